// Copyright (c) 2024, Jay Shah, Ganesh Bikshandi, Ying Zhang, Vijay Thakkar, Pradeep Ramani, Tri Dao.
// Splitting the different template instantiations to different files to speed up compilation.
// This file is auto-generated. See "generate_kernels.py"

#include "flash_fwd_launch_template.h"

#ifndef FLASHATTENTION_DISABLE_SM8x
#ifndef FLASHATTENTION_DISABLE_HDIM128
template void run_mha_fwd_<80, cutlass::half_t, 128, 128, true, false, false, true>(Flash_fwd_params &params, cudaStream_t stream);
template void run_mha_fwd_<86, cutlass::half_t, 128, 128, true, false, false, true>(Flash_fwd_params &params, cudaStream_t stream);
#endif
#endif


// ===== COMPILED SASS (sm_80) =====

	.target	sm_80

	.elftype	@"ET_EXEC"


//--------------------- .note.nv.tkinfo           --------------------------
	.section	.note.nv.tkinfo,"",@"SHT_NOTE"
	.sectionflags	@"SHF_NOTE_NV_TKINFO"
	.tkinfo
        /*0018*/ 	.word	0x00000002
        /*0030*/ 	.string	""
        /*0030*/ 	.string	"ptxas"
        /*0030*/ 	.string	"Cuda compilation tools, release 13.0, V13.0.88"
        /*0030*/ 	.string	"Build cuda_13.0.r13.0/compiler.36424714_0"
        /*0030*/ 	.string	"-arch sm_80 -m 64 "



//--------------------- .note.nv.cuinfo           --------------------------
	.section	.note.nv.cuinfo,"",@"SHT_NOTE"
	.sectionflags	@"SHF_NOTE_NV_CUINFO"
        /*0018*/ 	.short	0x0002
        /*001a*/ 	.short	0x0050
        /*001c*/ 	.short	0x0082
	.zero		2


//--------------------- .nv.info                  --------------------------
	.section	.nv.info,"",@"SHT_CUDA_INFO"
	.align	4


	//----- nvinfo : EIATTR_REGCOUNT
	.align		4
        /*0000*/ 	.byte	0x04, 0x2f
        /*0002*/ 	.short	(.L_12 - .L_11)
	.align		4
.L_11:
        /*0004*/ 	.word	index@(_ZN7cutlass13device_kernelIN5flash19enable_sm80_to_sm89INS1_16FlashAttnFwdSm80INS1_25CollectiveMainloopFwdSm80ILi8ELi1ELb1EN4cute5tupleIJNS5_1CILi128EEENS7_ILi112EEES8_EEELi128ENS_6half_tEfNS_4arch4Sm80ELb1ELb0ELb0ELb1ELb0ELb1ELb1ELb1EEENS1_21CollectiveEpilogueFwdINS6_IJS8_S8_S9_EEENS6_IJNS7_ILi1EEESH_SH_EEESB_SD_Li256ELb1ELb1ELb1ELb0EEENS1_36VarlenDynamicPersistentTileSchedulerILi128ELi112ELi256ELi256ELb1ELb1ELb0ELb1ELb1ELb1EEEEEEEEEvNT_6ParamsE)
        /*0008*/ 	.word	0x000000ff


	//----- nvinfo : EIATTR_FRAME_SIZE
	.align		4
.L_12:
        /*000c*/ 	.byte	0x04, 0x11
        /*000e*/ 	.short	(.L_14 - .L_13)
	.align		4
.L_13:
        /*0010*/ 	.word	index@($__internal_27_$__cuda_sm70_votesync_ballot)
        /*0014*/ 	.word	0x00000000


	//----- nvinfo : EIATTR_FRAME_SIZE
	.align		4
.L_14:
        /*0018*/ 	.byte	0x04, 0x11
        /*001a*/ 	.short	(.L_16 - .L_15)
	.align		4
.L_15:
        /*001c*/ 	.word	index@($__internal_26_$__cuda_sm70_shflsync_up_p)
        /*0020*/ 	.word	0x00000000


	//----- nvinfo : EIATTR_FRAME_SIZE
	.align		4
.L_16:
        /*0024*/ 	.byte	0x04, 0x11
        /*0026*/ 	.short	(.L_18 - .L_17)
	.align		4
.L_17:
        /*0028*/ 	.word	index@($__internal_25_$__cuda_sm70_shflsync_idx_p)
        /*002c*/ 	.word	0x00000000


	//----- nvinfo : EIATTR_FRAME_SIZE
	.align		4
.L_18:
        /*0030*/ 	.byte	0x04, 0x11
        /*0032*/ 	.short	(.L_20 - .L_19)
	.align		4
.L_19:
        /*0034*/ 	.word	index@($__internal_24_$__cuda_sm70_shflsync_bfly_p)
        /*0038*/ 	.word	0x00000000


	//----- nvinfo : EIATTR_FRAME_SIZE
	.align		4
.L_20:
        /*003c*/ 	.byte	0x04, 0x11
        /*003e*/ 	.short	(.L_22 - .L_21)
	.align		4
.L_21:
        /*0040*/ 	.word	index@(_ZN7cutlass13device_kernelIN5flash19enable_sm80_to_sm89INS1_16FlashAttnFwdSm80INS1_25CollectiveMainloopFwdSm80ILi8ELi1ELb1EN4cute5tupleIJNS5_1CILi128EEENS7_ILi112EEES8_EEELi128ENS_6half_tEfNS_4arch4Sm80ELb1ELb0ELb0ELb1ELb0ELb1ELb1ELb1EEENS1_21CollectiveEpilogueFwdINS6_IJS8_S8_S9_EEENS6_IJNS7_ILi1EEESH_SH_EEESB_SD_Li256ELb1ELb1ELb1ELb0EEENS1_36VarlenDynamicPersistentTileSchedulerILi128ELi112ELi256ELi256ELb1ELb1ELb0ELb1ELb1ELb1EEEEEEEEEvNT_6ParamsE)
        /*0044*/ 	.word	0x00000088


	//----- nvinfo : EIATTR_REGCOUNT
	.align		4
.L_22:
        /*0048*/ 	.byte	0x04, 0x2f
        /*004a*/ 	.short	(.L_24 - .L_23)
	.align		4
.L_23:
        /*004c*/ 	.word	index@(_ZN7cutlass13device_kernelIN5flash19enable_sm80_to_sm89INS1_16FlashAttnFwdSm80INS1_25CollectiveMainloopFwdSm80ILi8ELi1ELb1EN4cute5tupleIJNS5_1CILi128EEENS7_ILi112EEES8_EEELi128ENS_6half_tEfNS_4arch4Sm80ELb1ELb0ELb0ELb1ELb0ELb0ELb1ELb1EEENS1_21CollectiveEpilogueFwdINS6_IJS8_S8_S9_EEENS6_IJNS7_ILi1EEESH_SH_EEESB_SD_Li256ELb1ELb1ELb1ELb0EEENS1_36VarlenDynamicPersistentTileSchedulerILi128ELi112ELi256ELi256ELb1ELb1ELb0ELb1ELb1ELb1EEEEEEEEEvNT_6ParamsE)
        /*0050*/ 	.word	0x000000ff


	//----- nvinfo : EIATTR_FRAME_SIZE
	.align		4
.L_24:
        /*0054*/ 	.byte	0x04, 0x11
        /*0056*/ 	.short	(.L_26 - .L_25)
	.align		4
.L_25:
        /*0058*/ 	.word	index@($__internal_23_$__cuda_sm70_votesync_ballot)
        /*005c*/ 	.word	0x00000000


	//----- nvinfo : EIATTR_FRAME_SIZE
	.align		4
.L_26:
        /*0060*/ 	.byte	0x04, 0x11
        /*0062*/ 	.short	(.L_28 - .L_27)
	.align		4
.L_27:
        /*0064*/ 	.word	index@($__internal_22_$__cuda_sm70_shflsync_up_p)
        /*0068*/ 	.word	0x00000000


	//----- nvinfo : EIATTR_FRAME_SIZE
	.align		4
.L_28:
        /*006c*/ 	.byte	0x04, 0x11
        /*006e*/ 	.short	(.L_30 - .L_29)
	.align		4
.L_29:
        /*0070*/ 	.word	index@($__internal_21_$__cuda_sm70_shflsync_idx_p)
        /*0074*/ 	.word	0x00000000


	//----- nvinfo : EIATTR_FRAME_SIZE
	.align		4
.L_30:
        /*0078*/ 	.byte	0x04, 0x11
        /*007a*/ 	.short	(.L_32 - .L_31)
	.align		4
.L_31:
        /*007c*/ 	.word	index@($__internal_20_$__cuda_sm70_shflsync_bfly_p)
        /*0080*/ 	.word	0x00000000


	//----- nvinfo : EIATTR_FRAME_SIZE
	.align		4
.L_32:
        /*0084*/ 	.byte	0x04, 0x11
        /*0086*/ 	.short	(.L_34 - .L_33)
	.align		4
.L_33:
        /*0088*/ 	.word	index@(_ZN7cutlass13device_kernelIN5flash19enable_sm80_to_sm89INS1_16FlashAttnFwdSm80INS1_25CollectiveMainloopFwdSm80ILi8ELi1ELb1EN4cute5tupleIJNS5_1CILi128EEENS7_ILi112EEES8_EEELi128ENS_6half_tEfNS_4arch4Sm80ELb1ELb0ELb0ELb1ELb0ELb0ELb1ELb1EEENS1_21CollectiveEpilogueFwdINS6_IJS8_S8_S9_EEENS6_IJNS7_ILi1EEESH_SH_EEESB_SD_Li256ELb1ELb1ELb1ELb0EEENS1_36VarlenDynamicPersistentTileSchedulerILi128ELi112ELi256ELi256ELb1ELb1ELb0ELb1ELb1ELb1EEEEEEEEEvNT_6ParamsE)
        /*008c*/ 	.word	0x000000a0


	//----- nvinfo : EIATTR_REGCOUNT
	.align		4
.L_34:
        /*0090*/ 	.byte	0x04, 0x2f
        /*0092*/ 	.short	(.L_36 - .L_35)
	.align		4
.L_35:
        /*0094*/ 	.word	index@(_ZN7cutlass13device_kernelIN5flash19enable_sm80_to_sm89INS1_16FlashAttnFwdSm80INS1_25CollectiveMainloopFwdSm80ILi4ELi1ELb0EN4cute5tupleIJNS5_1CILi128EEENS7_ILi64EEES8_EEELi128ENS_6half_tEfNS_4arch4Sm80ELb1ELb0ELb0ELb0ELb0ELb0ELb1ELb1EEENS1_21CollectiveEpilogueFwdINS6_IJS8_S8_S9_EEENS6_IJNS7_ILi1EEESH_SH_EEESB_SD_Li128ELb0ELb1ELb1ELb0EEENS1_30DynamicPersistentTileSchedulerILi128ELi128ELb1ELb1ELb0EEEEEEEEEvNT_6ParamsE)
        /*0098*/ 	.word	0x000000ff


	//----- nvinfo : EIATTR_FRAME_SIZE
	.align		4
.L_36:
        /*009c*/ 	.byte	0x04, 0x11
        /*009e*/ 	.short	(.L_38 - .L_37)
	.align		4
.L_37:
        /*00a0*/ 	.word	index@($__internal_19_$__cuda_sm70_shflsync_idx_p)
        /*00a4*/ 	.word	0x00000000


	//----- nvinfo : EIATTR_FRAME_SIZE
	.align		4
.L_38:
        /*00a8*/ 	.byte	0x04, 0x11
        /*00aa*/ 	.short	(.L_40 - .L_39)
	.align		4
.L_39:
        /*00ac*/ 	.word	index@($__internal_18_$__cuda_sm70_shflsync_bfly_p)
        /*00b0*/ 	.word	0x00000000


	//----- nvinfo : EIATTR_FRAME_SIZE
	.align		4
.L_40:
        /*00b4*/ 	.byte	0x04, 0x11
        /*00b6*/ 	.short	(.L_42 - .L_41)
	.align		4
.L_41:
        /*00b8*/ 	.word	index@(_ZN7cutlass13device_kernelIN5flash19enable_sm80_to_sm89INS1_16FlashAttnFwdSm80INS1_25CollectiveMainloopFwdSm80ILi4ELi1ELb0EN4cute5tupleIJNS5_1CILi128EEENS7_ILi64EEES8_EEELi128ENS_6half_tEfNS_4arch4Sm80ELb1ELb0ELb0ELb0ELb0ELb0ELb1ELb1EEENS1_21CollectiveEpilogueFwdINS6_IJS8_S8_S9_EEENS6_IJNS7_ILi1EEESH_SH_EEESB_SD_Li128ELb0ELb1ELb1ELb0EEENS1_30DynamicPersistentTileSchedulerILi128ELi128ELb1ELb1ELb0EEEEEEEEEvNT_6ParamsE)
        /*00bc*/ 	.word	0x00000090


	//----- nvinfo : EIATTR_REGCOUNT
	.align		4
.L_42:
        /*00c0*/ 	.byte	0x04, 0x2f
        /*00c2*/ 	.short	(.L_44 - .L_43)
	.align		4
.L_43:
        /*00c4*/ 	.word	index@(_ZN7cutlass13device_kernelIN5flash19enable_sm80_to_sm89INS1_16FlashAttnFwdSm80INS1_25CollectiveMainloopFwdSm80ILi8ELi1ELb1EN4cute5tupleIJNS5_1CILi128EEENS7_ILi96EEES8_EEELi128ENS_6half_tEfNS_4arch4Sm80ELb0ELb1ELb0ELb1ELb0ELb1ELb1ELb1EEENS1_21CollectiveEpilogueFwdINS6_IJS8_S8_S9_EEENS6_IJNS7_ILi1EEESH_SH_EEESB_SD_Li256ELb1ELb1ELb1ELb0EEENS1_36VarlenDynamicPersistentTileSchedulerILi128ELi96ELi256ELi256ELb1ELb1ELb0ELb1ELb0ELb1EEEEEEEEEvNT_6ParamsE)
        /*00c8*/ 	.word	0x000000ff


	//----- nvinfo : EIATTR_FRAME_SIZE
	.align		4
.L_44:
        /*00cc*/ 	.byte	0x04, 0x11
        /*00ce*/ 	.short	(.L_46 - .L_45)
	.align		4
.L_45:
        /*00d0*/ 	.word	index@($__internal_17_$__cuda_sm70_votesync_ballot)
        /*00d4*/ 	.word	0x00000000


	//----- nvinfo : EIATTR_FRAME_SIZE
	.align		4
.L_46:
        /*00d8*/ 	.byte	0x04, 0x11
        /*00da*/ 	.short	(.L_48 - .L_47)
	.align		4
.L_47:
        /*00dc*/ 	.word	index@($__internal_16_$__cuda_sm70_shflsync_up_p)
        /*00e0*/ 	.word	0x00000000


	//----- nvinfo : EIATTR_FRAME_SIZE
	.align		4
.L_48:
        /*00e4*/ 	.byte	0x04, 0x11
        /*00e6*/ 	.short	(.L_50 - .L_49)
	.align		4
.L_49:
        /*00e8*/ 	.word	index@($__internal_15_$__cuda_sm70_shflsync_idx_p)
        /*00ec*/ 	.word	0x00000000


	//----- nvinfo : EIATTR_FRAME_SIZE
	.align		4
.L_50:
        /*00f0*/ 	.byte	0x04, 0x11
        /*00f2*/ 	.short	(.L_52 - .L_51)
	.align		4
.L_51:
        /*00f4*/ 	.word	index@($__internal_14_$__cuda_sm70_shflsync_bfly_p)
        /*00f8*/ 	.word	0x00000000


	//----- nvinfo : EIATTR_FRAME_SIZE
	.align		4
.L_52:
        /*00fc*/ 	.byte	0x04, 0x11
        /*00fe*/ 	.short	(.L_54 - .L_53)
	.align		4
.L_53:
        /*0100*/ 	.word	index@(_ZN7cutlass13device_kernelIN5flash19enable_sm80_to_sm89INS1_16FlashAttnFwdSm80INS1_25CollectiveMainloopFwdSm80ILi8ELi1ELb1EN4cute5tupleIJNS5_1CILi128EEENS7_ILi96EEES8_EEELi128ENS_6half_tEfNS_4arch4Sm80ELb0ELb1ELb0ELb1ELb0ELb1ELb1ELb1EEENS1_21CollectiveEpilogueFwdINS6_IJS8_S8_S9_EEENS6_IJNS7_ILi1EEESH_SH_EEESB_SD_Li256ELb1ELb1ELb1ELb0EEENS1_36VarlenDynamicPersistentTileSchedulerILi128ELi96ELi256ELi256ELb1ELb1ELb0ELb1ELb0ELb1EEEEEEEEEvNT_6ParamsE)
        /*0104*/ 	.word	0x00000000


	//----- nvinfo : EIATTR_REGCOUNT
	.align		4
.L_54:
        /*0108*/ 	.byte	0x04, 0x2f
        /*010a*/ 	.short	(.L_56 - .L_55)
	.align		4
.L_55:
        /*010c*/ 	.word	index@(_ZN7cutlass13device_kernelIN5flash19enable_sm80_to_sm89INS1_16FlashAttnFwdSm80INS1_25CollectiveMainloopFwdSm80ILi8ELi1ELb1EN4cute5tupleIJNS5_1CILi128EEENS7_ILi96EEES8_EEELi128ENS_6half_tEfNS_4arch4Sm80ELb0ELb1ELb0ELb1ELb0ELb0ELb1ELb1EEENS1_21CollectiveEpilogueFwdINS6_IJS8_S8_S9_EEENS6_IJNS7_ILi1EEESH_SH_EEESB_SD_Li256ELb1ELb1ELb1ELb0EEENS1_36VarlenDynamicPersistentTileSchedulerILi128ELi96ELi256ELi256ELb1ELb1ELb0ELb1ELb0ELb1EEEEEEEEEvNT_6ParamsE)
        /*0110*/ 	.word	0x000000ff


	//----- nvinfo : EIATTR_FRAME_SIZE
	.align		4
.L_56:
        /*0114*/ 	.byte	0x04, 0x11
        /*0116*/ 	.short	(.L_58 - .L_57)
	.align		4
.L_57:
        /*0118*/ 	.word	index@($__internal_13_$__cuda_sm70_votesync_ballot)
        /*011c*/ 	.word	0x00000000


	//----- nvinfo : EIATTR_FRAME_SIZE
	.align		4
.L_58:
        /*0120*/ 	.byte	0x04, 0x11
        /*0122*/ 	.short	(.L_60 - .L_59)
	.align		4
.L_59:
        /*0124*/ 	.word	index@($__internal_12_$__cuda_sm70_shflsync_up_p)
        /*0128*/ 	.word	0x00000000


	//----- nvinfo : EIATTR_FRAME_SIZE
	.align		4
.L_60:
        /*012c*/ 	.byte	0x04, 0x11
        /*012e*/ 	.short	(.L_62 - .L_61)
	.align		4
.L_61:
        /*0130*/ 	.word	index@($__internal_11_$__cuda_sm70_shflsync_idx_p)
        /*0134*/ 	.word	0x00000000


	//----- nvinfo : EIATTR_FRAME_SIZE
	.align		4
.L_62:
        /*0138*/ 	.byte	0x04, 0x11
        /*013a*/ 	.short	(.L_64 - .L_63)
	.align		4
.L_63:
        /*013c*/ 	.word	index@($__internal_10_$__cuda_sm70_shflsync_bfly_p)
        /*0140*/ 	.word	0x00000000


	//----- nvinfo : EIATTR_FRAME_SIZE
	.align		4
.L_64:
        /*0144*/ 	.byte	0x04, 0x11
        /*0146*/ 	.short	(.L_66 - .L_65)
	.align		4
.L_65:
        /*0148*/ 	.word	index@(_ZN7cutlass13device_kernelIN5flash19enable_sm80_to_sm89INS1_16FlashAttnFwdSm80INS1_25CollectiveMainloopFwdSm80ILi8ELi1ELb1EN4cute5tupleIJNS5_1CILi128EEENS7_ILi96EEES8_EEELi128ENS_6half_tEfNS_4arch4Sm80ELb0ELb1ELb0ELb1ELb0ELb0ELb1ELb1EEENS1_21CollectiveEpilogueFwdINS6_IJS8_S8_S9_EEENS6_IJNS7_ILi1EEESH_SH_EEESB_SD_Li256ELb1ELb1ELb1ELb0EEENS1_36VarlenDynamicPersistentTileSchedulerILi128ELi96ELi256ELi256ELb1ELb1ELb0ELb1ELb0ELb1EEEEEEEEEvNT_6ParamsE)
        /*014c*/ 	.word	0x00000068


	//----- nvinfo : EIATTR_REGCOUNT
	.align		4
.L_66:
        /*0150*/ 	.byte	0x04, 0x2f
        /*0152*/ 	.short	(.L_68 - .L_67)
	.align		4
.L_67:
        /*0154*/ 	.word	index@(_ZN7cutlass13device_kernelIN5flash19enable_sm80_to_sm89INS1_16FlashAttnFwdSm80INS1_25CollectiveMainloopFwdSm80ILi4ELi1ELb0EN4cute5tupleIJNS5_1CILi128EEENS7_ILi48EEES8_EEELi128ENS_6half_tEfNS_4arch4Sm80ELb0ELb1ELb0ELb0ELb0ELb0ELb1ELb1EEENS1_21CollectiveEpilogueFwdINS6_IJS8_S8_S9_EEENS6_IJNS7_ILi1EEESH_SH_EEESB_SD_Li128ELb0ELb1ELb1ELb0EEENS1_19SingleTileSchedulerILb0ELb1ELb1ELi128EEEEEEEEEvNT_6ParamsE)
        /*0158*/ 	.word	0x000000ff


	//----- nvinfo : EIATTR_FRAME_SIZE
	.align		4
.L_68:
        /*015c*/ 	.byte	0x04, 0x11
        /*015e*/ 	.short	(.L_70 - .L_69)
	.align		4
.L_69:
        /*0160*/ 	.word	index@(_ZN7cutlass13device_kernelIN5flash19enable_sm80_to_sm89INS1_16FlashAttnFwdSm80INS1_25CollectiveMainloopFwdSm80ILi4ELi1ELb0EN4cute5tupleIJNS5_1CILi128EEENS7_ILi48EEES8_EEELi128ENS_6half_tEfNS_4arch4Sm80ELb0ELb1ELb0ELb0ELb0ELb0ELb1ELb1EEENS1_21CollectiveEpilogueFwdINS6_IJS8_S8_S9_EEENS6_IJNS7_ILi1EEESH_SH_EEESB_SD_Li128ELb0ELb1ELb1ELb0EEENS1_19SingleTileSchedulerILb0ELb1ELb1ELi128EEEEEEEEEvNT_6ParamsE)
        /*0164*/ 	.word	0x00000070


	//----- nvinfo : EIATTR_REGCOUNT
	.align		4
.L_70:
        /*0168*/ 	.byte	0x04, 0x2f
        /*016a*/ 	.short	(.L_72 - .L_71)
	.align		4
.L_71:
        /*016c*/ 	.word	index@(_ZN7cutlass13device_kernelIN5flash19enable_sm80_to_sm89INS1_16FlashAttnFwdSm80INS1_25CollectiveMainloopFwdSm80ILi8ELi1ELb1EN4cute5tupleIJNS5_1CILi128EEENS7_ILi112EEES8_EEELi128ENS_6half_tEfNS_4arch4Sm80ELb0ELb0ELb0ELb1ELb0ELb1ELb1ELb1EEENS1_21CollectiveEpilogueFwdINS6_IJS8_S8_S9_EEENS6_IJNS7_ILi1EEESH_SH_EEESB_SD_Li256ELb1ELb1ELb1ELb0EEENS1_36VarlenDynamicPersistentTileSchedulerILi128ELi112ELi256ELi256ELb1ELb1ELb0ELb0ELb1ELb1EEEEEEEEEvNT_6ParamsE)
        /*0170*/ 	.word	0x000000ff


	//----- nvinfo : EIATTR_FRAME_SIZE
	.align		4
.L_72:
        /*0174*/ 	.byte	0x04, 0x11
        /*0176*/ 	.short	(.L_74 - .L_73)
	.align		4
.L_73:
        /*0178*/ 	.word	index@($__internal_9_$__cuda_sm70_votesync_ballot)
        /*017c*/ 	.word	0x00000000


	//----- nvinfo : EIATTR_FRAME_SIZE
	.align		4
.L_74:
        /*0180*/ 	.byte	0x04, 0x11
        /*0182*/ 	.short	(.L_76 - .L_75)
	.align		4
.L_75:
        /*0184*/ 	.word	index@($__internal_8_$__cuda_sm70_shflsync_up_p)
        /*0188*/ 	.word	0x00000000


	//----- nvinfo : EIATTR_FRAME_SIZE
	.align		4
.L_76:
        /*018c*/ 	.byte	0x04, 0x11
        /*018e*/ 	.short	(.L_78 - .L_77)
	.align		4
.L_77:
        /*0190*/ 	.word	index@($__internal_7_$__cuda_sm70_shflsync_idx_p)
        /*0194*/ 	.word	0x00000000


	//----- nvinfo : EIATTR_FRAME_SIZE
	.align		4
.L_78:
        /*0198*/ 	.byte	0x04, 0x11
        /*019a*/ 	.short	(.L_80 - .L_79)
	.align		4
.L_79:
        /*019c*/ 	.word	index@($__internal_6_$__cuda_sm70_shflsync_bfly_p)
        /*01a0*/ 	.word	0x00000000


	//----- nvinfo : EIATTR_FRAME_SIZE
	.align		4
.L_80:
        /*01a4*/ 	.byte	0x04, 0x11
        /*01a6*/ 	.short	(.L_82 - .L_81)
	.align		4
.L_81:
        /*01a8*/ 	.word	index@(_ZN7cutlass13device_kernelIN5flash19enable_sm80_to_sm89INS1_16FlashAttnFwdSm80INS1_25CollectiveMainloopFwdSm80ILi8ELi1ELb1EN4cute5tupleIJNS5_1CILi128EEENS7_ILi112EEES8_EEELi128ENS_6half_tEfNS_4arch4Sm80ELb0ELb0ELb0ELb1ELb0ELb1ELb1ELb1EEENS1_21CollectiveEpilogueFwdINS6_IJS8_S8_S9_EEENS6_IJNS7_ILi1EEESH_SH_EEESB_SD_Li256ELb1ELb1ELb1ELb0EEENS1_36VarlenDynamicPersistentTileSchedulerILi128ELi112ELi256ELi256ELb1ELb1ELb0ELb0ELb1ELb1EEEEEEEEEvNT_6ParamsE)
        /*01ac*/ 	.word	0x00000028


	//----- nvinfo : EIATTR_REGCOUNT
	.align		4
.L_82:
        /*01b0*/ 	.byte	0x04, 0x2f
        /*01b2*/ 	.short	(.L_84 - .L_83)
	.align		4
.L_83:
        /*01b4*/ 	.word	index@(_ZN7cutlass13device_kernelIN5flash19enable_sm80_to_sm89INS1_16FlashAttnFwdSm80INS1_25CollectiveMainloopFwdSm80ILi8ELi1ELb1EN4cute5tupleIJNS5_1CILi128EEENS7_ILi112EEES8_EEELi128ENS_6half_tEfNS_4arch4Sm80ELb0ELb0ELb0ELb1ELb0ELb0ELb1ELb1EEENS1_21CollectiveEpilogueFwdINS6_IJS8_S8_S9_EEENS6_IJNS7_ILi1EEESH_SH_EEESB_SD_Li256ELb1ELb1ELb1ELb0EEENS1_36VarlenDynamicPersistentTileSchedulerILi128ELi112ELi256ELi256ELb1ELb1ELb0ELb0ELb1ELb1EEEEEEEEEvNT_6ParamsE)
        /*01b8*/ 	.word	0x000000ff


	//----- nvinfo : EIATTR_FRAME_SIZE
	.align		4
.L_84:
        /*01bc*/ 	.byte	0x04, 0x11
        /*01be*/ 	.short	(.L_86 - .L_85)
	.align		4
.L_85:
        /*01c0*/ 	.word	index@($__internal_5_$__cuda_sm70_votesync_ballot)
        /*01c4*/ 	.word	0x00000000


	//----- nvinfo : EIATTR_FRAME_SIZE
	.align		4
.L_86:
        /*01c8*/ 	.byte	0x04, 0x11
        /*01ca*/ 	.short	(.L_88 - .L_87)
	.align		4
.L_87:
        /*01cc*/ 	.word	index@($__internal_4_$__cuda_sm70_shflsync_up_p)
        /*01d0*/ 	.word	0x00000000


	//----- nvinfo : EIATTR_FRAME_SIZE
	.align		4
.L_88:
        /*01d4*/ 	.byte	0x04, 0x11
        /*01d6*/ 	.short	(.L_90 - .L_89)
	.align		4
.L_89:
        /*01d8*/ 	.word	index@($__internal_3_$__cuda_sm70_shflsync_idx_p)
        /*01dc*/ 	.word	0x00000000


	//----- nvinfo : EIATTR_FRAME_SIZE
	.align		4
.L_90:
        /*01e0*/ 	.byte	0x04, 0x11
        /*01e2*/ 	.short	(.L_92 - .L_91)
	.align		4
.L_91:
        /*01e4*/ 	.word	index@($__internal_2_$__cuda_sm70_shflsync_bfly_p)
        /*01e8*/ 	.word	0x00000000


	//----- nvinfo : EIATTR_FRAME_SIZE
	.align		4
.L_92:
        /*01ec*/ 	.byte	0x04, 0x11
        /*01ee*/ 	.short	(.L_94 - .L_93)
	.align		4
.L_93:
        /*01f0*/ 	.word	index@(_ZN7cutlass13device_kernelIN5flash19enable_sm80_to_sm89INS1_16FlashAttnFwdSm80INS1_25CollectiveMainloopFwdSm80ILi8ELi1ELb1EN4cute5tupleIJNS5_1CILi128EEENS7_ILi112EEES8_EEELi128ENS_6half_tEfNS_4arch4Sm80ELb0ELb0ELb0ELb1ELb0ELb0ELb1ELb1EEENS1_21CollectiveEpilogueFwdINS6_IJS8_S8_S9_EEENS6_IJNS7_ILi1EEESH_SH_EEESB_SD_Li256ELb1ELb1ELb1ELb0EEENS1_36VarlenDynamicPersistentTileSchedulerILi128ELi112ELi256ELi256ELb1ELb1ELb0ELb0ELb1ELb1EEEEEEEEEvNT_6ParamsE)
        /*01f4*/ 	.word	0x00000038


	//----- nvinfo : EIATTR_REGCOUNT
	.align		4
.L_94:
        /*01f8*/ 	.byte	0x04, 0x2f
        /*01fa*/ 	.short	(.L_96 - .L_95)
	.align		4
.L_95:
        /*01fc*/ 	.word	index@(_ZN7cutlass13device_kernelIN5flash19enable_sm80_to_sm89INS1_16FlashAttnFwdSm80INS1_25CollectiveMainloopFwdSm80ILi4ELi1ELb0EN4cute5tupleIJNS5_1CILi128EEENS7_ILi64EEES8_EEELi128ENS_6half_tEfNS_4arch4Sm80ELb0ELb0ELb0ELb0ELb0ELb0ELb1ELb1EEENS1_21CollectiveEpilogueFwdINS6_IJS8_S8_S9_EEENS6_IJNS7_ILi1EEESH_SH_EEESB_SD_Li128ELb0ELb1ELb1ELb0EEENS1_19SingleTileSchedulerILb0ELb1ELb1ELi128EEEEEEEEEvNT_6ParamsE)
        /*0200*/ 	.word	0x000000ff


	//----- nvinfo : EIATTR_FRAME_SIZE
	.align		4
.L_96:
        /*0204*/ 	.byte	0x04, 0x11
        /*0206*/ 	.short	(.L_98 - .L_97)
	.align		4
.L_97:
        /*0208*/ 	.word	index@(_ZN7cutlass13device_kernelIN5flash19enable_sm80_to_sm89INS1_16FlashAttnFwdSm80INS1_25CollectiveMainloopFwdSm80ILi4ELi1ELb0EN4cute5tupleIJNS5_1CILi128EEENS7_ILi64EEES8_EEELi128ENS_6half_tEfNS_4arch4Sm80ELb0ELb0ELb0ELb0ELb0ELb0ELb1ELb1EEENS1_21CollectiveEpilogueFwdINS6_IJS8_S8_S9_EEENS6_IJNS7_ILi1EEESH_SH_EEESB_SD_Li128ELb0ELb1ELb1ELb0EEENS1_19SingleTileSchedulerILb0ELb1ELb1ELi128EEEEEEEEEvNT_6ParamsE)
        /*020c*/ 	.word	0x00000090


	//----- nvinfo : EIATTR_REGCOUNT
	.align		4
.L_98:
        /*0210*/ 	.byte	0x04, 0x2f
        /*0212*/ 	.short	(.L_100 - .L_99)
	.align		4
.L_99:
        /*0214*/ 	.word	index@(_ZN7cutlass13device_kernelIN5flash19enable_sm80_to_sm89INS1_16FlashAttnFwdSm80INS1_25CollectiveMainloopFwdSm80ILi8ELi1ELb1EN4cute5tupleIJNS5_1CILi128EEES8_S8_EEELi128ENS_6half_tEfNS_4arch4Sm80ELb1ELb0ELb0ELb0ELb0ELb0ELb1ELb1EEENS1_21CollectiveEpilogueFwdIS9_NS6_IJNS7_ILi1EEESF_SF_EEESA_SC_Li256ELb0ELb1ELb1ELb0EEENS1_30DynamicPersistentTileSchedulerILi256ELi256ELb1ELb1ELb0EEEEEEEEEvNT_6ParamsE)
        /*0218*/ 	.word	0x000000ff


	//----- nvinfo : EIATTR_FRAME_SIZE
	.align		4
.L_100:
        /*021c*/ 	.byte	0x04, 0x11
        /*021e*/ 	.short	(.L_102 - .L_101)
	.align		4
.L_101:
        /*0220*/ 	.word	index@($__internal_1_$__cuda_sm70_shflsync_idx_p)
        /*0224*/ 	.word	0x00000000


	//----- nvinfo : EIATTR_FRAME_SIZE
	.align		4
.L_102:
        /*0228*/ 	.byte	0x04, 0x11
        /*022a*/ 	.short	(.L_104 - .L_103)
	.align		4
.L_103:
        /*022c*/ 	.word	index@($__internal_0_$__cuda_sm70_shflsync_bfly_p)
        /*0230*/ 	.word	0x00000000


	//----- nvinfo : EIATTR_FRAME_SIZE
	.align		4
.L_104:
        /*0234*/ 	.byte	0x04, 0x11
        /*0236*/ 	.short	(.L_106 - .L_105)
	.align		4
.L_105:
        /*0238*/ 	.word	index@(_ZN7cutlass13device_kernelIN5flash19enable_sm80_to_sm89INS1_16FlashAttnFwdSm80INS1_25CollectiveMainloopFwdSm80ILi8ELi1ELb1EN4cute5tupleIJNS5_1CILi128EEES8_S8_EEELi128ENS_6half_tEfNS_4arch4Sm80ELb1ELb0ELb0ELb0ELb0ELb0ELb1ELb1EEENS1_21CollectiveEpilogueFwdIS9_NS6_IJNS7_ILi1EEESF_SF_EEESA_SC_Li256ELb0ELb1ELb1ELb0EEENS1_30DynamicPersistentTileSchedulerILi256ELi256ELb1ELb1ELb0EEEEEEEEEvNT_6ParamsE)
        /*023c*/ 	.word	0x00000060


	//----- nvinfo : EIATTR_REGCOUNT
	.align		4
.L_106:
        /*0240*/ 	.byte	0x04, 0x2f
        /*0242*/ 	.short	(.L_108 - .L_107)
	.align		4
.L_107:
        /*0244*/ 	.word	index@(_ZN7cutlass13device_kernelIN5flash19enable_sm80_to_sm89INS1_16FlashAttnFwdSm80INS1_25CollectiveMainloopFwdSm80ILi8ELi1ELb1EN4cute5tupleIJNS5_1CILi128EEENS7_ILi96EEES8_EEELi128ENS_6half_tEfNS_4arch4Sm80ELb0ELb1ELb0ELb0ELb0ELb0ELb1ELb1EEENS1_21CollectiveEpilogueFwdINS6_IJS8_S8_S9_EEENS6_IJNS7_ILi1EEESH_SH_EEESB_SD_Li256ELb0ELb1ELb1ELb0EEENS1_19SingleTileSchedulerILb0ELb1ELb1ELi128EEEEEEEEEvNT_6ParamsE)
        /*0248*/ 	.word	0x000000fa


	//----- nvinfo : EIATTR_FRAME_SIZE
	.align		4
.L_108:
        /*024c*/ 	.byte	0x04, 0x11
        /*024e*/ 	.short	(.L_110 - .L_109)
	.align		4
.L_109:
        /*0250*/ 	.word	index@(_ZN7cutlass13device_kernelIN5flash19enable_sm80_to_sm89INS1_16FlashAttnFwdSm80INS1_25CollectiveMainloopFwdSm80ILi8ELi1ELb1EN4cute5tupleIJNS5_1CILi128EEENS7_ILi96EEES8_EEELi128ENS_6half_tEfNS_4arch4Sm80ELb0ELb1ELb0ELb0ELb0ELb0ELb1ELb1EEENS1_21CollectiveEpilogueFwdINS6_IJS8_S8_S9_EEENS6_IJNS7_ILi1EEESH_SH_EEESB_SD_Li256ELb0ELb1ELb1ELb0EEENS1_19SingleTileSchedulerILb0ELb1ELb1ELi128EEEEEEEEEvNT_6ParamsE)
        /*0254*/ 	.word	0x00000000


	//----- nvinfo : EIATTR_REGCOUNT
	.align		4
.L_110:
        /*0258*/ 	.byte	0x04, 0x2f
        /*025a*/ 	.short	(.L_112 - .L_111)
	.align		4
.L_111:
        /*025c*/ 	.word	index@(_ZN7cutlass13device_kernelIN5flash19enable_sm80_to_sm89INS1_16FlashAttnFwdSm80INS1_25CollectiveMainloopFwdSm80ILi8ELi1ELb1EN4cute5tupleIJNS5_1CILi128EEES8_S8_EEELi128ENS_6half_tEfNS_4arch4Sm80ELb0ELb0ELb0ELb0ELb0ELb0ELb1ELb1EEENS1_21CollectiveEpilogueFwdIS9_NS6_IJNS7_ILi1EEESF_SF_EEESA_SC_Li256ELb0ELb1ELb1ELb0EEENS1_19SingleTileSchedulerILb0ELb1ELb1ELi128EEEEEEEEEvNT_6ParamsE)
        /*0260*/ 	.word	0x000000ff


	//----- nvinfo : EIATTR_FRAME_SIZE
	.align		4
.L_112:
        /*0264*/ 	.byte	0x04, 0x11
        /*0266*/ 	.short	(.L_114 - .L_113)
	.align		4
.L_113:
        /*0268*/ 	.word	index@(_ZN7cutlass13device_kernelIN5flash19enable_sm80_to_sm89INS1_16FlashAttnFwdSm80INS1_25CollectiveMainloopFwdSm80ILi8ELi1ELb1EN4cute5tupleIJNS5_1CILi128EEES8_S8_EEELi128ENS_6half_tEfNS_4arch4Sm80ELb0ELb0ELb0ELb0ELb0ELb0ELb1ELb1EEENS1_21CollectiveEpilogueFwdIS9_NS6_IJNS7_ILi1EEESF_SF_EEESA_SC_Li256ELb0ELb1ELb1ELb0EEENS1_19SingleTileSchedulerILb0ELb1ELb1ELi128EEEEEEEEEvNT_6ParamsE)
        /*026c*/ 	.word	0x00000000


	//----- nvinfo : EIATTR_MIN_STACK_SIZE
	.align		4
.L_114:
        /*0270*/ 	.byte	0x04, 0x12
        /*0272*/ 	.short	(.L_116 - .L_115)
	.align		4
.L_115:
        /*0274*/ 	.word	index@(_ZN7cutlass13device_kernelIN5flash19enable_sm80_to_sm89INS1_16FlashAttnFwdSm80INS1_25CollectiveMainloopFwdSm80ILi8ELi1ELb1EN4cute5tupleIJNS5_1CILi128EEES8_S8_EEELi128ENS_6half_tEfNS_4arch4Sm80ELb0ELb0ELb0ELb0ELb0ELb0ELb1ELb1EEENS1_21CollectiveEpilogueFwdIS9_NS6_IJNS7_ILi1EEESF_SF_EEESA_SC_Li256ELb0ELb1ELb1ELb0EEENS1_19SingleTileSchedulerILb0ELb1ELb1ELi128EEEEEEEEEvNT_6ParamsE)
        /*0278*/ 	.word	0x00000000


	//----- nvinfo : EIATTR_MIN_STACK_SIZE
	.align		4
.L_116:
        /*027c*/ 	.byte	0x04, 0x12
        /*027e*/ 	.short	(.L_118 - .L_117)
	.align		4
.L_117:
        /*0280*/ 	.word	index@(_ZN7cutlass13device_kernelIN5flash19enable_sm80_to_sm89INS1_16FlashAttnFwdSm80INS1_25CollectiveMainloopFwdSm80ILi8ELi1ELb1EN4cute5tupleIJNS5_1CILi128EEENS7_ILi96EEES8_EEELi128ENS_6half_tEfNS_4arch4Sm80ELb0ELb1ELb0ELb0ELb0ELb0ELb1ELb1EEENS1_21CollectiveEpilogueFwdINS6_IJS8_S8_S9_EEENS6_IJNS7_ILi1EEESH_SH_EEESB_SD_Li256ELb0ELb1ELb1ELb0EEENS1_19SingleTileSchedulerILb0ELb1ELb1ELi128EEEEEEEEEvNT_6ParamsE)
        /*0284*/ 	.word	0x00000000


	//----- nvinfo : EIATTR_MIN_STACK_SIZE
	.align		4
.L_118:
        /*0288*/ 	.byte	0x04, 0x12
        /*028a*/ 	.short	(.L_120 - .L_119)
	.align		4
.L_119:
        /*028c*/ 	.word	index@(_ZN7cutlass13device_kernelIN5flash19enable_sm80_to_sm89INS1_16FlashAttnFwdSm80INS1_25CollectiveMainloopFwdSm80ILi8ELi1ELb1EN4cute5tupleIJNS5_1CILi128EEES8_S8_EEELi128ENS_6half_tEfNS_4arch4Sm80ELb1ELb0ELb0ELb0ELb0ELb0ELb1ELb1EEENS1_21CollectiveEpilogueFwdIS9_NS6_IJNS7_ILi1EEESF_SF_EEESA_SC_Li256ELb0ELb1ELb1ELb0EEENS1_30DynamicPersistentTileSchedulerILi256ELi256ELb1ELb1ELb0EEEEEEEEEvNT_6ParamsE)
        /*0290*/ 	.word	0x00000060


	//----- nvinfo : EIATTR_MIN_STACK_SIZE
	.align		4
.L_120:
        /*0294*/ 	.byte	0x04, 0x12
        /*0296*/ 	.short	(.L_122 - .L_121)
	.align		4
.L_121:
        /*0298*/ 	.word	index@(_ZN7cutlass13device_kernelIN5flash19enable_sm80_to_sm89INS1_16FlashAttnFwdSm80INS1_25CollectiveMainloopFwdSm80ILi4ELi1ELb0EN4cute5tupleIJNS5_1CILi128EEENS7_ILi64EEES8_EEELi128ENS_6half_tEfNS_4arch4Sm80ELb0ELb0ELb0ELb0ELb0ELb0ELb1ELb1EEENS1_21CollectiveEpilogueFwdINS6_IJS8_S8_S9_EEENS6_IJNS7_ILi1EEESH_SH_EEESB_SD_Li128ELb0ELb1ELb1ELb0EEENS1_19SingleTileSchedulerILb0ELb1ELb1ELi128EEEEEEEEEvNT_6ParamsE)
        /*029c*/ 	.word	0x00000090


	//----- nvinfo : EIATTR_MIN_STACK_SIZE
	.align		4
.L_122:
        /*02a0*/ 	.byte	0x04, 0x12
        /*02a2*/ 	.short	(.L_124 - .L_123)
	.align		4
.L_123:
        /*02a4*/ 	.word	index@(_ZN7cutlass13device_kernelIN5flash19enable_sm80_to_sm89INS1_16FlashAttnFwdSm80INS1_25CollectiveMainloopFwdSm80ILi8ELi1ELb1EN4cute5tupleIJNS5_1CILi128EEENS7_ILi112EEES8_EEELi128ENS_6half_tEfNS_4arch4Sm80ELb0ELb0ELb0ELb1ELb0ELb0ELb1ELb1EEENS1_21CollectiveEpilogueFwdINS6_IJS8_S8_S9_EEENS6_IJNS7_ILi1EEESH_SH_EEESB_SD_Li256ELb1ELb1ELb1ELb0EEENS1_36VarlenDynamicPersistentTileSchedulerILi128ELi112ELi256ELi256ELb1ELb1ELb0ELb0ELb1ELb1EEEEEEEEEvNT_6ParamsE)
        /*02a8*/ 	.word	0x00000038


	//----- nvinfo : EIATTR_MIN_STACK_SIZE
	.align		4
.L_124:
        /*02ac*/ 	.byte	0x04, 0x12
        /*02ae*/ 	.short	(.L_126 - .L_125)
	.align		4
.L_125:
        /*02b0*/ 	.word	index@(_ZN7cutlass13device_kernelIN5flash19enable_sm80_to_sm89INS1_16FlashAttnFwdSm80INS1_25CollectiveMainloopFwdSm80ILi8ELi1ELb1EN4cute5tupleIJNS5_1CILi128EEENS7_ILi112EEES8_EEELi128ENS_6half_tEfNS_4arch4Sm80ELb0ELb0ELb0ELb1ELb0ELb1ELb1ELb1EEENS1_21CollectiveEpilogueFwdINS6_IJS8_S8_S9_EEENS6_IJNS7_ILi1EEESH_SH_EEESB_SD_Li256ELb1ELb1ELb1ELb0EEENS1_36VarlenDynamicPersistentTileSchedulerILi128ELi112ELi256ELi256ELb1ELb1ELb0ELb0ELb1ELb1EEEEEEEEEvNT_6ParamsE)
        /*02b4*/ 	.word	0x00000028


	//----- nvinfo : EIATTR_MIN_STACK_SIZE
	.align		4
.L_126:
        /*02b8*/ 	.byte	0x04, 0x12
        /*02ba*/ 	.short	(.L_128 - .L_127)
	.align		4
.L_127:
        /*02bc*/ 	.word	index@(_ZN7cutlass13device_kernelIN5flash19enable_sm80_to_sm89INS1_16FlashAttnFwdSm80INS1_25CollectiveMainloopFwdSm80ILi4ELi1ELb0EN4cute5tupleIJNS5_1CILi128EEENS7_ILi48EEES8_EEELi128ENS_6half_tEfNS_4arch4Sm80ELb0ELb1ELb0ELb0ELb0ELb0ELb1ELb1EEENS1_21CollectiveEpilogueFwdINS6_IJS8_S8_S9_EEENS6_IJNS7_ILi1EEESH_SH_EEESB_SD_Li128ELb0ELb1ELb1ELb0EEENS1_19SingleTileSchedulerILb0ELb1ELb1ELi128EEEEEEEEEvNT_6ParamsE)
        /*02c0*/ 	.word	0x00000070


	//----- nvinfo : EIATTR_MIN_STACK_SIZE
	.align		4
.L_128:
        /*02c4*/ 	.byte	0x04, 0x12
        /*02c6*/ 	.short	(.L_130 - .L_129)
	.align		4
.L_129:
        /*02c8*/ 	.word	index@(_ZN7cutlass13device_kernelIN5flash19enable_sm80_to_sm89INS1_16FlashAttnFwdSm80INS1_25CollectiveMainloopFwdSm80ILi8ELi1ELb1EN4cute5tupleIJNS5_1CILi128EEENS7_ILi96EEES8_EEELi128ENS_6half_tEfNS_4arch4Sm80ELb0ELb1ELb0ELb1ELb0ELb0ELb1ELb1EEENS1_21CollectiveEpilogueFwdINS6_IJS8_S8_S9_EEENS6_IJNS7_ILi1EEESH_SH_EEESB_SD_Li256ELb1ELb1ELb1ELb0EEENS1_36VarlenDynamicPersistentTileSchedulerILi128ELi96ELi256ELi256ELb1ELb1ELb0ELb1ELb0ELb1EEEEEEEEEvNT_6ParamsE)
        /*02cc*/ 	.word	0x00000068


	//----- nvinfo : EIATTR_MIN_STACK_SIZE
	.align		4
.L_130:
        /*02d0*/ 	.byte	0x04, 0x12
        /*02d2*/ 	.short	(.L_132 - .L_131)
	.align		4
.L_131:
        /*02d4*/ 	.word	index@(_ZN7cutlass13device_kernelIN5flash19enable_sm80_to_sm89INS1_16FlashAttnFwdSm80INS1_25CollectiveMainloopFwdSm80ILi8ELi1ELb1EN4cute5tupleIJNS5_1CILi128EEENS7_ILi96EEES8_EEELi128ENS_6half_tEfNS_4arch4Sm80ELb0ELb1ELb0ELb1ELb0ELb1ELb1ELb1EEENS1_21CollectiveEpilogueFwdINS6_IJS8_S8_S9_EEENS6_IJNS7_ILi1EEESH_SH_EEESB_SD_Li256ELb1ELb1ELb1ELb0EEENS1_36VarlenDynamicPersistentTileSchedulerILi128ELi96ELi256ELi256ELb1ELb1ELb0ELb1ELb0ELb1EEEEEEEEEvNT_6ParamsE)
        /*02d8*/ 	.word	0x00000000


	//----- nvinfo : EIATTR_MIN_STACK_SIZE
	.align		4
.L_132:
        /*02dc*/ 	.byte	0x04, 0x12
        /*02de*/ 	.short	(.L_134 - .L_133)
	.align		4
.L_133:
        /*02e0*/ 	.word	index@(_ZN7cutlass13device_kernelIN5flash19enable_sm80_to_sm89INS1_16FlashAttnFwdSm80INS1_25CollectiveMainloopFwdSm80ILi4ELi1ELb0EN4cute5tupleIJNS5_1CILi128EEENS7_ILi64EEES8_EEELi128ENS_6half_tEfNS_4arch4Sm80ELb1ELb0ELb0ELb0ELb0ELb0ELb1ELb1EEENS1_21CollectiveEpilogueFwdINS6_IJS8_S8_S9_EEENS6_IJNS7_ILi1EEESH_SH_EEESB_SD_Li128ELb0ELb1ELb1ELb0EEENS1_30DynamicPersistentTileSchedulerILi128ELi128ELb1ELb1ELb0EEEEEEEEEvNT_6ParamsE)
        /*02e4*/ 	.word	0x00000090


	//----- nvinfo : EIATTR_MIN_STACK_SIZE
	.align		4
.L_134:
        /*02e8*/ 	.byte	0x04, 0x12
        /*02ea*/ 	.short	(.L_136 - .L_135)
	.align		4
.L_135:
        /*02ec*/ 	.word	index@(_ZN7cutlass13device_kernelIN5flash19enable_sm80_to_sm89INS1_16FlashAttnFwdSm80INS1_25CollectiveMainloopFwdSm80ILi8ELi1ELb1EN4cute5tupleIJNS5_1CILi128EEENS7_ILi112EEES8_EEELi128ENS_6half_tEfNS_4arch4Sm80ELb1ELb0ELb0ELb1ELb0ELb0ELb1ELb1EEENS1_21CollectiveEpilogueFwdINS6_IJS8_S8_S9_EEENS6_IJNS7_ILi1EEESH_SH_EEESB_SD_Li256ELb1ELb1ELb1ELb0EEENS1_36VarlenDynamicPersistentTileSchedulerILi128ELi112ELi256ELi256ELb1ELb1ELb0ELb1ELb1ELb1EEEEEEEEEvNT_6ParamsE)
        /*02f0*/ 	.word	0x000000a0


	//----- nvinfo : EIATTR_MIN_STACK_SIZE
	.align		4
.L_136:
        /*02f4*/ 	.byte	0x04, 0x12
        /*02f6*/ 	.short	(.L_138 - .L_137)
	.align		4
.L_137:
        /*02f8*/ 	.word	index@(_ZN7cutlass13device_kernelIN5flash19enable_sm80_to_sm89INS1_16FlashAttnFwdSm80INS1_25CollectiveMainloopFwdSm80ILi8ELi1ELb1EN4cute5tupleIJNS5_1CILi128EEENS7_ILi112EEES8_EEELi128ENS_6half_tEfNS_4arch4Sm80ELb1ELb0ELb0ELb1ELb0ELb1ELb1ELb1EEENS1_21CollectiveEpilogueFwdINS6_IJS8_S8_S9_EEENS6_IJNS7_ILi1EEESH_SH_EEESB_SD_Li256ELb1ELb1ELb1ELb0EEENS1_36VarlenDynamicPersistentTileSchedulerILi128ELi112ELi256ELi256ELb1ELb1ELb0ELb1ELb1ELb1EEEEEEEEEvNT_6ParamsE)
        /*02fc*/ 	.word	0x00000088
.L_138:


//--------------------- .nv.info._ZN7cutlass13device_kernelIN5flash19enable_sm80_to_sm89INS1_16FlashAttnFwdSm80INS1_25CollectiveMainloopFwdSm80ILi8ELi1ELb1EN4cute5tupleIJNS5_1CILi128EEES8_S8_EEELi128ENS_6half_tEfNS_4arch4Sm80ELb0ELb0ELb0ELb0ELb0ELb0ELb1ELb1EEENS1_21CollectiveEpilogueFwdIS9_NS6_IJNS7_ILi1EEESF_SF_EEESA_SC_Li256ELb0ELb1ELb1ELb0EEENS1_19SingleTileSchedulerILb0ELb1ELb1ELi128EEEEEEEEEvNT_6ParamsE --------------------------
	.section	.nv.info._ZN7cutlass13device_kernelIN5flash19enable_sm80_to_sm89INS1_16FlashAttnFwdSm80INS1_25CollectiveMainloopFwdSm80ILi8ELi1ELb1EN4cute5tupleIJNS5_1CILi128EEES8_S8_EEELi128ENS_6half_tEfNS_4arch4Sm80ELb0ELb0ELb0ELb0ELb0ELb0ELb1ELb1EEENS1_21CollectiveEpilogueFwdIS9_NS6_IJNS7_ILi1EEESF_SF_EEESA_SC_Li256ELb0ELb1ELb1ELb0EEENS1_19SingleTileSchedulerILb0ELb1ELb1ELi128EEEEEEEEEvNT_6ParamsE,"",@"SHT_CUDA_INFO"
	.sectionflags	@""
	.align	4


	//----- nvinfo : EIATTR_CUDA_API_VERSION
	.align		4
        /*0000*/ 	.byte	0x04, 0x37
        /*0002*/ 	.short	(.L_140 - .L_139)
.L_139:
        /*0004*/ 	.word	0x00000082


	//----- nvinfo : EIATTR_SW2861232_WAR
	.align		4
.L_140:
        /*0008*/ 	.byte	0x01, 0x35
	.zero		2


	//----- nvinfo : EIATTR_PARAM_CBANK
	.align		4
        /*000c*/ 	.byte	0x04, 0x0a
        /*000e*/ 	.short	(.L_142 - .L_141)
	.align		4
.L_141:
        /*0010*/ 	.word	index@(.nv.constant0._ZN7cutlass13device_kernelIN5flash19enable_sm80_to_sm89INS1_16FlashAttnFwdSm80INS1_25CollectiveMainloopFwdSm80ILi8ELi1ELb1EN4cute5tupleIJNS5_1CILi128EEES8_S8_EEELi128ENS_6half_tEfNS_4arch4Sm80ELb0ELb0ELb0ELb0ELb0ELb0ELb1ELb1EEENS1_21CollectiveEpilogueFwdIS9_NS6_IJNS7_ILi1EEESF_SF_EEESA_SC_Li256ELb0ELb1ELb1ELb0EEENS1_19SingleTileSchedulerILb0ELb1ELb1ELi128EEEEEEEEEvNT_6ParamsE)
        /*0014*/ 	.short	0x0160
        /*0016*/ 	.short	0x0418


	//----- nvinfo : EIATTR_CBANK_PARAM_SIZE
	.align		4
.L_142:
        /*0018*/ 	.byte	0x03, 0x19
        /*001a*/ 	.short	0x0418


	//----- nvinfo : EIATTR_KPARAM_INFO
	.align		4
        /*001c*/ 	.byte	0x04, 0x17
        /*001e*/ 	.short	(.L_144 - .L_143)
.L_143:
        /*0020*/ 	.word	0x00000000
        /*0024*/ 	.short	0x0000
        /*0026*/ 	.short	0x0000
        /*0028*/ 	.byte	0x00, 0xf0, 0x61, 0x10


	//----- nvinfo : EIATTR_MAXREG_COUNT
	.align		4
.L_144:
        /*002c*/ 	.byte	0x03, 0x1b
        /*002e*/ 	.short	0x00ff


	//----- nvinfo : EIATTR_NUM_BARRIERS
	.align		4
        /*0030*/ 	.byte	0x02, 0x4c
        /*0032*/ 	.byte	0x02
	.zero		1


	//----- nvinfo : EIATTR_MERCURY_ISA_VERSION
	.align		4
        /*0034*/ 	.byte	0x03, 0x5f
        /*0036*/ 	.short	0x0000


	//----- nvinfo : EIATTR_INT_WARP_WIDE_INSTR_OFFSETS
	.align		4
        /*0038*/ 	.byte	0x04, 0x31
        /*003a*/ 	.short	(.L_146 - .L_145)


	//   ....[0]....
.L_145:
        /*003c*/ 	.word	0x00001210


	//----- nvinfo : EIATTR_COOP_GROUP_MASK_REGIDS
	.align		4
.L_146:
        /*0040*/ 	.byte	0x04, 0x29
        /*0042*/ 	.short	(.L_148 - .L_147)


	//   ....[0]....
.L_147:
        /*0044*/ 	.word	0xffffffff


	//   ....[1]....
        /*0048*/ 	.word	0xffffffff


	//   ....[2]....
        /*004c*/ 	.word	0xffffffff


	//   ....[3]....
        /*0050*/ 	.word	0xffffffff


	//   ....[4]....
        /*0054*/ 	.word	0xffffffff


	//   ....[5]....
        /*0058*/ 	.word	0xffffffff


	//   ....[6]....
        /*005c*/ 	.word	0xffffffff


	//   ....[7]....
        /*0060*/ 	.word	0xffffffff


	//   ....[8]....
        /*0064*/ 	.word	0xffffffff


	//   ....[9]....
        /*0068*/ 	.word	0xffffffff


	//   ....[10]....
        /*006c*/ 	.word	0xffffffff


	//   ....[11]....
        /*0070*/ 	.word	0xffffffff


	//   ....[12]....
        /*0074*/ 	.word	0xffffffff


	//   ....[13]....
        /*0078*/ 	.word	0xffffffff


	//   ....[14]....
        /*007c*/ 	.word	0xffffffff


	//   ....[15]....
        /*0080*/ 	.word	0xffffffff


	//   ....[16]....
        /*0084*/ 	.word	0xffffffff


	//   ....[17]....
        /*0088*/ 	.word	0xffffffff


	//   ....[18]....
        /*008c*/ 	.word	0xffffffff


	//   ....[19]....
        /*0090*/ 	.word	0xffffffff


	//   ....[20]....
        /*0094*/ 	.word	0xffffffff


	//   ....[21]....
        /*0098*/ 	.word	0xffffffff


	//   ....[22]....
        /*009c*/ 	.word	0xffffffff


	//   ....[23]....
        /*00a0*/ 	.word	0xffffffff


	//   ....[24]....
        /*00a4*/ 	.word	0xffffffff


	//   ....[25]....
        /*00a8*/ 	.word	0xffffffff


	//   ....[26]....
        /*00ac*/ 	.word	0xffffffff


	//   ....[27]....
        /*00b0*/ 	.word	0xffffffff


	//   ....[28]....
        /*00b4*/ 	.word	0xffffffff


	//----- nvinfo : EIATTR_COOP_GROUP_INSTR_OFFSETS
	.align		4
.L_148:
        /*00b8*/ 	.byte	0x04, 0x28
        /*00ba*/ 	.short	(.L_150 - .L_149)


	//   ....[0]....
.L_149:
        /*00bc*/ 	.word	0x00000050


	//   ....[1]....
        /*00c0*/ 	.word	0x00000c80


	//   ....[2]....
        /*00c4*/ 	.word	0x00000cc0


	//   ....[3]....
        /*00c8*/ 	.word	0x00000d20


	//   ....[4]....
        /*00cc*/ 	.word	0x00000d50


	//   ....[5]....
        /*00d0*/ 	.word	0x00000d90


	//   ....[6]....
        /*00d4*/ 	.word	0x00000db0


	//   ....[7]....
        /*00d8*/ 	.word	0x00000de0


	//   ....[8]....
        /*00dc*/ 	.word	0x00000e00


	//   ....[9]....
        /*00e0*/ 	.word	0x00003540


	//   ....[10]....
        /*00e4*/ 	.word	0x00003620


	//   ....[11]....
        /*00e8*/ 	.word	0x00003630


	//   ....[12]....
        /*00ec*/ 	.word	0x00003660


	//   ....[13]....
        /*00f0*/ 	.word	0x00006430


	//   ....[14]....
        /*00f4*/ 	.word	0x00006450


	//   ....[15]....
        /*00f8*/ 	.word	0x00006470


	//   ....[16]....
        /*00fc*/ 	.word	0x000064a0


	//   ....[17]....
        /*0100*/ 	.word	0x00008530


	//   ....[18]....
        /*0104*/ 	.word	0x00008560


	//   ....[19]....
        /*0108*/ 	.word	0x00008590


	//   ....[20]....
        /*010c*/ 	.word	0x000085b0


	//   ....[21]....
        /*0110*/ 	.word	0x000090d0


	//   ....[22]....
        /*0114*/ 	.word	0x00009100


	//   ....[23]....
        /*0118*/ 	.word	0x00009130


	//   ....[24]....
        /*011c*/ 	.word	0x00009160


	//   ....[25]....
        /*0120*/ 	.word	0x000091d0


	//   ....[26]....
        /*0124*/ 	.word	0x00009230


	//   ....[27]....
        /*0128*/ 	.word	0x00009830


	//   ....[28]....
        /*012c*/ 	.word	0x00009840


	//----- nvinfo : EIATTR_EXIT_INSTR_OFFSETS
	.align		4
.L_150:
        /*0130*/ 	.byte	0x04, 0x1c
        /*0132*/ 	.short	(.L_152 - .L_151)


	//   ....[0]....
.L_151:
        /*0134*/ 	.word	0x000001b0


	//   ....[1]....
        /*0138*/ 	.word	0x00009850


	//   ....[2]....
        /*013c*/ 	.word	0x00009df0


	//   ....[3]....
        /*0140*/ 	.word	0x00009e40


	//   ....[4]....
        /*0144*/ 	.word	0x00009e70


	//   ....[5]....
        /*0148*/ 	.word	0x00009ed0


	//   ....[6]....
        /*014c*/ 	.word	0x0000a160


	//----- nvinfo : EIATTR_CTAIDZ_USED
	.align		4
.L_152:
        /*0150*/ 	.byte	0x01, 0x04
	.zero		2


	//----- nvinfo : EIATTR_MAX_THREADS
	.align		4
        /*0154*/ 	.byte	0x04, 0x05
        /*0156*/ 	.short	(.L_154 - .L_153)
.L_153:
        /*0158*/ 	.word	0x00000100
        /*015c*/ 	.word	0x00000001
        /*0160*/ 	.word	0x00000001


	//----- nvinfo : EIATTR_CRS_STACK_SIZE
	.align		4
.L_154:
        /*0164*/ 	.byte	0x04, 0x1e
        /*0166*/ 	.short	(.L_156 - .L_155)
.L_155:
        /*0168*/ 	.word	0x00000000
.L_156:


//--------------------- .nv.info._ZN7cutlass13device_kernelIN5flash19enable_sm80_to_sm89INS1_16FlashAttnFwdSm80INS1_25CollectiveMainloopFwdSm80ILi8ELi1ELb1EN4cute5tupleIJNS5_1CILi128EEENS7_ILi96EEES8_EEELi128ENS_6half_tEfNS_4arch4Sm80ELb0ELb1ELb0ELb0ELb0ELb0ELb1ELb1EEENS1_21CollectiveEpilogueFwdINS6_IJS8_S8_S9_EEENS6_IJNS7_ILi1EEESH_SH_EEESB_SD_Li256ELb0ELb1ELb1ELb0EEENS1_19SingleTileSchedulerILb0ELb1ELb1ELi128EEEEEEEEEvNT_6ParamsE --------------------------
	.section	.nv.info._ZN7cutlass13device_kernelIN5flash19enable_sm80_to_sm89INS1_16FlashAttnFwdSm80INS1_25CollectiveMainloopFwdSm80ILi8ELi1ELb1EN4cute5tupleIJNS5_1CILi128EEENS7_ILi96EEES8_EEELi128ENS_6half_tEfNS_4arch4Sm80ELb0ELb1ELb0ELb0ELb0ELb0ELb1ELb1EEENS1_21CollectiveEpilogueFwdINS6_IJS8_S8_S9_EEENS6_IJNS7_ILi1EEESH_SH_EEESB_SD_Li256ELb0ELb1ELb1ELb0EEENS1_19SingleTileSchedulerILb0ELb1ELb1ELi128EEEEEEEEEvNT_6ParamsE,"",@"SHT_CUDA_INFO"
	.sectionflags	@""
	.align	4


	//----- nvinfo : EIATTR_CUDA_API_VERSION
	.align		4
        /*0000*/ 	.byte	0x04, 0x37
        /*0002*/ 	.short	(.L_158 - .L_157)
.L_157:
        /*0004*/ 	.word	0x00000082


	//----- nvinfo : EIATTR_SW2861232_WAR
	.align		4
.L_158:
        /*0008*/ 	.byte	0x01, 0x35
	.zero		2


	//----- nvinfo : EIATTR_PARAM_CBANK
	.align		4
        /*000c*/ 	.byte	0x04, 0x0a
        /*000e*/ 	.short	(.L_160 - .L_159)
	.align		4
.L_159:
        /*0010*/ 	.word	index@(.nv.constant0._ZN7cutlass13device_kernelIN5flash19enable_sm80_to_sm89INS1_16FlashAttnFwdSm80INS1_25CollectiveMainloopFwdSm80ILi8ELi1ELb1EN4cute5tupleIJNS5_1CILi128EEENS7_ILi96EEES8_EEELi128ENS_6half_tEfNS_4arch4Sm80ELb0ELb1ELb0ELb0ELb0ELb0ELb1ELb1EEENS1_21CollectiveEpilogueFwdINS6_IJS8_S8_S9_EEENS6_IJNS7_ILi1EEESH_SH_EEESB_SD_Li256ELb0ELb1ELb1ELb0EEENS1_19SingleTileSchedulerILb0ELb1ELb1ELi128EEEEEEEEEvNT_6ParamsE)
        /*0014*/ 	.short	0x0160
        /*0016*/ 	.short	0x0418


	//----- nvinfo : EIATTR_CBANK_PARAM_SIZE
	.align		4
.L_160:
        /*0018*/ 	.byte	0x03, 0x19
        /*001a*/ 	.short	0x0418


	//----- nvinfo : EIATTR_KPARAM_INFO
	.align		4
        /*001c*/ 	.byte	0x04, 0x17
        /*001e*/ 	.short	(.L_162 - .L_161)
.L_161:
        /*0020*/ 	.word	0x00000000
        /*0024*/ 	.short	0x0000
        /*0026*/ 	.short	0x0000
        /*0028*/ 	.byte	0x00, 0xf0, 0x61, 0x10


	//----- nvinfo : EIATTR_MAXREG_COUNT
	.align		4
.L_162:
        /*002c*/ 	.byte	0x03, 0x1b
        /*002e*/ 	.short	0x00ff


	//----- nvinfo : EIATTR_NUM_BARRIERS
	.align		4
        /*0030*/ 	.byte	0x02, 0x4c
        /*0032*/ 	.byte	0x02
	.zero		1


	//----- nvinfo : EIATTR_MERCURY_ISA_VERSION
	.align		4
        /*0034*/ 	.byte	0x03, 0x5f
        /*0036*/ 	.short	0x0000


	//----- nvinfo : EIATTR_COOP_GROUP_MASK_REGIDS
	.align		4
        /*0038*/ 	.byte	0x04, 0x29
        /*003a*/ 	.short	(.L_164 - .L_163)


	//   ....[0]....
.L_163:
        /*003c*/ 	.word	0xffffffff


	//   ....[1]....
        /*0040*/ 	.word	0xffffffff


	//   ....[2]....
        /*0044*/ 	.word	0xffffffff


	//   ....[3]....
        /*0048*/ 	.word	0xffffffff


	//   ....[4]....
        /*004c*/ 	.word	0xffffffff


	//   ....[5]....
        /*0050*/ 	.word	0xffffffff


	//   ....[6]....
        /*0054*/ 	.word	0xffffffff


	//   ....[7]....
        /*0058*/ 	.word	0xffffffff


	//   ....[8]....
        /*005c*/ 	.word	0xffffffff


	//   ....[9]....
        /*0060*/ 	.word	0xffffffff


	//   ....[10]....
        /*0064*/ 	.word	0xffffffff


	//   ....[11]....
        /*0068*/ 	.word	0xffffffff


	//   ....[12]....
        /*006c*/ 	.word	0xffffffff


	//   ....[13]....
        /*0070*/ 	.word	0xffffffff


	//   ....[14]....
        /*0074*/ 	.word	0xffffffff


	//   ....[15]....
        /*0078*/ 	.word	0xffffffff


	//   ....[16]....
        /*007c*/ 	.word	0xffffffff


	//   ....[17]....
        /*0080*/ 	.word	0xffffffff


	//   ....[18]....
        /*0084*/ 	.word	0xffffffff


	//   ....[19]....
        /*0088*/ 	.word	0xffffffff


	//   ....[20]....
        /*008c*/ 	.word	0xffffffff


	//   ....[21]....
        /*0090*/ 	.word	0xffffffff


	//   ....[22]....
        /*0094*/ 	.word	0xffffffff


	//   ....[23]....
        /*0098*/ 	.word	0xffffffff


	//   ....[24]....
        /*009c*/ 	.word	0xffffffff


	//   ....[25]....
        /*00a0*/ 	.word	0xffffffff


	//   ....[26]....
        /*00a4*/ 	.word	0xffffffff


	//   ....[27]....
        /*00a8*/ 	.word	0xffffffff


	//   ....[28]....
        /*00ac*/ 	.word	0xffffffff


	//   ....[29]....
        /*00b0*/ 	.word	0xffffffff


	//   ....[30]....
        /*00b4*/ 	.word	0xffffffff


	//   ....[31]....
        /*00b8*/ 	.word	0xffffffff


	//   ....[32]....
        /*00bc*/ 	.word	0xffffffff


	//   ....[33]....
        /*00c0*/ 	.word	0xffffffff


	//   ....[34]....
        /*00c4*/ 	.word	0xffffffff


	//   ....[35]....
        /*00c8*/ 	.word	0xffffffff


	//   ....[36]....
        /*00cc*/ 	.word	0xffffffff


	//   ....[37]....
        /*00d0*/ 	.word	0xffffffff


	//   ....[38]....
        /*00d4*/ 	.word	0xffffffff


	//   ....[39]....
        /*00d8*/ 	.word	0xffffffff


	//   ....[40]....
        /*00dc*/ 	.word	0xffffffff


	//   ....[41]....
        /*00e0*/ 	.word	0xffffffff


	//   ....[42]....
        /*00e4*/ 	.word	0xffffffff


	//----- nvinfo : EIATTR_COOP_GROUP_INSTR_OFFSETS
	.align		4
.L_164:
        /*00e8*/ 	.byte	0x04, 0x28
        /*00ea*/ 	.short	(.L_166 - .L_165)


	//   ....[0]....
.L_165:
        /*00ec*/ 	.word	0x00000050


	//   ....[1]....
        /*00f0*/ 	.word	0x00001030


	//   ....[2]....
        /*00f4*/ 	.word	0x00001090


	//   ....[3]....
        /*00f8*/ 	.word	0x000010d0


	//   ....[4]....
        /*00fc*/ 	.word	0x00001110


	//   ....[5]....
        /*0100*/ 	.word	0x00001150


	//   ....[6]....
        /*0104*/ 	.word	0x00001190


	//   ....[7]....
        /*0108*/ 	.word	0x000011c0


	//   ....[8]....
        /*010c*/ 	.word	0x00001280


	//   ....[9]....
        /*0110*/ 	.word	0x00002b00


	//   ....[10]....
        /*0114*/ 	.word	0x00003420


	//   ....[11]....
        /*0118*/ 	.word	0x00003f70


	//   ....[12]....
        /*011c*/ 	.word	0x00003fc0


	//   ....[13]....
        /*0120*/ 	.word	0x00003fe0


	//   ....[14]....
        /*0124*/ 	.word	0x00004000


	//   ....[15]....
        /*0128*/ 	.word	0x000062b0


	//   ....[16]....
        /*012c*/ 	.word	0x000065a0


	//   ....[17]....
        /*0130*/ 	.word	0x000076a0


	//   ....[18]....
        /*0134*/ 	.word	0x00007900


	//   ....[19]....
        /*0138*/ 	.word	0x00007930


	//   ....[20]....
        /*013c*/ 	.word	0x000079b0


	//   ....[21]....
        /*0140*/ 	.word	0x0000a320


	//   ....[22]....
        /*0144*/ 	.word	0x0000a340


	//   ....[23]....
        /*0148*/ 	.word	0x0000a380


	//   ....[24]....
        /*014c*/ 	.word	0x0000a3a0


	//   ....[25]....
        /*0150*/ 	.word	0x0000cbb0


	//   ....[26]....
        /*0154*/ 	.word	0x0000ced0


	//   ....[27]....
        /*0158*/ 	.word	0x0000dfc0


	//   ....[28]....
        /*015c*/ 	.word	0x0000e120


	//   ....[29]....
        /*0160*/ 	.word	0x0000e240


	//   ....[30]....
        /*0164*/ 	.word	0x0000e340


	//   ....[31]....
        /*0168*/ 	.word	0x0000fb20


	//   ....[32]....
        /*016c*/ 	.word	0x0000fb50


	//   ....[33]....
        /*0170*/ 	.word	0x0000fb90


	//   ....[34]....
        /*0174*/ 	.word	0x0000fba0


	//   ....[35]....
        /*0178*/ 	.word	0x000106b0


	//   ....[36]....
        /*017c*/ 	.word	0x000106f0


	//   ....[37]....
        /*0180*/ 	.word	0x00010710


	//   ....[38]....
        /*0184*/ 	.word	0x00010740


	//   ....[39]....
        /*0188*/ 	.word	0x000107b0


	//   ....[40]....
        /*018c*/ 	.word	0x00010820


	//   ....[41]....
        /*0190*/ 	.word	0x00010e30


	//   ....[42]....
        /*0194*/ 	.word	0x00010e40


	//----- nvinfo : EIATTR_EXIT_INSTR_OFFSETS
	.align		4
.L_166:
        /*0198*/ 	.byte	0x04, 0x1c
        /*019a*/ 	.short	(.L_168 - .L_167)


	//   ....[0]....
.L_167:
        /*019c*/ 	.word	0x000001b0


	//   ....[1]....
        /*01a0*/ 	.word	0x00010e50


	//   ....[2]....
        /*01a4*/ 	.word	0x000113f0


	//   ....[3]....
        /*01a8*/ 	.word	0x00011440


	//   ....[4]....
        /*01ac*/ 	.word	0x00011470


	//   ....[5]....
        /*01b0*/ 	.word	0x000114d0


	//   ....[6]....
        /*01b4*/ 	.word	0x00011760


	//----- nvinfo : EIATTR_CTAIDZ_USED
	.align		4
.L_168:
        /*01b8*/ 	.byte	0x01, 0x04
	.zero		2


	//----- nvinfo : EIATTR_MAX_THREADS
	.align		4
        /*01bc*/ 	.byte	0x04, 0x05
        /*01be*/ 	.short	(.L_170 - .L_169)
.L_169:
        /*01c0*/ 	.word	0x00000100
        /*01c4*/ 	.word	0x00000001
        /*01c8*/ 	.word	0x00000001


	//----- nvinfo : EIATTR_CRS_STACK_SIZE
	.align		4
.L_170:
        /*01cc*/ 	.byte	0x04, 0x1e
        /*01ce*/ 	.short	(.L_172 - .L_171)
.L_171:
        /*01d0*/ 	.word	0x00000000
.L_172:


//--------------------- .nv.info._ZN7cutlass13device_kernelIN5flash19enable_sm80_to_sm89INS1_16FlashAttnFwdSm80INS1_25CollectiveMainloopFwdSm80ILi8ELi1ELb1EN4cute5tupleIJNS5_1CILi128EEES8_S8_EEELi128ENS_6half_tEfNS_4arch4Sm80ELb1ELb0ELb0ELb0ELb0ELb0ELb1ELb1EEENS1_21CollectiveEpilogueFwdIS9_NS6_IJNS7_ILi1EEESF_SF_EEESA_SC_Li256ELb0ELb1ELb1ELb0EEENS1_30DynamicPersistentTileSchedulerILi256ELi256ELb1ELb1ELb0EEEEEEEEEvNT_6ParamsE --------------------------
	.section	.nv.info._ZN7cutlass13device_kernelIN5flash19enable_sm80_to_sm89INS1_16FlashAttnFwdSm80INS1_25CollectiveMainloopFwdSm80ILi8ELi1ELb1EN4cute5tupleIJNS5_1CILi128EEES8_S8_EEELi128ENS_6half_tEfNS_4arch4Sm80ELb1ELb0ELb0ELb0ELb0ELb0ELb1ELb1EEENS1_21CollectiveEpilogueFwdIS9_NS6_IJNS7_ILi1EEESF_SF_EEESA_SC_Li256ELb0ELb1ELb1ELb0EEENS1_30DynamicPersistentTileSchedulerILi256ELi256ELb1ELb1ELb0EEEEEEEEEvNT_6ParamsE,"",@"SHT_CUDA_INFO"
	.sectionflags	@""
	.align	4


	//----- nvinfo : EIATTR_CUDA_API_VERSION
	.align		4
        /*0000*/ 	.byte	0x04, 0x37
        /*0002*/ 	.short	(.L_174 - .L_173)
.L_173:
        /*0004*/ 	.word	0x00000082


	//----- nvinfo : EIATTR_SW2861232_WAR
	.align		4
.L_174:
        /*0008*/ 	.byte	0x01, 0x35
	.zero		2


	//----- nvinfo : EIATTR_PARAM_CBANK
	.align		4
        /*000c*/ 	.byte	0x04, 0x0a
        /*000e*/ 	.short	(.L_176 - .L_175)
	.align		4
.L_175:
        /*0010*/ 	.word	index@(.nv.constant0._ZN7cutlass13device_kernelIN5flash19enable_sm80_to_sm89INS1_16FlashAttnFwdSm80INS1_25CollectiveMainloopFwdSm80ILi8ELi1ELb1EN4cute5tupleIJNS5_1CILi128EEES8_S8_EEELi128ENS_6half_tEfNS_4arch4Sm80ELb1ELb0ELb0ELb0ELb0ELb0ELb1ELb1EEENS1_21CollectiveEpilogueFwdIS9_NS6_IJNS7_ILi1EEESF_SF_EEESA_SC_Li256ELb0ELb1ELb1ELb0EEENS1_30DynamicPersistentTileSchedulerILi256ELi256ELb1ELb1ELb0EEEEEEEEEvNT_6ParamsE)
        /*0014*/ 	.short	0x0160
        /*0016*/ 	.short	0x0428


	//----- nvinfo : EIATTR_CBANK_PARAM_SIZE
	.align		4
.L_176:
        /*0018*/ 	.byte	0x03, 0x19
        /*001a*/ 	.short	0x0428


	//----- nvinfo : EIATTR_KPARAM_INFO
	.align		4
        /*001c*/ 	.byte	0x04, 0x17
        /*001e*/ 	.short	(.L_178 - .L_177)
.L_177:
        /*0020*/ 	.word	0x00000000
        /*0024*/ 	.short	0x0000
        /*0026*/ 	.short	0x0000
        /*0028*/ 	.byte	0x00, 0xf0, 0xa1, 0x10


	//----- nvinfo : EIATTR_MAXREG_COUNT
	.align		4
.L_178:
        /*002c*/ 	.byte	0x03, 0x1b
        /*002e*/ 	.short	0x00ff


	//----- nvinfo : EIATTR_NUM_BARRIERS
	.align		4
        /*0030*/ 	.byte	0x02, 0x4c
        /*0032*/ 	.byte	0x06
	.zero		1


	//----- nvinfo : EIATTR_ANNOTATIONS
	.align		4
        /*0034*/ 	.byte	0x04, 0x55
        /*0036*/ 	.short	(.L_180 - .L_179)


	//   ....[0]....
.L_179:
        /*0038*/ 	.word	0x00000001
        /*003c*/ 	.byte	0x70, 0x00, 0x00, 0x00, 0x01, 0x00, 0x00, 0x00, 0x40, 0x02, 0x00, 0x00, 0x01, 0x00, 0x00, 0x00
        /* <DEDUP_REMOVED lines=35> */
        /*027c*/ 	.byte	0xf0, 0xeb, 0x00, 0x00, 0x01, 0x00, 0x00, 0x00, 0x30, 0xec, 0x00, 0x00


	//----- nvinfo : EIATTR_MERCURY_ISA_VERSION
	.align		4
.L_180:
        /*0288*/ 	.byte	0x03, 0x5f
        /*028a*/ 	.short	0x0000


	//----- nvinfo : EIATTR_INT_WARP_WIDE_INSTR_OFFSETS
	.align		4
        /*028c*/ 	.byte	0x04, 0x31
        /*028e*/ 	.short	(.L_182 - .L_181)


	//   ....[0]....
.L_181:
        /*0290*/ 	.word	0x0000d560


	//   ....[1]....
        /*0294*/ 	.word	0x0000d5e0


	//----- nvinfo : EIATTR_COOP_GROUP_MASK_REGIDS
	.align		4
.L_182:
        /*0298*/ 	.byte	0x04, 0x29
        /*029a*/ 	.short	(.L_184 - .L_183)


	//   ....[0]....
.L_183:
        /*029c*/ 	.word	0xffffffff


	//   ....[1]....
        /*02a0*/ 	.word	0xffffffff


	//   ....[2]....
        /*02a4*/ 	.word	0xffffffff


	//   ....[3]....
        /*02a8*/ 	.word	0xffffffff


	//   ....[4]....
        /*02ac*/ 	.word	0xffffffff


	//   ....[5]....
        /*02b0*/ 	.word	0xffffffff


	//   ....[6]....
        /*02b4*/ 	.word	0xffffffff


	//   ....[7]....
        /*02b8*/ 	.word	0xffffffff


	//   ....[8]....
        /*02bc*/ 	.word	0xffffffff


	//   ....[9]....
        /*02c0*/ 	.word	0xffffffff


	//   ....[10]....
        /*02c4*/ 	.word	0xffffffff


	//   ....[11]....
        /*02c8*/ 	.word	0xffffffff


	//   ....[12]....
        /*02cc*/ 	.word	0xffffffff


	//   ....[13]....
        /*02d0*/ 	.word	0xffffffff


	//   ....[14]....
        /*02d4*/ 	.word	0xffffffff


	//   ....[15]....
        /*02d8*/ 	.word	0xffffffff


	//   ....[16]....
        /*02dc*/ 	.word	0xffffffff


	//   ....[17]....
        /*02e0*/ 	.word	0xffffffff


	//   ....[18]....
        /*02e4*/ 	.word	0xffffffff


	//   ....[19]....
        /*02e8*/ 	.word	0xffffffff


	//   ....[20]....
        /*02ec*/ 	.word	0xffffffff


	//   ....[21]....
        /*02f0*/ 	.word	0xffffffff


	//   ....[22]....
        /*02f4*/ 	.word	0xffffffff


	//   ....[23]....
        /*02f8*/ 	.word	0xffffffff


	//   ....[24]....
        /*02fc*/ 	.word	0xffffffff


	//   ....[25]....
        /*0300*/ 	.word	0xffffffff


	//   ....[26]....
        /*0304*/ 	.word	0xffffffff


	//   ....[27]....
        /*0308*/ 	.word	0xffffffff


	//   ....[28]....
        /*030c*/ 	.word	0xffffffff


	//   ....[29]....
        /*0310*/ 	.word	0xffffffff


	//   ....[30]....
        /*0314*/ 	.word	0xffffffff


	//   ....[31]....
        /*0318*/ 	.word	0xffffffff


	//   ....[32]....
        /*031c*/ 	.word	0xffffffff


	//   ....[33]....
        /*0320*/ 	.word	0xffffffff


	//   ....[34]....
        /*0324*/ 	.word	0xffffffff


	//   ....[35]....
        /*0328*/ 	.word	0xffffffff


	//   ....[36]....
        /*032c*/ 	.word	0xffffffff


	//   ....[37]....
        /*0330*/ 	.word	0xffffffff


	//   ....[38]....
        /*0334*/ 	.word	0xffffffff


	//   ....[39]....
        /*0338*/ 	.word	0xffffffff


	//   ....[40]....
        /*033c*/ 	.word	0xffffffff


	//   ....[41]....
        /*0340*/ 	.word	0xffffffff


	//   ....[42]....
        /*0344*/ 	.word	0xffffffff


	//   ....[43]....
        /*0348*/ 	.word	0xffffffff


	//----- nvinfo : EIATTR_COOP_GROUP_INSTR_OFFSETS
	.align		4
.L_184:
        /*034c*/ 	.byte	0x04, 0x28
        /*034e*/ 	.short	(.L_186 - .L_185)


	//   ....[0]....
.L_185:
        /*0350*/ 	.word	0x00000050


	//   ....[1]....
        /*0354*/ 	.word	0x000016f0


	//   ....[2]....
        /*0358*/ 	.word	0x00001700


	//   ....[3]....
        /*035c*/ 	.word	0x00001710


	//   ....[4]....
        /*0360*/ 	.word	0x00001730


	//   ....[5]....
        /*0364*/ 	.word	0x00001780


	//   ....[6]....
        /*0368*/ 	.word	0x000017a0


	//   ....[7]....
        /*036c*/ 	.word	0x00001810


	//   ....[8]....
        /*0370*/ 	.word	0x00001820


	//   ....[9]....
        /*0374*/ 	.word	0x00002e20


	//   ....[10]....
        /*0378*/ 	.word	0x00002e30


	//   ....[11]....
        /*037c*/ 	.word	0x00003a50


	//   ....[12]....
        /*0380*/ 	.word	0x00003ad0


	//   ....[13]....
        /*0384*/ 	.word	0x00003af0


	//   ....[14]....
        /*0388*/ 	.word	0x00003b10


	//   ....[15]....
        /*038c*/ 	.word	0x00005ed0


	//   ....[16]....
        /*0390*/ 	.word	0x00005f10


	//   ....[17]....
        /*0394*/ 	.word	0x00007360


	//   ....[18]....
        /*0398*/ 	.word	0x00007400


	//   ....[19]....
        /*039c*/ 	.word	0x00007440


	//   ....[20]....
        /*03a0*/ 	.word	0x00007490


	//   ....[21]....
        /*03a4*/ 	.word	0x0000ad20


	//   ....[22]....
        /*03a8*/ 	.word	0x0000ad50


	//   ....[23]....
        /*03ac*/ 	.word	0x0000ad70


	//   ....[24]....
        /*03b0*/ 	.word	0x0000ad90


	//   ....[25]....
        /*03b4*/ 	.word	0x0000cf10


	//   ....[26]....
        /*03b8*/ 	.word	0x0000cf60


	//   ....[27]....
        /*03bc*/ 	.word	0x0000cf80


	//   ....[28]....
        /*03c0*/ 	.word	0x0000cfa0


	//   ....[29]....
        /*03c4*/ 	.word	0x0000d730


	//   ....[30]....
        /*03c8*/ 	.word	0x0000db80


	//   ....[31]....
        /*03cc*/ 	.word	0x0000db90


	//   ....[32]....
        /*03d0*/ 	.word	0x0000dbc0


	//   ....[33]....
        /*03d4*/ 	.word	0x0000dbe0


	//   ....[34]....
        /*03d8*/ 	.word	0x0000dce0


	//   ....[35]....
        /*03dc*/ 	.word	0x0000dd40


	//   ....[36]....
        /*03e0*/ 	.word	0x0000e2f0


	//   ....[37]....
        /*03e4*/ 	.word	0x0000e300


	//   ....[38]....
        /*03e8*/ 	.word	0x0000ea90


	//   ....[39]....
        /*03ec*/ 	.word	0x0000eb70


	//   ....[40]....
        /*03f0*/ 	.word	0x0000ebd0


	//   ....[41]....
        /*03f4*/ 	.word	0x0000ec20


	//   ....[42]....
        /*03f8*/ 	.word	0x0000ec80


	//   ....[43]....
        /*03fc*/ 	.word	0x0000ecd0


	//----- nvinfo : EIATTR_EXIT_INSTR_OFFSETS
	.align		4
.L_186:
        /*0400*/ 	.byte	0x04, 0x1c
        /*0402*/ 	.short	(.L_188 - .L_187)


	//   ....[0]....
.L_187:
        /*0404*/ 	.word	0x000000a0


	//   ....[1]....
        /*0408*/ 	.word	0x0000eb30


	//----- nvinfo : EIATTR_MAX_THREADS
	.align		4
.L_188:
        /*040c*/ 	.byte	0x04, 0x05
        /*040e*/ 	.short	(.L_190 - .L_189)
.L_189:
        /*0410*/ 	.word	0x00000100
        /*0414*/ 	.word	0x00000001
        /*0418*/ 	.word	0x00000001


	//----- nvinfo : EIATTR_CRS_STACK_SIZE
	.align		4
.L_190:
        /*041c*/ 	.byte	0x04, 0x1e
        /*041e*/ 	.short	(.L_192 - .L_191)
.L_191:
        /*0420*/ 	.word	0x00000000
.L_192:


//--------------------- .nv.info._ZN7cutlass13device_kernelIN5flash19enable_sm80_to_sm89INS1_16FlashAttnFwdSm80INS1_25CollectiveMainloopFwdSm80ILi4ELi1ELb0EN4cute5tupleIJNS5_1CILi128EEENS7_ILi64EEES8_EEELi128ENS_6half_tEfNS_4arch4Sm80ELb0ELb0ELb0ELb0ELb0ELb0ELb1ELb1EEENS1_21CollectiveEpilogueFwdINS6_IJS8_S8_S9_EEENS6_IJNS7_ILi1EEESH_SH_EEESB_SD_Li128ELb0ELb1ELb1ELb0EEENS1_19SingleTileSchedulerILb0ELb1ELb1ELi128EEEEEEEEEvNT_6ParamsE --------------------------
	.section	.nv.info._ZN7cutlass13device_kernelIN5flash19enable_sm80_to_sm89INS1_16FlashAttnFwdSm80INS1_25CollectiveMainloopFwdSm80ILi4ELi1ELb0EN4cute5tupleIJNS5_1CILi128EEENS7_ILi64EEES8_EEELi128ENS_6half_tEfNS_4arch4Sm80ELb0ELb0ELb0ELb0ELb0ELb0ELb1ELb1EEENS1_21CollectiveEpilogueFwdINS6_IJS8_S8_S9_EEENS6_IJNS7_ILi1EEESH_SH_EEESB_SD_Li128ELb0ELb1ELb1ELb0EEENS1_19SingleTileSchedulerILb0ELb1ELb1ELi128EEEEEEEEEvNT_6ParamsE,"",@"SHT_CUDA_INFO"
	.sectionflags	@""
	.align	4


	//----- nvinfo : EIATTR_CUDA_API_VERSION
	.align		4
        /*0000*/ 	.byte	0x04, 0x37
        /*0002*/ 	.short	(.L_194 - .L_193)
.L_193:
        /*0004*/ 	.word	0x00000082


	//----- nvinfo : EIATTR_SW2861232_WAR
	.align		4
.L_194:
        /*0008*/ 	.byte	0x01, 0x35
	.zero		2


	//----- nvinfo : EIATTR_PARAM_CBANK
	.align		4
        /*000c*/ 	.byte	0x04, 0x0a
        /*000e*/ 	.short	(.L_196 - .L_195)
	.align		4
.L_195:
        /*0010*/ 	.word	index@(.nv.constant0._ZN7cutlass13device_kernelIN5flash19enable_sm80_to_sm89INS1_16FlashAttnFwdSm80INS1_25CollectiveMainloopFwdSm80ILi4ELi1ELb0EN4cute5tupleIJNS5_1CILi128EEENS7_ILi64EEES8_EEELi128ENS_6half_tEfNS_4arch4Sm80ELb0ELb0ELb0ELb0ELb0ELb0ELb1ELb1EEENS1_21CollectiveEpilogueFwdINS6_IJS8_S8_S9_EEENS6_IJNS7_ILi1EEESH_SH_EEESB_SD_Li128ELb0ELb1ELb1ELb0EEENS1_19SingleTileSchedulerILb0ELb1ELb1ELi128EEEEEEEEEvNT_6ParamsE)
        /*0014*/ 	.short	0x0160
        /*0016*/ 	.short	0x0418


	//----- nvinfo : EIATTR_CBANK_PARAM_SIZE
	.align		4
.L_196:
        /*0018*/ 	.byte	0x03, 0x19
        /*001a*/ 	.short	0x0418


	//----- nvinfo : EIATTR_KPARAM_INFO
	.align		4
        /*001c*/ 	.byte	0x04, 0x17
        /*001e*/ 	.short	(.L_198 - .L_197)
.L_197:
        /*0020*/ 	.word	0x00000000
        /*0024*/ 	.short	0x0000
        /*0026*/ 	.short	0x0000
        /*0028*/ 	.byte	0x00, 0xf0, 0x61, 0x10


	//----- nvinfo : EIATTR_MAXREG_COUNT
	.align		4
.L_198:
        /*002c*/ 	.byte	0x03, 0x1b
        /*002e*/ 	.short	0x00ff


	//----- nvinfo : EIATTR_NUM_BARRIERS
	.align		4
        /*0030*/ 	.byte	0x02, 0x4c
        /*0032*/ 	.byte	0x02
	.zero		1


	//----- nvinfo : EIATTR_ANNOTATIONS
	.align		4
        /*0034*/ 	.byte	0x04, 0x55
        /*0036*/ 	.short	(.L_200 - .L_199)


	//   ....[0]....
.L_199:
        /* <DEDUP_REMOVED lines=38> */
        /*028c*/ 	.byte	0xc0, 0x9e, 0x00, 0x00


	//----- nvinfo : EIATTR_MERCURY_ISA_VERSION
	.align		4
.L_200:
        /*0290*/ 	.byte	0x03, 0x5f
        /*0292*/ 	.short	0x0000


	//----- nvinfo : EIATTR_INT_WARP_WIDE_INSTR_OFFSETS
	.align		4
        /*0294*/ 	.byte	0x04, 0x31
        /*0296*/ 	.short	(.L_202 - .L_201)


	//   ....[0]....
.L_201:
        /*0298*/ 	.word	0x00001ac0


	//----- nvinfo : EIATTR_COOP_GROUP_MASK_REGIDS
	.align		4
.L_202:
        /*029c*/ 	.byte	0x04, 0x29
        /*029e*/ 	.short	(.L_204 - .L_203)


	//   ....[0]....
.L_203:
        /*02a0*/ 	.word	0xffffffff


	//   ....[1]....
        /*02a4*/ 	.word	0xffffffff


	//   ....[2]....
        /*02a8*/ 	.word	0xffffffff


	//   ....[3]....
        /*02ac*/ 	.word	0xffffffff


	//   ....[4]....
        /*02b0*/ 	.word	0xffffffff


	//   ....[5]....
        /*02b4*/ 	.word	0xffffffff


	//   ....[6]....
        /*02b8*/ 	.word	0xffffffff


	//   ....[7]....
        /*02bc*/ 	.word	0xffffffff


	//   ....[8]....
        /*02c0*/ 	.word	0xffffffff


	//   ....[9]....
        /*02c4*/ 	.word	0xffffffff


	//   ....[10]....
        /*02c8*/ 	.word	0xffffffff


	//   ....[11]....
        /*02cc*/ 	.word	0xffffffff


	//   ....[12]....
        /*02d0*/ 	.word	0xffffffff


	//   ....[13]....
        /*02d4*/ 	.word	0xffffffff


	//   ....[14]....
        /*02d8*/ 	.word	0xffffffff


	//   ....[15]....
        /*02dc*/ 	.word	0xffffffff


	//   ....[16]....
        /*02e0*/ 	.word	0xffffffff


	//   ....[17]....
        /*02e4*/ 	.word	0xffffffff


	//   ....[18]....
        /*02e8*/ 	.word	0xffffffff


	//   ....[19]....
        /*02ec*/ 	.word	0xffffffff


	//   ....[20]....
        /*02f0*/ 	.word	0xffffffff


	//   ....[21]....
        /*02f4*/ 	.word	0xffffffff


	//   ....[22]....
        /*02f8*/ 	.word	0xffffffff


	//   ....[23]....
        /*02fc*/ 	.word	0xffffffff


	//   ....[24]....
        /*0300*/ 	.word	0xffffffff


	//   ....[25]....
        /*0304*/ 	.word	0xffffffff


	//   ....[26]....
        /*0308*/ 	.word	0xffffffff


	//   ....[27]....
        /*030c*/ 	.word	0xffffffff


	//   ....[28]....
        /*0310*/ 	.word	0xffffffff


	//   ....[29]....
        /*0314*/ 	.word	0xffffffff


	//   ....[30]....
        /*0318*/ 	.word	0xffffffff


	//   ....[31]....
        /*031c*/ 	.word	0xffffffff


	//   ....[32]....
        /*0320*/ 	.word	0xffffffff


	//   ....[33]....
        /*0324*/ 	.word	0xffffffff


	//   ....[34]....
        /*0328*/ 	.word	0xffffffff


	//   ....[35]....
        /*032c*/ 	.word	0xffffffff


	//   ....[36]....
        /*0330*/ 	.word	0xffffffff


	//   ....[37]....
        /*0334*/ 	.word	0xffffffff


	//   ....[38]....
        /*0338*/ 	.word	0xffffffff


	//   ....[39]....
        /*033c*/ 	.word	0xffffffff


	//   ....[40]....
        /*0340*/ 	.word	0xffffffff


	//   ....[41]....
        /*0344*/ 	.word	0xffffffff


	//   ....[42]....
        /*0348*/ 	.word	0xffffffff


	//   ....[43]....
        /*034c*/ 	.word	0xffffffff


	//   ....[44]....
        /*0350*/ 	.word	0xffffffff


	//   ....[45]....
        /*0354*/ 	.word	0xffffffff


	//   ....[46]....
        /*0358*/ 	.word	0xffffffff


	//   ....[47]....
        /*035c*/ 	.word	0xffffffff


	//   ....[48]....
        /*0360*/ 	.word	0xffffffff


	//   ....[49]....
        /*0364*/ 	.word	0xffffffff


	//   ....[50]....
        /*0368*/ 	.word	0xffffffff


	//   ....[51]....
        /*036c*/ 	.word	0xffffffff


	//   ....[52]....
        /*0370*/ 	.word	0xffffffff


	//   ....[53]....
        /*0374*/ 	.word	0xffffffff


	//   ....[54]....
        /*0378*/ 	.word	0xffffffff


	//   ....[55]....
        /*037c*/ 	.word	0xffffffff


	//   ....[56]....
        /*0380*/ 	.word	0xffffffff


	//----- nvinfo : EIATTR_COOP_GROUP_INSTR_OFFSETS
	.align		4
.L_204:
        /*0384*/ 	.byte	0x04, 0x28
        /*0386*/ 	.short	(.L_206 - .L_205)


	//   ....[0]....
.L_205:
        /*0388*/ 	.word	0x00000060


	//   ....[1]....
        /*038c*/ 	.word	0x00000f00


	//   ....[2]....
        /*0390*/ 	.word	0x00000f40


	//   ....[3]....
        /*0394*/ 	.word	0x000011a0


	//   ....[4]....
        /*0398*/ 	.word	0x000011d0


	//   ....[5]....
        /*039c*/ 	.word	0x000012b0


	//   ....[6]....
        /*03a0*/ 	.word	0x000012e0


	//   ....[7]....
        /*03a4*/ 	.word	0x000013c0


	//   ....[8]....
        /*03a8*/ 	.word	0x000013f0


	//   ....[9]....
        /*03ac*/ 	.word	0x000014d0


	//   ....[10]....
        /*03b0*/ 	.word	0x00001500


	//   ....[11]....
        /*03b4*/ 	.word	0x000015e0


	//   ....[12]....
        /*03b8*/ 	.word	0x00001610


	//   ....[13]....
        /*03bc*/ 	.word	0x000016f0


	//   ....[14]....
        /*03c0*/ 	.word	0x00001720


	//   ....[15]....
        /*03c4*/ 	.word	0x000017f0


	//   ....[16]....
        /*03c8*/ 	.word	0x00001830


	//   ....[17]....
        /*03cc*/ 	.word	0x00003820


	//   ....[18]....
        /*03d0*/ 	.word	0x00003940


	//   ....[19]....
        /*03d4*/ 	.word	0x00003b40


	//   ....[20]....
        /*03d8*/ 	.word	0x00003b60


	//   ....[21]....
        /*03dc*/ 	.word	0x00003d10


	//   ....[22]....
        /*03e0*/ 	.word	0x00003f20


	//   ....[23]....
        /*03e4*/ 	.word	0x00003f40


	//   ....[24]....
        /*03e8*/ 	.word	0x00004150


	//   ....[25]....
        /*03ec*/ 	.word	0x00007690


	//   ....[26]....
        /*03f0*/ 	.word	0x000076e0


	//   ....[27]....
        /*03f4*/ 	.word	0x000077a0


	//   ....[28]....
        /*03f8*/ 	.word	0x000077f0


	//   ....[29]....
        /*03fc*/ 	.word	0x00007820


	//   ....[30]....
        /*0400*/ 	.word	0x00007910


	//   ....[31]....
        /*0404*/ 	.word	0x00007a70


	//   ....[32]....
        /*0408*/ 	.word	0x00007d50


	//   ....[33]....
        /*040c*/ 	.word	0x00009f20


	//   ....[34]....
        /*0410*/ 	.word	0x00009f30


	//   ....[35]....
        /*0414*/ 	.word	0x00009f40


	//   ....[36]....
        /*0418*/ 	.word	0x00009f60


	//   ....[37]....
        /*041c*/ 	.word	0x00009f80


	//   ....[38]....
        /*0420*/ 	.word	0x00009fa0


	//   ....[39]....
        /*0424*/ 	.word	0x00009fb0


	//   ....[40]....
        /*0428*/ 	.word	0x00009fe0


	//   ....[41]....
        /*042c*/ 	.word	0x0000b050


	//   ....[42]....
        /*0430*/ 	.word	0x0000b080


	//   ....[43]....
        /*0434*/ 	.word	0x0000b0b0


	//   ....[44]....
        /*0438*/ 	.word	0x0000b0e0


	//   ....[45]....
        /*043c*/ 	.word	0x0000b120


	//   ....[46]....
        /*0440*/ 	.word	0x0000b150


	//   ....[47]....
        /*0444*/ 	.word	0x0000b170


	//   ....[48]....
        /*0448*/ 	.word	0x0000b180


	//   ....[49]....
        /*044c*/ 	.word	0x0000b1a0


	//   ....[50]....
        /*0450*/ 	.word	0x0000b1b0


	//   ....[51]....
        /*0454*/ 	.word	0x0000b860


	//   ....[52]....
        /*0458*/ 	.word	0x0000b880


	//   ....[53]....
        /*045c*/ 	.word	0x0000be80


	//   ....[54]....
        /*0460*/ 	.word	0x0000bea0


	//   ....[55]....
        /*0464*/ 	.word	0x0000c4a0


	//   ....[56]....
        /*0468*/ 	.word	0x0000c4b0


	//----- nvinfo : EIATTR_EXIT_INSTR_OFFSETS
	.align		4
.L_206:
        /*046c*/ 	.byte	0x04, 0x1c
        /*046e*/ 	.short	(.L_208 - .L_207)


	//   ....[0]....
.L_207:
        /*0470*/ 	.word	0x000001c0


	//   ....[1]....
        /*0474*/ 	.word	0x0000c4c0


	//   ....[2]....
        /*0478*/ 	.word	0x0000ca60


	//   ....[3]....
        /*047c*/ 	.word	0x0000cab0


	//   ....[4]....
        /*0480*/ 	.word	0x0000cae0


	//   ....[5]....
        /*0484*/ 	.word	0x0000cb40


	//   ....[6]....
        /*0488*/ 	.word	0x0000cdd0


	//----- nvinfo : EIATTR_CTAIDZ_USED
	.align		4
.L_208:
        /*048c*/ 	.byte	0x01, 0x04
	.zero		2


	//----- nvinfo : EIATTR_MAX_THREADS
	.align		4
        /*0490*/ 	.byte	0x04, 0x05
        /*0492*/ 	.short	(.L_210 - .L_209)
.L_209:
        /*0494*/ 	.word	0x00000080
        /*0498*/ 	.word	0x00000001
        /*049c*/ 	.word	0x00000001


	//----- nvinfo : EIATTR_CRS_STACK_SIZE
	.align		4
.L_210:
        /*04a0*/ 	.byte	0x04, 0x1e
        /*04a2*/ 	.short	(.L_212 - .L_211)
.L_211:
        /*04a4*/ 	.word	0x00000000
.L_212:


//--------------------- .nv.info._ZN7cutlass13device_kernelIN5flash19enable_sm80_to_sm89INS1_16FlashAttnFwdSm80INS1_25CollectiveMainloopFwdSm80ILi8ELi1ELb1EN4cute5tupleIJNS5_1CILi128EEENS7_ILi112EEES8_EEELi128ENS_6half_tEfNS_4arch4Sm80ELb0ELb0ELb0ELb1ELb0ELb0ELb1ELb1EEENS1_21CollectiveEpilogueFwdINS6_IJS8_S8_S9_EEENS6_IJNS7_ILi1EEESH_SH_EEESB_SD_Li256ELb1ELb1ELb1ELb0EEENS1_36VarlenDynamicPersistentTileSchedulerILi128ELi112ELi256ELi256ELb1ELb1ELb0ELb0ELb1ELb1EEEEEEEEEvNT_6ParamsE --------------------------
	.section	.nv.info._ZN7cutlass13device_kernelIN5flash19enable_sm80_to_sm89INS1_16FlashAttnFwdSm80INS1_25CollectiveMainloopFwdSm80ILi8ELi1ELb1EN4cute5tupleIJNS5_1CILi128EEENS7_ILi112EEES8_EEELi128ENS_6half_tEfNS_4arch4Sm80ELb0ELb0ELb0ELb1ELb0ELb0ELb1ELb1EEENS1_21CollectiveEpilogueFwdINS6_IJS8_S8_S9_EEENS6_IJNS7_ILi1EEESH_SH_EEESB_SD_Li256ELb1ELb1ELb1ELb0EEENS1_36VarlenDynamicPersistentTileSchedulerILi128ELi112ELi256ELi256ELb1ELb1ELb0ELb0ELb1ELb1EEEEEEEEEvNT_6ParamsE,"",@"SHT_CUDA_INFO"
	.sectionflags	@""
	.align	4


	//----- nvinfo : EIATTR_CUDA_API_VERSION
	.align		4
        /*0000*/ 	.byte	0x04, 0x37
        /*0002*/ 	.short	(.L_214 - .L_213)
.L_213:
        /*0004*/ 	.word	0x00000082


	//----- nvinfo : EIATTR_SW2861232_WAR
	.align		4
.L_214:
        /*0008*/ 	.byte	0x01, 0x35
	.zero		2


	//----- nvinfo : EIATTR_PARAM_CBANK
	.align		4
        /*000c*/ 	.byte	0x04, 0x0a
        /*000e*/ 	.short	(.L_216 - .L_215)
	.align		4
.L_215:
        /*0010*/ 	.word	index@(.nv.constant0._ZN7cutlass13device_kernelIN5flash19enable_sm80_to_sm89INS1_16FlashAttnFwdSm80INS1_25CollectiveMainloopFwdSm80ILi8ELi1ELb1EN4cute5tupleIJNS5_1CILi128EEENS7_ILi112EEES8_EEELi128ENS_6half_tEfNS_4arch4Sm80ELb0ELb0ELb0ELb1ELb0ELb0ELb1ELb1EEENS1_21CollectiveEpilogueFwdINS6_IJS8_S8_S9_EEENS6_IJNS7_ILi1EEESH_SH_EEESB_SD_Li256ELb1ELb1ELb1ELb0EEENS1_36VarlenDynamicPersistentTileSchedulerILi128ELi112ELi256ELi256ELb1ELb1ELb0ELb0ELb1ELb1EEEEEEEEEvNT_6ParamsE)
        /*0014*/ 	.short	0x0160
        /*0016*/ 	.short	0x0438


	//----- nvinfo : EIATTR_CBANK_PARAM_SIZE
	.align		4
.L_216:
        /*0018*/ 	.byte	0x03, 0x19
        /*001a*/ 	.short	0x0438


	//----- nvinfo : EIATTR_KPARAM_INFO
	.align		4
        /*001c*/ 	.byte	0x04, 0x17
        /*001e*/ 	.short	(.L_218 - .L_217)
.L_217:
        /*0020*/ 	.word	0x00000000
        /*0024*/ 	.short	0x0000
        /*0026*/ 	.short	0x0000
        /*0028*/ 	.byte	0x00, 0xf0, 0xe1, 0x10


	//----- nvinfo : EIATTR_MAXREG_COUNT
	.align		4
.L_218:
        /*002c*/ 	.byte	0x03, 0x1b
        /*002e*/ 	.short	0x00ff


	//----- nvinfo : EIATTR_NUM_BARRIERS
	.align		4
        /*0030*/ 	.byte	0x02, 0x4c
        /*0032*/ 	.byte	0x06
	.zero		1


	//----- nvinfo : EIATTR_ANNOTATIONS
	.align		4
        /*0034*/ 	.byte	0x04, 0x55
        /*0036*/ 	.short	(.L_220 - .L_219)


	//   ....[0]....
.L_219:
        /* <DEDUP_REMOVED lines=16> */


	//----- nvinfo : EIATTR_MERCURY_ISA_VERSION
	.align		4
.L_220:
        /*0120*/ 	.byte	0x03, 0x5f
        /*0122*/ 	.short	0x0000


	//----- nvinfo : EIATTR_INT_WARP_WIDE_INSTR_OFFSETS
	.align		4
        /*0124*/ 	.byte	0x04, 0x31
        /*0126*/ 	.short	(.L_222 - .L_221)


	//   ....[0]....
.L_221:
        /*0128*/ 	.word	0x00009290


	//   ....[1]....
        /*012c*/ 	.word	0x00009310


	//----- nvinfo : EIATTR_COOP_GROUP_MASK_REGIDS
	.align		4
.L_222:
        /*0130*/ 	.byte	0x04, 0x29
        /*0132*/ 	.short	(.L_224 - .L_223)


	//   ....[0]....
.L_223:
        /*0134*/ 	.word	0xffffffff


	//   ....[1]....
        /*0138*/ 	.word	0xffffffff


	//   ....[2]....
        /*013c*/ 	.word	0xffffffff


	//   ....[3]....
        /*0140*/ 	.word	0xffffffff


	//   ....[4]....
        /*0144*/ 	.word	0xffffffff


	//   ....[5]....
        /*0148*/ 	.word	0xffffffff


	//   ....[6]....
        /*014c*/ 	.word	0xffffffff


	//   ....[7]....
        /*0150*/ 	.word	0xffffffff


	//   ....[8]....
        /*0154*/ 	.word	0xffffffff


	//   ....[9]....
        /*0158*/ 	.word	0xffffffff


	//   ....[10]....
        /*015c*/ 	.word	0xffffffff


	//   ....[11]....
        /*0160*/ 	.word	0xffffffff


	//   ....[12]....
        /*0164*/ 	.word	0xffffffff


	//   ....[13]....
        /*0168*/ 	.word	0xffffffff


	//   ....[14]....
        /*016c*/ 	.word	0xffffffff


	//   ....[15]....
        /*0170*/ 	.word	0xffffffff


	//   ....[16]....
        /*0174*/ 	.word	0xffffffff


	//   ....[17]....
        /*0178*/ 	.word	0xffffffff


	//   ....[18]....
        /*017c*/ 	.word	0xffffffff


	//   ....[19]....
        /*0180*/ 	.word	0xffffffff


	//   ....[20]....
        /*0184*/ 	.word	0xffffffff


	//   ....[21]....
        /*0188*/ 	.word	0xffffffff


	//   ....[22]....
        /*018c*/ 	.word	0xffffffff


	//   ....[23]....
        /*0190*/ 	.word	0xffffffff


	//   ....[24]....
        /*0194*/ 	.word	0xffffffff


	//   ....[25]....
        /*0198*/ 	.word	0xffffffff


	//   ....[26]....
        /*019c*/ 	.word	0xffffffff


	//   ....[27]....
        /*01a0*/ 	.word	0xffffffff


	//   ....[28]....
        /*01a4*/ 	.word	0xffffffff


	//   ....[29]....
        /*01a8*/ 	.word	0xffffffff


	//   ....[30]....
        /*01ac*/ 	.word	0xffffffff


	//   ....[31]....
        /*01b0*/ 	.word	0xffffffff


	//   ....[32]....
        /*01b4*/ 	.word	0xffffffff


	//   ....[33]....
        /*01b8*/ 	.word	0xffffffff


	//   ....[34]....
        /*01bc*/ 	.word	0xffffffff


	//   ....[35]....
        /*01c0*/ 	.word	0xffffffff


	//   ....[36]....
        /*01c4*/ 	.word	0xffffffff


	//   ....[37]....
        /*01c8*/ 	.word	0xffffffff


	//   ....[38]....
        /*01cc*/ 	.word	0xffffffff


	//   ....[39]....
        /*01d0*/ 	.word	0xffffffff


	//   ....[40]....
        /*01d4*/ 	.word	0xffffffff


	//   ....[41]....
        /*01d8*/ 	.word	0xffffffff


	//   ....[42]....
        /*01dc*/ 	.word	0xffffffff


	//   ....[43]....
        /*01e0*/ 	.word	0xffffffff


	//   ....[44]....
        /*01e4*/ 	.word	0xffffffff


	//   ....[45]....
        /*01e8*/ 	.word	0xffffffff


	//   ....[46]....
        /*01ec*/ 	.word	0xffffffff


	//   ....[47]....
        /*01f0*/ 	.word	0xffffffff


	//   ....[48]....
        /*01f4*/ 	.word	0xffffffff


	//   ....[49]....
        /*01f8*/ 	.word	0xffffffff


	//   ....[50]....
        /*01fc*/ 	.word	0xffffffff


	//   ....[51]....
        /*0200*/ 	.word	0xffffffff


	//   ....[52]....
        /*0204*/ 	.word	0xffffffff


	//   ....[53]....
        /*0208*/ 	.word	0xffffffff


	//   ....[54]....
        /*020c*/ 	.word	0xffffffff


	//   ....[55]....
        /*0210*/ 	.word	0xffffffff


	//   ....[56]....
        /*0214*/ 	.word	0xffffffff


	//   ....[57]....
        /*0218*/ 	.word	0xffffffff


	//   ....[58]....
        /*021c*/ 	.word	0xffffffff


	//   ....[59]....
        /*0220*/ 	.word	0xffffffff


	//   ....[60]....
        /*0224*/ 	.word	0xffffffff


	//   ....[61]....
        /*0228*/ 	.word	0xffffffff


	//   ....[62]....
        /*022c*/ 	.word	0xffffffff


	//   ....[63]....
        /*0230*/ 	.word	0xffffffff


	//   ....[64]....
        /*0234*/ 	.word	0xffffffff


	//   ....[65]....
        /*0238*/ 	.word	0xffffffff


	//   ....[66]....
        /*023c*/ 	.word	0xffffffff


	//   ....[67]....
        /*0240*/ 	.word	0xffffffff


	//   ....[68]....
        /*0244*/ 	.word	0xffffffff


	//   ....[69]....
        /*0248*/ 	.word	0xffffffff


	//   ....[70]....
        /*024c*/ 	.word	0xffffffff


	//   ....[71]....
        /*0250*/ 	.word	0xffffffff


	//   ....[72]....
        /*0254*/ 	.word	0xffffffff


	//   ....[73]....
        /*0258*/ 	.word	0xffffffff


	//   ....[74]....
        /*025c*/ 	.word	0xffffffff


	//   ....[75]....
        /*0260*/ 	.word	0xffffffff


	//   ....[76]....
        /*0264*/ 	.word	0xffffffff


	//   ....[77]....
        /*0268*/ 	.word	0xffffffff


	//   ....[78]....
        /*026c*/ 	.word	0xffffffff


	//   ....[79]....
        /*0270*/ 	.word	0xffffffff


	//   ....[80]....
        /*0274*/ 	.word	0xffffffff


	//   ....[81]....
        /*0278*/ 	.word	0xffffffff


	//   ....[82]....
        /*027c*/ 	.word	0xffffffff


	//   ....[83]....
        /*0280*/ 	.word	0xffffffff


	//   ....[84]....
        /*0284*/ 	.word	0xffffffff


	//   ....[85]....
        /*0288*/ 	.word	0xffffffff


	//   ....[86]....
        /*028c*/ 	.word	0xffffffff


	//   ....[87]....
        /*0290*/ 	.word	0xffffffff


	//   ....[88]....
        /*0294*/ 	.word	0xffffffff


	//   ....[89]....
        /*0298*/ 	.word	0xffffffff


	//   ....[90]....
        /*029c*/ 	.word	0xffffffff


	//   ....[91]....
        /*02a0*/ 	.word	0xffffffff


	//   ....[92]....
        /*02a4*/ 	.word	0xffffffff


	//   ....[93]....
        /*02a8*/ 	.word	0xffffffff


	//   ....[94]....
        /*02ac*/ 	.word	0xffffffff


	//   ....[95]....
        /*02b0*/ 	.word	0xffffffff


	//   ....[96]....
        /*02b4*/ 	.word	0xffffffff


	//   ....[97]....
        /*02b8*/ 	.word	0xffffffff


	//   ....[98]....
        /*02bc*/ 	.word	0xffffffff


	//   ....[99]....
        /*02c0*/ 	.word	0xffffffff


	//   ....[100]....
        /*02c4*/ 	.word	0xffffffff


	//   ....[101]....
        /*02c8*/ 	.word	0xffffffff


	//   ....[102]....
        /*02cc*/ 	.word	0xffffffff


	//   ....[103]....
        /*02d0*/ 	.word	0xffffffff


	//   ....[104]....
        /*02d4*/ 	.word	0xffffffff


	//   ....[105]....
        /*02d8*/ 	.word	0xffffffff


	//   ....[106]....
        /*02dc*/ 	.word	0xffffffff


	//   ....[107]....
        /*02e0*/ 	.word	0xffffffff


	//   ....[108]....
        /*02e4*/ 	.word	0xffffffff


	//   ....[109]....
        /*02e8*/ 	.word	0xffffffff


	//   ....[110]....
        /*02ec*/ 	.word	0xffffffff


	//   ....[111]....
        /*02f0*/ 	.word	0xffffffff


	//   ....[112]....
        /*02f4*/ 	.word	0xffffffff


	//   ....[113]....
        /*02f8*/ 	.word	0xffffffff


	//   ....[114]....
        /*02fc*/ 	.word	0xffffffff


	//   ....[115]....
        /*0300*/ 	.word	0xffffffff


	//   ....[116]....
        /*0304*/ 	.word	0xffffffff


	//   ....[117]....
        /*0308*/ 	.word	0xffffffff


	//   ....[118]....
        /*030c*/ 	.word	0xffffffff


	//   ....[119]....
        /*0310*/ 	.word	0xffffffff


	//   ....[120]....
        /*0314*/ 	.word	0xffffffff


	//   ....[121]....
        /*0318*/ 	.word	0xffffffff


	//   ....[122]....
        /*031c*/ 	.word	0xffffffff


	//   ....[123]....
        /*0320*/ 	.word	0xffffffff


	//   ....[124]....
        /*0324*/ 	.word	0xffffffff


	//   ....[125]....
        /*0328*/ 	.word	0xffffffff


	//   ....[126]....
        /*032c*/ 	.word	0xffffffff


	//   ....[127]....
        /*0330*/ 	.word	0xffffffff


	//   ....[128]....
        /*0334*/ 	.word	0xffffffff


	//   ....[129]....
        /*0338*/ 	.word	0xffffffff


	//   ....[130]....
        /*033c*/ 	.word	0xffffffff


	//----- nvinfo : EIATTR_COOP_GROUP_INSTR_OFFSETS
	.align		4
.L_224:
        /*0340*/ 	.byte	0x04, 0x28
        /*0342*/ 	.short	(.L_226 - .L_225)


	//   ....[0]....
.L_225:
        /*0344*/ 	.word	0x00000050


	//   ....[1]....
        /*0348*/ 	.word	0x000001e0


	//   ....[2]....
        /*034c*/ 	.word	0x00000210


	//   ....[3]....
        /*0350*/ 	.word	0x00000240


	//   ....[4]....
        /*0354*/ 	.word	0x00000270


	//   ....[5]....
        /*0358*/ 	.word	0x000002a0


	//   ....[6]....
        /*035c*/ 	.word	0x000002d0


	//   ....[7]....
        /*0360*/ 	.word	0x00000440


	//   ....[8]....
        /*0364*/ 	.word	0x00000480


	//   ....[9]....
        /*0368*/ 	.word	0x000004b0


	//   ....[10]....
        /*036c*/ 	.word	0x000004e0


	//   ....[11]....
        /*0370*/ 	.word	0x00000510


	//   ....[12]....
        /*0374*/ 	.word	0x00000540


	//   ....[13]....
        /*0378*/ 	.word	0x000005d0


	//   ....[14]....
        /*037c*/ 	.word	0x00000600


	//   ....[15]....
        /*0380*/ 	.word	0x00000610


	//   ....[16]....
        /*0384*/ 	.word	0x00000680


	//   ....[17]....
        /*0388*/ 	.word	0x00001e90


	//   ....[18]....
        /*038c*/ 	.word	0x00001ee0


	//   ....[19]....
        /*0390*/ 	.word	0x00001f20


	//   ....[20]....
        /*0394*/ 	.word	0x00001f60


	//   ....[21]....
        /*0398*/ 	.word	0x00001fa0


	//   ....[22]....
        /*039c*/ 	.word	0x00001fd0


	//   ....[23]....
        /*03a0*/ 	.word	0x00002000


	//   ....[24]....
        /*03a4*/ 	.word	0x00002010


	//   ....[25]....
        /*03a8*/ 	.word	0x000040f0


	//   ....[26]....
        /*03ac*/ 	.word	0x00004180


	//   ....[27]....
        /*03b0*/ 	.word	0x000041a0


	//   ....[28]....
        /*03b4*/ 	.word	0x000041c0


	//   ....[29]....
        /*03b8*/ 	.word	0x000070a0


	//   ....[30]....
        /*03bc*/ 	.word	0x000070c0


	//   ....[31]....
        /*03c0*/ 	.word	0x000070f0


	//   ....[32]....
        /*03c4*/ 	.word	0x00007100


	//   ....[33]....
        /*03c8*/ 	.word	0x00008c80


	//   ....[34]....
        /*03cc*/ 	.word	0x00008c90


	//   ....[35]....
        /*03d0*/ 	.word	0x00008cc0


	//   ....[36]....
        /*03d4*/ 	.word	0x00008cd0


	//   ....[37]....
        /*03d8*/ 	.word	0x00009d30


	//   ....[38]....
        /*03dc*/ 	.word	0x00009d40


	//   ....[39]....
        /*03e0*/ 	.word	0x00009d60


	//   ....[40]....
        /*03e4*/ 	.word	0x00009d70


	//   ....[41]....
        /*03e8*/ 	.word	0x0000a0b0


	//   ....[42]....
        /*03ec*/ 	.word	0x0000a0d0


	//   ....[43]....
        /*03f0*/ 	.word	0x0000a1b0


	//   ....[44]....
        /*03f4*/ 	.word	0x0000a1c0


	//   ....[45]....
        /*03f8*/ 	.word	0x0000a2b0


	//   ....[46]....
        /*03fc*/ 	.word	0x0000a2d0


	//   ....[47]....
        /*0400*/ 	.word	0x0000a3c0


	//   ....[48]....
        /*0404*/ 	.word	0x0000a3d0


	//   ....[49]....
        /*0408*/ 	.word	0x0000a6b0


	//   ....[50]....
        /*040c*/ 	.word	0x0000a6d0


	//   ....[51]....
        /*0410*/ 	.word	0x0000ad10


	//   ....[52]....
        /*0414*/ 	.word	0x0000ad20


	//   ....[53]....
        /*0418*/ 	.word	0x0000b860


	//   ....[54]....
        /*041c*/ 	.word	0x0000b880


	//   ....[55]....
        /*0420*/ 	.word	0x0000b970


	//   ....[56]....
        /*0424*/ 	.word	0x0000b980


	//   ....[57]....
        /*0428*/ 	.word	0x0000ba70


	//   ....[58]....
        /*042c*/ 	.word	0x0000ba90


	//   ....[59]....
        /*0430*/ 	.word	0x0000bb80


	//   ....[60]....
        /*0434*/ 	.word	0x0000bb90


	//   ....[61]....
        /*0438*/ 	.word	0x0000bd20


	//   ....[62]....
        /*043c*/ 	.word	0x0000bd40


	//   ....[63]....
        /*0440*/ 	.word	0x0000be60


	//   ....[64]....
        /*0444*/ 	.word	0x0000bea0


	//   ....[65]....
        /*0448*/ 	.word	0x0000bed0


	//   ....[66]....
        /*044c*/ 	.word	0x0000bf00


	//   ....[67]....
        /*0450*/ 	.word	0x0000bf30


	//   ....[68]....
        /*0454*/ 	.word	0x0000bf60


	//   ....[69]....
        /*0458*/ 	.word	0x0000c0b0


	//   ....[70]....
        /*045c*/ 	.word	0x0000c0f0


	//   ....[71]....
        /*0460*/ 	.word	0x0000c120


	//   ....[72]....
        /*0464*/ 	.word	0x0000c150


	//   ....[73]....
        /*0468*/ 	.word	0x0000c180


	//   ....[74]....
        /*046c*/ 	.word	0x0000c1b0


	//   ....[75]....
        /*0470*/ 	.word	0x0000c240


	//   ....[76]....
        /*0474*/ 	.word	0x0000c270


	//   ....[77]....
        /*0478*/ 	.word	0x0000c280


	//   ....[78]....
        /*047c*/ 	.word	0x0000c2e0


	//   ....[79]....
        /*0480*/ 	.word	0x0000c810


	//   ....[80]....
        /*0484*/ 	.word	0x0000c870


	//   ....[81]....
        /*0488*/ 	.word	0x0000c8c0


	//   ....[82]....
        /*048c*/ 	.word	0x0000c910


	//   ....[83]....
        /*0490*/ 	.word	0x0000c960


	//   ....[84]....
        /*0494*/ 	.word	0x0000c9d0


	//   ....[85]....
        /*0498*/ 	.word	0x0000ca10


	//   ....[86]....
        /*049c*/ 	.word	0x0000ca80


	//   ....[87]....
        /*04a0*/ 	.word	0x0000caf0


	//   ....[88]....
        /*04a4*/ 	.word	0x0000cb50


	//   ....[89]....
        /*04a8*/ 	.word	0x0000cbd0


	//   ....[90]....
        /*04ac*/ 	.word	0x0000cc20


	//   ....[91]....
        /*04b0*/ 	.word	0x0000cc70


	//   ....[92]....
        /*04b4*/ 	.word	0x0000ccc0


	//   ....[93]....
        /*04b8*/ 	.word	0x0000cd30


	//   ....[94]....
        /*04bc*/ 	.word	0x0000cda0


	//   ....[95]....
        /*04c0*/ 	.word	0x0000ce00


	//   ....[96]....
        /*04c4*/ 	.word	0x0000ce60


	//   ....[97]....
        /*04c8*/ 	.word	0x0000cec0


	//   ....[98]....
        /*04cc*/ 	.word	0x0000cf30


	//   ....[99]....
        /*04d0*/ 	.word	0x0000cf90


	//   ....[100]....
        /*04d4*/ 	.word	0x0000cff0


	//   ....[101]....
        /*04d8*/ 	.word	0x0000d050


	//   ....[102]....
        /*04dc*/ 	.word	0x0000d0c0


	//   ....[103]....
        /*04e0*/ 	.word	0x0000d120


	//   ....[104]....
        /*04e4*/ 	.word	0x0000d180


	//   ....[105]....
        /*04e8*/ 	.word	0x0000d1e0


	//   ....[106]....
        /*04ec*/ 	.word	0x0000d250


	//   ....[107]....
        /*04f0*/ 	.word	0x0000d2b0


	//   ....[108]....
        /*04f4*/ 	.word	0x0000d310


	//   ....[109]....
        /*04f8*/ 	.word	0x0000d370


	//   ....[110]....
        /*04fc*/ 	.word	0x0000d3e0


	//   ....[111]....
        /*0500*/ 	.word	0x0000d440


	//   ....[112]....
        /*0504*/ 	.word	0x0000d4a0


	//   ....[113]....
        /*0508*/ 	.word	0x0000d500


	//   ....[114]....
        /*050c*/ 	.word	0x0000d570


	//   ....[115]....
        /*0510*/ 	.word	0x0000d5c0


	//   ....[116]....
        /*0514*/ 	.word	0x0000d600


	//   ....[117]....
        /*0518*/ 	.word	0x0000d650


	//   ....[118]....
        /*051c*/ 	.word	0x0000d6a0


	//   ....[119]....
        /*0520*/ 	.word	0x0000d6f0


	//   ....[120]....
        /*0524*/ 	.word	0x0000d760


	//   ....[121]....
        /*0528*/ 	.word	0x0000d7a0


	//   ....[122]....
        /*052c*/ 	.word	0x0000d7f0


	//   ....[123]....
        /*0530*/ 	.word	0x0000d840


	//   ....[124]....
        /*0534*/ 	.word	0x0000d890


	//   ....[125]....
        /*0538*/ 	.word	0x0000d8e0


	//   ....[126]....
        /*053c*/ 	.word	0x0000d950


	//   ....[127]....
        /*0540*/ 	.word	0x0000d990


	//   ....[128]....
        /*0544*/ 	.word	0x0000da00


	//   ....[129]....
        /*0548*/ 	.word	0x0000da60


	//   ....[130]....
        /*054c*/ 	.word	0x0000dac0


	//----- nvinfo : EIATTR_EXIT_INSTR_OFFSETS
	.align		4
.L_226:
        /*0550*/ 	.byte	0x04, 0x1c
        /*0552*/ 	.short	(.L_228 - .L_227)


	//   ....[0]....
.L_227:
        /*0554*/ 	.word	0x00000b40


	//   ....[1]....
        /*0558*/ 	.word	0x0000c7d0


	//----- nvinfo : EIATTR_MAX_THREADS
	.align		4
.L_228:
        /*055c*/ 	.byte	0x04, 0x05
        /*055e*/ 	.short	(.L_230 - .L_229)
.L_229:
        /*0560*/ 	.word	0x00000100
        /*0564*/ 	.word	0x00000001
        /*0568*/ 	.word	0x00000001


	//----- nvinfo : EIATTR_CRS_STACK_SIZE
	.align		4
.L_230:
        /*056c*/ 	.byte	0x04, 0x1e
        /*056e*/ 	.short	(.L_232 - .L_231)
.L_231:
        /*0570*/ 	.word	0x00000000
.L_232:


//--------------------- .nv.info._ZN7cutlass13device_kernelIN5flash19enable_sm80_to_sm89INS1_16FlashAttnFwdSm80INS1_25CollectiveMainloopFwdSm80ILi8ELi1ELb1EN4cute5tupleIJNS5_1CILi128EEENS7_ILi112EEES8_EEELi128ENS_6half_tEfNS_4arch4Sm80ELb0ELb0ELb0ELb1ELb0ELb1ELb1ELb1EEENS1_21CollectiveEpilogueFwdINS6_IJS8_S8_S9_EEENS6_IJNS7_ILi1EEESH_SH_EEESB_SD_Li256ELb1ELb1ELb1ELb0EEENS1_36VarlenDynamicPersistentTileSchedulerILi128ELi112ELi256ELi256ELb1ELb1ELb0ELb0ELb1ELb1EEEEEEEEEvNT_6ParamsE --------------------------
	.section	.nv.info._ZN7cutlass13device_kernelIN5flash19enable_sm80_to_sm89INS1_16FlashAttnFwdSm80INS1_25CollectiveMainloopFwdSm80ILi8ELi1ELb1EN4cute5tupleIJNS5_1CILi128EEENS7_ILi112EEES8_EEELi128ENS_6half_tEfNS_4arch4Sm80ELb0ELb0ELb0ELb1ELb0ELb1ELb1ELb1EEENS1_21CollectiveEpilogueFwdINS6_IJS8_S8_S9_EEENS6_IJNS7_ILi1EEESH_SH_EEESB_SD_Li256ELb1ELb1ELb1ELb0EEENS1_36VarlenDynamicPersistentTileSchedulerILi128ELi112ELi256ELi256ELb1ELb1ELb0ELb0ELb1ELb1EEEEEEEEEvNT_6ParamsE,"",@"SHT_CUDA_INFO"
	.sectionflags	@""
	.align	4


	//----- nvinfo : EIATTR_CUDA_API_VERSION
	.align		4
        /*0000*/ 	.byte	0x04, 0x37
        /*0002*/ 	.short	(.L_234 - .L_233)
.L_233:
        /*0004*/ 	.word	0x00000082


	//----- nvinfo : EIATTR_SW2861232_WAR
	.align		4
.L_234:
        /*0008*/ 	.byte	0x01, 0x35
	.zero		2


	//----- nvinfo : EIATTR_PARAM_CBANK
	.align		4
        /*000c*/ 	.byte	0x04, 0x0a
        /*000e*/ 	.short	(.L_236 - .L_235)
	.align		4
.L_235:
        /*0010*/ 	.word	index@(.nv.constant0._ZN7cutlass13device_kernelIN5flash19enable_sm80_to_sm89INS1_16FlashAttnFwdSm80INS1_25CollectiveMainloopFwdSm80ILi8ELi1ELb1EN4cute5tupleIJNS5_1CILi128EEENS7_ILi112EEES8_EEELi128ENS_6half_tEfNS_4arch4Sm80ELb0ELb0ELb0ELb1ELb0ELb1ELb1ELb1EEENS1_21CollectiveEpilogueFwdINS6_IJS8_S8_S9_EEENS6_IJNS7_ILi1EEESH_SH_EEESB_SD_Li256ELb1ELb1ELb1ELb0EEENS1_36VarlenDynamicPersistentTileSchedulerILi128ELi112ELi256ELi256ELb1ELb1ELb0ELb0ELb1ELb1EEEEEEEEEvNT_6ParamsE)
        /*0014*/ 	.short	0x0160
        /*0016*/ 	.short	0x0438


	//----- nvinfo : EIATTR_CBANK_PARAM_SIZE
	.align		4
.L_236:
        /*0018*/ 	.byte	0x03, 0x19
        /*001a*/ 	.short	0x0438


	//----- nvinfo : EIATTR_KPARAM_INFO
	.align		4
        /*001c*/ 	.byte	0x04, 0x17
        /*001e*/ 	.short	(.L_238 - .L_237)
.L_237:
        /*0020*/ 	.word	0x00000000
        /*0024*/ 	.short	0x0000
        /*0026*/ 	.short	0x0000
        /*0028*/ 	.byte	0x00, 0xf0, 0xe1, 0x10


	//----- nvinfo : EIATTR_MAXREG_COUNT
	.align		4
.L_238:
        /*002c*/ 	.byte	0x03, 0x1b
        /*002e*/ 	.short	0x00ff


	//----- nvinfo : EIATTR_NUM_BARRIERS
	.align		4
        /*0030*/ 	.byte	0x02, 0x4c
        /*0032*/ 	.byte	0x06
	.zero		1


	//----- nvinfo : EIATTR_ANNOTATIONS
	.align		4
        /*0034*/ 	.byte	0x04, 0x55
        /*0036*/ 	.short	(.L_240 - .L_239)


	//   ....[0]....
.L_239:
        /* <DEDUP_REMOVED lines=13> */


	//----- nvinfo : EIATTR_MERCURY_ISA_VERSION
	.align		4
.L_240:
        /*00f8*/ 	.byte	0x03, 0x5f
        /*00fa*/ 	.short	0x0000


	//----- nvinfo : EIATTR_INT_WARP_WIDE_INSTR_OFFSETS
	.align		4
        /*00fc*/ 	.byte	0x04, 0x31
        /*00fe*/ 	.short	(.L_242 - .L_241)


	//   ....[0]....
.L_241:
        /*0100*/ 	.word	0x00013d30


	//   ....[1]....
        /*0104*/ 	.word	0x00013db0


	//----- nvinfo : EIATTR_COOP_GROUP_MASK_REGIDS
	.align		4
.L_242:
        /*0108*/ 	.byte	0x04, 0x29
        /*010a*/ 	.short	(.L_244 - .L_243)


	//   ....[0]....
.L_243:
        /*010c*/ 	.word	0xffffffff


	//   ....[1]....
        /*0110*/ 	.word	0xffffffff


	//   ....[2]....
        /*0114*/ 	.word	0xffffffff


	//   ....[3]....
        /*0118*/ 	.word	0xffffffff


	//   ....[4]....
        /*011c*/ 	.word	0xffffffff


	//   ....[5]....
        /*0120*/ 	.word	0xffffffff


	//   ....[6]....
        /*0124*/ 	.word	0xffffffff


	//   ....[7]....
        /*0128*/ 	.word	0xffffffff


	//   ....[8]....
        /*012c*/ 	.word	0xffffffff


	//   ....[9]....
        /*0130*/ 	.word	0xffffffff


	//   ....[10]....
        /*0134*/ 	.word	0xffffffff


	//   ....[11]....
        /*0138*/ 	.word	0xffffffff


	//   ....[12]....
        /*013c*/ 	.word	0xffffffff


	//   ....[13]....
        /*0140*/ 	.word	0xffffffff


	//   ....[14]....
        /*0144*/ 	.word	0xffffffff


	//   ....[15]....
        /*0148*/ 	.word	0xffffffff


	//   ....[16]....
        /*014c*/ 	.word	0xffffffff


	//   ....[17]....
        /*0150*/ 	.word	0xffffffff


	//   ....[18]....
        /*0154*/ 	.word	0xffffffff


	//   ....[19]....
        /*0158*/ 	.word	0xffffffff


	//   ....[20]....
        /*015c*/ 	.word	0xffffffff


	//   ....[21]....
        /*0160*/ 	.word	0xffffffff


	//   ....[22]....
        /*0164*/ 	.word	0xffffffff


	//   ....[23]....
        /*0168*/ 	.word	0xffffffff


	//   ....[24]....
        /*016c*/ 	.word	0xffffffff


	//   ....[25]....
        /*0170*/ 	.word	0xffffffff


	//   ....[26]....
        /*0174*/ 	.word	0xffffffff


	//   ....[27]....
        /*0178*/ 	.word	0xffffffff


	//   ....[28]....
        /*017c*/ 	.word	0xffffffff


	//   ....[29]....
        /*0180*/ 	.word	0xffffffff


	//   ....[30]....
        /*0184*/ 	.word	0xffffffff


	//   ....[31]....
        /*0188*/ 	.word	0xffffffff


	//   ....[32]....
        /*018c*/ 	.word	0xffffffff


	//   ....[33]....
        /*0190*/ 	.word	0xffffffff


	//   ....[34]....
        /*0194*/ 	.word	0xffffffff


	//   ....[35]....
        /*0198*/ 	.word	0xffffffff


	//   ....[36]....
        /*019c*/ 	.word	0xffffffff


	//   ....[37]....
        /*01a0*/ 	.word	0xffffffff


	//   ....[38]....
        /*01a4*/ 	.word	0xffffffff


	//   ....[39]....
        /*01a8*/ 	.word	0xffffffff


	//   ....[40]....
        /*01ac*/ 	.word	0xffffffff


	//   ....[41]....
        /*01b0*/ 	.word	0xffffffff


	//   ....[42]....
        /*01b4*/ 	.word	0xffffffff


	//   ....[43]....
        /*01b8*/ 	.word	0xffffffff


	//   ....[44]....
        /*01bc*/ 	.word	0xffffffff


	//   ....[45]....
        /*01c0*/ 	.word	0xffffffff


	//   ....[46]....
        /*01c4*/ 	.word	0xffffffff


	//   ....[47]....
        /*01c8*/ 	.word	0xffffffff


	//   ....[48]....
        /*01cc*/ 	.word	0xffffffff


	//   ....[49]....
        /*01d0*/ 	.word	0xffffffff


	//   ....[50]....
        /*01d4*/ 	.word	0xffffffff


	//   ....[51]....
        /*01d8*/ 	.word	0xffffffff


	//   ....[52]....
        /*01dc*/ 	.word	0xffffffff


	//   ....[53]....
        /*01e0*/ 	.word	0xffffffff


	//   ....[54]....
        /*01e4*/ 	.word	0xffffffff


	//   ....[55]....
        /*01e8*/ 	.word	0xffffffff


	//   ....[56]....
        /*01ec*/ 	.word	0xffffffff


	//   ....[57]....
        /*01f0*/ 	.word	0xffffffff


	//   ....[58]....
        /*01f4*/ 	.word	0xffffffff


	//   ....[59]....
        /*01f8*/ 	.word	0xffffffff


	//   ....[60]....
        /*01fc*/ 	.word	0xffffffff


	//   ....[61]....
        /*0200*/ 	.word	0xffffffff


	//   ....[62]....
        /*0204*/ 	.word	0xffffffff


	//   ....[63]....
        /*0208*/ 	.word	0xffffffff


	//   ....[64]....
        /*020c*/ 	.word	0xffffffff


	//   ....[65]....
        /*0210*/ 	.word	0xffffffff


	//   ....[66]....
        /*0214*/ 	.word	0xffffffff


	//   ....[67]....
        /*0218*/ 	.word	0xffffffff


	//   ....[68]....
        /*021c*/ 	.word	0xffffffff


	//   ....[69]....
        /*0220*/ 	.word	0xffffffff


	//   ....[70]....
        /*0224*/ 	.word	0xffffffff


	//   ....[71]....
        /*0228*/ 	.word	0xffffffff


	//   ....[72]....
        /*022c*/ 	.word	0xffffffff


	//   ....[73]....
        /*0230*/ 	.word	0xffffffff


	//   ....[74]....
        /*0234*/ 	.word	0xffffffff


	//   ....[75]....
        /*0238*/ 	.word	0xffffffff


	//   ....[76]....
        /*023c*/ 	.word	0xffffffff


	//   ....[77]....
        /*0240*/ 	.word	0xffffffff


	//   ....[78]....
        /*0244*/ 	.word	0xffffffff


	//   ....[79]....
        /*0248*/ 	.word	0xffffffff


	//   ....[80]....
        /*024c*/ 	.word	0xffffffff


	//   ....[81]....
        /*0250*/ 	.word	0xffffffff


	//   ....[82]....
        /*0254*/ 	.word	0xffffffff


	//   ....[83]....
        /*0258*/ 	.word	0xffffffff


	//   ....[84]....
        /*025c*/ 	.word	0xffffffff


	//   ....[85]....
        /*0260*/ 	.word	0xffffffff


	//   ....[86]....
        /*0264*/ 	.word	0xffffffff


	//   ....[87]....
        /*0268*/ 	.word	0xffffffff


	//   ....[88]....
        /*026c*/ 	.word	0xffffffff


	//   ....[89]....
        /*0270*/ 	.word	0xffffffff


	//   ....[90]....
        /*0274*/ 	.word	0xffffffff


	//   ....[91]....
        /*0278*/ 	.word	0xffffffff


	//   ....[92]....
        /*027c*/ 	.word	0xffffffff


	//   ....[93]....
        /*0280*/ 	.word	0xffffffff


	//   ....[94]....
        /*0284*/ 	.word	0xffffffff


	//   ....[95]....
        /*0288*/ 	.word	0xffffffff


	//   ....[96]....
        /*028c*/ 	.word	0xffffffff


	//   ....[97]....
        /*0290*/ 	.word	0xffffffff


	//   ....[98]....
        /*0294*/ 	.word	0xffffffff


	//   ....[99]....
        /*0298*/ 	.word	0xffffffff


	//   ....[100]....
        /*029c*/ 	.word	0xffffffff


	//   ....[101]....
        /*02a0*/ 	.word	0xffffffff


	//   ....[102]....
        /*02a4*/ 	.word	0xffffffff


	//   ....[103]....
        /*02a8*/ 	.word	0xffffffff


	//   ....[104]....
        /*02ac*/ 	.word	0xffffffff


	//   ....[105]....
        /*02b0*/ 	.word	0xffffffff


	//   ....[106]....
        /*02b4*/ 	.word	0xffffffff


	//   ....[107]....
        /*02b8*/ 	.word	0xffffffff


	//   ....[108]....
        /*02bc*/ 	.word	0xffffffff


	//   ....[109]....
        /*02c0*/ 	.word	0xffffffff


	//   ....[110]....
        /*02c4*/ 	.word	0xffffffff


	//   ....[111]....
        /*02c8*/ 	.word	0xffffffff


	//   ....[112]....
        /*02cc*/ 	.word	0xffffffff


	//   ....[113]....
        /*02d0*/ 	.word	0xffffffff


	//   ....[114]....
        /*02d4*/ 	.word	0xffffffff


	//   ....[115]....
        /*02d8*/ 	.word	0xffffffff


	//   ....[116]....
        /*02dc*/ 	.word	0xffffffff


	//   ....[117]....
        /*02e0*/ 	.word	0xffffffff


	//   ....[118]....
        /*02e4*/ 	.word	0xffffffff


	//   ....[119]....
        /*02e8*/ 	.word	0xffffffff


	//   ....[120]....
        /*02ec*/ 	.word	0xffffffff


	//   ....[121]....
        /*02f0*/ 	.word	0xffffffff


	//   ....[122]....
        /*02f4*/ 	.word	0xffffffff


	//   ....[123]....
        /*02f8*/ 	.word	0xffffffff


	//   ....[124]....
        /*02fc*/ 	.word	0xffffffff


	//   ....[125]....
        /*0300*/ 	.word	0xffffffff


	//   ....[126]....
        /*0304*/ 	.word	0xffffffff


	//   ....[127]....
        /*0308*/ 	.word	0xffffffff


	//   ....[128]....
        /*030c*/ 	.word	0xffffffff


	//   ....[129]....
        /*0310*/ 	.word	0xffffffff


	//   ....[130]....
        /*0314*/ 	.word	0xffffffff


	//   ....[131]....
        /*0318*/ 	.word	0xffffffff


	//   ....[132]....
        /*031c*/ 	.word	0xffffffff


	//   ....[133]....
        /*0320*/ 	.word	0xffffffff


	//   ....[134]....
        /*0324*/ 	.word	0xffffffff


	//   ....[135]....
        /*0328*/ 	.word	0xffffffff


	//   ....[136]....
        /*032c*/ 	.word	0xffffffff


	//   ....[137]....
        /*0330*/ 	.word	0xffffffff


	//   ....[138]....
        /*0334*/ 	.word	0xffffffff


	//----- nvinfo : EIATTR_COOP_GROUP_INSTR_OFFSETS
	.align		4
.L_244:
        /*0338*/ 	.byte	0x04, 0x28
        /*033a*/ 	.short	(.L_246 - .L_245)


	//   ....[0]....
.L_245:
        /*033c*/ 	.word	0x00000050


	//   ....[1]....
        /*0340*/ 	.word	0x000001f0


	//   ....[2]....
        /*0344*/ 	.word	0x00000220


	//   ....[3]....
        /*0348*/ 	.word	0x00000250


	//   ....[4]....
        /*034c*/ 	.word	0x00000280


	//   ....[5]....
        /*0350*/ 	.word	0x000002b0


	//   ....[6]....
        /*0354*/ 	.word	0x000002e0


	//   ....[7]....
        /*0358*/ 	.word	0x00000450


	//   ....[8]....
        /*035c*/ 	.word	0x00000490


	//   ....[9]....
        /*0360*/ 	.word	0x000004c0


	//   ....[10]....
        /*0364*/ 	.word	0x000004f0


	//   ....[11]....
        /*0368*/ 	.word	0x00000520


	//   ....[12]....
        /*036c*/ 	.word	0x00000550


	//   ....[13]....
        /*0370*/ 	.word	0x000005e0


	//   ....[14]....
        /*0374*/ 	.word	0x00000610


	//   ....[15]....
        /*0378*/ 	.word	0x00000630


	//   ....[16]....
        /*037c*/ 	.word	0x00000690


	//   ....[17]....
        /*0380*/ 	.word	0x00009450


	//   ....[18]....
        /*0384*/ 	.word	0x00009460


	//   ....[19]....
        /*0388*/ 	.word	0x00009470


	//   ....[20]....
        /*038c*/ 	.word	0x00009480


	//   ....[21]....
        /*0390*/ 	.word	0x00009490


	//   ....[22]....
        /*0394*/ 	.word	0x000094c0


	//   ....[23]....
        /*0398*/ 	.word	0x00009580


	//   ....[24]....
        /*039c*/ 	.word	0x00009590


	//   ....[25]....
        /*03a0*/ 	.word	0x00009ad0


	//   ....[26]....
        /*03a4*/ 	.word	0x00009b10


	//   ....[27]....
        /*03a8*/ 	.word	0x00009b30


	//   ....[28]....
        /*03ac*/ 	.word	0x00009b40


	//   ....[29]....
        /*03b0*/ 	.word	0x0000b400


	//   ....[30]....
        /*03b4*/ 	.word	0x0000b440


	//   ....[31]....
        /*03b8*/ 	.word	0x0000b460


	//   ....[32]....
        /*03bc*/ 	.word	0x0000b470


	//   ....[33]....
        /*03c0*/ 	.word	0x0000ec30


	//   ....[34]....
        /*03c4*/ 	.word	0x0000ecc0


	//   ....[35]....
        /*03c8*/ 	.word	0x0000ece0


	//   ....[36]....
        /*03cc*/ 	.word	0x0000ed00


	//   ....[37]....
        /*03d0*/ 	.word	0x00011b40


	//   ....[38]....
        /*03d4*/ 	.word	0x00011b60


	//   ....[39]....
        /*03d8*/ 	.word	0x00011b90


	//   ....[40]....
        /*03dc*/ 	.word	0x00011ba0


	//   ....[41]....
        /*03e0*/ 	.word	0x00013720


	//   ....[42]....
        /*03e4*/ 	.word	0x00013730


	//   ....[43]....
        /*03e8*/ 	.word	0x00013760


	//   ....[44]....
        /*03ec*/ 	.word	0x00013770


	//   ....[45]....
        /*03f0*/ 	.word	0x00014970


	//   ....[46]....
        /*03f4*/ 	.word	0x000149a0


	//   ....[47]....
        /*03f8*/ 	.word	0x000149b0


	//   ....[48]....
        /*03fc*/ 	.word	0x000149c0


	//   ....[49]....
        /*0400*/ 	.word	0x00014cf0


	//   ....[50]....
        /*0404*/ 	.word	0x00014d10


	//   ....[51]....
        /*0408*/ 	.word	0x00014df0


	//   ....[52]....
        /*040c*/ 	.word	0x00014e00


	//   ....[53]....
        /*0410*/ 	.word	0x00014ef0


	//   ....[54]....
        /*0414*/ 	.word	0x00014f10


	//   ....[55]....
        /*0418*/ 	.word	0x00015000


	//   ....[56]....
        /*041c*/ 	.word	0x00015010


	//   ....[57]....
        /*0420*/ 	.word	0x000152f0


	//   ....[58]....
        /*0424*/ 	.word	0x00015310


	//   ....[59]....
        /*0428*/ 	.word	0x00015980


	//   ....[60]....
        /*042c*/ 	.word	0x00015990


	//   ....[61]....
        /*0430*/ 	.word	0x000164f0


	//   ....[62]....
        /*0434*/ 	.word	0x00016510


	//   ....[63]....
        /*0438*/ 	.word	0x00016600


	//   ....[64]....
        /*043c*/ 	.word	0x00016610


	//   ....[65]....
        /*0440*/ 	.word	0x00016700


	//   ....[66]....
        /*0444*/ 	.word	0x00016720


	//   ....[67]....
        /*0448*/ 	.word	0x00016810


	//   ....[68]....
        /*044c*/ 	.word	0x00016820


	//   ....[69]....
        /*0450*/ 	.word	0x000169b0


	//   ....[70]....
        /*0454*/ 	.word	0x000169d0


	//   ....[71]....
        /*0458*/ 	.word	0x00016af0


	//   ....[72]....
        /*045c*/ 	.word	0x00016b30


	//   ....[73]....
        /*0460*/ 	.word	0x00016b60


	//   ....[74]....
        /*0464*/ 	.word	0x00016b90


	//   ....[75]....
        /*0468*/ 	.word	0x00016bc0


	//   ....[76]....
        /*046c*/ 	.word	0x00016bf0


	//   ....[77]....
        /*0470*/ 	.word	0x00016d40


	//   ....[78]....
        /*0474*/ 	.word	0x00016d80


	//   ....[79]....
        /*0478*/ 	.word	0x00016db0


	//   ....[80]....
        /*047c*/ 	.word	0x00016de0


	//   ....[81]....
        /*0480*/ 	.word	0x00016e10


	//   ....[82]....
        /*0484*/ 	.word	0x00016e40


	//   ....[83]....
        /*0488*/ 	.word	0x00016ed0


	//   ....[84]....
        /*048c*/ 	.word	0x00016f00


	//   ....[85]....
        /*0490*/ 	.word	0x00016f10


	//   ....[86]....
        /*0494*/ 	.word	0x00016f70


	//   ....[87]....
        /*0498*/ 	.word	0x000174a0


	//   ....[88]....
        /*049c*/ 	.word	0x00017500


	//   ....[89]....
        /*04a0*/ 	.word	0x00017550


	//   ....[90]....
        /*04a4*/ 	.word	0x000175a0


	//   ....[91]....
        /*04a8*/ 	.word	0x000175f0


	//   ....[92]....
        /*04ac*/ 	.word	0x00017660


	//   ....[93]....
        /*04b0*/ 	.word	0x000176a0


	//   ....[94]....
        /*04b4*/ 	.word	0x00017710


	//   ....[95]....
        /*04b8*/ 	.word	0x00017780


	//   ....[96]....
        /*04bc*/ 	.word	0x000177e0


	//   ....[97]....
        /*04c0*/ 	.word	0x00017860


	//   ....[98]....
        /*04c4*/ 	.word	0x000178b0


	//   ....[99]....
        /*04c8*/ 	.word	0x00017900


	//   ....[100]....
        /*04cc*/ 	.word	0x00017950


	//   ....[101]....
        /*04d0*/ 	.word	0x000179c0


	//   ....[102]....
        /*04d4*/ 	.word	0x00017a30


	//   ....[103]....
        /*04d8*/ 	.word	0x00017a90


	//   ....[104]....
        /*04dc*/ 	.word	0x00017af0


	//   ....[105]....
        /*04e0*/ 	.word	0x00017b50


	//   ....[106]....
        /*04e4*/ 	.word	0x00017bc0


	//   ....[107]....
        /*04e8*/ 	.word	0x00017c20


	//   ....[108]....
        /*04ec*/ 	.word	0x00017c80


	//   ....[109]....
        /*04f0*/ 	.word	0x00017ce0


	//   ....[110]....
        /*04f4*/ 	.word	0x00017d50


	//   ....[111]....
        /*04f8*/ 	.word	0x00017db0


	//   ....[112]....
        /*04fc*/ 	.word	0x00017e10


	//   ....[113]....
        /*0500*/ 	.word	0x00017e70


	//   ....[114]....
        /*0504*/ 	.word	0x00017ee0


	//   ....[115]....
        /*0508*/ 	.word	0x00017f40


	//   ....[116]....
        /*050c*/ 	.word	0x00017fa0


	//   ....[117]....
        /*0510*/ 	.word	0x00018000


	//   ....[118]....
        /*0514*/ 	.word	0x00018070


	//   ....[119]....
        /*0518*/ 	.word	0x000180d0


	//   ....[120]....
        /*051c*/ 	.word	0x00018130


	//   ....[121]....
        /*0520*/ 	.word	0x00018190


	//   ....[122]....
        /*0524*/ 	.word	0x00018200


	//   ....[123]....
        /*0528*/ 	.word	0x00018250


	//   ....[124]....
        /*052c*/ 	.word	0x00018290


	//   ....[125]....
        /*0530*/ 	.word	0x000182e0


	//   ....[126]....
        /*0534*/ 	.word	0x00018330


	//   ....[127]....
        /*0538*/ 	.word	0x00018380


	//   ....[128]....
        /*053c*/ 	.word	0x000183f0


	//   ....[129]....
        /*0540*/ 	.word	0x00018430


	//   ....[130]....
        /*0544*/ 	.word	0x00018480


	//   ....[131]....
        /*0548*/ 	.word	0x000184d0


	//   ....[132]....
        /*054c*/ 	.word	0x00018520


	//   ....[133]....
        /*0550*/ 	.word	0x00018570


	//   ....[134]....
        /*0554*/ 	.word	0x000185e0


	//   ....[135]....
        /*0558*/ 	.word	0x00018620


	//   ....[136]....
        /*055c*/ 	.word	0x00018690


	//   ....[137]....
        /*0560*/ 	.word	0x000186f0


	//   ....[138]....
        /*0564*/ 	.word	0x00018750


	//----- nvinfo : EIATTR_EXIT_INSTR_OFFSETS
	.align		4
.L_246:
        /*0568*/ 	.byte	0x04, 0x1c
        /*056a*/ 	.short	(.L_248 - .L_247)


	//   ....[0]....
.L_247:
        /*056c*/ 	.word	0x00000b50


	//   ....[1]....
        /*0570*/ 	.word	0x00017460


	//----- nvinfo : EIATTR_MAX_THREADS
	.align		4
.L_248:
        /*0574*/ 	.byte	0x04, 0x05
        /*0576*/ 	.short	(.L_250 - .L_249)
.L_249:
        /*0578*/ 	.word	0x00000100
        /*057c*/ 	.word	0x00000001
        /*0580*/ 	.word	0x00000001


	//----- nvinfo : EIATTR_CRS_STACK_SIZE
	.align		4
.L_250:
        /*0584*/ 	.byte	0x04, 0x1e
        /*0586*/ 	.short	(.L_252 - .L_251)
.L_251:
        /*0588*/ 	.word	0x00000000
.L_252:


//--------------------- .nv.info._ZN7cutlass13device_kernelIN5flash19enable_sm80_to_sm89INS1_16FlashAttnFwdSm80INS1_25CollectiveMainloopFwdSm80ILi4ELi1ELb0EN4cute5tupleIJNS5_1CILi128EEENS7_ILi48EEES8_EEELi128ENS_6half_tEfNS_4arch4Sm80ELb0ELb1ELb0ELb0ELb0ELb0ELb1ELb1EEENS1_21CollectiveEpilogueFwdINS6_IJS8_S8_S9_EEENS6_IJNS7_ILi1EEESH_SH_EEESB_SD_Li128ELb0ELb1ELb1ELb0EEENS1_19SingleTileSchedulerILb0ELb1ELb1ELi128EEEEEEEEEvNT_6ParamsE --------------------------
	.section	.nv.info._ZN7cutlass13device_kernelIN5flash19enable_sm80_to_sm89INS1_16FlashAttnFwdSm80INS1_25CollectiveMainloopFwdSm80ILi4ELi1ELb0EN4cute5tupleIJNS5_1CILi128EEENS7_ILi48EEES8_EEELi128ENS_6half_tEfNS_4arch4Sm80ELb0ELb1ELb0ELb0ELb0ELb0ELb1ELb1EEENS1_21CollectiveEpilogueFwdINS6_IJS8_S8_S9_EEENS6_IJNS7_ILi1EEESH_SH_EEESB_SD_Li128ELb0ELb1ELb1ELb0EEENS1_19SingleTileSchedulerILb0ELb1ELb1ELi128EEEEEEEEEvNT_6ParamsE,"",@"SHT_CUDA_INFO"
	.sectionflags	@""
	.align	4


	//----- nvinfo : EIATTR_CUDA_API_VERSION
	.align		4
        /*0000*/ 	.byte	0x04, 0x37
        /*0002*/ 	.short	(.L_254 - .L_253)
.L_253:
        /*0004*/ 	.word	0x00000082


	//----- nvinfo : EIATTR_SW2861232_WAR
	.align		4
.L_254:
        /*0008*/ 	.byte	0x01, 0x35
	.zero		2


	//----- nvinfo : EIATTR_PARAM_CBANK
	.align		4
        /*000c*/ 	.byte	0x04, 0x0a
        /*000e*/ 	.short	(.L_256 - .L_255)
	.align		4
.L_255:
        /*0010*/ 	.word	index@(.nv.constant0._ZN7cutlass13device_kernelIN5flash19enable_sm80_to_sm89INS1_16FlashAttnFwdSm80INS1_25CollectiveMainloopFwdSm80ILi4ELi1ELb0EN4cute5tupleIJNS5_1CILi128EEENS7_ILi48EEES8_EEELi128ENS_6half_tEfNS_4arch4Sm80ELb0ELb1ELb0ELb0ELb0ELb0ELb1ELb1EEENS1_21CollectiveEpilogueFwdINS6_IJS8_S8_S9_EEENS6_IJNS7_ILi1EEESH_SH_EEESB_SD_Li128ELb0ELb1ELb1ELb0EEENS1_19SingleTileSchedulerILb0ELb1ELb1ELi128EEEEEEEEEvNT_6ParamsE)
        /*0014*/ 	.short	0x0160
        /*0016*/ 	.short	0x0418


	//----- nvinfo : EIATTR_CBANK_PARAM_SIZE
	.align		4
.L_256:
        /*0018*/ 	.byte	0x03, 0x19
        /*001a*/ 	.short	0x0418


	//----- nvinfo : EIATTR_KPARAM_INFO
	.align		4
        /*001c*/ 	.byte	0x04, 0x17
        /*001e*/ 	.short	(.L_258 - .L_257)
.L_257:
        /*0020*/ 	.word	0x00000000
        /*0024*/ 	.short	0x0000
        /*0026*/ 	.short	0x0000
        /*0028*/ 	.byte	0x00, 0xf0, 0x61, 0x10


	//----- nvinfo : EIATTR_MAXREG_COUNT
	.align		4
.L_258:
        /*002c*/ 	.byte	0x03, 0x1b
        /*002e*/ 	.short	0x00ff


	//----- nvinfo : EIATTR_NUM_BARRIERS
	.align		4
        /*0030*/ 	.byte	0x02, 0x4c
        /*0032*/ 	.byte	0x02
	.zero		1


	//----- nvinfo : EIATTR_ANNOTATIONS
	.align		4
        /*0034*/ 	.byte	0x04, 0x55
        /*0036*/ 	.short	(.L_260 - .L_259)


	//   ....[0]....
.L_259:
        /* <DEDUP_REMOVED lines=40> */


	//----- nvinfo : EIATTR_MERCURY_ISA_VERSION
	.align		4
.L_260:
        /*02a0*/ 	.byte	0x03, 0x5f
        /*02a2*/ 	.short	0x0000


	//----- nvinfo : EIATTR_COOP_GROUP_MASK_REGIDS
	.align		4
        /*02a4*/ 	.byte	0x04, 0x29
        /*02a6*/ 	.short	(.L_262 - .L_261)


	//   ....[0]....
.L_261:
        /*02a8*/ 	.word	0xffffffff


	//   ....[1]....
        /*02ac*/ 	.word	0xffffffff


	//   ....[2]....
        /*02b0*/ 	.word	0xffffffff


	//   ....[3]....
        /*02b4*/ 	.word	0xffffffff


	//   ....[4]....
        /*02b8*/ 	.word	0xffffffff


	//   ....[5]....
        /*02bc*/ 	.word	0xffffffff


	//   ....[6]....
        /*02c0*/ 	.word	0xffffffff


	//   ....[7]....
        /*02c4*/ 	.word	0xffffffff


	//   ....[8]....
        /*02c8*/ 	.word	0xffffffff


	//   ....[9]....
        /*02cc*/ 	.word	0xffffffff


	//   ....[10]....
        /*02d0*/ 	.word	0xffffffff


	//   ....[11]....
        /*02d4*/ 	.word	0xffffffff


	//   ....[12]....
        /*02d8*/ 	.word	0xffffffff


	//   ....[13]....
        /*02dc*/ 	.word	0xffffffff


	//   ....[14]....
        /*02e0*/ 	.word	0xffffffff


	//   ....[15]....
        /*02e4*/ 	.word	0xffffffff


	//   ....[16]....
        /*02e8*/ 	.word	0xffffffff


	//   ....[17]....
        /*02ec*/ 	.word	0xffffffff


	//   ....[18]....
        /*02f0*/ 	.word	0xffffffff


	//   ....[19]....
        /*02f4*/ 	.word	0xffffffff


	//   ....[20]....
        /*02f8*/ 	.word	0xffffffff


	//   ....[21]....
        /*02fc*/ 	.word	0xffffffff


	//   ....[22]....
        /*0300*/ 	.word	0xffffffff


	//   ....[23]....
        /*0304*/ 	.word	0xffffffff


	//   ....[24]....
        /*0308*/ 	.word	0xffffffff


	//   ....[25]....
        /*030c*/ 	.word	0xffffffff


	//   ....[26]....
        /*0310*/ 	.word	0xffffffff


	//   ....[27]....
        /*0314*/ 	.word	0xffffffff


	//   ....[28]....
        /*0318*/ 	.word	0xffffffff


	//   ....[29]....
        /*031c*/ 	.word	0xffffffff


	//   ....[30]....
        /*0320*/ 	.word	0xffffffff


	//   ....[31]....
        /*0324*/ 	.word	0xffffffff


	//   ....[32]....
        /*0328*/ 	.word	0xffffffff


	//   ....[33]....
        /*032c*/ 	.word	0xffffffff


	//   ....[34]....
        /*0330*/ 	.word	0xffffffff


	//   ....[35]....
        /*0334*/ 	.word	0xffffffff


	//   ....[36]....
        /*0338*/ 	.word	0xffffffff


	//   ....[37]....
        /*033c*/ 	.word	0xffffffff


	//   ....[38]....
        /*0340*/ 	.word	0xffffffff


	//   ....[39]....
        /*0344*/ 	.word	0xffffffff


	//   ....[40]....
        /*0348*/ 	.word	0xffffffff


	//   ....[41]....
        /*034c*/ 	.word	0xffffffff


	//   ....[42]....
        /*0350*/ 	.word	0xffffffff


	//   ....[43]....
        /*0354*/ 	.word	0xffffffff


	//   ....[44]....
        /*0358*/ 	.word	0xffffffff


	//   ....[45]....
        /*035c*/ 	.word	0xffffffff


	//   ....[46]....
        /*0360*/ 	.word	0xffffffff


	//   ....[47]....
        /*0364*/ 	.word	0xffffffff


	//   ....[48]....
        /*0368*/ 	.word	0xffffffff


	//   ....[49]....
        /*036c*/ 	.word	0xffffffff


	//   ....[50]....
        /*0370*/ 	.word	0xffffffff


	//   ....[51]....
        /*0374*/ 	.word	0xffffffff


	//   ....[52]....
        /*0378*/ 	.word	0xffffffff


	//   ....[53]....
        /*037c*/ 	.word	0xffffffff


	//   ....[54]....
        /*0380*/ 	.word	0xffffffff


	//   ....[55]....
        /*0384*/ 	.word	0xffffffff


	//   ....[56]....
        /*0388*/ 	.word	0xffffffff


	//   ....[57]....
        /*038c*/ 	.word	0xffffffff


	//   ....[58]....
        /*0390*/ 	.word	0xffffffff


	//   ....[59]....
        /*0394*/ 	.word	0xffffffff


	//   ....[60]....
        /*0398*/ 	.word	0xffffffff


	//   ....[61]....
        /*039c*/ 	.word	0xffffffff


	//   ....[62]....
        /*03a0*/ 	.word	0xffffffff


	//   ....[63]....
        /*03a4*/ 	.word	0xffffffff


	//   ....[64]....
        /*03a8*/ 	.word	0xffffffff


	//   ....[65]....
        /*03ac*/ 	.word	0xffffffff


	//   ....[66]....
        /*03b0*/ 	.word	0xffffffff


	//   ....[67]....
        /*03b4*/ 	.word	0xffffffff


	//   ....[68]....
        /*03b8*/ 	.word	0xffffffff


	//   ....[69]....
        /*03bc*/ 	.word	0xffffffff


	//   ....[70]....
        /*03c0*/ 	.word	0xffffffff


	//   ....[71]....
        /*03c4*/ 	.word	0xffffffff


	//   ....[72]....
        /*03c8*/ 	.word	0xffffffff


	//   ....[73]....
        /*03cc*/ 	.word	0xffffffff


	//   ....[74]....
        /*03d0*/ 	.word	0xffffffff


	//   ....[75]....
        /*03d4*/ 	.word	0xffffffff


	//   ....[76]....
        /*03d8*/ 	.word	0xffffffff


	//   ....[77]....
        /*03dc*/ 	.word	0xffffffff


	//   ....[78]....
        /*03e0*/ 	.word	0xffffffff


	//   ....[79]....
        /*03e4*/ 	.word	0xffffffff


	//   ....[80]....
        /*03e8*/ 	.word	0xffffffff


	//   ....[81]....
        /*03ec*/ 	.word	0xffffffff


	//   ....[82]....
        /*03f0*/ 	.word	0xffffffff


	//   ....[83]....
        /*03f4*/ 	.word	0xffffffff


	//   ....[84]....
        /*03f8*/ 	.word	0xffffffff


	//----- nvinfo : EIATTR_COOP_GROUP_INSTR_OFFSETS
	.align		4
.L_262:
        /*03fc*/ 	.byte	0x04, 0x28
        /*03fe*/ 	.short	(.L_264 - .L_263)


	//   ....[0]....
.L_263:
        /*0400*/ 	.word	0x00000060


	//   ....[1]....
        /*0404*/ 	.word	0x000013c0


	//   ....[2]....
        /*0408*/ 	.word	0x00001410


	//   ....[3]....
        /*040c*/ 	.word	0x00001660


	//   ....[4]....
        /*0410*/ 	.word	0x00001690


	//   ....[5]....
        /*0414*/ 	.word	0x00001770


	//   ....[6]....
        /*0418*/ 	.word	0x000017a0


	//   ....[7]....
        /*041c*/ 	.word	0x00001880


	//   ....[8]....
        /*0420*/ 	.word	0x000018b0


	//   ....[9]....
        /*0424*/ 	.word	0x00001990


	//   ....[10]....
        /*0428*/ 	.word	0x000019c0


	//   ....[11]....
        /*042c*/ 	.word	0x00001aa0


	//   ....[12]....
        /*0430*/ 	.word	0x00001ad0


	//   ....[13]....
        /*0434*/ 	.word	0x00001bb0


	//   ....[14]....
        /*0438*/ 	.word	0x00001be0


	//   ....[15]....
        /*043c*/ 	.word	0x00001cb0


	//   ....[16]....
        /*0440*/ 	.word	0x00001cf0


	//   ....[17]....
        /*0444*/ 	.word	0x00003230


	//   ....[18]....
        /*0448*/ 	.word	0x00003470


	//   ....[19]....
        /*044c*/ 	.word	0x00003630


	//   ....[20]....
        /*0450*/ 	.word	0x000040e0


	//   ....[21]....
        /*0454*/ 	.word	0x00004520


	//   ....[22]....
        /*0458*/ 	.word	0x00004670


	//   ....[23]....
        /*045c*/ 	.word	0x00004760


	//   ....[24]....
        /*0460*/ 	.word	0x00004880


	//   ....[25]....
        /*0464*/ 	.word	0x00004cc0


	//   ....[26]....
        /*0468*/ 	.word	0x00004d00


	//   ....[27]....
        /*046c*/ 	.word	0x00004db0


	//   ....[28]....
        /*0470*/ 	.word	0x00004f40


	//   ....[29]....
        /*0474*/ 	.word	0x00007720


	//   ....[30]....
        /*0478*/ 	.word	0x000079b0


	//   ....[31]....
        /*047c*/ 	.word	0x00007b90


	//   ....[32]....
        /*0480*/ 	.word	0x00008200


	//   ....[33]....
        /*0484*/ 	.word	0x000089a0


	//   ....[34]....
        /*0488*/ 	.word	0x00008ac0


	//   ....[35]....
        /*048c*/ 	.word	0x00008c00


	//   ....[36]....
        /*0490*/ 	.word	0x00008d50


	//   ....[37]....
        /*0494*/ 	.word	0x00008df0


	//   ....[38]....
        /*0498*/ 	.word	0x00008f10


	//   ....[39]....
        /*049c*/ 	.word	0x000090d0


	//   ....[40]....
        /*04a0*/ 	.word	0x00009120


	//   ....[41]....
        /*04a4*/ 	.word	0x0000be80


	//   ....[42]....
        /*04a8*/ 	.word	0x0000bed0


	//   ....[43]....
        /*04ac*/ 	.word	0x0000bf00


	//   ....[44]....
        /*04b0*/ 	.word	0x0000bf30


	//   ....[45]....
        /*04b4*/ 	.word	0x0000bf70


	//   ....[46]....
        /*04b8*/ 	.word	0x0000bfb0


	//   ....[47]....
        /*04bc*/ 	.word	0x0000c210


	//   ....[48]....
        /*04c0*/ 	.word	0x0000c380


	//   ....[49]....
        /*04c4*/ 	.word	0x0000ed30


	//   ....[50]....
        /*04c8*/ 	.word	0x0000efa0


	//   ....[51]....
        /*04cc*/ 	.word	0x0000f4b0


	//   ....[52]....
        /*04d0*/ 	.word	0x0000f980


	//   ....[53]....
        /*04d4*/ 	.word	0x00010130


	//   ....[54]....
        /*04d8*/ 	.word	0x00010190


	//   ....[55]....
        /*04dc*/ 	.word	0x00010290


	//   ....[56]....
        /*04e0*/ 	.word	0x000102e0


	//   ....[57]....
        /*04e4*/ 	.word	0x00010340


	//   ....[58]....
        /*04e8*/ 	.word	0x00010480


	//   ....[59]....
        /*04ec*/ 	.word	0x00010770


	//   ....[60]....
        /*04f0*/ 	.word	0x000107d0


	//   ....[61]....
        /*04f4*/ 	.word	0x00012320


	//   ....[62]....
        /*04f8*/ 	.word	0x00012330


	//   ....[63]....
        /*04fc*/ 	.word	0x00012340


	//   ....[64]....
        /*0500*/ 	.word	0x00012350


	//   ....[65]....
        /*0504*/ 	.word	0x00012380


	//   ....[66]....
        /*0508*/ 	.word	0x000123a0


	//   ....[67]....
        /*050c*/ 	.word	0x000123c0


	//   ....[68]....
        /*0510*/ 	.word	0x000123d0


	//   ....[69]....
        /*0514*/ 	.word	0x00013450


	//   ....[70]....
        /*0518*/ 	.word	0x00013480


	//   ....[71]....
        /*051c*/ 	.word	0x000134b0


	//   ....[72]....
        /*0520*/ 	.word	0x000134e0


	//   ....[73]....
        /*0524*/ 	.word	0x00013520


	//   ....[74]....
        /*0528*/ 	.word	0x00013550


	//   ....[75]....
        /*052c*/ 	.word	0x00013570


	//   ....[76]....
        /*0530*/ 	.word	0x00013580


	//   ....[77]....
        /*0534*/ 	.word	0x000135a0


	//   ....[78]....
        /*0538*/ 	.word	0x000135b0


	//   ....[79]....
        /*053c*/ 	.word	0x00013c60


	//   ....[80]....
        /*0540*/ 	.word	0x00013c80


	//   ....[81]....
        /*0544*/ 	.word	0x00014280


	//   ....[82]....
        /*0548*/ 	.word	0x000142a0


	//   ....[83]....
        /*054c*/ 	.word	0x000148a0


	//   ....[84]....
        /*0550*/ 	.word	0x000148b0


	//----- nvinfo : EIATTR_EXIT_INSTR_OFFSETS
	.align		4
.L_264:
        /*0554*/ 	.byte	0x04, 0x1c
        /*0556*/ 	.short	(.L_266 - .L_265)


	//   ....[0]....
.L_265:
        /*0558*/ 	.word	0x000001c0


	//   ....[1]....
        /*055c*/ 	.word	0x000148c0


	//   ....[2]....
        /*0560*/ 	.word	0x00014e60


	//   ....[3]....
        /*0564*/ 	.word	0x00014eb0


	//   ....[4]....
        /*0568*/ 	.word	0x00014ee0


	//   ....[5]....
        /*056c*/ 	.word	0x00014f40


	//   ....[6]....
        /*0570*/ 	.word	0x000151d0


	//----- nvinfo : EIATTR_CTAIDZ_USED
	.align		4
.L_266:
        /*0574*/ 	.byte	0x01, 0x04
	.zero		2


	//----- nvinfo : EIATTR_MAX_THREADS
	.align		4
        /*0578*/ 	.byte	0x04, 0x05
        /*057a*/ 	.short	(.L_268 - .L_267)
.L_267:
        /*057c*/ 	.word	0x00000080
        /*0580*/ 	.word	0x00000001
        /*0584*/ 	.word	0x00000001


	//----- nvinfo : EIATTR_CRS_STACK_SIZE
	.align		4
.L_268:
        /*0588*/ 	.byte	0x04, 0x1e
        /*058a*/ 	.short	(.L_270 - .L_269)
.L_269:
        /*058c*/ 	.word	0x00000000
.L_270:


//--------------------- .nv.info._ZN7cutlass13device_kernelIN5flash19enable_sm80_to_sm89INS1_16FlashAttnFwdSm80INS1_25CollectiveMainloopFwdSm80ILi8ELi1ELb1EN4cute5tupleIJNS5_1CILi128EEENS7_ILi96EEES8_EEELi128ENS_6half_tEfNS_4arch4Sm80ELb0ELb1ELb0ELb1ELb0ELb0ELb1ELb1EEENS1_21CollectiveEpilogueFwdINS6_IJS8_S8_S9_EEENS6_IJNS7_ILi1EEESH_SH_EEESB_SD_Li256ELb1ELb1ELb1ELb0EEENS1_36VarlenDynamicPersistentTileSchedulerILi128ELi96ELi256ELi256ELb1ELb1ELb0ELb1ELb0ELb1EEEEEEEEEvNT_6ParamsE --------------------------
	.section	.nv.info._ZN7cutlass13device_kernelIN5flash19enable_sm80_to_sm89INS1_16FlashAttnFwdSm80INS1_25CollectiveMainloopFwdSm80ILi8ELi1ELb1EN4cute5tupleIJNS5_1CILi128EEENS7_ILi96EEES8_EEELi128ENS_6half_tEfNS_4arch4Sm80ELb0ELb1ELb0ELb1ELb0ELb0ELb1ELb1EEENS1_21CollectiveEpilogueFwdINS6_IJS8_S8_S9_EEENS6_IJNS7_ILi1EEESH_SH_EEESB_SD_Li256ELb1ELb1ELb1ELb0EEENS1_36VarlenDynamicPersistentTileSchedulerILi128ELi96ELi256ELi256ELb1ELb1ELb0ELb1ELb0ELb1EEEEEEEEEvNT_6ParamsE,"",@"SHT_CUDA_INFO"
	.sectionflags	@""
	.align	4


	//----- nvinfo : EIATTR_CUDA_API_VERSION
	.align		4
        /*0000*/ 	.byte	0x04, 0x37
        /*0002*/ 	.short	(.L_272 - .L_271)
.L_271:
        /*0004*/ 	.word	0x00000082


	//----- nvinfo : EIATTR_SW2861232_WAR
	.align		4
.L_272:
        /*0008*/ 	.byte	0x01, 0x35
	.zero		2


	//----- nvinfo : EIATTR_PARAM_CBANK
	.align		4
        /*000c*/ 	.byte	0x04, 0x0a
        /*000e*/ 	.short	(.L_274 - .L_273)
	.align		4
.L_273:
        /*0010*/ 	.word	index@(.nv.constant0._ZN7cutlass13device_kernelIN5flash19enable_sm80_to_sm89INS1_16FlashAttnFwdSm80INS1_25CollectiveMainloopFwdSm80ILi8ELi1ELb1EN4cute5tupleIJNS5_1CILi128EEENS7_ILi96EEES8_EEELi128ENS_6half_tEfNS_4arch4Sm80ELb0ELb1ELb0ELb1ELb0ELb0ELb1ELb1EEENS1_21CollectiveEpilogueFwdINS6_IJS8_S8_S9_EEENS6_IJNS7_ILi1EEESH_SH_EEESB_SD_Li256ELb1ELb1ELb1ELb0EEENS1_36VarlenDynamicPersistentTileSchedulerILi128ELi96ELi256ELi256ELb1ELb1ELb0ELb1ELb0ELb1EEEEEEEEEvNT_6ParamsE)
        /*0014*/ 	.short	0x0160
        /*0016*/ 	.short	0x0438


	//----- nvinfo : EIATTR_CBANK_PARAM_SIZE
	.align		4
.L_274:
        /*0018*/ 	.byte	0x03, 0x19
        /*001a*/ 	.short	0x0438


	//----- nvinfo : EIATTR_KPARAM_INFO
	.align		4
        /*001c*/ 	.byte	0x04, 0x17
        /*001e*/ 	.short	(.L_276 - .L_275)
.L_275:
        /*0020*/ 	.word	0x00000000
        /*0024*/ 	.short	0x0000
        /*0026*/ 	.short	0x0000
        /*0028*/ 	.byte	0x00, 0xf0, 0xe1, 0x10


	//----- nvinfo : EIATTR_MAXREG_COUNT
	.align		4
.L_276:
        /*002c*/ 	.byte	0x03, 0x1b
        /*002e*/ 	.short	0x00ff


	//----- nvinfo : EIATTR_NUM_BARRIERS
	.align		4
        /*0030*/ 	.byte	0x02, 0x4c
        /*0032*/ 	.byte	0x06
	.zero		1


	//----- nvinfo : EIATTR_ANNOTATIONS
	.align		4
        /*0034*/ 	.byte	0x04, 0x55
        /*0036*/ 	.short	(.L_278 - .L_277)


	//   ....[0]....
.L_277:
        /* <DEDUP_REMOVED lines=67> */


	//----- nvinfo : EIATTR_MERCURY_ISA_VERSION
	.align		4
.L_278:
        /*0458*/ 	.byte	0x03, 0x5f
        /*045a*/ 	.short	0x0000


	//----- nvinfo : EIATTR_INT_WARP_WIDE_INSTR_OFFSETS
	.align		4
        /*045c*/ 	.byte	0x04, 0x31
        /*045e*/ 	.short	(.L_280 - .L_279)


	//   ....[0]....
.L_279:
        /*0460*/ 	.word	0x00011b50


	//   ....[1]....
        /*0464*/ 	.word	0x00011bd0


	//----- nvinfo : EIATTR_COOP_GROUP_MASK_REGIDS
	.align		4
.L_280:
        /*0468*/ 	.byte	0x04, 0x29
        /*046a*/ 	.short	(.L_282 - .L_281)


	//   ....[0]....
.L_281:
        /*046c*/ 	.word	0xffffffff


	//   ....[1]....
        /*0470*/ 	.word	0xffffffff


	//   ....[2]....
        /*0474*/ 	.word	0xffffffff


	//   ....[3]....
        /*0478*/ 	.word	0xffffffff


	//   ....[4]....
        /*047c*/ 	.word	0xffffffff


	//   ....[5]....
        /*0480*/ 	.word	0xffffffff


	//   ....[6]....
        /*0484*/ 	.word	0xffffffff


	//   ....[7]....
        /*0488*/ 	.word	0xffffffff


	//   ....[8]....
        /*048c*/ 	.word	0xffffffff


	//   ....[9]....
        /*0490*/ 	.word	0xffffffff


	//   ....[10]....
        /*0494*/ 	.word	0xffffffff


	//   ....[11]....
        /*0498*/ 	.word	0xffffffff


	//   ....[12]....
        /*049c*/ 	.word	0xffffffff


	//   ....[13]....
        /*04a0*/ 	.word	0xffffffff


	//   ....[14]....
        /*04a4*/ 	.word	0xffffffff


	//   ....[15]....
        /*04a8*/ 	.word	0xffffffff


	//   ....[16]....
        /*04ac*/ 	.word	0xffffffff


	//   ....[17]....
        /*04b0*/ 	.word	0xffffffff


	//   ....[18]....
        /*04b4*/ 	.word	0xffffffff


	//   ....[19]....
        /*04b8*/ 	.word	0xffffffff


	//   ....[20]....
        /*04bc*/ 	.word	0xffffffff


	//   ....[21]....
        /*04c0*/ 	.word	0xffffffff


	//   ....[22]....
        /*04c4*/ 	.word	0xffffffff


	//   ....[23]....
        /*04c8*/ 	.word	0xffffffff


	//   ....[24]....
        /*04cc*/ 	.word	0xffffffff


	//   ....[25]....
        /*04d0*/ 	.word	0xffffffff


	//   ....[26]....
        /*04d4*/ 	.word	0xffffffff


	//   ....[27]....
        /*04d8*/ 	.word	0xffffffff


	//   ....[28]....
        /*04dc*/ 	.word	0xffffffff


	//   ....[29]....
        /*04e0*/ 	.word	0xffffffff


	//   ....[30]....
        /*04e4*/ 	.word	0xffffffff


	//   ....[31]....
        /*04e8*/ 	.word	0xffffffff


	//   ....[32]....
        /*04ec*/ 	.word	0xffffffff


	//   ....[33]....
        /*04f0*/ 	.word	0xffffffff


	//   ....[34]....
        /*04f4*/ 	.word	0xffffffff


	//   ....[35]....
        /*04f8*/ 	.word	0xffffffff


	//   ....[36]....
        /*04fc*/ 	.word	0xffffffff


	//   ....[37]....
        /*0500*/ 	.word	0xffffffff


	//   ....[38]....
        /*0504*/ 	.word	0xffffffff


	//   ....[39]....
        /*0508*/ 	.word	0xffffffff


	//   ....[40]....
        /*050c*/ 	.word	0xffffffff


	//   ....[41]....
        /*0510*/ 	.word	0xffffffff


	//   ....[42]....
        /*0514*/ 	.word	0xffffffff


	//   ....[43]....
        /*0518*/ 	.word	0xffffffff


	//   ....[44]....
        /*051c*/ 	.word	0xffffffff


	//   ....[45]....
        /*0520*/ 	.word	0xffffffff


	//   ....[46]....
        /*0524*/ 	.word	0xffffffff


	//   ....[47]....
        /*0528*/ 	.word	0xffffffff


	//   ....[48]....
        /*052c*/ 	.word	0xffffffff


	//   ....[49]....
        /*0530*/ 	.word	0xffffffff


	//   ....[50]....
        /*0534*/ 	.word	0xffffffff


	//   ....[51]....
        /*0538*/ 	.word	0xffffffff


	//   ....[52]....
        /*053c*/ 	.word	0xffffffff


	//   ....[53]....
        /*0540*/ 	.word	0xffffffff


	//   ....[54]....
        /*0544*/ 	.word	0xffffffff


	//   ....[55]....
        /*0548*/ 	.word	0xffffffff


	//   ....[56]....
        /*054c*/ 	.word	0xffffffff


	//   ....[57]....
        /*0550*/ 	.word	0xffffffff


	//   ....[58]....
        /*0554*/ 	.word	0xffffffff


	//   ....[59]....
        /*0558*/ 	.word	0xffffffff


	//   ....[60]....
        /*055c*/ 	.word	0xffffffff


	//   ....[61]....
        /*0560*/ 	.word	0xffffffff


	//   ....[62]....
        /*0564*/ 	.word	0xffffffff


	//   ....[63]....
        /*0568*/ 	.word	0xffffffff


	//   ....[64]....
        /*056c*/ 	.word	0xffffffff


	//   ....[65]....
        /*0570*/ 	.word	0xffffffff


	//   ....[66]....
        /*0574*/ 	.word	0xffffffff


	//   ....[67]....
        /*0578*/ 	.word	0xffffffff


	//   ....[68]....
        /*057c*/ 	.word	0xffffffff


	//   ....[69]....
        /*0580*/ 	.word	0xffffffff


	//   ....[70]....
        /*0584*/ 	.word	0xffffffff


	//   ....[71]....
        /*0588*/ 	.word	0xffffffff


	//   ....[72]....
        /*058c*/ 	.word	0xffffffff


	//   ....[73]....
        /*0590*/ 	.word	0xffffffff


	//   ....[74]....
        /*0594*/ 	.word	0xffffffff


	//   ....[75]....
        /*0598*/ 	.word	0xffffffff


	//   ....[76]....
        /*059c*/ 	.word	0xffffffff


	//   ....[77]....
        /*05a0*/ 	.word	0xffffffff


	//   ....[78]....
        /*05a4*/ 	.word	0xffffffff


	//   ....[79]....
        /*05a8*/ 	.word	0xffffffff


	//   ....[80]....
        /*05ac*/ 	.word	0xffffffff


	//   ....[81]....
        /*05b0*/ 	.word	0xffffffff


	//   ....[82]....
        /*05b4*/ 	.word	0xffffffff


	//   ....[83]....
        /*05b8*/ 	.word	0xffffffff


	//   ....[84]....
        /*05bc*/ 	.word	0xffffffff


	//   ....[85]....
        /*05c0*/ 	.word	0xffffffff


	//   ....[86]....
        /*05c4*/ 	.word	0xffffffff


	//   ....[87]....
        /*05c8*/ 	.word	0xffffffff


	//   ....[88]....
        /*05cc*/ 	.word	0xffffffff


	//   ....[89]....
        /*05d0*/ 	.word	0xffffffff


	//   ....[90]....
        /*05d4*/ 	.word	0xffffffff


	//   ....[91]....
        /*05d8*/ 	.word	0xffffffff


	//   ....[92]....
        /*05dc*/ 	.word	0xffffffff


	//   ....[93]....
        /*05e0*/ 	.word	0xffffffff


	//   ....[94]....
        /*05e4*/ 	.word	0xffffffff


	//   ....[95]....
        /*05e8*/ 	.word	0xffffffff


	//   ....[96]....
        /*05ec*/ 	.word	0xffffffff


	//   ....[97]....
        /*05f0*/ 	.word	0xffffffff


	//   ....[98]....
        /*05f4*/ 	.word	0xffffffff


	//   ....[99]....
        /*05f8*/ 	.word	0xffffffff


	//   ....[100]....
        /*05fc*/ 	.word	0xffffffff


	//   ....[101]....
        /*0600*/ 	.word	0xffffffff


	//   ....[102]....
        /*0604*/ 	.word	0xffffffff


	//   ....[103]....
        /*0608*/ 	.word	0xffffffff


	//   ....[104]....
        /*060c*/ 	.word	0xffffffff


	//   ....[105]....
        /*0610*/ 	.word	0xffffffff


	//   ....[106]....
        /*0614*/ 	.word	0xffffffff


	//   ....[107]....
        /*0618*/ 	.word	0xffffffff


	//   ....[108]....
        /*061c*/ 	.word	0xffffffff


	//   ....[109]....
        /*0620*/ 	.word	0xffffffff


	//   ....[110]....
        /*0624*/ 	.word	0xffffffff


	//   ....[111]....
        /*0628*/ 	.word	0xffffffff


	//   ....[112]....
        /*062c*/ 	.word	0xffffffff


	//   ....[113]....
        /*0630*/ 	.word	0xffffffff


	//   ....[114]....
        /*0634*/ 	.word	0xffffffff


	//   ....[115]....
        /*0638*/ 	.word	0xffffffff


	//   ....[116]....
        /*063c*/ 	.word	0xffffffff


	//   ....[117]....
        /*0640*/ 	.word	0xffffffff


	//   ....[118]....
        /*0644*/ 	.word	0xffffffff


	//   ....[119]....
        /*0648*/ 	.word	0xffffffff


	//   ....[120]....
        /*064c*/ 	.word	0xffffffff


	//   ....[121]....
        /*0650*/ 	.word	0xffffffff


	//   ....[122]....
        /*0654*/ 	.word	0xffffffff


	//   ....[123]....
        /*0658*/ 	.word	0xffffffff


	//   ....[124]....
        /*065c*/ 	.word	0xffffffff


	//   ....[125]....
        /*0660*/ 	.word	0xffffffff


	//   ....[126]....
        /*0664*/ 	.word	0xffffffff


	//   ....[127]....
        /*0668*/ 	.word	0xffffffff


	//   ....[128]....
        /*066c*/ 	.word	0xffffffff


	//   ....[129]....
        /*0670*/ 	.word	0xffffffff


	//   ....[130]....
        /*0674*/ 	.word	0xffffffff


	//   ....[131]....
        /*0678*/ 	.word	0xffffffff


	//   ....[132]....
        /*067c*/ 	.word	0xffffffff


	//   ....[133]....
        /*0680*/ 	.word	0xffffffff


	//   ....[134]....
        /*0684*/ 	.word	0xffffffff


	//   ....[135]....
        /*0688*/ 	.word	0xffffffff


	//   ....[136]....
        /*068c*/ 	.word	0xffffffff


	//   ....[137]....
        /*0690*/ 	.word	0xffffffff


	//   ....[138]....
        /*0694*/ 	.word	0xffffffff


	//   ....[139]....
        /*0698*/ 	.word	0xffffffff


	//   ....[140]....
        /*069c*/ 	.word	0xffffffff


	//   ....[141]....
        /*06a0*/ 	.word	0xffffffff


	//   ....[142]....
        /*06a4*/ 	.word	0xffffffff


	//   ....[143]....
        /*06a8*/ 	.word	0xffffffff


	//   ....[144]....
        /*06ac*/ 	.word	0xffffffff


	//----- nvinfo : EIATTR_COOP_GROUP_INSTR_OFFSETS
	.align		4
.L_282:
        /*06b0*/ 	.byte	0x04, 0x28
        /*06b2*/ 	.short	(.L_284 - .L_283)


	//   ....[0]....
.L_283:
        /*06b4*/ 	.word	0x00000050


	//   ....[1]....
        /*06b8*/ 	.word	0x00000210


	//   ....[2]....
        /*06bc*/ 	.word	0x00000240


	//   ....[3]....
        /*06c0*/ 	.word	0x00000270


	//   ....[4]....
        /*06c4*/ 	.word	0x000002a0


	//   ....[5]....
        /*06c8*/ 	.word	0x000002d0


	//   ....[6]....
        /*06cc*/ 	.word	0x00000300


	//   ....[7]....
        /*06d0*/ 	.word	0x00000470


	//   ....[8]....
        /*06d4*/ 	.word	0x000004b0


	//   ....[9]....
        /*06d8*/ 	.word	0x000004e0


	//   ....[10]....
        /*06dc*/ 	.word	0x00000510


	//   ....[11]....
        /*06e0*/ 	.word	0x00000540


	//   ....[12]....
        /*06e4*/ 	.word	0x00000570


	//   ....[13]....
        /*06e8*/ 	.word	0x00000600


	//   ....[14]....
        /*06ec*/ 	.word	0x00000650


	//   ....[15]....
        /*06f0*/ 	.word	0x00000670


	//   ....[16]....
        /*06f4*/ 	.word	0x000006d0


	//   ....[17]....
        /*06f8*/ 	.word	0x00002b90


	//   ....[18]....
        /*06fc*/ 	.word	0x00002bc0


	//   ....[19]....
        /*0700*/ 	.word	0x00002be0


	//   ....[20]....
        /*0704*/ 	.word	0x00002bf0


	//   ....[21]....
        /*0708*/ 	.word	0x00002c00


	//   ....[22]....
        /*070c*/ 	.word	0x00002c10


	//   ....[23]....
        /*0710*/ 	.word	0x00002c20


	//   ....[24]....
        /*0714*/ 	.word	0x00002cf0


	//   ....[25]....
        /*0718*/ 	.word	0x00003f30


	//   ....[26]....
        /*071c*/ 	.word	0x00004840


	//   ....[27]....
        /*0720*/ 	.word	0x00004d40


	//   ....[28]....
        /*0724*/ 	.word	0x000052c0


	//   ....[29]....
        /*0728*/ 	.word	0x000052e0


	//   ....[30]....
        /*072c*/ 	.word	0x00005330


	//   ....[31]....
        /*0730*/ 	.word	0x000079c0


	//   ....[32]....
        /*0734*/ 	.word	0x00007cb0


	//   ....[33]....
        /*0738*/ 	.word	0x00008a20


	//   ....[34]....
        /*073c*/ 	.word	0x00008e00


	//   ....[35]....
        /*0740*/ 	.word	0x00008e30


	//   ....[36]....
        /*0744*/ 	.word	0x00008ea0


	//   ....[37]....
        /*0748*/ 	.word	0x0000ba50


	//   ....[38]....
        /*074c*/ 	.word	0x0000ba80


	//   ....[39]....
        /*0750*/ 	.word	0x0000bab0


	//   ....[40]....
        /*0754*/ 	.word	0x0000bad0


	//   ....[41]....
        /*0758*/ 	.word	0x0000e730


	//   ....[42]....
        /*075c*/ 	.word	0x0000ea20


	//   ....[43]....
        /*0760*/ 	.word	0x0000f7b0


	//   ....[44]....
        /*0764*/ 	.word	0x0000fba0


	//   ....[45]....
        /*0768*/ 	.word	0x0000fbb0


	//   ....[46]....
        /*076c*/ 	.word	0x0000fc10


	//   ....[47]....
        /*0770*/ 	.word	0x00011500


	//   ....[48]....
        /*0774*/ 	.word	0x00011550


	//   ....[49]....
        /*0778*/ 	.word	0x00011570


	//   ....[50]....
        /*077c*/ 	.word	0x00011590


	//   ....[51]....
        /*0780*/ 	.word	0x00012640


	//   ....[52]....
        /*0784*/ 	.word	0x00012660


	//   ....[53]....
        /*0788*/ 	.word	0x00012670


	//   ....[54]....
        /*078c*/ 	.word	0x00012680


	//   ....[55]....
        /*0790*/ 	.word	0x000129f0


	//   ....[56]....
        /*0794*/ 	.word	0x00012a10


	//   ....[57]....
        /*0798*/ 	.word	0x00012af0


	//   ....[58]....
        /*079c*/ 	.word	0x00012b00


	//   ....[59]....
        /*07a0*/ 	.word	0x00012bf0


	//   ....[60]....
        /*07a4*/ 	.word	0x00012c10


	//   ....[61]....
        /*07a8*/ 	.word	0x00012d00


	//   ....[62]....
        /*07ac*/ 	.word	0x00012d10


	//   ....[63]....
        /*07b0*/ 	.word	0x00013000


	//   ....[64]....
        /*07b4*/ 	.word	0x00013020


	//   ....[65]....
        /*07b8*/ 	.word	0x00013670


	//   ....[66]....
        /*07bc*/ 	.word	0x00013680


	//   ....[67]....
        /*07c0*/ 	.word	0x00014280


	//   ....[68]....
        /*07c4*/ 	.word	0x000142a0


	//   ....[69]....
        /*07c8*/ 	.word	0x00014390


	//   ....[70]....
        /*07cc*/ 	.word	0x000143a0


	//   ....[71]....
        /*07d0*/ 	.word	0x00014490


	//   ....[72]....
        /*07d4*/ 	.word	0x000144b0


	//   ....[73]....
        /*07d8*/ 	.word	0x000145a0


	//   ....[74]....
        /*07dc*/ 	.word	0x000145b0


	//   ....[75]....
        /*07e0*/ 	.word	0x00014760


	//   ....[76]....
        /*07e4*/ 	.word	0x00014780


	//   ....[77]....
        /*07e8*/ 	.word	0x000148b0


	//   ....[78]....
        /*07ec*/ 	.word	0x000148f0


	//   ....[79]....
        /*07f0*/ 	.word	0x00014920


	//   ....[80]....
        /*07f4*/ 	.word	0x00014950


	//   ....[81]....
        /*07f8*/ 	.word	0x00014980


	//   ....[82]....
        /*07fc*/ 	.word	0x000149b0


	//   ....[83]....
        /*0800*/ 	.word	0x00014b10


	//   ....[84]....
        /*0804*/ 	.word	0x00014b50


	//   ....[85]....
        /*0808*/ 	.word	0x00014b80


	//   ....[86]....
        /*080c*/ 	.word	0x00014bb0


	//   ....[87]....
        /*0810*/ 	.word	0x00014be0


	//   ....[88]....
        /*0814*/ 	.word	0x00014c10


	//   ....[89]....
        /*0818*/ 	.word	0x00014ca0


	//   ....[90]....
        /*081c*/ 	.word	0x00014d00


	//   ....[91]....
        /*0820*/ 	.word	0x00014d10


	//   ....[92]....
        /*0824*/ 	.word	0x00014d70


	//   ....[93]....
        /*0828*/ 	.word	0x000157d0


	//   ....[94]....
        /*082c*/ 	.word	0x00015830


	//   ....[95]....
        /*0830*/ 	.word	0x00015880


	//   ....[96]....
        /*0834*/ 	.word	0x000158d0


	//   ....[97]....
        /*0838*/ 	.word	0x00015920


	//   ....[98]....
        /*083c*/ 	.word	0x00015990


	//   ....[99]....
        /*0840*/ 	.word	0x000159e0


	//   ....[100]....
        /*0844*/ 	.word	0x00015a50


	//   ....[101]....
        /*0848*/ 	.word	0x00015ac0


	//   ....[102]....
        /*084c*/ 	.word	0x00015b20


	//   ....[103]....
        /*0850*/ 	.word	0x00015b80


	//   ....[104]....
        /*0854*/ 	.word	0x00015be0


	//   ....[105]....
        /*0858*/ 	.word	0x00015c30


	//   ....[106]....
        /*085c*/ 	.word	0x00015c90


	//   ....[107]....
        /*0860*/ 	.word	0x00015d00


	//   ....[108]....
        /*0864*/ 	.word	0x00015d70


	//   ....[109]....
        /*0868*/ 	.word	0x00015de0


	//   ....[110]....
        /*086c*/ 	.word	0x00015e40


	//   ....[111]....
        /*0870*/ 	.word	0x00015eb0


	//   ....[112]....
        /*0874*/ 	.word	0x00015f20


	//   ....[113]....
        /*0878*/ 	.word	0x00015f90


	//   ....[114]....
        /*087c*/ 	.word	0x00015ff0


	//   ....[115]....
        /*0880*/ 	.word	0x00016050


	//   ....[116]....
        /*0884*/ 	.word	0x000160c0


	//   ....[117]....
        /*0888*/ 	.word	0x00016130


	//   ....[118]....
        /*088c*/ 	.word	0x00016190


	//   ....[119]....
        /*0890*/ 	.word	0x00016200


	//   ....[120]....
        /*0894*/ 	.word	0x00016270


	//   ....[121]....
        /*0898*/ 	.word	0x000162e0


	//   ....[122]....
        /*089c*/ 	.word	0x00016340


	//   ....[123]....
        /*08a0*/ 	.word	0x000163b0


	//   ....[124]....
        /*08a4*/ 	.word	0x00016420


	//   ....[125]....
        /*08a8*/ 	.word	0x00016490


	//   ....[126]....
        /*08ac*/ 	.word	0x000164f0


	//   ....[127]....
        /*08b0*/ 	.word	0x00016560


	//   ....[128]....
        /*08b4*/ 	.word	0x000165d0


	//   ....[129]....
        /*08b8*/ 	.word	0x00016620


	//   ....[130]....
        /*08bc*/ 	.word	0x00016660


	//   ....[131]....
        /*08c0*/ 	.word	0x000166b0


	//   ....[132]....
        /*08c4*/ 	.word	0x00016700


	//   ....[133]....
        /*08c8*/ 	.word	0x00016750


	//   ....[134]....
        /*08cc*/ 	.word	0x000167c0


	//   ....[135]....
        /*08d0*/ 	.word	0x00016810


	//   ....[136]....
        /*08d4*/ 	.word	0x00016860


	//   ....[137]....
        /*08d8*/ 	.word	0x000168b0


	//   ....[138]....
        /*08dc*/ 	.word	0x00016900


	//   ....[139]....
        /*08e0*/ 	.word	0x00016950


	//   ....[140]....
        /*08e4*/ 	.word	0x000169c0


	//   ....[141]....
        /*08e8*/ 	.word	0x00016a10


	//   ....[142]....
        /*08ec*/ 	.word	0x00016a80


	//   ....[143]....
        /*08f0*/ 	.word	0x00016ae0


	//   ....[144]....
        /*08f4*/ 	.word	0x00016b50


	//----- nvinfo : EIATTR_EXIT_INSTR_OFFSETS
	.align		4
.L_284:
        /*08f8*/ 	.byte	0x04, 0x1c
        /*08fa*/ 	.short	(.L_286 - .L_285)


	//   ....[0]....
.L_285:
        /*08fc*/ 	.word	0x000010f0


	//   ....[1]....
        /*0900*/ 	.word	0x00015790


	//----- nvinfo : EIATTR_MAX_THREADS
	.align		4
.L_286:
        /*0904*/ 	.byte	0x04, 0x05
        /*0906*/ 	.short	(.L_288 - .L_287)
.L_287:
        /*0908*/ 	.word	0x00000100
        /*090c*/ 	.word	0x00000001
        /*0910*/ 	.word	0x00000001


	//----- nvinfo : EIATTR_CRS_STACK_SIZE
	.align		4
.L_288:
        /*0914*/ 	.byte	0x04, 0x1e
        /*0916*/ 	.short	(.L_290 - .L_289)
.L_289:
        /*0918*/ 	.word	0x00000000
.L_290:


//--------------------- .nv.info._ZN7cutlass13device_kernelIN5flash19enable_sm80_to_sm89INS1_16FlashAttnFwdSm80INS1_25CollectiveMainloopFwdSm80ILi8ELi1ELb1EN4cute5tupleIJNS5_1CILi128EEENS7_ILi96EEES8_EEELi128ENS_6half_tEfNS_4arch4Sm80ELb0ELb1ELb0ELb1ELb0ELb1ELb1ELb1EEENS1_21CollectiveEpilogueFwdINS6_IJS8_S8_S9_EEENS6_IJNS7_ILi1EEESH_SH_EEESB_SD_Li256ELb1ELb1ELb1ELb0EEENS1_36VarlenDynamicPersistentTileSchedulerILi128ELi96ELi256ELi256ELb1ELb1ELb0ELb1ELb0ELb1EEEEEEEEEvNT_6ParamsE --------------------------
	.section	.nv.info._ZN7cutlass13device_kernelIN5flash19enable_sm80_to_sm89INS1_16FlashAttnFwdSm80INS1_25CollectiveMainloopFwdSm80ILi8ELi1ELb1EN4cute5tupleIJNS5_1CILi128EEENS7_ILi96EEES8_EEELi128ENS_6half_tEfNS_4arch4Sm80ELb0ELb1ELb0ELb1ELb0ELb1ELb1ELb1EEENS1_21CollectiveEpilogueFwdINS6_IJS8_S8_S9_EEENS6_IJNS7_ILi1EEESH_SH_EEESB_SD_Li256ELb1ELb1ELb1ELb0EEENS1_36VarlenDynamicPersistentTileSchedulerILi128ELi96ELi256ELi256ELb1ELb1ELb0ELb1ELb0ELb1EEEEEEEEEvNT_6ParamsE,"",@"SHT_CUDA_INFO"
	.sectionflags	@""
	.align	4


	//----- nvinfo : EIATTR_CUDA_API_VERSION
	.align		4
        /*0000*/ 	.byte	0x04, 0x37
        /*0002*/ 	.short	(.L_292 - .L_291)
.L_291:
        /*0004*/ 	.word	0x00000082


	//----- nvinfo : EIATTR_SW2861232_WAR
	.align		4
.L_292:
        /*0008*/ 	.byte	0x01, 0x35
	.zero		2


	//----- nvinfo : EIATTR_PARAM_CBANK
	.align		4
        /*000c*/ 	.byte	0x04, 0x0a
        /*000e*/ 	.short	(.L_294 - .L_293)
	.align		4
.L_293:
        /*0010*/ 	.word	index@(.nv.constant0._ZN7cutlass13device_kernelIN5flash19enable_sm80_to_sm89INS1_16FlashAttnFwdSm80INS1_25CollectiveMainloopFwdSm80ILi8ELi1ELb1EN4cute5tupleIJNS5_1CILi128EEENS7_ILi96EEES8_EEELi128ENS_6half_tEfNS_4arch4Sm80ELb0ELb1ELb0ELb1ELb0ELb1ELb1ELb1EEENS1_21CollectiveEpilogueFwdINS6_IJS8_S8_S9_EEENS6_IJNS7_ILi1EEESH_SH_EEESB_SD_Li256ELb1ELb1ELb1ELb0EEENS1_36VarlenDynamicPersistentTileSchedulerILi128ELi96ELi256ELi256ELb1ELb1ELb0ELb1ELb0ELb1EEEEEEEEEvNT_6ParamsE)
        /*0014*/ 	.short	0x0160
        /*0016*/ 	.short	0x0438


	//----- nvinfo : EIATTR_CBANK_PARAM_SIZE
	.align		4
.L_294:
        /*0018*/ 	.byte	0x03, 0x19
        /*001a*/ 	.short	0x0438


	//----- nvinfo : EIATTR_KPARAM_INFO
	.align		4
        /*001c*/ 	.byte	0x04, 0x17
        /*001e*/ 	.short	(.L_296 - .L_295)
.L_295:
        /*0020*/ 	.word	0x00000000
        /*0024*/ 	.short	0x0000
        /*0026*/ 	.short	0x0000
        /*0028*/ 	.byte	0x00, 0xf0, 0xe1, 0x10


	//----- nvinfo : EIATTR_MAXREG_COUNT
	.align		4
.L_296:
        /*002c*/ 	.byte	0x03, 0x1b
        /*002e*/ 	.short	0x00ff


	//----- nvinfo : EIATTR_NUM_BARRIERS
	.align		4
        /*0030*/ 	.byte	0x02, 0x4c
        /*0032*/ 	.byte	0x06
	.zero		1


	//----- nvinfo : EIATTR_MERCURY_ISA_VERSION
	.align		4
        /*0034*/ 	.byte	0x03, 0x5f
        /*0036*/ 	.short	0x0000


	//----- nvinfo : EIATTR_INT_WARP_WIDE_INSTR_OFFSETS
	.align		4
        /*0038*/ 	.byte	0x04, 0x31
        /*003a*/ 	.short	(.L_298 - .L_297)


	//   ....[0]....
.L_297:
        /*003c*/ 	.word	0x0001bc60


	//   ....[1]....
        /*0040*/ 	.word	0x0001bd00


	//----- nvinfo : EIATTR_COOP_GROUP_MASK_REGIDS
	.align		4
.L_298:
        /*0044*/ 	.byte	0x04, 0x29
        /*0046*/ 	.short	(.L_300 - .L_299)


	//   ....[0]....
.L_299:
        /*0048*/ 	.word	0xffffffff


	//   ....[1]....
        /*004c*/ 	.word	0xffffffff


	//   ....[2]....
        /*0050*/ 	.word	0xffffffff


	//   ....[3]....
        /*0054*/ 	.word	0xffffffff


	//   ....[4]....
        /*0058*/ 	.word	0xffffffff


	//   ....[5]....
        /*005c*/ 	.word	0xffffffff


	//   ....[6]....
        /*0060*/ 	.word	0xffffffff


	//   ....[7]....
        /*0064*/ 	.word	0xffffffff


	//   ....[8]....
        /*0068*/ 	.word	0xffffffff


	//   ....[9]....
        /*006c*/ 	.word	0xffffffff


	//   ....[10]....
        /*0070*/ 	.word	0xffffffff


	//   ....[11]....
        /*0074*/ 	.word	0xffffffff


	//   ....[12]....
        /*0078*/ 	.word	0xffffffff


	//   ....[13]....
        /*007c*/ 	.word	0xffffffff


	//   ....[14]....
        /*0080*/ 	.word	0xffffffff


	//   ....[15]....
        /*0084*/ 	.word	0xffffffff


	//   ....[16]....
        /*0088*/ 	.word	0xffffffff


	//   ....[17]....
        /*008c*/ 	.word	0xffffffff


	//   ....[18]....
        /*0090*/ 	.word	0xffffffff


	//   ....[19]....
        /*0094*/ 	.word	0xffffffff


	//   ....[20]....
        /*0098*/ 	.word	0xffffffff


	//   ....[21]....
        /*009c*/ 	.word	0xffffffff


	//   ....[22]....
        /*00a0*/ 	.word	0xffffffff


	//   ....[23]....
        /*00a4*/ 	.word	0xffffffff


	//   ....[24]....
        /*00a8*/ 	.word	0xffffffff


	//   ....[25]....
        /*00ac*/ 	.word	0xffffffff


	//   ....[26]....
        /*00b0*/ 	.word	0xffffffff


	//   ....[27]....
        /*00b4*/ 	.word	0xffffffff


	//   ....[28]....
        /*00b8*/ 	.word	0xffffffff


	//   ....[29]....
        /*00bc*/ 	.word	0xffffffff


	//   ....[30]....
        /*00c0*/ 	.word	0xffffffff


	//   ....[31]....
        /*00c4*/ 	.word	0xffffffff


	//   ....[32]....
        /*00c8*/ 	.word	0xffffffff


	//   ....[33]....
        /*00cc*/ 	.word	0xffffffff


	//   ....[34]....
        /*00d0*/ 	.word	0xffffffff


	//   ....[35]....
        /*00d4*/ 	.word	0xffffffff


	//   ....[36]....
        /*00d8*/ 	.word	0xffffffff


	//   ....[37]....
        /*00dc*/ 	.word	0xffffffff


	//   ....[38]....
        /*00e0*/ 	.word	0xffffffff


	//   ....[39]....
        /*00e4*/ 	.word	0xffffffff


	//   ....[40]....
        /*00e8*/ 	.word	0xffffffff


	//   ....[41]....
        /*00ec*/ 	.word	0xffffffff


	//   ....[42]....
        /*00f0*/ 	.word	0xffffffff


	//   ....[43]....
        /*00f4*/ 	.word	0xffffffff


	//   ....[44]....
        /*00f8*/ 	.word	0xffffffff


	//   ....[45]....
        /*00fc*/ 	.word	0xffffffff


	//   ....[46]....
        /*0100*/ 	.word	0xffffffff


	//   ....[47]....
        /*0104*/ 	.word	0xffffffff


	//   ....[48]....
        /*0108*/ 	.word	0xffffffff


	//   ....[49]....
        /*010c*/ 	.word	0xffffffff


	//   ....[50]....
        /*0110*/ 	.word	0xffffffff


	//   ....[51]....
        /*0114*/ 	.word	0xffffffff


	//   ....[52]....
        /*0118*/ 	.word	0xffffffff


	//   ....[53]....
        /*011c*/ 	.word	0xffffffff


	//   ....[54]....
        /*0120*/ 	.word	0xffffffff


	//   ....[55]....
        /*0124*/ 	.word	0xffffffff


	//   ....[56]....
        /*0128*/ 	.word	0xffffffff


	//   ....[57]....
        /*012c*/ 	.word	0xffffffff


	//   ....[58]....
        /*0130*/ 	.word	0xffffffff


	//   ....[59]....
        /*0134*/ 	.word	0xffffffff


	//   ....[60]....
        /*0138*/ 	.word	0xffffffff


	//   ....[61]....
        /*013c*/ 	.word	0xffffffff


	//   ....[62]....
        /*0140*/ 	.word	0xffffffff


	//   ....[63]....
        /*0144*/ 	.word	0xffffffff


	//   ....[64]....
        /*0148*/ 	.word	0xffffffff


	//   ....[65]....
        /*014c*/ 	.word	0xffffffff


	//   ....[66]....
        /*0150*/ 	.word	0xffffffff


	//   ....[67]....
        /*0154*/ 	.word	0xffffffff


	//   ....[68]....
        /*0158*/ 	.word	0xffffffff


	//   ....[69]....
        /*015c*/ 	.word	0xffffffff


	//   ....[70]....
        /*0160*/ 	.word	0xffffffff


	//   ....[71]....
        /*0164*/ 	.word	0xffffffff


	//   ....[72]....
        /*0168*/ 	.word	0xffffffff


	//   ....[73]....
        /*016c*/ 	.word	0xffffffff


	//   ....[74]....
        /*0170*/ 	.word	0xffffffff


	//   ....[75]....
        /*0174*/ 	.word	0xffffffff


	//   ....[76]....
        /*0178*/ 	.word	0xffffffff


	//   ....[77]....
        /*017c*/ 	.word	0xffffffff


	//   ....[78]....
        /*0180*/ 	.word	0xffffffff


	//   ....[79]....
        /*0184*/ 	.word	0xffffffff


	//   ....[80]....
        /*0188*/ 	.word	0xffffffff


	//   ....[81]....
        /*018c*/ 	.word	0xffffffff


	//   ....[82]....
        /*0190*/ 	.word	0xffffffff


	//   ....[83]....
        /*0194*/ 	.word	0xffffffff


	//   ....[84]....
        /*0198*/ 	.word	0xffffffff


	//   ....[85]....
        /*019c*/ 	.word	0xffffffff


	//   ....[86]....
        /*01a0*/ 	.word	0xffffffff


	//   ....[87]....
        /*01a4*/ 	.word	0xffffffff


	//   ....[88]....
        /*01a8*/ 	.word	0xffffffff


	//   ....[89]....
        /*01ac*/ 	.word	0xffffffff


	//   ....[90]....
        /*01b0*/ 	.word	0xffffffff


	//   ....[91]....
        /*01b4*/ 	.word	0xffffffff


	//   ....[92]....
        /*01b8*/ 	.word	0xffffffff


	//   ....[93]....
        /*01bc*/ 	.word	0xffffffff


	//   ....[94]....
        /*01c0*/ 	.word	0xffffffff


	//   ....[95]....
        /*01c4*/ 	.word	0xffffffff


	//   ....[96]....
        /*01c8*/ 	.word	0xffffffff


	//   ....[97]....
        /*01cc*/ 	.word	0xffffffff


	//   ....[98]....
        /*01d0*/ 	.word	0xffffffff


	//   ....[99]....
        /*01d4*/ 	.word	0xffffffff


	//   ....[100]....
        /*01d8*/ 	.word	0xffffffff


	//   ....[101]....
        /*01dc*/ 	.word	0xffffffff


	//   ....[102]....
        /*01e0*/ 	.word	0xffffffff


	//   ....[103]....
        /*01e4*/ 	.word	0xffffffff


	//   ....[104]....
        /*01e8*/ 	.word	0xffffffff


	//   ....[105]....
        /*01ec*/ 	.word	0xffffffff


	//   ....[106]....
        /*01f0*/ 	.word	0xffffffff


	//   ....[107]....
        /*01f4*/ 	.word	0xffffffff


	//   ....[108]....
        /*01f8*/ 	.word	0xffffffff


	//   ....[109]....
        /*01fc*/ 	.word	0xffffffff


	//   ....[110]....
        /*0200*/ 	.word	0xffffffff


	//   ....[111]....
        /*0204*/ 	.word	0xffffffff


	//   ....[112]....
        /*0208*/ 	.word	0xffffffff


	//   ....[113]....
        /*020c*/ 	.word	0xffffffff


	//   ....[114]....
        /*0210*/ 	.word	0xffffffff


	//   ....[115]....
        /*0214*/ 	.word	0xffffffff


	//   ....[116]....
        /*0218*/ 	.word	0xffffffff


	//   ....[117]....
        /*021c*/ 	.word	0xffffffff


	//   ....[118]....
        /*0220*/ 	.word	0xffffffff


	//   ....[119]....
        /*0224*/ 	.word	0xffffffff


	//   ....[120]....
        /*0228*/ 	.word	0xffffffff


	//   ....[121]....
        /*022c*/ 	.word	0xffffffff


	//   ....[122]....
        /*0230*/ 	.word	0xffffffff


	//   ....[123]....
        /*0234*/ 	.word	0xffffffff


	//   ....[124]....
        /*0238*/ 	.word	0xffffffff


	//   ....[125]....
        /*023c*/ 	.word	0xffffffff


	//   ....[126]....
        /*0240*/ 	.word	0xffffffff


	//   ....[127]....
        /*0244*/ 	.word	0xffffffff


	//   ....[128]....
        /*0248*/ 	.word	0xffffffff


	//   ....[129]....
        /*024c*/ 	.word	0xffffffff


	//   ....[130]....
        /*0250*/ 	.word	0xffffffff


	//   ....[131]....
        /*0254*/ 	.word	0xffffffff


	//   ....[132]....
        /*0258*/ 	.word	0xffffffff


	//   ....[133]....
        /*025c*/ 	.word	0xffffffff


	//   ....[134]....
        /*0260*/ 	.word	0xffffffff


	//   ....[135]....
        /*0264*/ 	.word	0xffffffff


	//   ....[136]....
        /*0268*/ 	.word	0xffffffff


	//   ....[137]....
        /*026c*/ 	.word	0xffffffff


	//   ....[138]....
        /*0270*/ 	.word	0xffffffff


	//   ....[139]....
        /*0274*/ 	.word	0xffffffff


	//   ....[140]....
        /*0278*/ 	.word	0xffffffff


	//   ....[141]....
        /*027c*/ 	.word	0xffffffff


	//   ....[142]....
        /*0280*/ 	.word	0xffffffff


	//   ....[143]....
        /*0284*/ 	.word	0xffffffff


	//   ....[144]....
        /*0288*/ 	.word	0xffffffff


	//   ....[145]....
        /*028c*/ 	.word	0xffffffff


	//   ....[146]....
        /*0290*/ 	.word	0xffffffff


	//   ....[147]....
        /*0294*/ 	.word	0xffffffff


	//   ....[148]....
        /*0298*/ 	.word	0xffffffff


	//   ....[149]....
        /*029c*/ 	.word	0xffffffff


	//   ....[150]....
        /*02a0*/ 	.word	0xffffffff


	//   ....[151]....
        /*02a4*/ 	.word	0xffffffff


	//   ....[152]....
        /*02a8*/ 	.word	0xffffffff


	//   ....[153]....
        /*02ac*/ 	.word	0xffffffff


	//   ....[154]....
        /*02b0*/ 	.word	0xffffffff


	//   ....[155]....
        /*02b4*/ 	.word	0xffffffff


	//   ....[156]....
        /*02b8*/ 	.word	0xffffffff


	//   ....[157]....
        /*02bc*/ 	.word	0xffffffff


	//   ....[158]....
        /*02c0*/ 	.word	0xffffffff


	//   ....[159]....
        /*02c4*/ 	.word	0xffffffff


	//   ....[160]....
        /*02c8*/ 	.word	0xffffffff


	//   ....[161]....
        /*02cc*/ 	.word	0xffffffff


	//   ....[162]....
        /*02d0*/ 	.word	0xffffffff


	//   ....[163]....
        /*02d4*/ 	.word	0xffffffff


	//   ....[164]....
        /*02d8*/ 	.word	0xffffffff


	//   ....[165]....
        /*02dc*/ 	.word	0xffffffff


	//   ....[166]....
        /*02e0*/ 	.word	0xffffffff


	//   ....[167]....
        /*02e4*/ 	.word	0xffffffff


	//   ....[168]....
        /*02e8*/ 	.word	0xffffffff


	//   ....[169]....
        /*02ec*/ 	.word	0xffffffff


	//   ....[170]....
        /*02f0*/ 	.word	0xffffffff


	//   ....[171]....
        /*02f4*/ 	.word	0xffffffff


	//   ....[172]....
        /*02f8*/ 	.word	0xffffffff


	//   ....[173]....
        /*02fc*/ 	.word	0xffffffff


	//   ....[174]....
        /*0300*/ 	.word	0xffffffff


	//   ....[175]....
        /*0304*/ 	.word	0xffffffff


	//   ....[176]....
        /*0308*/ 	.word	0xffffffff


	//----- nvinfo : EIATTR_COOP_GROUP_INSTR_OFFSETS
	.align		4
.L_300:
        /*030c*/ 	.byte	0x04, 0x28
        /*030e*/ 	.short	(.L_302 - .L_301)


	//   ....[0]....
.L_301:
        /*0310*/ 	.word	0x00000080


	//   ....[1]....
        /*0314*/ 	.word	0x00000210


	//   ....[2]....
        /*0318*/ 	.word	0x00000240


	//   ....[3]....
        /*031c*/ 	.word	0x00000270


	//   ....[4]....
        /*0320*/ 	.word	0x000002a0


	//   ....[5]....
        /*0324*/ 	.word	0x000002d0


	//   ....[6]....
        /*0328*/ 	.word	0x00000300


	//   ....[7]....
        /*032c*/ 	.word	0x00000460


	//   ....[8]....
        /*0330*/ 	.word	0x000004a0


	//   ....[9]....
        /*0334*/ 	.word	0x000004d0


	//   ....[10]....
        /*0338*/ 	.word	0x00000500


	//   ....[11]....
        /*033c*/ 	.word	0x00000530


	//   ....[12]....
        /*0340*/ 	.word	0x00000560


	//   ....[13]....
        /*0344*/ 	.word	0x000005f0


	//   ....[14]....
        /*0348*/ 	.word	0x00000630


	//   ....[15]....
        /*034c*/ 	.word	0x00000650


	//   ....[16]....
        /*0350*/ 	.word	0x000006b0


	//   ....[17]....
        /*0354*/ 	.word	0x00008320


	//   ....[18]....
        /*0358*/ 	.word	0x00008360


	//   ....[19]....
        /*035c*/ 	.word	0x000083a0


	//   ....[20]....
        /*0360*/ 	.word	0x000083e0


	//   ....[21]....
        /*0364*/ 	.word	0x00008420


	//   ....[22]....
        /*0368*/ 	.word	0x00008450


	//   ....[23]....
        /*036c*/ 	.word	0x00008490


	//   ....[24]....
        /*0370*/ 	.word	0x000084d0


	//   ....[25]....
        /*0374*/ 	.word	0x00008b30


	//   ....[26]....
        /*0378*/ 	.word	0x00008b50


	//   ....[27]....
        /*037c*/ 	.word	0x00008b70


	//   ....[28]....
        /*0380*/ 	.word	0x00008b80


	//   ....[29]....
        /*0384*/ 	.word	0x00008d40


	//   ....[30]....
        /*0388*/ 	.word	0x00008dd0


	//   ....[31]....
        /*038c*/ 	.word	0x00008e10


	//   ....[32]....
        /*0390*/ 	.word	0x00008e40


	//   ....[33]....
        /*0394*/ 	.word	0x00009000


	//   ....[34]....
        /*0398*/ 	.word	0x00009050


	//   ....[35]....
        /*039c*/ 	.word	0x00009090


	//   ....[36]....
        /*03a0*/ 	.word	0x000090d0


	//   ....[37]....
        /*03a4*/ 	.word	0x000092b0


	//   ....[38]....
        /*03a8*/ 	.word	0x000092f0


	//   ....[39]....
        /*03ac*/ 	.word	0x00009340


	//   ....[40]....
        /*03b0*/ 	.word	0x00009380


	//   ....[41]....
        /*03b4*/ 	.word	0x0000aee0


	//   ....[42]....
        /*03b8*/ 	.word	0x0000af50


	//   ....[43]....
        /*03bc*/ 	.word	0x0000af70


	//   ....[44]....
        /*03c0*/ 	.word	0x0000af80


	//   ....[45]....
        /*03c4*/ 	.word	0x0000b060


	//   ....[46]....
        /*03c8*/ 	.word	0x0000b0a0


	//   ....[47]....
        /*03cc*/ 	.word	0x0000b0b0


	//   ....[48]....
        /*03d0*/ 	.word	0x0000b110


	//   ....[49]....
        /*03d4*/ 	.word	0x0000b280


	//   ....[50]....
        /*03d8*/ 	.word	0x0000b2c0


	//   ....[51]....
        /*03dc*/ 	.word	0x0000b2d0


	//   ....[52]....
        /*03e0*/ 	.word	0x0000b2e0


	//   ....[53]....
        /*03e4*/ 	.word	0x0000b3c0


	//   ....[54]....
        /*03e8*/ 	.word	0x0000b400


	//   ....[55]....
        /*03ec*/ 	.word	0x0000b440


	//   ....[56]....
        /*03f0*/ 	.word	0x0000b470


	//   ....[57]....
        /*03f4*/ 	.word	0x0000e290


	//   ....[58]....
        /*03f8*/ 	.word	0x0000e440


	//   ....[59]....
        /*03fc*/ 	.word	0x0000f250


	//   ....[60]....
        /*0400*/ 	.word	0x0000f580


	//   ....[61]....
        /*0404*/ 	.word	0x0000f700


	//   ....[62]....
        /*0408*/ 	.word	0x0000f830


	//   ....[63]....
        /*040c*/ 	.word	0x00011b70


	//   ....[64]....
        /*0410*/ 	.word	0x00011d90


	//   ....[65]....
        /*0414*/ 	.word	0x00012d40


	//   ....[66]....
        /*0418*/ 	.word	0x00012e20


	//   ....[67]....
        /*041c*/ 	.word	0x00013100


	//   ....[68]....
        /*0420*/ 	.word	0x00013200


	//   ....[69]....
        /*0424*/ 	.word	0x00015d00


	//   ....[70]....
        /*0428*/ 	.word	0x00015d50


	//   ....[71]....
        /*042c*/ 	.word	0x00015d70


	//   ....[72]....
        /*0430*/ 	.word	0x00015d90


	//   ....[73]....
        /*0434*/ 	.word	0x00018800


	//   ....[74]....
        /*0438*/ 	.word	0x00018af0


	//   ....[75]....
        /*043c*/ 	.word	0x00019970


	//   ....[76]....
        /*0440*/ 	.word	0x00019c00


	//   ....[77]....
        /*0444*/ 	.word	0x00019d40


	//   ....[78]....
        /*0448*/ 	.word	0x00019e90


	//   ....[79]....
        /*044c*/ 	.word	0x0001b650


	//   ....[80]....
        /*0450*/ 	.word	0x0001b680


	//   ....[81]....
        /*0454*/ 	.word	0x0001b690


	//   ....[82]....
        /*0458*/ 	.word	0x0001b6c0


	//   ....[83]....
        /*045c*/ 	.word	0x0001c7a0


	//   ....[84]....
        /*0460*/ 	.word	0x0001c810


	//   ....[85]....
        /*0464*/ 	.word	0x0001c830


	//   ....[86]....
        /*0468*/ 	.word	0x0001c850


	//   ....[87]....
        /*046c*/ 	.word	0x0001cb90


	//   ....[88]....
        /*0470*/ 	.word	0x0001cbb0


	//   ....[89]....
        /*0474*/ 	.word	0x0001cc90


	//   ....[90]....
        /*0478*/ 	.word	0x0001cca0


	//   ....[91]....
        /*047c*/ 	.word	0x0001cd90


	//   ....[92]....
        /*0480*/ 	.word	0x0001cdb0


	//   ....[93]....
        /*0484*/ 	.word	0x0001cea0


	//   ....[94]....
        /*0488*/ 	.word	0x0001ceb0


	//   ....[95]....
        /*048c*/ 	.word	0x0001d190


	//   ....[96]....
        /*0490*/ 	.word	0x0001d1b0


	//   ....[97]....
        /*0494*/ 	.word	0x0001d7e0


	//   ....[98]....
        /*0498*/ 	.word	0x0001d7f0


	//   ....[99]....
        /*049c*/ 	.word	0x0001e350


	//   ....[100]....
        /*04a0*/ 	.word	0x0001e370


	//   ....[101]....
        /*04a4*/ 	.word	0x0001e460


	//   ....[102]....
        /*04a8*/ 	.word	0x0001e470


	//   ....[103]....
        /*04ac*/ 	.word	0x0001e560


	//   ....[104]....
        /*04b0*/ 	.word	0x0001e580


	//   ....[105]....
        /*04b4*/ 	.word	0x0001e670


	//   ....[106]....
        /*04b8*/ 	.word	0x0001e680


	//   ....[107]....
        /*04bc*/ 	.word	0x0001e7f0


	//   ....[108]....
        /*04c0*/ 	.word	0x0001e810


	//   ....[109]....
        /*04c4*/ 	.word	0x0001e930


	//   ....[110]....
        /*04c8*/ 	.word	0x0001e970


	//   ....[111]....
        /*04cc*/ 	.word	0x0001e9a0


	//   ....[112]....
        /*04d0*/ 	.word	0x0001e9d0


	//   ....[113]....
        /*04d4*/ 	.word	0x0001ea00


	//   ....[114]....
        /*04d8*/ 	.word	0x0001ea30


	//   ....[115]....
        /*04dc*/ 	.word	0x0001eb80


	//   ....[116]....
        /*04e0*/ 	.word	0x0001ebc0


	//   ....[117]....
        /*04e4*/ 	.word	0x0001ebf0


	//   ....[118]....
        /*04e8*/ 	.word	0x0001ec20


	//   ....[119]....
        /*04ec*/ 	.word	0x0001ec50


	//   ....[120]....
        /*04f0*/ 	.word	0x0001ec80


	//   ....[121]....
        /*04f4*/ 	.word	0x0001ed10


	//   ....[122]....
        /*04f8*/ 	.word	0x0001ed50


	//   ....[123]....
        /*04fc*/ 	.word	0x0001ed60


	//   ....[124]....
        /*0500*/ 	.word	0x0001edc0


	//   ....[125]....
        /*0504*/ 	.word	0x0001f6b0


	//   ....[126]....
        /*0508*/ 	.word	0x0001f700


	//   ....[127]....
        /*050c*/ 	.word	0x0001f750


	//   ....[128]....
        /*0510*/ 	.word	0x0001f7a0


	//   ....[129]....
        /*0514*/ 	.word	0x0001f7f0


	//   ....[130]....
        /*0518*/ 	.word	0x0001f860


	//   ....[131]....
        /*051c*/ 	.word	0x0001f8a0


	//   ....[132]....
        /*0520*/ 	.word	0x0001f900


	//   ....[133]....
        /*0524*/ 	.word	0x0001f970


	//   ....[134]....
        /*0528*/ 	.word	0x0001f9e0


	//   ....[135]....
        /*052c*/ 	.word	0x0001fa40


	//   ....[136]....
        /*0530*/ 	.word	0x0001faa0


	//   ....[137]....
        /*0534*/ 	.word	0x0001faf0


	//   ....[138]....
        /*0538*/ 	.word	0x0001fb40


	//   ....[139]....
        /*053c*/ 	.word	0x0001fbb0


	//   ....[140]....
        /*0540*/ 	.word	0x0001fc20


	//   ....[141]....
        /*0544*/ 	.word	0x0001fc90


	//   ....[142]....
        /*0548*/ 	.word	0x0001fcf0


	//   ....[143]....
        /*054c*/ 	.word	0x0001fd60


	//   ....[144]....
        /*0550*/ 	.word	0x0001fdd0


	//   ....[145]....
        /*0554*/ 	.word	0x0001fe40


	//   ....[146]....
        /*0558*/ 	.word	0x0001fea0


	//   ....[147]....
        /*055c*/ 	.word	0x0001ff10


	//   ....[148]....
        /*0560*/ 	.word	0x0001ff80


	//   ....[149]....
        /*0564*/ 	.word	0x0001fff0


	//   ....[150]....
        /*0568*/ 	.word	0x00020050


	//   ....[151]....
        /*056c*/ 	.word	0x000200c0


	//   ....[152]....
        /*0570*/ 	.word	0x00020130


	//   ....[153]....
        /*0574*/ 	.word	0x000201a0


	//   ....[154]....
        /*0578*/ 	.word	0x00020200


	//   ....[155]....
        /*057c*/ 	.word	0x00020270


	//   ....[156]....
        /*0580*/ 	.word	0x000202e0


	//   ....[157]....
        /*0584*/ 	.word	0x00020350


	//   ....[158]....
        /*0588*/ 	.word	0x000203b0


	//   ....[159]....
        /*058c*/ 	.word	0x00020420


	//   ....[160]....
        /*0590*/ 	.word	0x00020490


	//   ....[161]....
        /*0594*/ 	.word	0x000204e0


	//   ....[162]....
        /*0598*/ 	.word	0x00020530


	//   ....[163]....
        /*059c*/ 	.word	0x00020580


	//   ....[164]....
        /*05a0*/ 	.word	0x000205d0


	//   ....[165]....
        /*05a4*/ 	.word	0x00020620


	//   ....[166]....
        /*05a8*/ 	.word	0x00020690


	//   ....[167]....
        /*05ac*/ 	.word	0x000206e0


	//   ....[168]....
        /*05b0*/ 	.word	0x00020730


	//   ....[169]....
        /*05b4*/ 	.word	0x00020780


	//   ....[170]....
        /*05b8*/ 	.word	0x000207d0


	//   ....[171]....
        /*05bc*/ 	.word	0x00020820


	//   ....[172]....
        /*05c0*/ 	.word	0x00020890


	//   ....[173]....
        /*05c4*/ 	.word	0x000208e0


	//   ....[174]....
        /*05c8*/ 	.word	0x00020950


	//   ....[175]....
        /*05cc*/ 	.word	0x000209b0


	//   ....[176]....
        /*05d0*/ 	.word	0x00020a20


	//----- nvinfo : EIATTR_EXIT_INSTR_OFFSETS
	.align		4
.L_302:
        /*05d4*/ 	.byte	0x04, 0x1c
        /*05d6*/ 	.short	(.L_304 - .L_303)


	//   ....[0]....
.L_303:
        /*05d8*/ 	.word	0x00000f40


	//   ....[1]....
        /*05dc*/ 	.word	0x0001f680


	//----- nvinfo : EIATTR_MAX_THREADS
	.align		4
.L_304:
        /*05e0*/ 	.byte	0x04, 0x05
        /*05e2*/ 	.short	(.L_306 - .L_305)
.L_305:
        /*05e4*/ 	.word	0x00000100
        /*05e8*/ 	.word	0x00000001
        /*05ec*/ 	.word	0x00000001


	//----- nvinfo : EIATTR_CRS_STACK_SIZE
	.align		4
.L_306:
        /*05f0*/ 	.byte	0x04, 0x1e
        /*05f2*/ 	.short	(.L_308 - .L_307)
.L_307:
        /*05f4*/ 	.word	0x00000000
.L_308:


//--------------------- .nv.info._ZN7cutlass13device_kernelIN5flash19enable_sm80_to_sm89INS1_16FlashAttnFwdSm80INS1_25CollectiveMainloopFwdSm80ILi4ELi1ELb0EN4cute5tupleIJNS5_1CILi128EEENS7_ILi64EEES8_EEELi128ENS_6half_tEfNS_4arch4Sm80ELb1ELb0ELb0ELb0ELb0ELb0ELb1ELb1EEENS1_21CollectiveEpilogueFwdINS6_IJS8_S8_S9_EEENS6_IJNS7_ILi1EEESH_SH_EEESB_SD_Li128ELb0ELb1ELb1ELb0EEENS1_30DynamicPersistentTileSchedulerILi128ELi128ELb1ELb1ELb0EEEEEEEEEvNT_6ParamsE --------------------------
	.section	.nv.info._ZN7cutlass13device_kernelIN5flash19enable_sm80_to_sm89INS1_16FlashAttnFwdSm80INS1_25CollectiveMainloopFwdSm80ILi4ELi1ELb0EN4cute5tupleIJNS5_1CILi128EEENS7_ILi64EEES8_EEELi128ENS_6half_tEfNS_4arch4Sm80ELb1ELb0ELb0ELb0ELb0ELb0ELb1ELb1EEENS1_21CollectiveEpilogueFwdINS6_IJS8_S8_S9_EEENS6_IJNS7_ILi1EEESH_SH_EEESB_SD_Li128ELb0ELb1ELb1ELb0EEENS1_30DynamicPersistentTileSchedulerILi128ELi128ELb1ELb1ELb0EEEEEEEEEvNT_6ParamsE,"",@"SHT_CUDA_INFO"
	.sectionflags	@""
	.align	4


	//----- nvinfo : EIATTR_CUDA_API_VERSION
	.align		4
        /*0000*/ 	.byte	0x04, 0x37
        /*0002*/ 	.short	(.L_310 - .L_309)
.L_309:
        /*0004*/ 	.word	0x00000082


	//----- nvinfo : EIATTR_SW2861232_WAR
	.align		4
.L_310:
        /*0008*/ 	.byte	0x01, 0x35
	.zero		2


	//----- nvinfo : EIATTR_PARAM_CBANK
	.align		4
        /*000c*/ 	.byte	0x04, 0x0a
        /*000e*/ 	.short	(.L_312 - .L_311)
	.align		4
.L_311:
        /*0010*/ 	.word	index@(.nv.constant0._ZN7cutlass13device_kernelIN5flash19enable_sm80_to_sm89INS1_16FlashAttnFwdSm80INS1_25CollectiveMainloopFwdSm80ILi4ELi1ELb0EN4cute5tupleIJNS5_1CILi128EEENS7_ILi64EEES8_EEELi128ENS_6half_tEfNS_4arch4Sm80ELb1ELb0ELb0ELb0ELb0ELb0ELb1ELb1EEENS1_21CollectiveEpilogueFwdINS6_IJS8_S8_S9_EEENS6_IJNS7_ILi1EEESH_SH_EEESB_SD_Li128ELb0ELb1ELb1ELb0EEENS1_30DynamicPersistentTileSchedulerILi128ELi128ELb1ELb1ELb0EEEEEEEEEvNT_6ParamsE)
        /*0014*/ 	.short	0x0160
        /*0016*/ 	.short	0x0428


	//----- nvinfo : EIATTR_CBANK_PARAM_SIZE
	.align		4
.L_312:
        /*0018*/ 	.byte	0x03, 0x19
        /*001a*/ 	.short	0x0428


	//----- nvinfo : EIATTR_KPARAM_INFO
	.align		4
        /*001c*/ 	.byte	0x04, 0x17
        /*001e*/ 	.short	(.L_314 - .L_313)
.L_313:
        /*0020*/ 	.word	0x00000000
        /*0024*/ 	.short	0x0000
        /*0026*/ 	.short	0x0000
        /*0028*/ 	.byte	0x00, 0xf0, 0xa1, 0x10


	//----- nvinfo : EIATTR_MAXREG_COUNT
	.align		4
.L_314:
        /*002c*/ 	.byte	0x03, 0x1b
        /*002e*/ 	.short	0x00ff


	//----- nvinfo : EIATTR_NUM_BARRIERS
	.align		4
        /*0030*/ 	.byte	0x02, 0x4c
        /*0032*/ 	.byte	0x06
	.zero		1


	//----- nvinfo : EIATTR_ANNOTATIONS
	.align		4
        /*0034*/ 	.byte	0x04, 0x55
        /*0036*/ 	.short	(.L_316 - .L_315)


	//   ....[0]....
.L_315:
        /* <DEDUP_REMOVED lines=77> */


	//----- nvinfo : EIATTR_MERCURY_ISA_VERSION
	.align		4
.L_316:
        /*04f8*/ 	.byte	0x03, 0x5f
        /*04fa*/ 	.short	0x0000


	//----- nvinfo : EIATTR_INT_WARP_WIDE_INSTR_OFFSETS
	.align		4
        /*04fc*/ 	.byte	0x04, 0x31
        /*04fe*/ 	.short	(.L_318 - .L_317)


	//   ....[0]....
.L_317:
        /*0500*/ 	.word	0x000100d0


	//   ....[1]....
        /*0504*/ 	.word	0x00010150


	//----- nvinfo : EIATTR_COOP_GROUP_MASK_REGIDS
	.align		4
.L_318:
        /*0508*/ 	.byte	0x04, 0x29
        /*050a*/ 	.short	(.L_320 - .L_319)


	//   ....[0]....
.L_319:
        /*050c*/ 	.word	0xffffffff


	//   ....[1]....
        /*0510*/ 	.word	0xffffffff


	//   ....[2]....
        /*0514*/ 	.word	0xffffffff


	//   ....[3]....
        /*0518*/ 	.word	0xffffffff


	//   ....[4]....
        /*051c*/ 	.word	0xffffffff


	//   ....[5]....
        /*0520*/ 	.word	0xffffffff


	//   ....[6]....
        /*0524*/ 	.word	0xffffffff


	//   ....[7]....
        /*0528*/ 	.word	0xffffffff


	//   ....[8]....
        /*052c*/ 	.word	0xffffffff


	//   ....[9]....
        /*0530*/ 	.word	0xffffffff


	//   ....[10]....
        /*0534*/ 	.word	0xffffffff


	//   ....[11]....
        /*0538*/ 	.word	0xffffffff


	//   ....[12]....
        /*053c*/ 	.word	0xffffffff


	//   ....[13]....
        /*0540*/ 	.word	0xffffffff


	//   ....[14]....
        /*0544*/ 	.word	0xffffffff


	//   ....[15]....
        /*0548*/ 	.word	0xffffffff


	//   ....[16]....
        /*054c*/ 	.word	0xffffffff


	//   ....[17]....
        /*0550*/ 	.word	0xffffffff


	//   ....[18]....
        /*0554*/ 	.word	0xffffffff


	//   ....[19]....
        /*0558*/ 	.word	0xffffffff


	//   ....[20]....
        /*055c*/ 	.word	0xffffffff


	//   ....[21]....
        /*0560*/ 	.word	0xffffffff


	//   ....[22]....
        /*0564*/ 	.word	0xffffffff


	//   ....[23]....
        /*0568*/ 	.word	0xffffffff


	//   ....[24]....
        /*056c*/ 	.word	0xffffffff


	//   ....[25]....
        /*0570*/ 	.word	0xffffffff


	//   ....[26]....
        /*0574*/ 	.word	0xffffffff


	//   ....[27]....
        /*0578*/ 	.word	0xffffffff


	//   ....[28]....
        /*057c*/ 	.word	0xffffffff


	//   ....[29]....
        /*0580*/ 	.word	0xffffffff


	//   ....[30]....
        /*0584*/ 	.word	0xffffffff


	//   ....[31]....
        /*0588*/ 	.word	0xffffffff


	//   ....[32]....
        /*058c*/ 	.word	0xffffffff


	//   ....[33]....
        /*0590*/ 	.word	0xffffffff


	//   ....[34]....
        /*0594*/ 	.word	0xffffffff


	//   ....[35]....
        /*0598*/ 	.word	0xffffffff


	//   ....[36]....
        /*059c*/ 	.word	0xffffffff


	//   ....[37]....
        /*05a0*/ 	.word	0xffffffff


	//   ....[38]....
        /*05a4*/ 	.word	0xffffffff


	//   ....[39]....
        /*05a8*/ 	.word	0xffffffff


	//   ....[40]....
        /*05ac*/ 	.word	0xffffffff


	//   ....[41]....
        /*05b0*/ 	.word	0xffffffff


	//   ....[42]....
        /*05b4*/ 	.word	0xffffffff


	//   ....[43]....
        /*05b8*/ 	.word	0xffffffff


	//   ....[44]....
        /*05bc*/ 	.word	0xffffffff


	//   ....[45]....
        /*05c0*/ 	.word	0xffffffff


	//   ....[46]....
        /*05c4*/ 	.word	0xffffffff


	//   ....[47]....
        /*05c8*/ 	.word	0xffffffff


	//   ....[48]....
        /*05cc*/ 	.word	0xffffffff


	//   ....[49]....
        /*05d0*/ 	.word	0xffffffff


	//   ....[50]....
        /*05d4*/ 	.word	0xffffffff


	//   ....[51]....
        /*05d8*/ 	.word	0xffffffff


	//   ....[52]....
        /*05dc*/ 	.word	0xffffffff


	//   ....[53]....
        /*05e0*/ 	.word	0xffffffff


	//   ....[54]....
        /*05e4*/ 	.word	0xffffffff


	//   ....[55]....
        /*05e8*/ 	.word	0xffffffff


	//   ....[56]....
        /*05ec*/ 	.word	0xffffffff


	//   ....[57]....
        /*05f0*/ 	.word	0xffffffff


	//   ....[58]....
        /*05f4*/ 	.word	0xffffffff


	//   ....[59]....
        /*05f8*/ 	.word	0xffffffff


	//   ....[60]....
        /*05fc*/ 	.word	0xffffffff


	//   ....[61]....
        /*0600*/ 	.word	0xffffffff


	//   ....[62]....
        /*0604*/ 	.word	0xffffffff


	//   ....[63]....
        /*0608*/ 	.word	0xffffffff


	//   ....[64]....
        /*060c*/ 	.word	0xffffffff


	//   ....[65]....
        /*0610*/ 	.word	0xffffffff


	//   ....[66]....
        /*0614*/ 	.word	0xffffffff


	//   ....[67]....
        /*0618*/ 	.word	0xffffffff


	//   ....[68]....
        /*061c*/ 	.word	0xffffffff


	//   ....[69]....
        /*0620*/ 	.word	0xffffffff


	//   ....[70]....
        /*0624*/ 	.word	0xffffffff


	//   ....[71]....
        /*0628*/ 	.word	0xffffffff


	//   ....[72]....
        /*062c*/ 	.word	0xffffffff


	//   ....[73]....
        /*0630*/ 	.word	0xffffffff


	//   ....[74]....
        /*0634*/ 	.word	0xffffffff


	//   ....[75]....
        /*0638*/ 	.word	0xffffffff


	//   ....[76]....
        /*063c*/ 	.word	0xffffffff


	//   ....[77]....
        /*0640*/ 	.word	0xffffffff


	//   ....[78]....
        /*0644*/ 	.word	0xffffffff


	//   ....[79]....
        /*0648*/ 	.word	0xffffffff


	//   ....[80]....
        /*064c*/ 	.word	0xffffffff


	//   ....[81]....
        /*0650*/ 	.word	0xffffffff


	//   ....[82]....
        /*0654*/ 	.word	0xffffffff


	//   ....[83]....
        /*0658*/ 	.word	0xffffffff


	//   ....[84]....
        /*065c*/ 	.word	0xffffffff


	//   ....[85]....
        /*0660*/ 	.word	0xffffffff


	//   ....[86]....
        /*0664*/ 	.word	0xffffffff


	//   ....[87]....
        /*0668*/ 	.word	0xffffffff


	//   ....[88]....
        /*066c*/ 	.word	0xffffffff


	//   ....[89]....
        /*0670*/ 	.word	0xffffffff


	//   ....[90]....
        /*0674*/ 	.word	0xffffffff


	//   ....[91]....
        /*0678*/ 	.word	0xffffffff


	//   ....[92]....
        /*067c*/ 	.word	0xffffffff


	//   ....[93]....
        /*0680*/ 	.word	0xffffffff


	//   ....[94]....
        /*0684*/ 	.word	0xffffffff


	//   ....[95]....
        /*0688*/ 	.word	0xffffffff


	//   ....[96]....
        /*068c*/ 	.word	0xffffffff


	//   ....[97]....
        /*0690*/ 	.word	0xffffffff


	//   ....[98]....
        /*0694*/ 	.word	0xffffffff


	//   ....[99]....
        /*0698*/ 	.word	0xffffffff


	//   ....[100]....
        /*069c*/ 	.word	0xffffffff


	//----- nvinfo : EIATTR_COOP_GROUP_INSTR_OFFSETS
	.align		4
.L_320:
        /*06a0*/ 	.byte	0x04, 0x28
        /*06a2*/ 	.short	(.L_322 - .L_321)


	//   ....[0]....
.L_321:
        /*06a4*/ 	.word	0x00000050


	//   ....[1]....
        /*06a8*/ 	.word	0x00000060


	//   ....[2]....
        /*06ac*/ 	.word	0x00001810


	//   ....[3]....
        /*06b0*/ 	.word	0x00001830


	//   ....[4]....
        /*06b4*/ 	.word	0x00001970


	//   ....[5]....
        /*06b8*/ 	.word	0x00001980


	//   ....[6]....
        /*06bc*/ 	.word	0x00001ab0


	//   ....[7]....
        /*06c0*/ 	.word	0x00001ad0


	//   ....[8]....
        /*06c4*/ 	.word	0x00001c00


	//   ....[9]....
        /*06c8*/ 	.word	0x00001c10


	//   ....[10]....
        /*06cc*/ 	.word	0x00001d40


	//   ....[11]....
        /*06d0*/ 	.word	0x00001d60


	//   ....[12]....
        /*06d4*/ 	.word	0x00001e90


	//   ....[13]....
        /*06d8*/ 	.word	0x00001ea0


	//   ....[14]....
        /*06dc*/ 	.word	0x00001fd0


	//   ....[15]....
        /*06e0*/ 	.word	0x00001ff0


	//   ....[16]....
        /*06e4*/ 	.word	0x00002120


	//   ....[17]....
        /*06e8*/ 	.word	0x00002130


	//   ....[18]....
        /*06ec*/ 	.word	0x00003760


	//   ....[19]....
        /*06f0*/ 	.word	0x00003770


	//   ....[20]....
        /*06f4*/ 	.word	0x00003780


	//   ....[21]....
        /*06f8*/ 	.word	0x00003790


	//   ....[22]....
        /*06fc*/ 	.word	0x00003c40


	//   ....[23]....
        /*0700*/ 	.word	0x00003dd0


	//   ....[24]....
        /*0704*/ 	.word	0x00004050


	//   ....[25]....
        /*0708*/ 	.word	0x000042c0


	//   ....[26]....
        /*070c*/ 	.word	0x00004500


	//   ....[27]....
        /*0710*/ 	.word	0x00004690


	//   ....[28]....
        /*0714*/ 	.word	0x000046c0


	//   ....[29]....
        /*0718*/ 	.word	0x00004770


	//   ....[30]....
        /*071c*/ 	.word	0x00006d40


	//   ....[31]....
        /*0720*/ 	.word	0x00006d50


	//   ....[32]....
        /*0724*/ 	.word	0x00006d70


	//   ....[33]....
        /*0728*/ 	.word	0x00006d90


	//   ....[34]....
        /*072c*/ 	.word	0x000081b0


	//   ....[35]....
        /*0730*/ 	.word	0x00008220


	//   ....[36]....
        /*0734*/ 	.word	0x00008290


	//   ....[37]....
        /*0738*/ 	.word	0x000082b0


	//   ....[38]....
        /*073c*/ 	.word	0x000082e0


	//   ....[39]....
        /*0740*/ 	.word	0x00008300


	//   ....[40]....
        /*0744*/ 	.word	0x00008340


	//   ....[41]....
        /*0748*/ 	.word	0x00008380


	//   ....[42]....
        /*074c*/ 	.word	0x0000c4e0


	//   ....[43]....
        /*0750*/ 	.word	0x0000c4f0


	//   ....[44]....
        /*0754*/ 	.word	0x0000c500


	//   ....[45]....
        /*0758*/ 	.word	0x0000c530


	//   ....[46]....
        /*075c*/ 	.word	0x0000c570


	//   ....[47]....
        /*0760*/ 	.word	0x0000c5c0


	//   ....[48]....
        /*0764*/ 	.word	0x0000c690


	//   ....[49]....
        /*0768*/ 	.word	0x0000ca70


	//   ....[50]....
        /*076c*/ 	.word	0x0000f4d0


	//   ....[51]....
        /*0770*/ 	.word	0x0000f540


	//   ....[52]....
        /*0774*/ 	.word	0x0000f550


	//   ....[53]....
        /*0778*/ 	.word	0x0000f560


	//   ....[54]....
        /*077c*/ 	.word	0x0000f590


	//   ....[55]....
        /*0780*/ 	.word	0x0000f5b0


	//   ....[56]....
        /*0784*/ 	.word	0x0000f5c0


	//   ....[57]....
        /*0788*/ 	.word	0x0000f5d0


	//   ....[58]....
        /*078c*/ 	.word	0x00010290


	//   ....[59]....
        /*0790*/ 	.word	0x000106f0


	//   ....[60]....
        /*0794*/ 	.word	0x00010700


	//   ....[61]....
        /*0798*/ 	.word	0x00010720


	//   ....[62]....
        /*079c*/ 	.word	0x00010730


	//   ....[63]....
        /*07a0*/ 	.word	0x00010770


	//   ....[64]....
        /*07a4*/ 	.word	0x00010790


	//   ....[65]....
        /*07a8*/ 	.word	0x000107b0


	//   ....[66]....
        /*07ac*/ 	.word	0x000107d0


	//   ....[67]....
        /*07b0*/ 	.word	0x00010930


	//   ....[68]....
        /*07b4*/ 	.word	0x00010960


	//   ....[69]....
        /*07b8*/ 	.word	0x00010f60


	//   ....[70]....
        /*07bc*/ 	.word	0x00010f80


	//   ....[71]....
        /*07c0*/ 	.word	0x000113b0


	//   ....[72]....
        /*07c4*/ 	.word	0x000113d0


	//   ....[73]....
        /*07c8*/ 	.word	0x00011800


	//   ....[74]....
        /*07cc*/ 	.word	0x00011810


	//   ....[75]....
        /*07d0*/ 	.word	0x00011fa0


	//   ....[76]....
        /*07d4*/ 	.word	0x000120b0


	//   ....[77]....
        /*07d8*/ 	.word	0x00012120


	//   ....[78]....
        /*07dc*/ 	.word	0x00012190


	//   ....[79]....
        /*07e0*/ 	.word	0x000121f0


	//   ....[80]....
        /*07e4*/ 	.word	0x00012260


	//   ....[81]....
        /*07e8*/ 	.word	0x000122d0


	//   ....[82]....
        /*07ec*/ 	.word	0x00012340


	//   ....[83]....
        /*07f0*/ 	.word	0x000123a0


	//   ....[84]....
        /*07f4*/ 	.word	0x00012410


	//   ....[85]....
        /*07f8*/ 	.word	0x00012480


	//   ....[86]....
        /*07fc*/ 	.word	0x000124f0


	//   ....[87]....
        /*0800*/ 	.word	0x00012550


	//   ....[88]....
        /*0804*/ 	.word	0x000125c0


	//   ....[89]....
        /*0808*/ 	.word	0x00012630


	//   ....[90]....
        /*080c*/ 	.word	0x000126a0


	//   ....[91]....
        /*0810*/ 	.word	0x00012700


	//   ....[92]....
        /*0814*/ 	.word	0x00012760


	//   ....[93]....
        /*0818*/ 	.word	0x000127c0


	//   ....[94]....
        /*081c*/ 	.word	0x00012810


	//   ....[95]....
        /*0820*/ 	.word	0x00012870


	//   ....[96]....
        /*0824*/ 	.word	0x000128c0


	//   ....[97]....
        /*0828*/ 	.word	0x00012920


	//   ....[98]....
        /*082c*/ 	.word	0x00012970


	//   ....[99]....
        /*0830*/ 	.word	0x000129d0


	//   ....[100]....
        /*0834*/ 	.word	0x00012a30


	//----- nvinfo : EIATTR_EXIT_INSTR_OFFSETS
	.align		4
.L_322:
        /*0838*/ 	.byte	0x04, 0x1c
        /*083a*/ 	.short	(.L_324 - .L_323)


	//   ....[0]....
.L_323:
        /*083c*/ 	.word	0x000000b0


	//   ....[1]....
        /*0840*/ 	.word	0x00012060


	//----- nvinfo : EIATTR_MAX_THREADS
	.align		4
.L_324:
        /*0844*/ 	.byte	0x04, 0x05
        /*0846*/ 	.short	(.L_326 - .L_325)
.L_325:
        /*0848*/ 	.word	0x00000080
        /*084c*/ 	.word	0x00000001
        /*0850*/ 	.word	0x00000001


	//----- nvinfo : EIATTR_CRS_STACK_SIZE
	.align		4
.L_326:
        /*0854*/ 	.byte	0x04, 0x1e
        /*0856*/ 	.short	(.L_328 - .L_327)
.L_327:
        /*0858*/ 	.word	0x00000000
.L_328:


//--------------------- .nv.info._ZN7cutlass13device_kernelIN5flash19enable_sm80_to_sm89INS1_16FlashAttnFwdSm80INS1_25CollectiveMainloopFwdSm80ILi8ELi1ELb1EN4cute5tupleIJNS5_1CILi128EEENS7_ILi112EEES8_EEELi128ENS_6half_tEfNS_4arch4Sm80ELb1ELb0ELb0ELb1ELb0ELb0ELb1ELb1EEENS1_21CollectiveEpilogueFwdINS6_IJS8_S8_S9_EEENS6_IJNS7_ILi1EEESH_SH_EEESB_SD_Li256ELb1ELb1ELb1ELb0EEENS1_36VarlenDynamicPersistentTileSchedulerILi128ELi112ELi256ELi256ELb1ELb1ELb0ELb1ELb1ELb1EEEEEEEEEvNT_6ParamsE --------------------------
	.section	.nv.info._ZN7cutlass13device_kernelIN5flash19enable_sm80_to_sm89INS1_16FlashAttnFwdSm80INS1_25CollectiveMainloopFwdSm80ILi8ELi1ELb1EN4cute5tupleIJNS5_1CILi128EEENS7_ILi112EEES8_EEELi128ENS_6half_tEfNS_4arch4Sm80ELb1ELb0ELb0ELb1ELb0ELb0ELb1ELb1EEENS1_21CollectiveEpilogueFwdINS6_IJS8_S8_S9_EEENS6_IJNS7_ILi1EEESH_SH_EEESB_SD_Li256ELb1ELb1ELb1ELb0EEENS1_36VarlenDynamicPersistentTileSchedulerILi128ELi112ELi256ELi256ELb1ELb1ELb0ELb1ELb1ELb1EEEEEEEEEvNT_6ParamsE,"",@"SHT_CUDA_INFO"
	.sectionflags	@""
	.align	4


	//----- nvinfo : EIATTR_CUDA_API_VERSION
	.align		4
        /*0000*/ 	.byte	0x04, 0x37
        /*0002*/ 	.short	(.L_330 - .L_329)
.L_329:
        /*0004*/ 	.word	0x00000082


	//----- nvinfo : EIATTR_SW2861232_WAR
	.align		4
.L_330:
        /*0008*/ 	.byte	0x01, 0x35
	.zero		2


	//----- nvinfo : EIATTR_PARAM_CBANK
	.align		4
        /*000c*/ 	.byte	0x04, 0x0a
        /*000e*/ 	.short	(.L_332 - .L_331)
	.align		4
.L_331:
        /*0010*/ 	.word	index@(.nv.constant0._ZN7cutlass13device_kernelIN5flash19enable_sm80_to_sm89INS1_16FlashAttnFwdSm80INS1_25CollectiveMainloopFwdSm80ILi8ELi1ELb1EN4cute5tupleIJNS5_1CILi128EEENS7_ILi112EEES8_EEELi128ENS_6half_tEfNS_4arch4Sm80ELb1ELb0ELb0ELb1ELb0ELb0ELb1ELb1EEENS1_21CollectiveEpilogueFwdINS6_IJS8_S8_S9_EEENS6_IJNS7_ILi1EEESH_SH_EEESB_SD_Li256ELb1ELb1ELb1ELb0EEENS1_36VarlenDynamicPersistentTileSchedulerILi128ELi112ELi256ELi256ELb1ELb1ELb0ELb1ELb1ELb1EEEEEEEEEvNT_6ParamsE)
        /*0014*/ 	.short	0x0160
        /*0016*/ 	.short	0x0438


	//----- nvinfo : EIATTR_CBANK_PARAM_SIZE
	.align		4
.L_332:
        /*0018*/ 	.byte	0x03, 0x19
        /*001a*/ 	.short	0x0438


	//----- nvinfo : EIATTR_KPARAM_INFO
	.align		4
        /*001c*/ 	.byte	0x04, 0x17
        /*001e*/ 	.short	(.L_334 - .L_333)
.L_333:
        /*0020*/ 	.word	0x00000000
        /*0024*/ 	.short	0x0000
        /*0026*/ 	.short	0x0000
        /*0028*/ 	.byte	0x00, 0xf0, 0xe1, 0x10


	//----- nvinfo : EIATTR_MAXREG_COUNT
	.align		4
.L_334:
        /*002c*/ 	.byte	0x03, 0x1b
        /*002e*/ 	.short	0x00ff


	//----- nvinfo : EIATTR_NUM_BARRIERS
	.align		4
        /*0030*/ 	.byte	0x02, 0x4c
        /*0032*/ 	.byte	0x06
	.zero		1


	//----- nvinfo : EIATTR_ANNOTATIONS
	.align		4
        /*0034*/ 	.byte	0x04, 0x55
        /*0036*/ 	.short	(.L_336 - .L_335)


	//   ....[0]....
.L_335:
        /* <DEDUP_REMOVED lines=84> */


	//----- nvinfo : EIATTR_MERCURY_ISA_VERSION
	.align		4
.L_336:
        /*0560*/ 	.byte	0x03, 0x5f
        /*0562*/ 	.short	0x0000


	//----- nvinfo : EIATTR_INT_WARP_WIDE_INSTR_OFFSETS
	.align		4
        /*0564*/ 	.byte	0x04, 0x31
        /*0566*/ 	.short	(.L_338 - .L_337)


	//   ....[0]....
.L_337:
        /*0568*/ 	.word	0x0000dbb0


	//   ....[1]....
        /*056c*/ 	.word	0x0000dc30


	//----- nvinfo : EIATTR_COOP_GROUP_MASK_REGIDS
	.align		4
.L_338:
        /*0570*/ 	.byte	0x04, 0x29
        /*0572*/ 	.short	(.L_340 - .L_339)


	//   ....[0]....
.L_339:
        /*0574*/ 	.word	0xffffffff


	//   ....[1]....
        /*0578*/ 	.word	0xffffffff


	//   ....[2]....
        /*057c*/ 	.word	0xffffffff


	//   ....[3]....
        /*0580*/ 	.word	0xffffffff


	//   ....[4]....
        /*0584*/ 	.word	0xffffffff


	//   ....[5]....
        /*0588*/ 	.word	0xffffffff


	//   ....[6]....
        /*058c*/ 	.word	0xffffffff


	//   ....[7]....
        /*0590*/ 	.word	0xffffffff


	//   ....[8]....
        /*0594*/ 	.word	0xffffffff


	//   ....[9]....
        /*0598*/ 	.word	0xffffffff


	//   ....[10]....
        /*059c*/ 	.word	0xffffffff


	//   ....[11]....
        /*05a0*/ 	.word	0xffffffff


	//   ....[12]....
        /*05a4*/ 	.word	0xffffffff


	//   ....[13]....
        /*05a8*/ 	.word	0xffffffff


	//   ....[14]....
        /*05ac*/ 	.word	0xffffffff


	//   ....[15]....
        /*05b0*/ 	.word	0xffffffff


	//   ....[16]....
        /*05b4*/ 	.word	0xffffffff


	//   ....[17]....
        /*05b8*/ 	.word	0xffffffff


	//   ....[18]....
        /*05bc*/ 	.word	0xffffffff


	//   ....[19]....
        /*05c0*/ 	.word	0xffffffff


	//   ....[20]....
        /*05c4*/ 	.word	0xffffffff


	//   ....[21]....
        /*05c8*/ 	.word	0xffffffff


	//   ....[22]....
        /*05cc*/ 	.word	0xffffffff


	//   ....[23]....
        /*05d0*/ 	.word	0xffffffff


	//   ....[24]....
        /*05d4*/ 	.word	0xffffffff


	//   ....[25]....
        /*05d8*/ 	.word	0xffffffff


	//   ....[26]....
        /*05dc*/ 	.word	0xffffffff


	//   ....[27]....
        /*05e0*/ 	.word	0xffffffff


	//   ....[28]....
        /*05e4*/ 	.word	0xffffffff


	//   ....[29]....
        /*05e8*/ 	.word	0xffffffff


	//   ....[30]....
        /*05ec*/ 	.word	0xffffffff


	//   ....[31]....
        /*05f0*/ 	.word	0xffffffff


	//   ....[32]....
        /*05f4*/ 	.word	0xffffffff


	//   ....[33]....
        /*05f8*/ 	.word	0xffffffff


	//   ....[34]....
        /*05fc*/ 	.word	0xffffffff


	//   ....[35]....
        /*0600*/ 	.word	0xffffffff


	//   ....[36]....
        /*0604*/ 	.word	0xffffffff


	//   ....[37]....
        /*0608*/ 	.word	0xffffffff


	//   ....[38]....
        /*060c*/ 	.word	0xffffffff


	//   ....[39]....
        /*0610*/ 	.word	0xffffffff


	//   ....[40]....
        /*0614*/ 	.word	0xffffffff


	//   ....[41]....
        /*0618*/ 	.word	0xffffffff


	//   ....[42]....
        /*061c*/ 	.word	0xffffffff


	//   ....[43]....
        /*0620*/ 	.word	0xffffffff


	//   ....[44]....
        /*0624*/ 	.word	0xffffffff


	//   ....[45]....
        /*0628*/ 	.word	0xffffffff


	//   ....[46]....
        /*062c*/ 	.word	0xffffffff


	//   ....[47]....
        /*0630*/ 	.word	0xffffffff


	//   ....[48]....
        /*0634*/ 	.word	0xffffffff


	//   ....[49]....
        /*0638*/ 	.word	0xffffffff


	//   ....[50]....
        /*063c*/ 	.word	0xffffffff


	//   ....[51]....
        /*0640*/ 	.word	0xffffffff


	//   ....[52]....
        /*0644*/ 	.word	0xffffffff


	//   ....[53]....
        /*0648*/ 	.word	0xffffffff


	//   ....[54]....
        /*064c*/ 	.word	0xffffffff


	//   ....[55]....
        /*0650*/ 	.word	0xffffffff


	//   ....[56]....
        /*0654*/ 	.word	0xffffffff


	//   ....[57]....
        /*0658*/ 	.word	0xffffffff


	//   ....[58]....
        /*065c*/ 	.word	0xffffffff


	//   ....[59]....
        /*0660*/ 	.word	0xffffffff


	//   ....[60]....
        /*0664*/ 	.word	0xffffffff


	//   ....[61]....
        /*0668*/ 	.word	0xffffffff


	//   ....[62]....
        /*066c*/ 	.word	0xffffffff


	//   ....[63]....
        /*0670*/ 	.word	0xffffffff


	//   ....[64]....
        /*0674*/ 	.word	0xffffffff


	//   ....[65]....
        /*0678*/ 	.word	0xffffffff


	//   ....[66]....
        /*067c*/ 	.word	0xffffffff


	//   ....[67]....
        /*0680*/ 	.word	0xffffffff


	//   ....[68]....
        /*0684*/ 	.word	0xffffffff


	//   ....[69]....
        /*0688*/ 	.word	0xffffffff


	//   ....[70]....
        /*068c*/ 	.word	0xffffffff


	//   ....[71]....
        /*0690*/ 	.word	0xffffffff


	//   ....[72]....
        /*0694*/ 	.word	0xffffffff


	//   ....[73]....
        /*0698*/ 	.word	0xffffffff


	//   ....[74]....
        /*069c*/ 	.word	0xffffffff


	//   ....[75]....
        /*06a0*/ 	.word	0xffffffff


	//   ....[76]....
        /*06a4*/ 	.word	0xffffffff


	//   ....[77]....
        /*06a8*/ 	.word	0xffffffff


	//   ....[78]....
        /*06ac*/ 	.word	0xffffffff


	//   ....[79]....
        /*06b0*/ 	.word	0xffffffff


	//   ....[80]....
        /*06b4*/ 	.word	0xffffffff


	//   ....[81]....
        /*06b8*/ 	.word	0xffffffff


	//   ....[82]....
        /*06bc*/ 	.word	0xffffffff


	//   ....[83]....
        /*06c0*/ 	.word	0xffffffff


	//   ....[84]....
        /*06c4*/ 	.word	0xffffffff


	//   ....[85]....
        /*06c8*/ 	.word	0xffffffff


	//   ....[86]....
        /*06cc*/ 	.word	0xffffffff


	//   ....[87]....
        /*06d0*/ 	.word	0xffffffff


	//   ....[88]....
        /*06d4*/ 	.word	0xffffffff


	//   ....[89]....
        /*06d8*/ 	.word	0xffffffff


	//   ....[90]....
        /*06dc*/ 	.word	0xffffffff


	//   ....[91]....
        /*06e0*/ 	.word	0xffffffff


	//   ....[92]....
        /*06e4*/ 	.word	0xffffffff


	//   ....[93]....
        /*06e8*/ 	.word	0xffffffff


	//   ....[94]....
        /*06ec*/ 	.word	0xffffffff


	//   ....[95]....
        /*06f0*/ 	.word	0xffffffff


	//   ....[96]....
        /*06f4*/ 	.word	0xffffffff


	//   ....[97]....
        /*06f8*/ 	.word	0xffffffff


	//   ....[98]....
        /*06fc*/ 	.word	0xffffffff


	//   ....[99]....
        /*0700*/ 	.word	0xffffffff


	//   ....[100]....
        /*0704*/ 	.word	0xffffffff


	//   ....[101]....
        /*0708*/ 	.word	0xffffffff


	//   ....[102]....
        /*070c*/ 	.word	0xffffffff


	//   ....[103]....
        /*0710*/ 	.word	0xffffffff


	//   ....[104]....
        /*0714*/ 	.word	0xffffffff


	//   ....[105]....
        /*0718*/ 	.word	0xffffffff


	//   ....[106]....
        /*071c*/ 	.word	0xffffffff


	//   ....[107]....
        /*0720*/ 	.word	0xffffffff


	//   ....[108]....
        /*0724*/ 	.word	0xffffffff


	//   ....[109]....
        /*0728*/ 	.word	0xffffffff


	//   ....[110]....
        /*072c*/ 	.word	0xffffffff


	//   ....[111]....
        /*0730*/ 	.word	0xffffffff


	//   ....[112]....
        /*0734*/ 	.word	0xffffffff


	//   ....[113]....
        /*0738*/ 	.word	0xffffffff


	//   ....[114]....
        /*073c*/ 	.word	0xffffffff


	//   ....[115]....
        /*0740*/ 	.word	0xffffffff


	//   ....[116]....
        /*0744*/ 	.word	0xffffffff


	//   ....[117]....
        /*0748*/ 	.word	0xffffffff


	//   ....[118]....
        /*074c*/ 	.word	0xffffffff


	//   ....[119]....
        /*0750*/ 	.word	0xffffffff


	//   ....[120]....
        /*0754*/ 	.word	0xffffffff


	//   ....[121]....
        /*0758*/ 	.word	0xffffffff


	//   ....[122]....
        /*075c*/ 	.word	0xffffffff


	//   ....[123]....
        /*0760*/ 	.word	0xffffffff


	//   ....[124]....
        /*0764*/ 	.word	0xffffffff


	//   ....[125]....
        /*0768*/ 	.word	0xffffffff


	//   ....[126]....
        /*076c*/ 	.word	0xffffffff


	//   ....[127]....
        /*0770*/ 	.word	0xffffffff


	//   ....[128]....
        /*0774*/ 	.word	0xffffffff


	//   ....[129]....
        /*0778*/ 	.word	0xffffffff


	//   ....[130]....
        /*077c*/ 	.word	0xffffffff


	//   ....[131]....
        /*0780*/ 	.word	0xffffffff


	//   ....[132]....
        /*0784*/ 	.word	0xffffffff


	//   ....[133]....
        /*0788*/ 	.word	0xffffffff


	//   ....[134]....
        /*078c*/ 	.word	0xffffffff


	//   ....[135]....
        /*0790*/ 	.word	0xffffffff


	//   ....[136]....
        /*0794*/ 	.word	0xffffffff


	//   ....[137]....
        /*0798*/ 	.word	0xffffffff


	//   ....[138]....
        /*079c*/ 	.word	0xffffffff


	//----- nvinfo : EIATTR_COOP_GROUP_INSTR_OFFSETS
	.align		4
.L_340:
        /*07a0*/ 	.byte	0x04, 0x28
        /*07a2*/ 	.short	(.L_342 - .L_341)


	//   ....[0]....
.L_341:
        /*07a4*/ 	.word	0x00000050


	//   ....[1]....
        /*07a8*/ 	.word	0x00000200


	//   ....[2]....
        /*07ac*/ 	.word	0x00000230


	//   ....[3]....
        /*07b0*/ 	.word	0x00000260


	//   ....[4]....
        /*07b4*/ 	.word	0x00000290


	//   ....[5]....
        /*07b8*/ 	.word	0x000002c0


	//   ....[6]....
        /*07bc*/ 	.word	0x000002f0


	//   ....[7]....
        /*07c0*/ 	.word	0x00000450


	//   ....[8]....
        /*07c4*/ 	.word	0x00000490


	//   ....[9]....
        /*07c8*/ 	.word	0x000004c0


	//   ....[10]....
        /*07cc*/ 	.word	0x000004f0


	//   ....[11]....
        /*07d0*/ 	.word	0x00000520


	//   ....[12]....
        /*07d4*/ 	.word	0x00000550


	//   ....[13]....
        /*07d8*/ 	.word	0x000005e0


	//   ....[14]....
        /*07dc*/ 	.word	0x00000630


	//   ....[15]....
        /*07e0*/ 	.word	0x00000650


	//   ....[16]....
        /*07e4*/ 	.word	0x000006b0


	//   ....[17]....
        /*07e8*/ 	.word	0x00002600


	//   ....[18]....
        /*07ec*/ 	.word	0x00002640


	//   ....[19]....
        /*07f0*/ 	.word	0x00002660


	//   ....[20]....
        /*07f4*/ 	.word	0x000026f0


	//   ....[21]....
        /*07f8*/ 	.word	0x00002860


	//   ....[22]....
        /*07fc*/ 	.word	0x00002880


	//   ....[23]....
        /*0800*/ 	.word	0x000028a0


	//   ....[24]....
        /*0804*/ 	.word	0x000028c0


	//   ....[25]....
        /*0808*/ 	.word	0x00004200


	//   ....[26]....
        /*080c*/ 	.word	0x00004210


	//   ....[27]....
        /*0810*/ 	.word	0x00004c90


	//   ....[28]....
        /*0814*/ 	.word	0x00004d50


	//   ....[29]....
        /*0818*/ 	.word	0x00004d60


	//   ....[30]....
        /*081c*/ 	.word	0x00004d90


	//   ....[31]....
        /*0820*/ 	.word	0x00007a00


	//   ....[32]....
        /*0824*/ 	.word	0x00007a30


	//   ....[33]....
        /*0828*/ 	.word	0x00008450


	//   ....[34]....
        /*082c*/ 	.word	0x00008550


	//   ....[35]....
        /*0830*/ 	.word	0x00008570


	//   ....[36]....
        /*0834*/ 	.word	0x000085d0


	//   ....[37]....
        /*0838*/ 	.word	0x0000b940


	//   ....[38]....
        /*083c*/ 	.word	0x0000b960


	//   ....[39]....
        /*0840*/ 	.word	0x0000b980


	//   ....[40]....
        /*0844*/ 	.word	0x0000b9a0


	//   ....[41]....
        /*0848*/ 	.word	0x0000d560


	//   ....[42]....
        /*084c*/ 	.word	0x0000d5b0


	//   ....[43]....
        /*0850*/ 	.word	0x0000d5d0


	//   ....[44]....
        /*0854*/ 	.word	0x0000d5f0


	//   ....[45]....
        /*0858*/ 	.word	0x0000e6b0


	//   ....[46]....
        /*085c*/ 	.word	0x0000e6c0


	//   ....[47]....
        /*0860*/ 	.word	0x0000e6e0


	//   ....[48]....
        /*0864*/ 	.word	0x0000e700


	//   ....[49]....
        /*0868*/ 	.word	0x0000eac0


	//   ....[50]....
        /*086c*/ 	.word	0x0000eae0


	//   ....[51]....
        /*0870*/ 	.word	0x0000ebe0


	//   ....[52]....
        /*0874*/ 	.word	0x0000ebf0


	//   ....[53]....
        /*0878*/ 	.word	0x0000ed00


	//   ....[54]....
        /*087c*/ 	.word	0x0000ed20


	//   ....[55]....
        /*0880*/ 	.word	0x0000ee30


	//   ....[56]....
        /*0884*/ 	.word	0x0000ee40


	//   ....[57]....
        /*0888*/ 	.word	0x0000f150


	//   ....[58]....
        /*088c*/ 	.word	0x0000f170


	//   ....[59]....
        /*0890*/ 	.word	0x0000f7c0


	//   ....[60]....
        /*0894*/ 	.word	0x0000f7d0


	//   ....[61]....
        /*0898*/ 	.word	0x00010420


	//   ....[62]....
        /*089c*/ 	.word	0x00010440


	//   ....[63]....
        /*08a0*/ 	.word	0x00010550


	//   ....[64]....
        /*08a4*/ 	.word	0x00010560


	//   ....[65]....
        /*08a8*/ 	.word	0x00010670


	//   ....[66]....
        /*08ac*/ 	.word	0x00010690


	//   ....[67]....
        /*08b0*/ 	.word	0x000107a0


	//   ....[68]....
        /*08b4*/ 	.word	0x000107b0


	//   ....[69]....
        /*08b8*/ 	.word	0x00010980


	//   ....[70]....
        /*08bc*/ 	.word	0x000109a0


	//   ....[71]....
        /*08c0*/ 	.word	0x00010ad0


	//   ....[72]....
        /*08c4*/ 	.word	0x00010b10


	//   ....[73]....
        /*08c8*/ 	.word	0x00010b40


	//   ....[74]....
        /*08cc*/ 	.word	0x00010b70


	//   ....[75]....
        /*08d0*/ 	.word	0x00010ba0


	//   ....[76]....
        /*08d4*/ 	.word	0x00010bd0


	//   ....[77]....
        /*08d8*/ 	.word	0x00010d30


	//   ....[78]....
        /*08dc*/ 	.word	0x00010d70


	//   ....[79]....
        /*08e0*/ 	.word	0x00010da0


	//   ....[80]....
        /*08e4*/ 	.word	0x00010dd0


	//   ....[81]....
        /*08e8*/ 	.word	0x00010e00


	//   ....[82]....
        /*08ec*/ 	.word	0x00010e30


	//   ....[83]....
        /*08f0*/ 	.word	0x00010ec0


	//   ....[84]....
        /*08f4*/ 	.word	0x00010f20


	//   ....[85]....
        /*08f8*/ 	.word	0x00010f30


	//   ....[86]....
        /*08fc*/ 	.word	0x00010f90


	//   ....[87]....
        /*0900*/ 	.word	0x00011a00


	//   ....[88]....
        /*0904*/ 	.word	0x00011a60


	//   ....[89]....
        /*0908*/ 	.word	0x00011ab0


	//   ....[90]....
        /*090c*/ 	.word	0x00011b00


	//   ....[91]....
        /*0910*/ 	.word	0x00011b50


	//   ....[92]....
        /*0914*/ 	.word	0x00011bc0


	//   ....[93]....
        /*0918*/ 	.word	0x00011c00


	//   ....[94]....
        /*091c*/ 	.word	0x00011c70


	//   ....[95]....
        /*0920*/ 	.word	0x00011ce0


	//   ....[96]....
        /*0924*/ 	.word	0x00011d40


	//   ....[97]....
        /*0928*/ 	.word	0x00011da0


	//   ....[98]....
        /*092c*/ 	.word	0x00011e00


	//   ....[99]....
        /*0930*/ 	.word	0x00011e50


	//   ....[100]....
        /*0934*/ 	.word	0x00011eb0


	//   ....[101]....
        /*0938*/ 	.word	0x00011f20


	//   ....[102]....
        /*093c*/ 	.word	0x00011f90


	//   ....[103]....
        /*0940*/ 	.word	0x00011ff0


	//   ....[104]....
        /*0944*/ 	.word	0x00012050


	//   ....[105]....
        /*0948*/ 	.word	0x000120b0


	//   ....[106]....
        /*094c*/ 	.word	0x00012120


	//   ....[107]....
        /*0950*/ 	.word	0x00012180


	//   ....[108]....
        /*0954*/ 	.word	0x000121e0


	//   ....[109]....
        /*0958*/ 	.word	0x00012240


	//   ....[110]....
        /*095c*/ 	.word	0x000122b0


	//   ....[111]....
        /*0960*/ 	.word	0x00012310


	//   ....[112]....
        /*0964*/ 	.word	0x00012370


	//   ....[113]....
        /*0968*/ 	.word	0x000123d0


	//   ....[114]....
        /*096c*/ 	.word	0x00012440


	//   ....[115]....
        /*0970*/ 	.word	0x000124a0


	//   ....[116]....
        /*0974*/ 	.word	0x00012500


	//   ....[117]....
        /*0978*/ 	.word	0x00012560


	//   ....[118]....
        /*097c*/ 	.word	0x000125d0


	//   ....[119]....
        /*0980*/ 	.word	0x00012630


	//   ....[120]....
        /*0984*/ 	.word	0x00012690


	//   ....[121]....
        /*0988*/ 	.word	0x000126f0


	//   ....[122]....
        /*098c*/ 	.word	0x00012760


	//   ....[123]....
        /*0990*/ 	.word	0x000127b0


	//   ....[124]....
        /*0994*/ 	.word	0x000127f0


	//   ....[125]....
        /*0998*/ 	.word	0x00012840


	//   ....[126]....
        /*099c*/ 	.word	0x00012890


	//   ....[127]....
        /*09a0*/ 	.word	0x000128e0


	//   ....[128]....
        /*09a4*/ 	.word	0x00012950


	//   ....[129]....
        /*09a8*/ 	.word	0x00012990


	//   ....[130]....
        /*09ac*/ 	.word	0x000129e0


	//   ....[131]....
        /*09b0*/ 	.word	0x00012a30


	//   ....[132]....
        /*09b4*/ 	.word	0x00012a80


	//   ....[133]....
        /*09b8*/ 	.word	0x00012ad0


	//   ....[134]....
        /*09bc*/ 	.word	0x00012b40


	//   ....[135]....
        /*09c0*/ 	.word	0x00012b80


	//   ....[136]....
        /*09c4*/ 	.word	0x00012bf0


	//   ....[137]....
        /*09c8*/ 	.word	0x00012c50


	//   ....[138]....
        /*09cc*/ 	.word	0x00012cb0


	//----- nvinfo : EIATTR_EXIT_INSTR_OFFSETS
	.align		4
.L_342:
        /*09d0*/ 	.byte	0x04, 0x1c
        /*09d2*/ 	.short	(.L_344 - .L_343)


	//   ....[0]....
.L_343:
        /*09d4*/ 	.word	0x000010d0


	//   ....[1]....
        /*09d8*/ 	.word	0x000119c0


	//----- nvinfo : EIATTR_MAX_THREADS
	.align		4
.L_344:
        /*09dc*/ 	.byte	0x04, 0x05
        /*09de*/ 	.short	(.L_346 - .L_345)
.L_345:
        /*09e0*/ 	.word	0x00000100
        /*09e4*/ 	.word	0x00000001
        /*09e8*/ 	.word	0x00000001


	//----- nvinfo : EIATTR_CRS_STACK_SIZE
	.align		4
.L_346:
        /*09ec*/ 	.byte	0x04, 0x1e
        /*09ee*/ 	.short	(.L_348 - .L_347)
.L_347:
        /*09f0*/ 	.word	0x00000000
.L_348:


//--------------------- .nv.info._ZN7cutlass13device_kernelIN5flash19enable_sm80_to_sm89INS1_16FlashAttnFwdSm80INS1_25CollectiveMainloopFwdSm80ILi8ELi1ELb1EN4cute5tupleIJNS5_1CILi128EEENS7_ILi112EEES8_EEELi128ENS_6half_tEfNS_4arch4Sm80ELb1ELb0ELb0ELb1ELb0ELb1ELb1ELb1EEENS1_21CollectiveEpilogueFwdINS6_IJS8_S8_S9_EEENS6_IJNS7_ILi1EEESH_SH_EEESB_SD_Li256ELb1ELb1ELb1ELb0EEENS1_36VarlenDynamicPersistentTileSchedulerILi128ELi112ELi256ELi256ELb1ELb1ELb0ELb1ELb1ELb1EEEEEEEEEvNT_6ParamsE --------------------------
	.section	.nv.info._ZN7cutlass13device_kernelIN5flash19enable_sm80_to_sm89INS1_16FlashAttnFwdSm80INS1_25CollectiveMainloopFwdSm80ILi8ELi1ELb1EN4cute5tupleIJNS5_1CILi128EEENS7_ILi112EEES8_EEELi128ENS_6half_tEfNS_4arch4Sm80ELb1ELb0ELb0ELb1ELb0ELb1ELb1ELb1EEENS1_21CollectiveEpilogueFwdINS6_IJS8_S8_S9_EEENS6_IJNS7_ILi1EEESH_SH_EEESB_SD_Li256ELb1ELb1ELb1ELb0EEENS1_36VarlenDynamicPersistentTileSchedulerILi128ELi112ELi256ELi256ELb1ELb1ELb0ELb1ELb1ELb1EEEEEEEEEvNT_6ParamsE,"",@"SHT_CUDA_INFO"
	.sectionflags	@""
	.align	4


	//----- nvinfo : EIATTR_CUDA_API_VERSION
	.align		4
        /*0000*/ 	.byte	0x04, 0x37
        /*0002*/ 	.short	(.L_350 - .L_349)
.L_349:
        /*0004*/ 	.word	0x00000082


	//----- nvinfo : EIATTR_SW2861232_WAR
	.align		4
.L_350:
        /*0008*/ 	.byte	0x01, 0x35
	.zero		2


	//----- nvinfo : EIATTR_PARAM_CBANK
	.align		4
        /*000c*/ 	.byte	0x04, 0x0a
        /*000e*/ 	.short	(.L_352 - .L_351)
	.align		4
.L_351:
        /*0010*/ 	.word	index@(.nv.constant0._ZN7cutlass13device_kernelIN5flash19enable_sm80_to_sm89INS1_16FlashAttnFwdSm80INS1_25CollectiveMainloopFwdSm80ILi8ELi1ELb1EN4cute5tupleIJNS5_1CILi128EEENS7_ILi112EEES8_EEELi128ENS_6half_tEfNS_4arch4Sm80ELb1ELb0ELb0ELb1ELb0ELb1ELb1ELb1EEENS1_21CollectiveEpilogueFwdINS6_IJS8_S8_S9_EEENS6_IJNS7_ILi1EEESH_SH_EEESB_SD_Li256ELb1ELb1ELb1ELb0EEENS1_36VarlenDynamicPersistentTileSchedulerILi128ELi112ELi256ELi256ELb1ELb1ELb0ELb1ELb1ELb1EEEEEEEEEvNT_6ParamsE)
        /*0014*/ 	.short	0x0160
        /*0016*/ 	.short	0x0438


	//----- nvinfo : EIATTR_CBANK_PARAM_SIZE
	.align		4
.L_352:
        /*0018*/ 	.byte	0x03, 0x19
        /*001a*/ 	.short	0x0438


	//----- nvinfo : EIATTR_KPARAM_INFO
	.align		4
        /*001c*/ 	.byte	0x04, 0x17
        /*001e*/ 	.short	(.L_354 - .L_353)
.L_353:
        /*0020*/ 	.word	0x00000000
        /*0024*/ 	.short	0x0000
        /*0026*/ 	.short	0x0000
        /*0028*/ 	.byte	0x00, 0xf0, 0xe1, 0x10


	//----- nvinfo : EIATTR_MAXREG_COUNT
	.align		4
.L_354:
        /*002c*/ 	.byte	0x03, 0x1b
        /*002e*/ 	.short	0x00ff


	//----- nvinfo : EIATTR_NUM_BARRIERS
	.align		4
        /*0030*/ 	.byte	0x02, 0x4c
        /*0032*/ 	.byte	0x06
	.zero		1


	//----- nvinfo : EIATTR_ANNOTATIONS
	.align		4
        /*0034*/ 	.byte	0x04, 0x55
        /*0036*/ 	.short	(.L_356 - .L_355)


	//   ....[0]....
.L_355:
        /* <DEDUP_REMOVED lines=71> */


	//----- nvinfo : EIATTR_MERCURY_ISA_VERSION
	.align		4
.L_356:
        /*0490*/ 	.byte	0x03, 0x5f
        /*0492*/ 	.short	0x0000


	//----- nvinfo : EIATTR_INT_WARP_WIDE_INSTR_OFFSETS
	.align		4
        /*0494*/ 	.byte	0x04, 0x31
        /*0496*/ 	.short	(.L_358 - .L_357)


	//   ....[0]....
.L_357:
        /*0498*/ 	.word	0x0001a090


	//   ....[1]....
        /*049c*/ 	.word	0x0001a110


	//----- nvinfo : EIATTR_COOP_GROUP_MASK_REGIDS
	.align		4
.L_358:
        /*04a0*/ 	.byte	0x04, 0x29
        /*04a2*/ 	.short	(.L_360 - .L_359)


	//   ....[0]....
.L_359:
        /*04a4*/ 	.word	0xffffffff


	//   ....[1]....
        /*04a8*/ 	.word	0xffffffff


	//   ....[2]....
        /*04ac*/ 	.word	0xffffffff


	//   ....[3]....
        /*04b0*/ 	.word	0xffffffff


	//   ....[4]....
        /*04b4*/ 	.word	0xffffffff


	//   ....[5]....
        /*04b8*/ 	.word	0xffffffff


	//   ....[6]....
        /*04bc*/ 	.word	0xffffffff


	//   ....[7]....
        /*04c0*/ 	.word	0xffffffff


	//   ....[8]....
        /*04c4*/ 	.word	0xffffffff


	//   ....[9]....
        /*04c8*/ 	.word	0xffffffff


	//   ....[10]....
        /*04cc*/ 	.word	0xffffffff


	//   ....[11]....
        /*04d0*/ 	.word	0xffffffff


	//   ....[12]....
        /*04d4*/ 	.word	0xffffffff


	//   ....[13]....
        /*04d8*/ 	.word	0xffffffff


	//   ....[14]....
        /*04dc*/ 	.word	0xffffffff


	//   ....[15]....
        /*04e0*/ 	.word	0xffffffff


	//   ....[16]....
        /*04e4*/ 	.word	0xffffffff


	//   ....[17]....
        /*04e8*/ 	.word	0xffffffff


	//   ....[18]....
        /*04ec*/ 	.word	0xffffffff


	//   ....[19]....
        /*04f0*/ 	.word	0xffffffff


	//   ....[20]....
        /*04f4*/ 	.word	0xffffffff


	//   ....[21]....
        /*04f8*/ 	.word	0xffffffff


	//   ....[22]....
        /*04fc*/ 	.word	0xffffffff


	//   ....[23]....
        /*0500*/ 	.word	0xffffffff


	//   ....[24]....
        /*0504*/ 	.word	0xffffffff


	//   ....[25]....
        /*0508*/ 	.word	0xffffffff


	//   ....[26]....
        /*050c*/ 	.word	0xffffffff


	//   ....[27]....
        /*0510*/ 	.word	0xffffffff


	//   ....[28]....
        /*0514*/ 	.word	0xffffffff


	//   ....[29]....
        /*0518*/ 	.word	0xffffffff


	//   ....[30]....
        /*051c*/ 	.word	0xffffffff


	//   ....[31]....
        /*0520*/ 	.word	0xffffffff


	//   ....[32]....
        /*0524*/ 	.word	0xffffffff


	//   ....[33]....
        /*0528*/ 	.word	0xffffffff


	//   ....[34]....
        /*052c*/ 	.word	0xffffffff


	//   ....[35]....
        /*0530*/ 	.word	0xffffffff


	//   ....[36]....
        /*0534*/ 	.word	0xffffffff


	//   ....[37]....
        /*0538*/ 	.word	0xffffffff


	//   ....[38]....
        /*053c*/ 	.word	0xffffffff


	//   ....[39]....
        /*0540*/ 	.word	0xffffffff


	//   ....[40]....
        /*0544*/ 	.word	0xffffffff


	//   ....[41]....
        /*0548*/ 	.word	0xffffffff


	//   ....[42]....
        /*054c*/ 	.word	0xffffffff


	//   ....[43]....
        /*0550*/ 	.word	0xffffffff


	//   ....[44]....
        /*0554*/ 	.word	0xffffffff


	//   ....[45]....
        /*0558*/ 	.word	0xffffffff


	//   ....[46]....
        /*055c*/ 	.word	0xffffffff


	//   ....[47]....
        /*0560*/ 	.word	0xffffffff


	//   ....[48]....
        /*0564*/ 	.word	0xffffffff


	//   ....[49]....
        /*0568*/ 	.word	0xffffffff


	//   ....[50]....
        /*056c*/ 	.word	0xffffffff


	//   ....[51]....
        /*0570*/ 	.word	0xffffffff


	//   ....[52]....
        /*0574*/ 	.word	0xffffffff


	//   ....[53]....
        /*0578*/ 	.word	0xffffffff


	//   ....[54]....
        /*057c*/ 	.word	0xffffffff


	//   ....[55]....
        /*0580*/ 	.word	0xffffffff


	//   ....[56]....
        /*0584*/ 	.word	0xffffffff


	//   ....[57]....
        /*0588*/ 	.word	0xffffffff


	//   ....[58]....
        /*058c*/ 	.word	0xffffffff


	//   ....[59]....
        /*0590*/ 	.word	0xffffffff


	//   ....[60]....
        /*0594*/ 	.word	0xffffffff


	//   ....[61]....
        /*0598*/ 	.word	0xffffffff


	//   ....[62]....
        /*059c*/ 	.word	0xffffffff


	//   ....[63]....
        /*05a0*/ 	.word	0xffffffff


	//   ....[64]....
        /*05a4*/ 	.word	0xffffffff


	//   ....[65]....
        /*05a8*/ 	.word	0xffffffff


	//   ....[66]....
        /*05ac*/ 	.word	0xffffffff


	//   ....[67]....
        /*05b0*/ 	.word	0xffffffff


	//   ....[68]....
        /*05b4*/ 	.word	0xffffffff


	//   ....[69]....
        /*05b8*/ 	.word	0xffffffff


	//   ....[70]....
        /*05bc*/ 	.word	0xffffffff


	//   ....[71]....
        /*05c0*/ 	.word	0xffffffff


	//   ....[72]....
        /*05c4*/ 	.word	0xffffffff


	//   ....[73]....
        /*05c8*/ 	.word	0xffffffff


	//   ....[74]....
        /*05cc*/ 	.word	0xffffffff


	//   ....[75]....
        /*05d0*/ 	.word	0xffffffff


	//   ....[76]....
        /*05d4*/ 	.word	0xffffffff


	//   ....[77]....
        /*05d8*/ 	.word	0xffffffff


	//   ....[78]....
        /*05dc*/ 	.word	0xffffffff


	//   ....[79]....
        /*05e0*/ 	.word	0xffffffff


	//   ....[80]....
        /*05e4*/ 	.word	0xffffffff


	//   ....[81]....
        /*05e8*/ 	.word	0xffffffff


	//   ....[82]....
        /*05ec*/ 	.word	0xffffffff


	//   ....[83]....
        /*05f0*/ 	.word	0xffffffff


	//   ....[84]....
        /*05f4*/ 	.word	0xffffffff


	//   ....[85]....
        /*05f8*/ 	.word	0xffffffff


	//   ....[86]....
        /*05fc*/ 	.word	0xffffffff


	//   ....[87]....
        /*0600*/ 	.word	0xffffffff


	//   ....[88]....
        /*0604*/ 	.word	0xffffffff


	//   ....[89]....
        /*0608*/ 	.word	0xffffffff


	//   ....[90]....
        /*060c*/ 	.word	0xffffffff


	//   ....[91]....
        /*0610*/ 	.word	0xffffffff


	//   ....[92]....
        /*0614*/ 	.word	0xffffffff


	//   ....[93]....
        /*0618*/ 	.word	0xffffffff


	//   ....[94]....
        /*061c*/ 	.word	0xffffffff


	//   ....[95]....
        /*0620*/ 	.word	0xffffffff


	//   ....[96]....
        /*0624*/ 	.word	0xffffffff


	//   ....[97]....
        /*0628*/ 	.word	0xffffffff


	//   ....[98]....
        /*062c*/ 	.word	0xffffffff


	//   ....[99]....
        /*0630*/ 	.word	0xffffffff


	//   ....[100]....
        /*0634*/ 	.word	0xffffffff


	//   ....[101]....
        /*0638*/ 	.word	0xffffffff


	//   ....[102]....
        /*063c*/ 	.word	0xffffffff


	//   ....[103]....
        /*0640*/ 	.word	0xffffffff


	//   ....[104]....
        /*0644*/ 	.word	0xffffffff


	//   ....[105]....
        /*0648*/ 	.word	0xffffffff


	//   ....[106]....
        /*064c*/ 	.word	0xffffffff


	//   ....[107]....
        /*0650*/ 	.word	0xffffffff


	//   ....[108]....
        /*0654*/ 	.word	0xffffffff


	//   ....[109]....
        /*0658*/ 	.word	0xffffffff


	//   ....[110]....
        /*065c*/ 	.word	0xffffffff


	//   ....[111]....
        /*0660*/ 	.word	0xffffffff


	//   ....[112]....
        /*0664*/ 	.word	0xffffffff


	//   ....[113]....
        /*0668*/ 	.word	0xffffffff


	//   ....[114]....
        /*066c*/ 	.word	0xffffffff


	//   ....[115]....
        /*0670*/ 	.word	0xffffffff


	//   ....[116]....
        /*0674*/ 	.word	0xffffffff


	//   ....[117]....
        /*0678*/ 	.word	0xffffffff


	//   ....[118]....
        /*067c*/ 	.word	0xffffffff


	//   ....[119]....
        /*0680*/ 	.word	0xffffffff


	//   ....[120]....
        /*0684*/ 	.word	0xffffffff


	//   ....[121]....
        /*0688*/ 	.word	0xffffffff


	//   ....[122]....
        /*068c*/ 	.word	0xffffffff


	//   ....[123]....
        /*0690*/ 	.word	0xffffffff


	//   ....[124]....
        /*0694*/ 	.word	0xffffffff


	//   ....[125]....
        /*0698*/ 	.word	0xffffffff


	//   ....[126]....
        /*069c*/ 	.word	0xffffffff


	//   ....[127]....
        /*06a0*/ 	.word	0xffffffff


	//   ....[128]....
        /*06a4*/ 	.word	0xffffffff


	//   ....[129]....
        /*06a8*/ 	.word	0xffffffff


	//   ....[130]....
        /*06ac*/ 	.word	0xffffffff


	//   ....[131]....
        /*06b0*/ 	.word	0xffffffff


	//   ....[132]....
        /*06b4*/ 	.word	0xffffffff


	//   ....[133]....
        /*06b8*/ 	.word	0xffffffff


	//   ....[134]....
        /*06bc*/ 	.word	0xffffffff


	//   ....[135]....
        /*06c0*/ 	.word	0xffffffff


	//   ....[136]....
        /*06c4*/ 	.word	0xffffffff


	//   ....[137]....
        /*06c8*/ 	.word	0xffffffff


	//   ....[138]....
        /*06cc*/ 	.word	0xffffffff


	//   ....[139]....
        /*06d0*/ 	.word	0xffffffff


	//   ....[140]....
        /*06d4*/ 	.word	0xffffffff


	//   ....[141]....
        /*06d8*/ 	.word	0xffffffff


	//   ....[142]....
        /*06dc*/ 	.word	0xffffffff


	//   ....[143]....
        /*06e0*/ 	.word	0xffffffff


	//   ....[144]....
        /*06e4*/ 	.word	0xffffffff


	//   ....[145]....
        /*06e8*/ 	.word	0xffffffff


	//   ....[146]....
        /*06ec*/ 	.word	0xffffffff


	//   ....[147]....
        /*06f0*/ 	.word	0xffffffff


	//   ....[148]....
        /*06f4*/ 	.word	0xffffffff


	//   ....[149]....
        /*06f8*/ 	.word	0xffffffff


	//   ....[150]....
        /*06fc*/ 	.word	0xffffffff


	//   ....[151]....
        /*0700*/ 	.word	0xffffffff


	//   ....[152]....
        /*0704*/ 	.word	0xffffffff


	//   ....[153]....
        /*0708*/ 	.word	0xffffffff


	//   ....[154]....
        /*070c*/ 	.word	0xffffffff


	//   ....[155]....
        /*0710*/ 	.word	0xffffffff


	//   ....[156]....
        /*0714*/ 	.word	0xffffffff


	//   ....[157]....
        /*0718*/ 	.word	0xffffffff


	//   ....[158]....
        /*071c*/ 	.word	0xffffffff


	//   ....[159]....
        /*0720*/ 	.word	0xffffffff


	//   ....[160]....
        /*0724*/ 	.word	0xffffffff


	//   ....[161]....
        /*0728*/ 	.word	0xffffffff


	//   ....[162]....
        /*072c*/ 	.word	0xffffffff


	//   ....[163]....
        /*0730*/ 	.word	0xffffffff


	//   ....[164]....
        /*0734*/ 	.word	0xffffffff


	//   ....[165]....
        /*0738*/ 	.word	0xffffffff


	//   ....[166]....
        /*073c*/ 	.word	0xffffffff


	//   ....[167]....
        /*0740*/ 	.word	0xffffffff


	//   ....[168]....
        /*0744*/ 	.word	0xffffffff


	//   ....[169]....
        /*0748*/ 	.word	0xffffffff


	//   ....[170]....
        /*074c*/ 	.word	0xffffffff


	//----- nvinfo : EIATTR_COOP_GROUP_INSTR_OFFSETS
	.align		4
.L_360:
        /*0750*/ 	.byte	0x04, 0x28
        /*0752*/ 	.short	(.L_362 - .L_361)


	//   ....[0]....
.L_361:
        /*0754*/ 	.word	0x00000050


	//   ....[1]....
        /*0758*/ 	.word	0x00000200


	//   ....[2]....
        /*075c*/ 	.word	0x00000230


	//   ....[3]....
        /*0760*/ 	.word	0x00000260


	//   ....[4]....
        /*0764*/ 	.word	0x00000290


	//   ....[5]....
        /*0768*/ 	.word	0x000002c0


	//   ....[6]....
        /*076c*/ 	.word	0x000002f0


	//   ....[7]....
        /*0770*/ 	.word	0x00000450


	//   ....[8]....
        /*0774*/ 	.word	0x00000490


	//   ....[9]....
        /*0778*/ 	.word	0x000004c0


	//   ....[10]....
        /*077c*/ 	.word	0x000004f0


	//   ....[11]....
        /*0780*/ 	.word	0x00000520


	//   ....[12]....
        /*0784*/ 	.word	0x00000550


	//   ....[13]....
        /*0788*/ 	.word	0x000005e0


	//   ....[14]....
        /*078c*/ 	.word	0x00000630


	//   ....[15]....
        /*0790*/ 	.word	0x00000650


	//   ....[16]....
        /*0794*/ 	.word	0x000006b0


	//   ....[17]....
        /*0798*/ 	.word	0x0000a190


	//   ....[18]....
        /*079c*/ 	.word	0x0000a1b0


	//   ....[19]....
        /*07a0*/ 	.word	0x0000a210


	//   ....[20]....
        /*07a4*/ 	.word	0x0000a230


	//   ....[21]....
        /*07a8*/ 	.word	0x0000a2a0


	//   ....[22]....
        /*07ac*/ 	.word	0x0000a2c0


	//   ....[23]....
        /*07b0*/ 	.word	0x0000a310


	//   ....[24]....
        /*07b4*/ 	.word	0x0000a330


	//   ....[25]....
        /*07b8*/ 	.word	0x0000a800


	//   ....[26]....
        /*07bc*/ 	.word	0x0000a820


	//   ....[27]....
        /*07c0*/ 	.word	0x0000a840


	//   ....[28]....
        /*07c4*/ 	.word	0x0000a850


	//   ....[29]....
        /*07c8*/ 	.word	0x0000aa00


	//   ....[30]....
        /*07cc*/ 	.word	0x0000aac0


	//   ....[31]....
        /*07d0*/ 	.word	0x0000ab00


	//   ....[32]....
        /*07d4*/ 	.word	0x0000ab40


	//   ....[33]....
        /*07d8*/ 	.word	0x0000ad10


	//   ....[34]....
        /*07dc*/ 	.word	0x0000add0


	//   ....[35]....
        /*07e0*/ 	.word	0x0000ae10


	//   ....[36]....
        /*07e4*/ 	.word	0x0000ae50


	//   ....[37]....
        /*07e8*/ 	.word	0x0000b040


	//   ....[38]....
        /*07ec*/ 	.word	0x0000b0c0


	//   ....[39]....
        /*07f0*/ 	.word	0x0000b100


	//   ....[40]....
        /*07f4*/ 	.word	0x0000b140


	//   ....[41]....
        /*07f8*/ 	.word	0x0000cde0


	//   ....[42]....
        /*07fc*/ 	.word	0x0000ce00


	//   ....[43]....
        /*0800*/ 	.word	0x0000ce20


	//   ....[44]....
        /*0804*/ 	.word	0x0000ce30


	//   ....[45]....
        /*0808*/ 	.word	0x0000cf20


	//   ....[46]....
        /*080c*/ 	.word	0x0000cf60


	//   ....[47]....
        /*0810*/ 	.word	0x0000cf70


	//   ....[48]....
        /*0814*/ 	.word	0x0000cf80


	//   ....[49]....
        /*0818*/ 	.word	0x0000d140


	//   ....[50]....
        /*081c*/ 	.word	0x0000d180


	//   ....[51]....
        /*0820*/ 	.word	0x0000d1b0


	//   ....[52]....
        /*0824*/ 	.word	0x0000d1c0


	//   ....[53]....
        /*0828*/ 	.word	0x0000d2a0


	//   ....[54]....
        /*082c*/ 	.word	0x0000d2e0


	//   ....[55]....
        /*0830*/ 	.word	0x0000d2f0


	//   ....[56]....
        /*0834*/ 	.word	0x0000d310


	//   ....[57]....
        /*0838*/ 	.word	0x00010760


	//   ....[58]....
        /*083c*/ 	.word	0x00010770


	//   ....[59]....
        /*0840*/ 	.word	0x000111d0


	//   ....[60]....
        /*0844*/ 	.word	0x000112a0


	//   ....[61]....
        /*0848*/ 	.word	0x000112b0


	//   ....[62]....
        /*084c*/ 	.word	0x000112e0


	//   ....[63]....
        /*0850*/ 	.word	0x00013ed0


	//   ....[64]....
        /*0854*/ 	.word	0x00013f00


	//   ....[65]....
        /*0858*/ 	.word	0x00014920


	//   ....[66]....
        /*085c*/ 	.word	0x00014a10


	//   ....[67]....
        /*0860*/ 	.word	0x00014a40


	//   ....[68]....
        /*0864*/ 	.word	0x00014ab0


	//   ....[69]....
        /*0868*/ 	.word	0x00017e10


	//   ....[70]....
        /*086c*/ 	.word	0x00017e30


	//   ....[71]....
        /*0870*/ 	.word	0x00017e50


	//   ....[72]....
        /*0874*/ 	.word	0x00017e70


	//   ....[73]....
        /*0878*/ 	.word	0x00019a40


	//   ....[74]....
        /*087c*/ 	.word	0x00019a90


	//   ....[75]....
        /*0880*/ 	.word	0x00019ab0


	//   ....[76]....
        /*0884*/ 	.word	0x00019ad0


	//   ....[77]....
        /*0888*/ 	.word	0x0001ad40


	//   ....[78]....
        /*088c*/ 	.word	0x0001ad50


	//   ....[79]....
        /*0890*/ 	.word	0x0001ad70


	//   ....[80]....
        /*0894*/ 	.word	0x0001ad90


	//   ....[81]....
        /*0898*/ 	.word	0x0001b100


	//   ....[82]....
        /*089c*/ 	.word	0x0001b120


	//   ....[83]....
        /*08a0*/ 	.word	0x0001b200


	//   ....[84]....
        /*08a4*/ 	.word	0x0001b210


	//   ....[85]....
        /*08a8*/ 	.word	0x0001b300


	//   ....[86]....
        /*08ac*/ 	.word	0x0001b320


	//   ....[87]....
        /*08b0*/ 	.word	0x0001b410


	//   ....[88]....
        /*08b4*/ 	.word	0x0001b420


	//   ....[89]....
        /*08b8*/ 	.word	0x0001b710


	//   ....[90]....
        /*08bc*/ 	.word	0x0001b730


	//   ....[91]....
        /*08c0*/ 	.word	0x0001bd80


	//   ....[92]....
        /*08c4*/ 	.word	0x0001bd90


	//   ....[93]....
        /*08c8*/ 	.word	0x0001c9b0


	//   ....[94]....
        /*08cc*/ 	.word	0x0001c9d0


	//   ....[95]....
        /*08d0*/ 	.word	0x0001cac0


	//   ....[96]....
        /*08d4*/ 	.word	0x0001cad0


	//   ....[97]....
        /*08d8*/ 	.word	0x0001cbc0


	//   ....[98]....
        /*08dc*/ 	.word	0x0001cbe0


	//   ....[99]....
        /*08e0*/ 	.word	0x0001ccd0


	//   ....[100]....
        /*08e4*/ 	.word	0x0001cce0


	//   ....[101]....
        /*08e8*/ 	.word	0x0001ce90


	//   ....[102]....
        /*08ec*/ 	.word	0x0001ceb0


	//   ....[103]....
        /*08f0*/ 	.word	0x0001cfe0


	//   ....[104]....
        /*08f4*/ 	.word	0x0001d020


	//   ....[105]....
        /*08f8*/ 	.word	0x0001d050


	//   ....[106]....
        /*08fc*/ 	.word	0x0001d080


	//   ....[107]....
        /*0900*/ 	.word	0x0001d0b0


	//   ....[108]....
        /*0904*/ 	.word	0x0001d0e0


	//   ....[109]....
        /*0908*/ 	.word	0x0001d240


	//   ....[110]....
        /*090c*/ 	.word	0x0001d280


	//   ....[111]....
        /*0910*/ 	.word	0x0001d2b0


	//   ....[112]....
        /*0914*/ 	.word	0x0001d2e0


	//   ....[113]....
        /*0918*/ 	.word	0x0001d310


	//   ....[114]....
        /*091c*/ 	.word	0x0001d340


	//   ....[115]....
        /*0920*/ 	.word	0x0001d3d0


	//   ....[116]....
        /*0924*/ 	.word	0x0001d430


	//   ....[117]....
        /*0928*/ 	.word	0x0001d440


	//   ....[118]....
        /*092c*/ 	.word	0x0001d4a0


	//   ....[119]....
        /*0930*/ 	.word	0x0001df10


	//   ....[120]....
        /*0934*/ 	.word	0x0001df70


	//   ....[121]....
        /*0938*/ 	.word	0x0001dfc0


	//   ....[122]....
        /*093c*/ 	.word	0x0001e010


	//   ....[123]....
        /*0940*/ 	.word	0x0001e060


	//   ....[124]....
        /*0944*/ 	.word	0x0001e0d0


	//   ....[125]....
        /*0948*/ 	.word	0x0001e110


	//   ....[126]....
        /*094c*/ 	.word	0x0001e180


	//   ....[127]....
        /*0950*/ 	.word	0x0001e1f0


	//   ....[128]....
        /*0954*/ 	.word	0x0001e250


	//   ....[129]....
        /*0958*/ 	.word	0x0001e2b0


	//   ....[130]....
        /*095c*/ 	.word	0x0001e310


	//   ....[131]....
        /*0960*/ 	.word	0x0001e360


	//   ....[132]....
        /*0964*/ 	.word	0x0001e3c0


	//   ....[133]....
        /*0968*/ 	.word	0x0001e430


	//   ....[134]....
        /*096c*/ 	.word	0x0001e4a0


	//   ....[135]....
        /*0970*/ 	.word	0x0001e500


	//   ....[136]....
        /*0974*/ 	.word	0x0001e560


	//   ....[137]....
        /*0978*/ 	.word	0x0001e5c0


	//   ....[138]....
        /*097c*/ 	.word	0x0001e630


	//   ....[139]....
        /*0980*/ 	.word	0x0001e690


	//   ....[140]....
        /*0984*/ 	.word	0x0001e6f0


	//   ....[141]....
        /*0988*/ 	.word	0x0001e750


	//   ....[142]....
        /*098c*/ 	.word	0x0001e7c0


	//   ....[143]....
        /*0990*/ 	.word	0x0001e820


	//   ....[144]....
        /*0994*/ 	.word	0x0001e880


	//   ....[145]....
        /*0998*/ 	.word	0x0001e8e0


	//   ....[146]....
        /*099c*/ 	.word	0x0001e950


	//   ....[147]....
        /*09a0*/ 	.word	0x0001e9b0


	//   ....[148]....
        /*09a4*/ 	.word	0x0001ea10


	//   ....[149]....
        /*09a8*/ 	.word	0x0001ea70


	//   ....[150]....
        /*09ac*/ 	.word	0x0001eae0


	//   ....[151]....
        /*09b0*/ 	.word	0x0001eb40


	//   ....[152]....
        /*09b4*/ 	.word	0x0001eba0


	//   ....[153]....
        /*09b8*/ 	.word	0x0001ec00


	//   ....[154]....
        /*09bc*/ 	.word	0x0001ec70


	//   ....[155]....
        /*09c0*/ 	.word	0x0001ecc0


	//   ....[156]....
        /*09c4*/ 	.word	0x0001ed00


	//   ....[157]....
        /*09c8*/ 	.word	0x0001ed50


	//   ....[158]....
        /*09cc*/ 	.word	0x0001eda0


	//   ....[159]....
        /*09d0*/ 	.word	0x0001edf0


	//   ....[160]....
        /*09d4*/ 	.word	0x0001ee60


	//   ....[161]....
        /*09d8*/ 	.word	0x0001eea0


	//   ....[162]....
        /*09dc*/ 	.word	0x0001eef0


	//   ....[163]....
        /*09e0*/ 	.word	0x0001ef40


	//   ....[164]....
        /*09e4*/ 	.word	0x0001ef90


	//   ....[165]....
        /*09e8*/ 	.word	0x0001efe0


	//   ....[166]....
        /*09ec*/ 	.word	0x0001f050


	//   ....[167]....
        /*09f0*/ 	.word	0x0001f090


	//   ....[168]....
        /*09f4*/ 	.word	0x0001f100


	//   ....[169]....
        /*09f8*/ 	.word	0x0001f160


	//   ....[170]....
        /*09fc*/ 	.word	0x0001f1c0


	//----- nvinfo : EIATTR_EXIT_INSTR_OFFSETS
	.align		4
.L_362:
        /*0a00*/ 	.byte	0x04, 0x1c
        /*0a02*/ 	.short	(.L_364 - .L_363)


	//   ....[0]....
.L_363:
        /*0a04*/ 	.word	0x000010d0


	//   ....[1]....
        /*0a08*/ 	.word	0x0001ded0


	//----- nvinfo : EIATTR_MAX_THREADS
	.align		4
.L_364:
        /*0a0c*/ 	.byte	0x04, 0x05
        /*0a0e*/ 	.short	(.L_366 - .L_365)
.L_365:
        /*0a10*/ 	.word	0x00000100
        /*0a14*/ 	.word	0x00000001
        /*0a18*/ 	.word	0x00000001


	//----- nvinfo : EIATTR_CRS_STACK_SIZE
	.align		4
.L_366:
        /*0a1c*/ 	.byte	0x04, 0x1e
        /*0a1e*/ 	.short	(.L_368 - .L_367)
.L_367:
        /*0a20*/ 	.word	0x00000000
.L_368:


//--------------------- .nv.callgraph             --------------------------
	.section	.nv.callgraph,"",@"SHT_CUDA_CALLGRAPH"
	.align	4
	.sectionentsize	8
	.align		4
        /*0000*/ 	.word	0x00000000
	.align		4
        /*0004*/ 	.word	0xffffffff
	.align		4
        /*0008*/ 	.word	0x00000000
	.align		4
        /*000c*/ 	.word	0xfffffffe
	.align		4
        /*0010*/ 	.word	0x00000000
	.align		4
        /*0014*/ 	.word	0xfffffffd
	.align		4
        /*0018*/ 	.word	0x00000000
	.align		4
        /*001c*/ 	.word	0xfffffffc


//--------------------- .nv.rel.action            --------------------------
	.section	.nv.rel.action,"",@"SHT_CUDA_RELOCINFO"
	.align	8
	.sectionentsize	8
        /*0000*/ 	.byte	0x73, 0x00, 0x00, 0x00, 0x00, 0x00, 0x00, 0x00, 0x00, 0x00, 0x00, 0x11, 0x25, 0x00, 0x05, 0x36


//--------------------- .nv.constant4             --------------------------
	.section	.nv.constant4,"a",@progbits
	.align	8
	.align		8
.nv.constant4:
        /*0000*/ 	.dword	_ZN72_INTERNAL_b7e0c698_36_flash_fwd_hdim128_fp16_split_sm80_cu_c784774a_30304cuda3std3__45__cpo5beginE
	.align		8
        /*0008*/ 	.dword	_ZN72_INTERNAL_b7e0c698_36_flash_fwd_hdim128_fp16_split_sm80_cu_c784774a_30304cuda3std3__45__cpo3endE
	.align		8
        /*0010*/ 	.dword	_ZN72_INTERNAL_b7e0c698_36_flash_fwd_hdim128_fp16_split_sm80_cu_c784774a_30304cuda3std3__45__cpo6cbeginE
	.align		8
        /*0018*/ 	.dword	_ZN72_INTERNAL_b7e0c698_36_flash_fwd_hdim128_fp16_split_sm80_cu_c784774a_30304cuda3std3__45__cpo4cendE
	.align		8
        /*0020*/ 	.dword	_ZN72_INTERNAL_b7e0c698_36_flash_fwd_hdim128_fp16_split_sm80_cu_c784774a_30304cuda3std3__474_GLOBAL__N__b7e0c698_36_flash_fwd_hdim128_fp16_split_sm80_cu_c784774a_30306ignoreE
	.align		8
        /*0028*/ 	.dword	_ZN72_INTERNAL_b7e0c698_36_flash_fwd_hdim128_fp16_split_sm80_cu_c784774a_30304cuda3std3__419piecewise_constructE
	.align		8
        /*0030*/ 	.dword	_ZN72_INTERNAL_b7e0c698_36_flash_fwd_hdim128_fp16_split_sm80_cu_c784774a_30304cuda3std3__48in_placeE
	.align		8
        /*0038*/ 	.dword	_ZN72_INTERNAL_b7e0c698_36_flash_fwd_hdim128_fp16_split_sm80_cu_c784774a_30304cuda3std6ranges3__45__cpo4swapE
	.align		8
        /*0040*/ 	.dword	_ZN72_INTERNAL_b7e0c698_36_flash_fwd_hdim128_fp16_split_sm80_cu_c784774a_30304cuda3std6ranges3__45__cpo9iter_moveE
	.align		8
        /*0048*/ 	.dword	_ZN72_INTERNAL_b7e0c698_36_flash_fwd_hdim128_fp16_split_sm80_cu_c784774a_30304cute7productE
	.align		8
        /*0050*/ 	.dword	_ZN72_INTERNAL_b7e0c698_36_flash_fwd_hdim128_fp16_split_sm80_cu_c784774a_30304cute1_E


//--------------------- .nv.constant0._ZN7cutlass13device_kernelIN5flash19enable_sm80_to_sm89INS1_16FlashAttnFwdSm80INS1_25CollectiveMainloopFwdSm80ILi8ELi1ELb1EN4cute5tupleIJNS5_1CILi128EEES8_S8_EEELi128ENS_6half_tEfNS_4arch4Sm80ELb0ELb0ELb0ELb0ELb0ELb0ELb1ELb1EEENS1_21CollectiveEpilogueFwdIS9_NS6_IJNS7_ILi1EEESF_SF_EEESA_SC_Li256ELb0ELb1ELb1ELb0EEENS1_19SingleTileSchedulerILb0ELb1ELb1ELi128EEEEEEEEEvNT_6ParamsE --------------------------
	.section	.nv.constant0._ZN7cutlass13device_kernelIN5flash19enable_sm80_to_sm89INS1_16FlashAttnFwdSm80INS1_25CollectiveMainloopFwdSm80ILi8ELi1ELb1EN4cute5tupleIJNS5_1CILi128EEES8_S8_EEELi128ENS_6half_tEfNS_4arch4Sm80ELb0ELb0ELb0ELb0ELb0ELb0ELb1ELb1EEENS1_21CollectiveEpilogueFwdIS9_NS6_IJNS7_ILi1EEESF_SF_EEESA_SC_Li256ELb0ELb1ELb1ELb0EEENS1_19SingleTileSchedulerILb0ELb1ELb1ELi128EEEEEEEEEvNT_6ParamsE,"a",@progbits
	.sectionflags	@""
	.align	4
.nv.constant0._ZN7cutlass13device_kernelIN5flash19enable_sm80_to_sm89INS1_16FlashAttnFwdSm80INS1_25CollectiveMainloopFwdSm80ILi8ELi1ELb1EN4cute5tupleIJNS5_1CILi128EEES8_S8_EEELi128ENS_6half_tEfNS_4arch4Sm80ELb0ELb0ELb0ELb0ELb0ELb0ELb1ELb1EEENS1_21CollectiveEpilogueFwdIS9_NS6_IJNS7_ILi1EEESF_SF_EEESA_SC_Li256ELb0ELb1ELb1ELb0EEENS1_19SingleTileSchedulerILb0ELb1ELb1ELi128EEEEEEEEEvNT_6ParamsE:
	.zero		1400


//--------------------- .nv.constant0._ZN7cutlass13device_kernelIN5flash19enable_sm80_to_sm89INS1_16FlashAttnFwdSm80INS1_25CollectiveMainloopFwdSm80ILi8ELi1ELb1EN4cute5tupleIJNS5_1CILi128EEENS7_ILi96EEES8_EEELi128ENS_6half_tEfNS_4arch4Sm80ELb0ELb1ELb0ELb0ELb0ELb0ELb1ELb1EEENS1_21CollectiveEpilogueFwdINS6_IJS8_S8_S9_EEENS6_IJNS7_ILi1EEESH_SH_EEESB_SD_Li256ELb0ELb1ELb1ELb0EEENS1_19SingleTileSchedulerILb0ELb1ELb1ELi128EEEEEEEEEvNT_6ParamsE --------------------------
	.section	.nv.constant0._ZN7cutlass13device_kernelIN5flash19enable_sm80_to_sm89INS1_16FlashAttnFwdSm80INS1_25CollectiveMainloopFwdSm80ILi8ELi1ELb1EN4cute5tupleIJNS5_1CILi128EEENS7_ILi96EEES8_EEELi128ENS_6half_tEfNS_4arch4Sm80ELb0ELb1ELb0ELb0ELb0ELb0ELb1ELb1EEENS1_21CollectiveEpilogueFwdINS6_IJS8_S8_S9_EEENS6_IJNS7_ILi1EEESH_SH_EEESB_SD_Li256ELb0ELb1ELb1ELb0EEENS1_19SingleTileSchedulerILb0ELb1ELb1ELi128EEEEEEEEEvNT_6ParamsE,"a",@progbits
	.sectionflags	@""
	.align	4
.nv.constant0._ZN7cutlass13device_kernelIN5flash19enable_sm80_to_sm89INS1_16FlashAttnFwdSm80INS1_25CollectiveMainloopFwdSm80ILi8ELi1ELb1EN4cute5tupleIJNS5_1CILi128EEENS7_ILi96EEES8_EEELi128ENS_6half_tEfNS_4arch4Sm80ELb0ELb1ELb0ELb0ELb0ELb0ELb1ELb1EEENS1_21CollectiveEpilogueFwdINS6_IJS8_S8_S9_EEENS6_IJNS7_ILi1EEESH_SH_EEESB_SD_Li256ELb0ELb1ELb1ELb0EEENS1_19SingleTileSchedulerILb0ELb1ELb1ELi128EEEEEEEEEvNT_6ParamsE:
	.zero		1400


//--------------------- .nv.constant0._ZN7cutlass13device_kernelIN5flash19enable_sm80_to_sm89INS1_16FlashAttnFwdSm80INS1_25CollectiveMainloopFwdSm80ILi8ELi1ELb1EN4cute5tupleIJNS5_1CILi128EEES8_S8_EEELi128ENS_6half_tEfNS_4arch4Sm80ELb1ELb0ELb0ELb0ELb0ELb0ELb1ELb1EEENS1_21CollectiveEpilogueFwdIS9_NS6_IJNS7_ILi1EEESF_SF_EEESA_SC_Li256ELb0ELb1ELb1ELb0EEENS1_30DynamicPersistentTileSchedulerILi256ELi256ELb1ELb1ELb0EEEEEEEEEvNT_6ParamsE --------------------------
	.section	.nv.constant0._ZN7cutlass13device_kernelIN5flash19enable_sm80_to_sm89INS1_16FlashAttnFwdSm80INS1_25CollectiveMainloopFwdSm80ILi8ELi1ELb1EN4cute5tupleIJNS5_1CILi128EEES8_S8_EEELi128ENS_6half_tEfNS_4arch4Sm80ELb1ELb0ELb0ELb0ELb0ELb0ELb1ELb1EEENS1_21CollectiveEpilogueFwdIS9_NS6_IJNS7_ILi1EEESF_SF_EEESA_SC_Li256ELb0ELb1ELb1ELb0EEENS1_30DynamicPersistentTileSchedulerILi256ELi256ELb1ELb1ELb0EEEEEEEEEvNT_6ParamsE,"a",@progbits
	.sectionflags	@""
	.align	4
.nv.constant0._ZN7cutlass13device_kernelIN5flash19enable_sm80_to_sm89INS1_16FlashAttnFwdSm80INS1_25CollectiveMainloopFwdSm80ILi8ELi1ELb1EN4cute5tupleIJNS5_1CILi128EEES8_S8_EEELi128ENS_6half_tEfNS_4arch4Sm80ELb1ELb0ELb0ELb0ELb0ELb0ELb1ELb1EEENS1_21CollectiveEpilogueFwdIS9_NS6_IJNS7_ILi1EEESF_SF_EEESA_SC_Li256ELb0ELb1ELb1ELb0EEENS1_30DynamicPersistentTileSchedulerILi256ELi256ELb1ELb1ELb0EEEEEEEEEvNT_6ParamsE:
	.zero		1416


//--------------------- .nv.constant0._ZN7cutlass13device_kernelIN5flash19enable_sm80_to_sm89INS1_16FlashAttnFwdSm80INS1_25CollectiveMainloopFwdSm80ILi4ELi1ELb0EN4cute5tupleIJNS5_1CILi128EEENS7_ILi64EEES8_EEELi128ENS_6half_tEfNS_4arch4Sm80ELb0ELb0ELb0ELb0ELb0ELb0ELb1ELb1EEENS1_21CollectiveEpilogueFwdINS6_IJS8_S8_S9_EEENS6_IJNS7_ILi1EEESH_SH_EEESB_SD_Li128ELb0ELb1ELb1ELb0EEENS1_19SingleTileSchedulerILb0ELb1ELb1ELi128EEEEEEEEEvNT_6ParamsE --------------------------
	.section	.nv.constant0._ZN7cutlass13device_kernelIN5flash19enable_sm80_to_sm89INS1_16FlashAttnFwdSm80INS1_25CollectiveMainloopFwdSm80ILi4ELi1ELb0EN4cute5tupleIJNS5_1CILi128EEENS7_ILi64EEES8_EEELi128ENS_6half_tEfNS_4arch4Sm80ELb0ELb0ELb0ELb0ELb0ELb0ELb1ELb1EEENS1_21CollectiveEpilogueFwdINS6_IJS8_S8_S9_EEENS6_IJNS7_ILi1EEESH_SH_EEESB_SD_Li128ELb0ELb1ELb1ELb0EEENS1_19SingleTileSchedulerILb0ELb1ELb1ELi128EEEEEEEEEvNT_6ParamsE,"a",@progbits
	.sectionflags	@""
	.align	4
.nv.constant0._ZN7cutlass13device_kernelIN5flash19enable_sm80_to_sm89INS1_16FlashAttnFwdSm80INS1_25CollectiveMainloopFwdSm80ILi4ELi1ELb0EN4cute5tupleIJNS5_1CILi128EEENS7_ILi64EEES8_EEELi128ENS_6half_tEfNS_4arch4Sm80ELb0ELb0ELb0ELb0ELb0ELb0ELb1ELb1EEENS1_21CollectiveEpilogueFwdINS6_IJS8_S8_S9_EEENS6_IJNS7_ILi1EEESH_SH_EEESB_SD_Li128ELb0ELb1ELb1ELb0EEENS1_19SingleTileSchedulerILb0ELb1ELb1ELi128EEEEEEEEEvNT_6ParamsE:
	.zero		1400


//--------------------- .nv.constant0._ZN7cutlass13device_kernelIN5flash19enable_sm80_to_sm89INS1_16FlashAttnFwdSm80INS1_25CollectiveMainloopFwdSm80ILi8ELi1ELb1EN4cute5tupleIJNS5_1CILi128EEENS7_ILi112EEES8_EEELi128ENS_6half_tEfNS_4arch4Sm80ELb0ELb0ELb0ELb1ELb0ELb0ELb1ELb1EEENS1_21CollectiveEpilogueFwdINS6_IJS8_S8_S9_EEENS6_IJNS7_ILi1EEESH_SH_EEESB_SD_Li256ELb1ELb1ELb1ELb0EEENS1_36VarlenDynamicPersistentTileSchedulerILi128ELi112ELi256ELi256ELb1ELb1ELb0ELb0ELb1ELb1EEEEEEEEEvNT_6ParamsE --------------------------
	.section	.nv.constant0._ZN7cutlass13device_kernelIN5flash19enable_sm80_to_sm89INS1_16FlashAttnFwdSm80INS1_25CollectiveMainloopFwdSm80ILi8ELi1ELb1EN4cute5tupleIJNS5_1CILi128EEENS7_ILi112EEES8_EEELi128ENS_6half_tEfNS_4arch4Sm80ELb0ELb0ELb0ELb1ELb0ELb0ELb1ELb1EEENS1_21CollectiveEpilogueFwdINS6_IJS8_S8_S9_EEENS6_IJNS7_ILi1EEESH_SH_EEESB_SD_Li256ELb1ELb1ELb1ELb0EEENS1_36VarlenDynamicPersistentTileSchedulerILi128ELi112ELi256ELi256ELb1ELb1ELb0ELb0ELb1ELb1EEEEEEEEEvNT_6ParamsE,"a",@progbits
	.sectionflags	@""
	.align	4
.nv.constant0._ZN7cutlass13device_kernelIN5flash19enable_sm80_to_sm89INS1_16FlashAttnFwdSm80INS1_25CollectiveMainloopFwdSm80ILi8ELi1ELb1EN4cute5tupleIJNS5_1CILi128EEENS7_ILi112EEES8_EEELi128ENS_6half_tEfNS_4arch4Sm80ELb0ELb0ELb0ELb1ELb0ELb0ELb1ELb1EEENS1_21CollectiveEpilogueFwdINS6_IJS8_S8_S9_EEENS6_IJNS7_ILi1EEESH_SH_EEESB_SD_Li256ELb1ELb1ELb1ELb0EEENS1_36VarlenDynamicPersistentTileSchedulerILi128ELi112ELi256ELi256ELb1ELb1ELb0ELb0ELb1ELb1EEEEEEEEEvNT_6ParamsE:
	.zero		1432


//--------------------- .nv.constant0._ZN7cutlass13device_kernelIN5flash19enable_sm80_to_sm89INS1_16FlashAttnFwdSm80INS1_25CollectiveMainloopFwdSm80ILi8ELi1ELb1EN4cute5tupleIJNS5_1CILi128EEENS7_ILi112EEES8_EEELi128ENS_6half_tEfNS_4arch4Sm80ELb0ELb0ELb0ELb1ELb0ELb1ELb1ELb1EEENS1_21CollectiveEpilogueFwdINS6_IJS8_S8_S9_EEENS6_IJNS7_ILi1EEESH_SH_EEESB_SD_Li256ELb1ELb1ELb1ELb0EEENS1_36VarlenDynamicPersistentTileSchedulerILi128ELi112ELi256ELi256ELb1ELb1ELb0ELb0ELb1ELb1EEEEEEEEEvNT_6ParamsE --------------------------
	.section	.nv.constant0._ZN7cutlass13device_kernelIN5flash19enable_sm80_to_sm89INS1_16FlashAttnFwdSm80INS1_25CollectiveMainloopFwdSm80ILi8ELi1ELb1EN4cute5tupleIJNS5_1CILi128EEENS7_ILi112EEES8_EEELi128ENS_6half_tEfNS_4arch4Sm80ELb0ELb0ELb0ELb1ELb0ELb1ELb1ELb1EEENS1_21CollectiveEpilogueFwdINS6_IJS8_S8_S9_EEENS6_IJNS7_ILi1EEESH_SH_EEESB_SD_Li256ELb1ELb1ELb1ELb0EEENS1_36VarlenDynamicPersistentTileSchedulerILi128ELi112ELi256ELi256ELb1ELb1ELb0ELb0ELb1ELb1EEEEEEEEEvNT_6ParamsE,"a",@progbits
	.sectionflags	@""
	.align	4
.nv.constant0._ZN7cutlass13device_kernelIN5flash19enable_sm80_to_sm89INS1_16FlashAttnFwdSm80INS1_25CollectiveMainloopFwdSm80ILi8ELi1ELb1EN4cute5tupleIJNS5_1CILi128EEENS7_ILi112EEES8_EEELi128ENS_6half_tEfNS_4arch4Sm80ELb0ELb0ELb0ELb1ELb0ELb1ELb1ELb1EEENS1_21CollectiveEpilogueFwdINS6_IJS8_S8_S9_EEENS6_IJNS7_ILi1EEESH_SH_EEESB_SD_Li256ELb1ELb1ELb1ELb0EEENS1_36VarlenDynamicPersistentTileSchedulerILi128ELi112ELi256ELi256ELb1ELb1ELb0ELb0ELb1ELb1EEEEEEEEEvNT_6ParamsE:
	.zero		1432


//--------------------- .nv.constant0._ZN7cutlass13device_kernelIN5flash19enable_sm80_to_sm89INS1_16FlashAttnFwdSm80INS1_25CollectiveMainloopFwdSm80ILi4ELi1ELb0EN4cute5tupleIJNS5_1CILi128EEENS7_ILi48EEES8_EEELi128ENS_6half_tEfNS_4arch4Sm80ELb0ELb1ELb0ELb0ELb0ELb0ELb1ELb1EEENS1_21CollectiveEpilogueFwdINS6_IJS8_S8_S9_EEENS6_IJNS7_ILi1EEESH_SH_EEESB_SD_Li128ELb0ELb1ELb1ELb0EEENS1_19SingleTileSchedulerILb0ELb1ELb1ELi128EEEEEEEEEvNT_6ParamsE --------------------------
	.section	.nv.constant0._ZN7cutlass13device_kernelIN5flash19enable_sm80_to_sm89INS1_16FlashAttnFwdSm80INS1_25CollectiveMainloopFwdSm80ILi4ELi1ELb0EN4cute5tupleIJNS5_1CILi128EEENS7_ILi48EEES8_EEELi128ENS_6half_tEfNS_4arch4Sm80ELb0ELb1ELb0ELb0ELb0ELb0ELb1ELb1EEENS1_21CollectiveEpilogueFwdINS6_IJS8_S8_S9_EEENS6_IJNS7_ILi1EEESH_SH_EEESB_SD_Li128ELb0ELb1ELb1ELb0EEENS1_19SingleTileSchedulerILb0ELb1ELb1ELi128EEEEEEEEEvNT_6ParamsE,"a",@progbits
	.sectionflags	@""
	.align	4
.nv.constant0._ZN7cutlass13device_kernelIN5flash19enable_sm80_to_sm89INS1_16FlashAttnFwdSm80INS1_25CollectiveMainloopFwdSm80ILi4ELi1ELb0EN4cute5tupleIJNS5_1CILi128EEENS7_ILi48EEES8_EEELi128ENS_6half_tEfNS_4arch4Sm80ELb0ELb1ELb0ELb0ELb0ELb0ELb1ELb1EEENS1_21CollectiveEpilogueFwdINS6_IJS8_S8_S9_EEENS6_IJNS7_ILi1EEESH_SH_EEESB_SD_Li128ELb0ELb1ELb1ELb0EEENS1_19SingleTileSchedulerILb0ELb1ELb1ELi128EEEEEEEEEvNT_6ParamsE:
	.zero		1400


//--------------------- .nv.constant0._ZN7cutlass13device_kernelIN5flash19enable_sm80_to_sm89INS1_16FlashAttnFwdSm80INS1_25CollectiveMainloopFwdSm80ILi8ELi1ELb1EN4cute5tupleIJNS5_1CILi128EEENS7_ILi96EEES8_EEELi128ENS_6half_tEfNS_4arch4Sm80ELb0ELb1ELb0ELb1ELb0ELb0ELb1ELb1EEENS1_21CollectiveEpilogueFwdINS6_IJS8_S8_S9_EEENS6_IJNS7_ILi1EEESH_SH_EEESB_SD_Li256ELb1ELb1ELb1ELb0EEENS1_36VarlenDynamicPersistentTileSchedulerILi128ELi96ELi256ELi256ELb1ELb1ELb0ELb1ELb0ELb1EEEEEEEEEvNT_6ParamsE --------------------------
	.section	.nv.constant0._ZN7cutlass13device_kernelIN5flash19enable_sm80_to_sm89INS1_16FlashAttnFwdSm80INS1_25CollectiveMainloopFwdSm80ILi8ELi1ELb1EN4cute5tupleIJNS5_1CILi128EEENS7_ILi96EEES8_EEELi128ENS_6half_tEfNS_4arch4Sm80ELb0ELb1ELb0ELb1ELb0ELb0ELb1ELb1EEENS1_21CollectiveEpilogueFwdINS6_IJS8_S8_S9_EEENS6_IJNS7_ILi1EEESH_SH_EEESB_SD_Li256ELb1ELb1ELb1ELb0EEENS1_36VarlenDynamicPersistentTileSchedulerILi128ELi96ELi256ELi256ELb1ELb1ELb0ELb1ELb0ELb1EEEEEEEEEvNT_6ParamsE,"a",@progbits
	.sectionflags	@""
	.align	4
.nv.constant0._ZN7cutlass13device_kernelIN5flash19enable_sm80_to_sm89INS1_16FlashAttnFwdSm80INS1_25CollectiveMainloopFwdSm80ILi8ELi1ELb1EN4cute5tupleIJNS5_1CILi128EEENS7_ILi96EEES8_EEELi128ENS_6half_tEfNS_4arch4Sm80ELb0ELb1ELb0ELb1ELb0ELb0ELb1ELb1EEENS1_21CollectiveEpilogueFwdINS6_IJS8_S8_S9_EEENS6_IJNS7_ILi1EEESH_SH_EEESB_SD_Li256ELb1ELb1ELb1ELb0EEENS1_36VarlenDynamicPersistentTileSchedulerILi128ELi96ELi256ELi256ELb1ELb1ELb0ELb1ELb0ELb1EEEEEEEEEvNT_6ParamsE:
	.zero		1432


//--------------------- .nv.constant0._ZN7cutlass13device_kernelIN5flash19enable_sm80_to_sm89INS1_16FlashAttnFwdSm80INS1_25CollectiveMainloopFwdSm80ILi8ELi1ELb1EN4cute5tupleIJNS5_1CILi128EEENS7_ILi96EEES8_EEELi128ENS_6half_tEfNS_4arch4Sm80ELb0ELb1ELb0ELb1ELb0ELb1ELb1ELb1EEENS1_21CollectiveEpilogueFwdINS6_IJS8_S8_S9_EEENS6_IJNS7_ILi1EEESH_SH_EEESB_SD_Li256ELb1ELb1ELb1ELb0EEENS1_36VarlenDynamicPersistentTileSchedulerILi128ELi96ELi256ELi256ELb1ELb1ELb0ELb1ELb0ELb1EEEEEEEEEvNT_6ParamsE --------------------------
	.section	.nv.constant0._ZN7cutlass13device_kernelIN5flash19enable_sm80_to_sm89INS1_16FlashAttnFwdSm80INS1_25CollectiveMainloopFwdSm80ILi8ELi1ELb1EN4cute5tupleIJNS5_1CILi128EEENS7_ILi96EEES8_EEELi128ENS_6half_tEfNS_4arch4Sm80ELb0ELb1ELb0ELb1ELb0ELb1ELb1ELb1EEENS1_21CollectiveEpilogueFwdINS6_IJS8_S8_S9_EEENS6_IJNS7_ILi1EEESH_SH_EEESB_SD_Li256ELb1ELb1ELb1ELb0EEENS1_36VarlenDynamicPersistentTileSchedulerILi128ELi96ELi256ELi256ELb1ELb1ELb0ELb1ELb0ELb1EEEEEEEEEvNT_6ParamsE,"a",@progbits
	.sectionflags	@""
	.align	4
.nv.constant0._ZN7cutlass13device_kernelIN5flash19enable_sm80_to_sm89INS1_16FlashAttnFwdSm80INS1_25CollectiveMainloopFwdSm80ILi8ELi1ELb1EN4cute5tupleIJNS5_1CILi128EEENS7_ILi96EEES8_EEELi128ENS_6half_tEfNS_4arch4Sm80ELb0ELb1ELb0ELb1ELb0ELb1ELb1ELb1EEENS1_21CollectiveEpilogueFwdINS6_IJS8_S8_S9_EEENS6_IJNS7_ILi1EEESH_SH_EEESB_SD_Li256ELb1ELb1ELb1ELb0EEENS1_36VarlenDynamicPersistentTileSchedulerILi128ELi96ELi256ELi256ELb1ELb1ELb0ELb1ELb0ELb1EEEEEEEEEvNT_6ParamsE:
	.zero		1432


//--------------------- .nv.constant0._ZN7cutlass13device_kernelIN5flash19enable_sm80_to_sm89INS1_16FlashAttnFwdSm80INS1_25CollectiveMainloopFwdSm80ILi4ELi1ELb0EN4cute5tupleIJNS5_1CILi128EEENS7_ILi64EEES8_EEELi128ENS_6half_tEfNS_4arch4Sm80ELb1ELb0ELb0ELb0ELb0ELb0ELb1ELb1EEENS1_21CollectiveEpilogueFwdINS6_IJS8_S8_S9_EEENS6_IJNS7_ILi1EEESH_SH_EEESB_SD_Li128ELb0ELb1ELb1ELb0EEENS1_30DynamicPersistentTileSchedulerILi128ELi128ELb1ELb1ELb0EEEEEEEEEvNT_6ParamsE --------------------------
	.section	.nv.constant0._ZN7cutlass13device_kernelIN5flash19enable_sm80_to_sm89INS1_16FlashAttnFwdSm80INS1_25CollectiveMainloopFwdSm80ILi4ELi1ELb0EN4cute5tupleIJNS5_1CILi128EEENS7_ILi64EEES8_EEELi128ENS_6half_tEfNS_4arch4Sm80ELb1ELb0ELb0ELb0ELb0ELb0ELb1ELb1EEENS1_21CollectiveEpilogueFwdINS6_IJS8_S8_S9_EEENS6_IJNS7_ILi1EEESH_SH_EEESB_SD_Li128ELb0ELb1ELb1ELb0EEENS1_30DynamicPersistentTileSchedulerILi128ELi128ELb1ELb1ELb0EEEEEEEEEvNT_6ParamsE,"a",@progbits
	.sectionflags	@""
	.align	4
.nv.constant0._ZN7cutlass13device_kernelIN5flash19enable_sm80_to_sm89INS1_16FlashAttnFwdSm80INS1_25CollectiveMainloopFwdSm80ILi4ELi1ELb0EN4cute5tupleIJNS5_1CILi128EEENS7_ILi64EEES8_EEELi128ENS_6half_tEfNS_4arch4Sm80ELb1ELb0ELb0ELb0ELb0ELb0ELb1ELb1EEENS1_21CollectiveEpilogueFwdINS6_IJS8_S8_S9_EEENS6_IJNS7_ILi1EEESH_SH_EEESB_SD_Li128ELb0ELb1ELb1ELb0EEENS1_30DynamicPersistentTileSchedulerILi128ELi128ELb1ELb1ELb0EEEEEEEEEvNT_6ParamsE:
	.zero		1416


//--------------------- .nv.constant0._ZN7cutlass13device_kernelIN5flash19enable_sm80_to_sm89INS1_16FlashAttnFwdSm80INS1_25CollectiveMainloopFwdSm80ILi8ELi1ELb1EN4cute5tupleIJNS5_1CILi128EEENS7_ILi112EEES8_EEELi128ENS_6half_tEfNS_4arch4Sm80ELb1ELb0ELb0ELb1ELb0ELb0ELb1ELb1EEENS1_21CollectiveEpilogueFwdINS6_IJS8_S8_S9_EEENS6_IJNS7_ILi1EEESH_SH_EEESB_SD_Li256ELb1ELb1ELb1ELb0EEENS1_36VarlenDynamicPersistentTileSchedulerILi128ELi112ELi256ELi256ELb1ELb1ELb0ELb1ELb1ELb1EEEEEEEEEvNT_6ParamsE --------------------------
	.section	.nv.constant0._ZN7cutlass13device_kernelIN5flash19enable_sm80_to_sm89INS1_16FlashAttnFwdSm80INS1_25CollectiveMainloopFwdSm80ILi8ELi1ELb1EN4cute5tupleIJNS5_1CILi128EEENS7_ILi112EEES8_EEELi128ENS_6half_tEfNS_4arch4Sm80ELb1ELb0ELb0ELb1ELb0ELb0ELb1ELb1EEENS1_21CollectiveEpilogueFwdINS6_IJS8_S8_S9_EEENS6_IJNS7_ILi1EEESH_SH_EEESB_SD_Li256ELb1ELb1ELb1ELb0EEENS1_36VarlenDynamicPersistentTileSchedulerILi128ELi112ELi256ELi256ELb1ELb1ELb0ELb1ELb1ELb1EEEEEEEEEvNT_6ParamsE,"a",@progbits
	.sectionflags	@""
	.align	4
.nv.constant0._ZN7cutlass13device_kernelIN5flash19enable_sm80_to_sm89INS1_16FlashAttnFwdSm80INS1_25CollectiveMainloopFwdSm80ILi8ELi1ELb1EN4cute5tupleIJNS5_1CILi128EEENS7_ILi112EEES8_EEELi128ENS_6half_tEfNS_4arch4Sm80ELb1ELb0ELb0ELb1ELb0ELb0ELb1ELb1EEENS1_21CollectiveEpilogueFwdINS6_IJS8_S8_S9_EEENS6_IJNS7_ILi1EEESH_SH_EEESB_SD_Li256ELb1ELb1ELb1ELb0EEENS1_36VarlenDynamicPersistentTileSchedulerILi128ELi112ELi256ELi256ELb1ELb1ELb0ELb1ELb1ELb1EEEEEEEEEvNT_6ParamsE:
	.zero		1432


//--------------------- .nv.constant0._ZN7cutlass13device_kernelIN5flash19enable_sm80_to_sm89INS1_16FlashAttnFwdSm80INS1_25CollectiveMainloopFwdSm80ILi8ELi1ELb1EN4cute5tupleIJNS5_1CILi128EEENS7_ILi112EEES8_EEELi128ENS_6half_tEfNS_4arch4Sm80ELb1ELb0ELb0ELb1ELb0ELb1ELb1ELb1EEENS1_21CollectiveEpilogueFwdINS6_IJS8_S8_S9_EEENS6_IJNS7_ILi1EEESH_SH_EEESB_SD_Li256ELb1ELb1ELb1ELb0EEENS1_36VarlenDynamicPersistentTileSchedulerILi128ELi112ELi256ELi256ELb1ELb1ELb0ELb1ELb1ELb1EEEEEEEEEvNT_6ParamsE --------------------------
	.section	.nv.constant0._ZN7cutlass13device_kernelIN5flash19enable_sm80_to_sm89INS1_16FlashAttnFwdSm80INS1_25CollectiveMainloopFwdSm80ILi8ELi1ELb1EN4cute5tupleIJNS5_1CILi128EEENS7_ILi112EEES8_EEELi128ENS_6half_tEfNS_4arch4Sm80ELb1ELb0ELb0ELb1ELb0ELb1ELb1ELb1EEENS1_21CollectiveEpilogueFwdINS6_IJS8_S8_S9_EEENS6_IJNS7_ILi1EEESH_SH_EEESB_SD_Li256ELb1ELb1ELb1ELb0EEENS1_36VarlenDynamicPersistentTileSchedulerILi128ELi112ELi256ELi256ELb1ELb1ELb0ELb1ELb1ELb1EEEEEEEEEvNT_6ParamsE,"a",@progbits
	.sectionflags	@""
	.align	4
.nv.constant0._ZN7cutlass13device_kernelIN5flash19enable_sm80_to_sm89INS1_16FlashAttnFwdSm80INS1_25CollectiveMainloopFwdSm80ILi8ELi1ELb1EN4cute5tupleIJNS5_1CILi128EEENS7_ILi112EEES8_EEELi128ENS_6half_tEfNS_4arch4Sm80ELb1ELb0ELb0ELb1ELb0ELb1ELb1ELb1EEENS1_21CollectiveEpilogueFwdINS6_IJS8_S8_S9_EEENS6_IJNS7_ILi1EEESH_SH_EEESB_SD_Li256ELb1ELb1ELb1ELb0EEENS1_36VarlenDynamicPersistentTileSchedulerILi128ELi112ELi256ELi256ELb1ELb1ELb0ELb1ELb1ELb1EEEEEEEEEvNT_6ParamsE:
	.zero		1432


//--------------------- .text._ZN7cutlass13device_kernelIN5flash19enable_sm80_to_sm89INS1_16FlashAttnFwdSm80INS1_25CollectiveMainloopFwdSm80ILi8ELi1ELb1EN4cute5tupleIJNS5_1CILi128EEES8_S8_EEELi128ENS_6half_tEfNS_4arch4Sm80ELb0ELb0ELb0ELb0ELb0ELb0ELb1ELb1EEENS1_21CollectiveEpilogueFwdIS9_NS6_IJNS7_ILi1EEESF_SF_EEESA_SC_Li256ELb0ELb1ELb1ELb0EEENS1_19SingleTileSchedulerILb0ELb1ELb1ELi128EEEEEEEEEvNT_6ParamsE --------------------------
	.section	.text._ZN7cutlass13device_kernelIN5flash19enable_sm80_to_sm89INS1_16FlashAttnFwdSm80INS1_25CollectiveMainloopFwdSm80ILi8ELi1ELb1EN4cute5tupleIJNS5_1CILi128EEES8_S8_EEELi128ENS_6half_tEfNS_4arch4Sm80ELb0ELb0ELb0ELb0ELb0ELb0ELb1ELb1EEENS1_21CollectiveEpilogueFwdIS9_NS6_IJNS7_ILi1EEESF_SF_EEESA_SC_Li256ELb0ELb1ELb1ELb0EEENS1_19SingleTileSchedulerILb0ELb1ELb1ELi128EEEEEEEEEvNT_6ParamsE,"ax",@progbits
	.sectioninfo	@"SHI_REGISTERS=255"
	.align	128
.text._ZN7cutlass13device_kernelIN5flash19enable_sm80_to_sm89INS1_16FlashAttnFwdSm80INS1_25CollectiveMainloopFwdSm80ILi8ELi1ELb1EN4cute5tupleIJNS5_1CILi128EEES8_S8_EEELi128ENS_6half_tEfNS_4arch4Sm80ELb0ELb0ELb0ELb0ELb0ELb0ELb1ELb1EEENS1_21CollectiveEpilogueFwdIS9_NS6_IJNS7_ILi1EEESF_SF_EEESA_SC_Li256ELb0ELb1ELb1ELb0EEENS1_19SingleTileSchedulerILb0ELb1ELb1ELi128EEEEEEEEEvNT_6ParamsE:
        .type           _ZN7cutlass13device_kernelIN5flash19enable_sm80_to_sm89INS1_16FlashAttnFwdSm80INS1_25CollectiveMainloopFwdSm80ILi8ELi1ELb1EN4cute5tupleIJNS5_1CILi128EEES8_S8_EEELi128ENS_6half_tEfNS_4arch4Sm80ELb0ELb0ELb0ELb0ELb0ELb0ELb1ELb1EEENS1_21CollectiveEpilogueFwdIS9_NS6_IJNS7_ILi1EEESF_SF_EEESA_SC_Li256ELb0ELb1ELb1ELb0EEENS1_19SingleTileSchedulerILb0ELb1ELb1ELi128EEEEEEEEEvNT_6ParamsE,@function
        .size           _ZN7cutlass13device_kernelIN5flash19enable_sm80_to_sm89INS1_16FlashAttnFwdSm80INS1_25CollectiveMainloopFwdSm80ILi8ELi1ELb1EN4cute5tupleIJNS5_1CILi128EEES8_S8_EEELi128ENS_6half_tEfNS_4arch4Sm80ELb0ELb0ELb0ELb0ELb0ELb0ELb1ELb1EEENS1_21CollectiveEpilogueFwdIS9_NS6_IJNS7_ILi1EEESF_SF_EEESA_SC_Li256ELb0ELb1ELb1ELb0EEENS1_19SingleTileSchedulerILb0ELb1ELb1ELi128EEEEEEEEEvNT_6ParamsE,(.L_x_1336 - _ZN7cutlass13device_kernelIN5flash19enable_sm80_to_sm89INS1_16FlashAttnFwdSm80INS1_25CollectiveMainloopFwdSm80ILi8ELi1ELb1EN4cute5tupleIJNS5_1CILi128EEES8_S8_EEELi128ENS_6half_tEfNS_4arch4Sm80ELb0ELb0ELb0ELb0ELb0ELb0ELb1ELb1EEENS1_21CollectiveEpilogueFwdIS9_NS6_IJNS7_ILi1EEESF_SF_EEESA_SC_Li256ELb0ELb1ELb1ELb0EEENS1_19SingleTileSchedulerILb0ELb1ELb1ELi128EEEEEEEEEvNT_6ParamsE)
        .other          _ZN7cutlass13device_kernelIN5flash19enable_sm80_to_sm89INS1_16FlashAttnFwdSm80INS1_25CollectiveMainloopFwdSm80ILi8ELi1ELb1EN4cute5tupleIJNS5_1CILi128EEES8_S8_EEELi128ENS_6half_tEfNS_4arch4Sm80ELb0ELb0ELb0ELb0ELb0ELb0ELb1ELb1EEENS1_21CollectiveEpilogueFwdIS9_NS6_IJNS7_ILi1EEESF_SF_EEESA_SC_Li256ELb0ELb1ELb1ELb0EEENS1_19SingleTileSchedulerILb0ELb1ELb1ELi128EEEEEEEEEvNT_6ParamsE,@"STO_CUDA_ENTRY STV_DEFAULT"
_ZN7cutlass13device_kernelIN5flash19enable_sm80_to_sm89INS1_16FlashAttnFwdSm80INS1_25CollectiveMainloopFwdSm80ILi8ELi1ELb1EN4cute5tupleIJNS5_1CILi128EEES8_S8_EEELi128ENS_6half_tEfNS_4arch4Sm80ELb0ELb0ELb0ELb0ELb0ELb0ELb1ELb1EEENS1_21CollectiveEpilogueFwdIS9_NS6_IJNS7_ILi1EEESF_SF_EEESA_SC_Li256ELb0ELb1ELb1ELb0EEENS1_19SingleTileSchedulerILb0ELb1ELb1ELi128EEEEEEEEEvNT_6ParamsE:
[----:B------:R-:W-:Y:S02]  /*0000*/  MOV R1, c[0x0][0x28] ;  /* 0x00000a0000017a02 */ /* 0x000fe40000000f00 */
[----:B------:R-:W1:Y:S01]  /*0010*/  S2R R124, SR_TID.X ;  /* 0x00000000007c7919 */ /* 0x000e620000002100 */
[----:B------:R-:W2:Y:S03]  /*0020*/  S2UR UR6, SR_CTAID.Y ;  /* 0x00000000000679c3 */ /* 0x000ea60000002600 */
[----:B------:R-:W3:Y:S01]  /*0030*/  S2R R0, SR_CTAID.Z ;  /* 0x0000000000007919 */ /* 0x000ee20000002700 */
[----:B-1----:R-:W-:-:S06]  /*0040*/  SHF.R.U32.HI R2, RZ, 0x5, R124 ;  /* 0x00000005ff027819 */ /* 0x002fcc000001167c */
[----:B------:R-:W1:Y:S02]  /*0050*/  SHFL.IDX PT, R2, R2, RZ, 0x1f ;  /* 0x00001fff02027589 */ /* 0x000e6400000e0000 */
[----:B-1----:R-:W-:-:S13]  /*0060*/  ISETP.NE.AND P0, PT, R2, RZ, PT ;  /* 0x000000ff0200720c */ /* 0x002fda0003f05270 */
[----:B--2---:R-:W-:Y:S05]  /*0070*/  @!P0 BRA `(.L_x_0) ;  /* 0x0000009000008947 */ /* 0x004fea0003800000 */
[----:B---3--:R-:W-:Y:S01]  /*0080*/  MOV R2, c[0x0][0x550] ;  /* 0x0001540000027a02 */ /* 0x008fe20000000f00 */
[----:B------:R-:W-:-:S03]  /*0090*/  UMOV UR10, UR6 ;  /* 0x00000006000a7c82 */ /* 0x000fc60008000000 */
[----:B------:R-:W-:-:S13]  /*00a0*/  ISETP.NE.AND P0, PT, R2, 0x1, PT ;  /* 0x000000010200780c */ /* 0x000fda0003f05270 */
[----:B------:R-:W-:Y:S05]  /*00b0*/  @!P0 BRA `(.L_x_1) ;  /* 0x000000b000008947 */ /* 0x000fea0003800000 */
[----:B------:R-:W-:Y:S02]  /*00c0*/  ULDC UR4, c[0x0][0x554] ;  /* 0x0001550000047ab9 */ /* 0x000fe40000000800 */
[----:B------:R-:W-:Y:S02]  /*00d0*/  UIMAD.WIDE.U32 UR4, UR6, UR4, URZ ;  /* 0x00000004060472a5 */ /* 0x000fe4000f8e003f */
[----:B------:R-:W-:Y:S02]  /*00e0*/  ULDC UR10, c[0x0][0x558] ;  /* 0x00015600000a7ab9 */ /* 0x000fe40000000800 */
[----:B------:R-:W-:Y:S01]  /*00f0*/  USHF.R.U32.HI UR10, URZ, UR10, UR5 ;  /* 0x0000000a3f0a7299 */ /* 0x000fe20008011605 */
[----:B------:R-:W-:Y:S05]  /*0100*/  BRA `(.L_x_1) ;  /* 0x0000006000007947 */ /* 0x000fea0003800000 */
.L_x_0:
[----:B---3--:R-:W-:Y:S02]  /*0110*/  ULDC.64 UR4, c[0x0][0x550] ;  /* 0x0001540000047ab9 */ /* 0x008fe40000000a00 */
[----:B------:R-:W-:Y:S02]  /*0120*/  UISETP.NE.AND UP0, UPT, UR4, 0x1, UPT ;  /* 0x000000010400788c */ /* 0x000fe4000bf05270 */
[----:B------:R-:W-:-:S02]  /*0130*/  UIMAD.WIDE.U32 UR8, UR6, UR5, URZ ;  /* 0x00000005060872a5 */ /* 0x000fc4000f8e003f */
[----:B------:R-:W-:Y:S02]  /*0140*/  ULDC UR4, c[0x0][0x558] ;  /* 0x0001560000047ab9 */ /* 0x000fe40000000800 */
[----:B------:R-:W-:-:S05]  /*0150*/  UMOV UR10, UR6 ;  /* 0x00000006000a7c82 */ /* 0x000fca0008000000 */
[----:B------:R-:W-:-:S03]  /*0160*/  @UP0 USHF.R.U32.HI UR10, URZ, UR4, UR9 ;  /* 0x000000043f0a0299 */ /* 0x000fc60008011609 */
.L_x_1:
[----:B------:R-:W-:Y:S01]  /*0170*/  ISETP.GE.AND P0, PT, R0, RZ, PT ;  /* 0x000000ff0000720c */ /* 0x000fe20003f06270 */
[----:B------:R-:W-:Y:S02]  /*0180*/  UIADD3 UR5, -UR10, URZ, URZ ;  /* 0x0000003f0a057290 */ /* 0x000fe4000fffe13f */
[----:B------:R-:W-:Y:S02]  /*0190*/  ULDC UR4, c[0x0][0x550] ;  /* 0x0001540000047ab9 */ /* 0x000fe40000000800 */
[----:B------:R-:W-:-:S08]  /*01a0*/  UIMAD UR6, UR5, UR4, UR6 ;  /* 0x00000004050672a4 */ /* 0x000fd0000f8e0206 */
[----:B------:R-:W-:Y:S05]  /*01b0*/  @!P0 EXIT ;  /* 0x000000000000894d */ /* 0x000fea0003800000 */
[----:B------:R-:W-:Y:S02]  /*01c0*/  ULDC UR4, c[0x0][0x1d0] ;  /* 0x0000740000047ab9 */ /* 0x000fe40000000800 */
[----:B------:R-:W-:Y:S02]  /*01d0*/  UISETP.GE.AND UP0, UPT, UR4, 0x1, UPT ;  /* 0x000000010400788c */ /* 0x000fe4000bf06270 */
[----:B------:R-:W-:Y:S02]  /*01e0*/  UIADD3 UR7, UR4, 0x7f, URZ ;  /* 0x0000007f04077890 */ /* 0x000fe4000fffe03f */
[----:B------:R-:W-:Y:S02]  /*01f0*/  UMOV UR13, URZ ;  /* 0x0000003f000d7c82 */ /* 0x000fe40008000000 */
[----:B------:R-:W-:Y:S01]  /*0200*/  PLOP3.LUT P0, PT, PT, PT, UP0, 0x80, 0x0 ;  /* 0x000000000000781c */ /* 0x000fe20003f0f008 */
[----:B------:R-:W-:-:S04]  /*0210*/  USHF.R.S32.HI UR5, URZ, 0x1f, UR7 ;  /* 0x0000001f3f057899 */ /* 0x000fc80008011407 */
[----:B------:R-:W-:-:S04]  /*0220*/  ULEA.HI UR5, UR5, UR7, URZ, 0x7 ;  /* 0x0000000705057291 */ /* 0x000fc8000f8f383f */
[----:B------:R-:W-:-:S04]  /*0230*/  USHF.R.S32.HI UR17, URZ, 0x7, UR5 ;  /* 0x000000073f117899 */ /* 0x000fc80008011405 */
[----:B------:R-:W-:Y:S05]  /*0240*/  @!P0 BRA `(.L_x_2) ;  /* 0x0000024000008947 */ /* 0x000fea0003800000 */
[----:B------:R-:W-:Y:S02]  /*0250*/  USHF.R.U32.HI UR4, URZ, 0x10, UR6 ;  /* 0x000000103f047899 */ /* 0x000fe40008011606 */
[----:B------:R-:W-:Y:S02]  /*0260*/  ULDC UR5, c[0x0][0x338] ;  /* 0x0000ce0000057ab9 */ /* 0x000fe40000000800 */
[----:B------:R-:W-:Y:S02]  /*0270*/  UISETP.NE.AND UP0, UPT, UR4, URZ, UPT ;  /* 0x0000003f0400728c */ /* 0x000fe4000bf05270 */
[----:B------:R-:W-:Y:S02]  /*0280*/  UMOV UR12, URZ ;  /* 0x0000003f000c7c82 */ /* 0x000fe40008000000 */
[----:B------:R-:W-:-:S04]  /*0290*/  USEL UR5, UR4, UR5, UP0 ;  /* 0x0000000504057287 */ /* 0x000fc80008000000 */
[----:B------:R-:W-:Y:S02]  /*02a0*/  UIADD3 UR11, UR17, -0x1, UR5 ;  /* 0xffffffff110b7890 */ /* 0x000fe4000fffe005 */
[----:B------:R-:W-:-:S05]  /*02b0*/  IMAD.U32 R2, RZ, RZ, UR5 ;  /* 0x00000005ff027e24 */ /* 0x000fca000f8e00ff */
[-C--:B------:R-:W-:Y:S02]  /*02c0*/  IABS R3, R2.reuse ;  /* 0x0000000200037213 */ /* 0x080fe40000000000 */
[----:B------:R-:W-:-:S03]  /*02d0*/  IABS R2, R2 ;  /* 0x0000000200027213 */ /* 0x000fc60000000000 */
[----:B------:R-:W-:Y:S02]  /*02e0*/  IMAD.MOV.U32 R5, RZ, RZ, R3 ;  /* 0x000000ffff057224 */ /* 0x000fe400078e0003 */
[----:B------:R-:W-:Y:S01]  /*02f0*/  IMAD.U32 R3, RZ, RZ, UR11 ;  /* 0x0000000bff037e24 */ /* 0x000fe2000f8e00ff */
[----:B------:R-:W-:Y:S01]  /*0300*/  ULOP3.LUT UR11, UR11, UR5, URZ, 0x3c, !UPT ;  /* 0x000000050b0b7292 */ /* 0x000fe2000f8e3c3f */
[----:B------:R-:W1:Y:S01]  /*0310*/  R2UR UR9, R5 ;  /* 0x00000000050973c2 */ /* 0x000e6200000e0000 */
[----:B------:R-:W-:Y:S02]  /*0320*/  IMAD.MOV R2, RZ, RZ, -R2 ;  /* 0x000000ffff027224 */ /* 0x000fe400078e0a02 */
[----:B------:R-:W-:-:S05]  /*0330*/  IABS R3, R3 ;  /* 0x0000000300037213 */ /* 0x000fca0000000000 */
[----:B------:R-:W2:Y:S08]  /*0340*/  R2UR UR8, R3 ;  /* 0x00000000030873c2 */ /* 0x000eb000000e0000 */
[----:B------:R-:W3:Y:S01]  /*0350*/  R2UR UR7, R2 ;  /* 0x00000000020773c2 */ /* 0x000ee200000e0000 */
[----:B-1----:R-:W1:Y:S08]  /*0360*/  I2F.RP R6, UR9 ;  /* 0x0000000900067d06 */ /* 0x002e700008209400 */
[----:B-1----:R-:W1:Y:S02]  /*0370*/  MUFU.RCP R4, R6 ;  /* 0x0000000600047308 */ /* 0x002e640000001000 */
[----:B-1----:R-:W-:-:S06]  /*0380*/  IADD3 R4, R4, 0xffffffe, RZ ;  /* 0x0ffffffe04047810 */ /* 0x002fcc0007ffe0ff */
[----:B------:R-:W1:Y:S02]  /*0390*/  F2I.FTZ.U32.TRUNC.NTZ R4, R4 ;  /* 0x0000000400047305 */ /* 0x000e64000021f000 */
[----:B-1----:R-:W1:Y:S02]  /*03a0*/  R2UR UR13, R4 ;  /* 0x00000000040d73c2 */ /* 0x002e6400000e0000 */
[----:B-1----:R-:W-:-:S04]  /*03b0*/  UIADD3 UR4, URZ, -UR13, URZ ;  /* 0x8000000d3f047290 */ /* 0x002fc8000fffe03f */
[----:B------:R-:W-:-:S04]  /*03c0*/  UIMAD UR4, UR4, UR9, URZ ;  /* 0x00000009040472a4 */ /* 0x000fc8000f8e023f */
[----:B------:R-:W-:-:S04]  /*03d0*/  UIMAD.WIDE.U32 UR12, UR13, UR4, UR12 ;  /* 0x000000040d0c72a5 */ /* 0x000fc8000f8e000c */
[----:B--2---:R-:W-:-:S04]  /*03e0*/  UIMAD.WIDE.U32 UR12, UR13, UR8, URZ ;  /* 0x000000080d0c72a5 */ /* 0x004fc8000f8e003f */
[----:B---3--:R-:W-:-:S04]  /*03f0*/  UIMAD UR7, UR13, UR7, UR8 ;  /* 0x000000070d0772a4 */ /* 0x008fc8000f8e0208 */
[----:B------:R-:W-:-:S11]  /*0400*/  UISETP.GT.U32.AND UP0, UPT, UR9, UR7, UPT ;  /* 0x000000070900728c */ /* 0x000fd6000bf04070 */
[----:B------:R-:W-:Y:S02]  /*0410*/  @!UP0 UIADD3 UR7, UR7, -UR9, URZ ;  /* 0x8000000907078290 */ /* 0x000fe4000fffe03f */
[----:B------:R-:W-:Y:S02]  /*0420*/  @!UP0 UIADD3 UR13, UR13, 0x1, URZ ;  /* 0x000000010d0d8890 */ /* 0x000fe4000fffe03f */
[----:B------:R-:W-:Y:S02]  /*0430*/  UISETP.GE.U32.AND UP1, UPT, UR7, UR9, UPT ;  /* 0x000000090700728c */ /* 0x000fe4000bf26070 */
[----:B------:R-:W-:-:S09]  /*0440*/  UISETP.GE.AND UP0, UPT, UR11, URZ, UPT ;  /* 0x0000003f0b00728c */ /* 0x000fd2000bf06270 */
[----:B------:R-:W-:Y:S02]  /*0450*/  @UP1 UIADD3 UR13, UR13, 0x1, URZ ;  /* 0x000000010d0d1890 */ /* 0x000fe4000fffe03f */
[----:B------:R-:W-:Y:S02]  /*0460*/  UISETP.NE.AND UP1, UPT, UR5, URZ, UPT ;  /* 0x0000003f0500728c */ /* 0x000fe4000bf25270 */
[----:B------:R-:W-:-:S09]  /*0470*/  @!UP0 UIADD3 UR13, -UR13, URZ, URZ ;  /* 0x0000003f0d0d8290 */ /* 0x000fd2000fffe13f */
[----:B------:R-:W-:Y:S02]  /*0480*/  @!UP1 ULOP3.LUT UR13, URZ, UR5, URZ, 0x33, !UPT ;  /* 0x000000053f0d9292 */ /* 0x000fe4000f8e333f */
.L_x_2:
[----:B------:R-:W-:Y:S01]  /*0490*/  ULOP3.LUT UR8, UR6, 0xffff, URZ, 0xc0, !UPT ;  /* 0x0000ffff06087892 */ /* 0x000fe2000f8ec03f */
[----:B------:R-:W-:Y:S01]  /*04a0*/  PLOP3.LUT P2, PT, PT, PT, PT, 0x80, 0x0 ;  /* 0x000000000000781c */ /* 0x000fe20003f4f070 */
[----:B------:R-:W-:Y:S01]  /*04b0*/  ULDC.64 UR14, c[0x0][0x118] ;  /* 0x00004600000e7ab9 */ /* 0x000fe20000000a00 */
[----:B------:R-:W-:Y:S01]  /*04c0*/  IMAD.MOV.U32 R7, RZ, RZ, RZ ;  /* 0x000000ffff077224 */ /* 0x000fe200078e00ff */
[----:B------:R-:W-:Y:S01]  /*04d0*/  UIMAD UR8, UR8, UR13, URZ ;  /* 0x0000000d080872a4 */ /* 0x000fe2000f8e023f */
[----:B------:R-:W-:Y:S01]  /*04e0*/  IMAD.MOV.U32 R2, RZ, RZ, RZ ;  /* 0x000000ffff027224 */ /* 0x000fe200078e00ff */
[----:B------:R-:W-:Y:S01]  /*04f0*/  CS2R R114, SRZ ;  /* 0x0000000000727805 */ /* 0x000fe2000001ff00 */
[----:B------:R-:W-:Y:S01]  /*0500*/  CS2R R112, SRZ ;  /* 0x0000000000707805 */ /* 0x000fe2000001ff00 */
[----:B------:R-:W-:Y:S01]  /*0510*/  UIADD3 UR13, UR8, UR13, URZ ;  /* 0x0000000d080d7290 */ /* 0x000fe2000fffe03f */
[----:B------:R-:W-:Y:S01]  /*0520*/  CS2R R118, SRZ ;  /* 0x0000000000767805 */ /* 0x000fe2000001ff00 */
[----:B------:R-:W-:Y:S01]  /*0530*/  CS2R R116, SRZ ;  /* 0x0000000000747805 */ /* 0x000fe2000001ff00 */
[----:B------:R-:W-:Y:S01]  /*0540*/  CS2R R110, SRZ ;  /* 0x00000000006e7805 */ /* 0x000fe2000001ff00 */
[----:B------:R-:W-:Y:S01]  /*0550*/  UISETP.LT.AND UP0, UPT, UR17, UR13, UPT ;  /* 0x0000000d1100728c */ /* 0x000fe2000bf01270 */
[----:B------:R-:W-:Y:S01]  /*0560*/  CS2R R108, SRZ ;  /* 0x00000000006c7805 */ /* 0x000fe2000001ff00 */
[----:B------:R-:W-:Y:S01]  /*0570*/  CS2R R122, SRZ ;  /* 0x00000000007a7805 */ /* 0x000fe2000001ff00 */
[----:B------:R-:W-:Y:S01]  /*0580*/  CS2R R120, SRZ ;  /* 0x0000000000787805 */ /* 0x000fe2000001ff00 */
[----:B------:R-:W-:Y:S01]  /*0590*/  USEL UR17, UR17, UR13, UP0 ;  /* 0x0000000d11117287 */ /* 0x000fe20008000000 */
[----:B------:R-:W-:Y:S01]  /*05a0*/  CS2R R106, SRZ ;  /* 0x00000000006a7805 */ /* 0x000fe2000001ff00 */
[----:B------:R-:W-:Y:S01]  /*05b0*/  CS2R R104, SRZ ;  /* 0x0000000000687805 */ /* 0x000fe2000001ff00 */
[----:B------:R-:W-:Y:S01]  /*05c0*/  CS2R R102, SRZ ;  /* 0x0000000000667805 */ /* 0x000fe2000001ff00 */
[----:B------:R-:W-:Y:S01]  /*05d0*/  UISETP.GT.AND UP0, UPT, UR17, UR8, UPT ;  /* 0x000000081100728c */ /* 0x000fe2000bf04270 */
[----:B------:R-:W-:Y:S01]  /*05e0*/  CS2R R100, SRZ ;  /* 0x0000000000647805 */ /* 0x000fe2000001ff00 */
[----:B------:R-:W-:Y:S01]  /*05f0*/  CS2R R98, SRZ ;  /* 0x0000000000627805 */ /* 0x000fe2000001ff00 */
[----:B------:R-:W-:Y:S01]  /*0600*/  CS2R R96, SRZ ;  /* 0x0000000000607805 */ /* 0x000fe2000001ff00 */
[----:B------:R-:W-:Y:S01]  /*0610*/  CS2R R94, SRZ ;  /* 0x00000000005e7805 */ /* 0x000fe2000001ff00 */
[----:B------:R-:W-:Y:S01]  /*0620*/  CS2R R92, SRZ ;  /* 0x00000000005c7805 */ /* 0x000fe2000001ff00 */
[----:B------:R-:W-:Y:S01]  /*0630*/  PLOP3.LUT P0, PT, PT, PT, UP0, 0x80, 0x0 ;  /* 0x000000000000781c */ /* 0x000fe20003f0f008 */
[----:B------:R-:W-:Y:S01]  /*0640*/  CS2R R90, SRZ ;  /* 0x00000000005a7805 */ /* 0x000fe2000001ff00 */
        /* <DEDUP_REMOVED lines=15> */
[----:B------:R-:W-:Y:S05]  /*0740*/  @!P0 BRA `(.L_x_3) ;  /* 0x0000839000008947 */ /* 0x000fea0003800000 */
[----:B------:R-:W-:Y:S02]  /*0750*/  ISETP.NE.U32.AND P1, PT, RZ, c[0x0][0x340], PT ;  /* 0x0000d000ff007a0c */ /* 0x000fe40003f25070 */
[----:B------:R-:W-:Y:S01]  /*0760*/  SHF.R.S32.HI R125, RZ, 0x1f, R124 ;  /* 0x0000001fff7d7819 */ /* 0x000fe2000001147c */
[----:B------:R-:W-:Y:S01]  /*0770*/  USHF.R.S32.HI UR20, URZ, 0x1f, UR10 ;  /* 0x0000001f3f147899 */ /* 0x000fe2000801140a */
[----:B------:R-:W-:Y:S01]  /*0780*/  ISETP.NE.AND.EX P1, PT, RZ, c[0x0][0x344], PT, P1 ;  /* 0x0000d100ff007a0c */ /* 0x000fe20003f25310 */
[----:B------:R-:W-:-:S12]  /*0790*/  ULDC.64 UR4, c[0x0][0x1b8] ;  /* 0x00006e0000047ab9 */ /* 0x000fd80000000a00 */
[----:B------:R-:W-:-:S04]  /*07a0*/  @P1 IMAD.MOV.U32 R3, RZ, RZ, 0x4 ;  /* 0x00000004ff031424 */ /* 0x000fc800078e00ff */
[----:B------:R-:W-:-:S06]  /*07b0*/  @P1 IMAD.WIDE R234, R0, R3, c[0x0][0x340] ;  /* 0x0000d00000ea1625 */ /* 0x000fcc00078e0203 */
[----:B------:R-:W2:Y:S01]  /*07c0*/  @P1 LDG.E R234, [R234.64] ;  /* 0x0000000eeaea1981 */ /* 0x000ea2000c1e1900 */
[----:B------:R-:W-:Y:S01]  /*07d0*/  LEA.HI R40, R125, R124, RZ, 0x3 ;  /* 0x0000007c7d287211 */ /* 0x000fe200078f18ff */
[----:B------:R-:W-:Y:S01]  /*07e0*/  IMAD.MOV.U32 R9, RZ, RZ, c[0x0][0x2c4] ;  /* 0x0000b100ff097624 */ /* 0x000fe200078e00ff */
[----:B------:R-:W-:Y:S01]  /*07f0*/  UIMAD.WIDE.U32 UR6, UR10, UR4, URZ ;  /* 0x000000040a0672a5 */ /* 0x000fe2000f8e003f */
[----:B------:R-:W1:Y:S01]  /*0800*/  S2R R3, SR_CTAID.X ;  /* 0x0000000000037919 */ /* 0x000e620000002500 */
[----:B------:R-:W-:Y:S01]  /*0810*/  LOP3.LUT R41, R40, 0xfffffff8, RZ, 0xc0, !PT ;  /* 0xfffffff828297812 */ /* 0x000fe200078ec0ff */
[----:B------:R-:W-:Y:S01]  /*0820*/  UIMAD UR4, UR20, UR4, URZ ;  /* 0x00000004140472a4 */ /* 0x000fe2000f8e023f */
[----:B------:R-:W-:Y:S01]  /*0830*/  ISETP.NE.AND P0, PT, R9, 0x1, PT ;  /* 0x000000010900780c */ /* 0x000fe20003f05270 */
[----:B------:R-:W-:Y:S01]  /*0840*/  UIADD3 UR16, UR17, -0x1, URZ ;  /* 0xffffffff11107890 */ /* 0x000fe2000fffe03f */
[----:B------:R-:W-:Y:S01]  /*0850*/  SHF.R.S32.HI R40, RZ, 0x3, R40 ;  /* 0x00000003ff287819 */ /* 0x000fe20000011428 */
[----:B------:R-:W-:Y:S01]  /*0860*/  IMAD.IADD R41, R124, 0x1, -R41 ;  /* 0x000000017c297824 */ /* 0x000fe200078e0a29 */
[----:B------:R-:W-:Y:S01]  /*0870*/  UIMAD UR4, UR10, UR5, UR4 ;  /* 0x000000050a0472a4 */ /* 0x000fe2000f8e0204 */
[----:B------:R-:W-:Y:S01]  /*0880*/  SHF.R.S32.HI R7, RZ, 0x1f, R0 ;  /* 0x0000001fff077819 */ /* 0x000fe20000011400 */
[----:B------:R-:W-:Y:S01]  /*0890*/  IMAD.U32 R13, RZ, RZ, UR7 ;  /* 0x00000007ff0d7e24 */ /* 0x000fe2000f8e00ff */
[--C-:B------:R-:W-:Y:S01]  /*08a0*/  SHF.R.S32.HI R44, RZ, 0x1f, R40.reuse ;  /* 0x0000001fff2c7819 */ /* 0x100fe20000011428 */
[----:B------:R-:W-:Y:S01]  /*08b0*/  IMAD R2, R41, 0x20, R40 ;  /* 0x0000002029027824 */ /* 0x000fe200078e0228 */
[----:B------:R-:W-:Y:S01]  /*08c0*/  UIADD3 UR4, UR7, UR4, URZ ;  /* 0x0000000407047290 */ /* 0x000fe2000fffe03f */
[----:B------:R-:W-:Y:S01]  /*08d0*/  IMAD.U32 R12, RZ, RZ, UR6 ;  /* 0x00000006ff0c7e24 */ /* 0x000fe2000f8e00ff */
[----:B------:R-:W-:Y:S01]  /*08e0*/  UMOV UR18, 0x7 ;  /* 0x0000000700127882 */ /* 0x000fe20000000000 */
[----:B------:R-:W-:Y:S01]  /*08f0*/  IMAD R5, R7, c[0x0][0x1c0], RZ ;  /* 0x0000700007057a24 */ /* 0x000fe200078e02ff */
[----:B------:R-:W-:Y:S01]  /*0900*/  ULDC.64 UR6, c[0x0][0x1e0] ;  /* 0x0000780000067ab9 */ /* 0x000fe20000000a00 */
[----:B------:R-:W-:Y:S01]  /*0910*/  IMAD R9, R9, c[0x0][0x168], RZ ;  /* 0x00005a0009097a24 */ /* 0x000fe200078e02ff */
[----:B------:R-:W-:Y:S01]  /*0920*/  USHF.L.U64.HI UR18, UR6, UR18, UR7 ;  /* 0x0000001206127299 */ /* 0x000fe20008010207 */
[----:B------:R-:W-:Y:S01]  /*0930*/  IMAD.U32 R13, RZ, RZ, UR4 ;  /* 0x00000004ff0d7e24 */ /* 0x000fe2000f8e00ff */
[----:B------:R-:W-:Y:S01]  /*0940*/  ULDC.64 UR4, c[0x0][0x1e8] ;  /* 0x00007a0000047ab9 */ /* 0x000fe20000000a00 */
[C---:B------:R-:W-:Y:S01]  /*0950*/  IMAD R14, R0.reuse, c[0x0][0x1c4], R5 ;  /* 0x00007100000e7a24 */ /* 0x040fe200078e0205 */
[----:B------:R-:W-:Y:S01]  /*0960*/  UIMAD UR4, UR20, UR4, URZ ;  /* 0x00000004140472a4 */ /* 0x000fe2000f8e023f */
[----:B------:R-:W-:Y:S01]  /*0970*/  IMAD.WIDE.U32 R12, R0, c[0x0][0x1c0], R12 ;  /* 0x00007000000c7a25 */ /* 0x000fe200078e000c */
[----:B------:R-:W-:-:S02]  /*0980*/  USHF.L.U32 UR19, UR6, 0x7, URZ ;  /* 0x0000000706137899 */ /* 0x000fc4000800063f */
[----:B------:R-:W-:Y:S01]  /*0990*/  UIMAD UR4, UR10, UR5, UR4 ;  /* 0x000000050a0472a4 */ /* 0x000fe2000f8e0204 */
[----:B-1----:R-:W-:Y:S01]  /*09a0*/  IMAD R11, R3, 0x80, R2 ;  /* 0x00000080030b7824 */ /* 0x002fe200078e0202 */
[----:B------:R-:W-:Y:S01]  /*09b0*/  USHF.R.S32.HI UR11, URZ, 0x1f, UR16 ;  /* 0x0000001f3f0b7899 */ /* 0x000fe20008011410 */
[----:B------:R-:W-:Y:S01]  /*09c0*/  IMAD.IADD R15, R13, 0x1, R14 ;  /* 0x000000010d0f7824 */ /* 0x000fe200078e020e */
[----:B------:R-:W-:Y:S01]  /*09d0*/  UIMAD.WIDE.U32 UR12, UR6, 0x40, URZ ;  /* 0x00000040060c78a5 */ /* 0x000fe2000f8e003f */
[----:B------:R-:W-:Y:S01]  /*09e0*/  @P0 IMAD.HI.U32 R4, R11, c[0x0][0x2c8], RZ ;  /* 0x0000b2000b040a27 */ /* 0x000fe200078e00ff */
[----:B------:R-:W-:-:S03]  /*09f0*/  USHF.L.U32 UR9, UR7, 0x6, URZ ;  /* 0x0000000607097899 */ /* 0x000fc6000800063f */
[----:B------:R-:W-:Y:S01]  /*0a00*/  IMAD.MOV.U32 R2, RZ, RZ, R11 ;  /* 0x000000ffff027224 */ /* 0x000fe200078e000b */
[----:B------:R-:W-:Y:S01]  /*0a10*/  @P0 SHF.R.U32.HI R2, RZ, c[0x0][0x2cc], R4 ;  /* 0x0000b300ff020a19 */ /* 0x000fe20000011604 */
[----:B------:R-:W-:Y:S01]  /*0a20*/  IMAD.MOV.U32 R14, RZ, RZ, R12 ;  /* 0x000000ffff0e7224 */ /* 0x000fe200078e000c */
[----:B------:R-:W-:Y:S01]  /*0a30*/  UIADD3 UR9, UR13, UR9, URZ ;  /* 0x000000090d097290 */ /* 0x000fe2000fffe03f */
[----:B------:R-:W-:Y:S01]  /*0a40*/  IMAD R6, R3, 0x80, R40 ;  /* 0x0000008003067824 */ /* 0x000fe200078e0228 */
[--C-:B------:R-:W-:Y:S01]  /*0a50*/  SHF.R.S32.HI R5, RZ, 0x1f, R2.reuse ;  /* 0x0000001fff057819 */ /* 0x100fe20000011402 */
[----:B------:R-:W-:Y:S01]  /*0a60*/  IMAD.MOV R12, RZ, RZ, -R2 ;  /* 0x000000ffff0c7224 */ /* 0x000fe200078e0a02 */
[----:B------:R-:W-:Y:S01]  /*0a70*/  IADD3 R3, -R40, c[0x0][0x1d0], RZ ;  /* 0x0000740028037a10 */ /* 0x000fe20007ffe1ff */
[----:B------:R-:W-:Y:S01]  /*0a80*/  IMAD.WIDE.U32 R14, R2, c[0x0][0x1b0], R14 ;  /* 0x00006c00020e7a25 */ /* 0x000fe200078e000e */
[C---:B------:R-:W-:Y:S01]  /*0a90*/  IADD3 R4, R6.reuse, 0x20, RZ ;  /* 0x0000002006047810 */ /* 0x040fe20007ffe0ff */
[----:B------:R-:W-:Y:S01]  /*0aa0*/  BAR.SYNC.DEFER_BLOCKING 0x0 ;  /* 0x0000000000007b1d */ /* 0x000fe20000010000 */
[-C--:B------:R-:W-:Y:S01]  /*0ab0*/  ISETP.GE.AND P5, PT, R6, R9.reuse, PT ;  /* 0x000000090600720c */ /* 0x080fe20003fa6270 */
[----:B------:R-:W-:Y:S01]  /*0ac0*/  IMAD R5, R5, c[0x0][0x1b0], RZ ;  /* 0x00006c0005057a24 */ /* 0x000fe200078e02ff */
[-C--:B------:R-:W-:Y:S01]  /*0ad0*/  ISETP.GE.AND P3, PT, R4, R9.reuse, PT ;  /* 0x000000090400720c */ /* 0x080fe20003f66270 */
[----:B------:R-:W-:Y:S01]  /*0ae0*/  IMAD R12, R12, c[0x0][0x2c4], R11 ;  /* 0x0000b1000c0c7a24 */ /* 0x000fe200078e020b */
[----:B------:R-:W-:Y:S01]  /*0af0*/  IADD3 R4, R6, 0x40, RZ ;  /* 0x0000004006047810 */ /* 0x000fe20007ffe0ff */
[----:B------:R-:W-:Y:S01]  /*0b00*/  IMAD R5, R2, c[0x0][0x1b4], R5 ;  /* 0x00006d0002057a24 */ /* 0x000fe200078e0205 */
[----:B------:R-:W-:Y:S01]  /*0b10*/  IADD3 R6, R6, 0x60, RZ ;  /* 0x0000006006067810 */ /* 0x000fe20007ffe0ff */
[----:B------:R-:W-:Y:S01]  /*0b20*/  IMAD.SHL.U32 R11, R40, 0x40, RZ ;  /* 0x00000040280b7824 */ /* 0x000fe200078e00ff */
[----:B------:R-:W-:Y:S01]  /*0b30*/  ISETP.GE.AND P4, PT, R4, R9, PT ;  /* 0x000000090400720c */ /* 0x000fe20003f86270 */
[----:B------:R-:W-:Y:S01]  /*0b40*/  IMAD.IADD R15, R15, 0x1, R5 ;  /* 0x000000010f0f7824 */ /* 0x000fe200078e0205 */
[----:B------:R-:W-:Y:S01]  /*0b50*/  SHF.R.S32.HI R5, RZ, 0x1f, R12 ;  /* 0x0000001fff057819 */ /* 0x000fe2000001140c */
[----:B------:R-:W-:Y:S01]  /*0b60*/  IMAD.SHL.U32 R42, R41, 0x8, RZ ;  /* 0x00000008292a7824 */ /* 0x000fe200078e00ff */
[----:B------:R-:W-:Y:S01]  /*0b70*/  LOP3.LUT R11, R11, 0x1c0, RZ, 0xc0, !PT ;  /* 0x000001c00b0b7812 */ /* 0x000fe200078ec0ff */
[----:B------:R-:W-:-:S02]  /*0b80*/  IMAD.U32 R2, RZ, RZ, UR16 ;  /* 0x00000010ff027e24 */ /* 0x000fc4000f8e00ff */
[----:B------:R-:W-:Y:S01]  /*0b90*/  IMAD R5, R5, c[0x0][0x1a8], RZ ;  /* 0x00006a0005057a24 */ /* 0x000fe200078e02ff */
[----:B------:R-:W-:Y:S01]  /*0ba0*/  SHF.R.U32.HI R8, RZ, 0x3, R11 ;  /* 0x00000003ff087819 */ /* 0x000fe2000001160b */
[----:B------:R-:W-:Y:S01]  /*0bb0*/  IMAD R2, R2, -0x80, R3 ;  /* 0xffffff8002027824 */ /* 0x000fe200078e0203 */
[--C-:B------:R-:W-:Y:S01]  /*0bc0*/  LOP3.LUT R11, R11, 0x38, R42.reuse, 0xf8, !PT ;  /* 0x000000380b0b7812 */ /* 0x100fe200078ef82a */
[C---:B------:R-:W-:Y:S01]  /*0bd0*/  IMAD R5, R12.reuse, c[0x0][0x1ac], R5 ;  /* 0x00006b000c057a24 */ /* 0x040fe200078e0205 */
[----:B------:R-:W-:Y:S01]  /*0be0*/  SHF.R.S32.HI R43, RZ, 0x1f, R42 ;  /* 0x0000001fff2b7819 */ /* 0x000fe2000001142a */
[----:B------:R-:W-:Y:S01]  /*0bf0*/  IMAD.WIDE.U32 R12, R12, c[0x0][0x1a8], R14 ;  /* 0x00006a000c0c7a25 */ /* 0x000fe200078e000e */
[----:B------:R-:W-:Y:S02]  /*0c00*/  LOP3.LUT R8, R11, R8, RZ, 0x3c, !PT ;  /* 0x000000080b087212 */ /* 0x000fe400078e3cff */
[----:B------:R-:W-:Y:S01]  /*0c10*/  ISETP.GE.AND P6, PT, R42, c[0x0][0x198], PT ;  /* 0x000066002a007a0c */ /* 0x000fe20003fc6270 */
[----:B------:R-:W-:-:S02]  /*0c20*/  IMAD R3, R44, c[0x0][0x1e0], RZ ;  /* 0x000078002c037a24 */ /* 0x000fc400078e02ff */
[----:B------:R-:W-:Y:S01]  /*0c30*/  IMAD.IADD R4, R13, 0x1, R5 ;  /* 0x000000010d047824 */ /* 0x000fe200078e0205 */
[----:B------:R-:W-:Y:S01]  /*0c40*/  LEA R5, P0, R12, c[0x0][0x160], 0x1 ;  /* 0x000058000c057a11 */ /* 0x000fe200078008ff */
[----:B------:R-:W-:-:S03]  /*0c50*/  IMAD.WIDE.U32 R10, R40, c[0x0][0x1e0], R42 ;  /* 0x00007800280a7a25 */ /* 0x000fc600078e002a */
[----:B------:R-:W-:Y:S01]  /*0c60*/  LEA.HI.X R4, R12, c[0x0][0x164], R4, 0x1, P0 ;  /* 0x000059000c047a11 */ /* 0x000fe200000f0c04 */
[----:B------:R-:W-:Y:S01]  /*0c70*/  IMAD R3, R40, c[0x0][0x1e4], R3 ;  /* 0x0000790028037a24 */ /* 0x000fe200078e0203 */
[----:B------:R-:W1:Y:S01]  /*0c80*/  SHFL.IDX PT, R14, R5, RZ, 0x181f ;  /* 0x00181fff050e7589 */ /* 0x000e6200000e0000 */
[----:B------:R-:W-:Y:S01]  /*0c90*/  IMAD.MOV.U32 R12, RZ, RZ, R10 ;  /* 0x000000ffff0c7224 */ /* 0x000fe200078e000a */
[----:B------:R-:W-:Y:S01]  /*0ca0*/  ISETP.GE.AND P0, PT, R6, R9, PT ;  /* 0x000000090600720c */ /* 0x000fe20003f06270 */
[----:B------:R-:W-:Y:S01]  /*0cb0*/  IMAD.U32 R228, RZ, RZ, UR10 ;  /* 0x0000000affe47e24 */ /* 0x000fe2000f8e00ff */
[----:B------:R-:W3:Y:S01]  /*0cc0*/  SHFL.IDX PT, R15, R4, RZ, 0x181f ;  /* 0x00181fff040f7589 */ /* 0x000ee200000e0000 */
[----:B------:R-:W-:Y:S01]  /*0cd0*/  IMAD.IADD R13, R11, 0x1, R3 ;  /* 0x000000010b0d7824 */ /* 0x000fe200078e0203 */
[----:B------:R-:W-:Y:S02]  /*0ce0*/  IADD3 R3, R42, 0x40, RZ ;  /* 0x000000402a037810 */ /* 0x000fe40007ffe0ff */
[----:B------:R-:W-:Y:S01]  /*0cf0*/  LEA.HI R11, R125, R124, RZ, 0x6 ;  /* 0x0000007c7d0b7211 */ /* 0x000fe200078f30ff */
[----:B------:R-:W-:Y:S01]  /*0d00*/  IMAD.WIDE.U32 R228, R228, c[0x0][0x1e8], R12 ;  /* 0x00007a00e4e47a25 */ /* 0x000fe200078e000c */
[----:B------:R-:W-:Y:S01]  /*0d10*/  @!P5 SHF.R.S32.HI R6, RZ, 0x1f, R3 ;  /* 0x0000001fff06d819 */ /* 0x000fe20000011403 */
[----:B------:R-:W4:Y:S02]  /*0d20*/  SHFL.IDX PT, R12, R5, 0x1, 0x181f ;  /* 0x00381f00050c7f89 */ /* 0x000f2400000e0000 */
[----:B------:R-:W-:Y:S01]  /*0d30*/  IMAD.SHL.U32 R11, R11, 0x8, RZ ;  /* 0x000000080b0b7824 */ /* 0x000fe200078e00ff */
[----:B------:R-:W-:Y:S01]  /*0d40*/  @!P5 LEA.HI R6, R6, R3, RZ, 0x3 ;  /* 0x000000030606d211 */ /* 0x000fe200078f18ff */
[----:B------:R-:W5:Y:S01]  /*0d50*/  SHFL.IDX PT, R13, R4, 0x1, 0x181f ;  /* 0x00381f00040d7f89 */ /* 0x000f6200000e0000 */
[----:B------:R-:W-:Y:S01]  /*0d60*/  IADD3 R229, R229, UR4, RZ ;  /* 0x00000004e5e57c10 */ /* 0x000fe2000fffe0ff */
[----:B------:R-:W-:Y:S01]  /*0d70*/  UIMAD UR4, UR18, UR16, URZ ;  /* 0x00000010120472a4 */ /* 0x000fe2000f8e023f */
[----:B------:R-:W-:Y:S01]  /*0d80*/  LOP3.LUT R8, R8, 0xfffffe00, R11, 0xf8, !PT ;  /* 0xfffffe0008087812 */ /* 0x000fe200078ef80b */
[----:B------:R-:W5:Y:S02]  /*0d90*/  SHFL.IDX PT, R18, R5, 0x2, 0x181f ;  /* 0x00581f0005127f89 */ /* 0x000f6400000e0000 */
[----:B------:R-:W-:-:S02]  /*0da0*/  UIMAD UR4, UR11, UR19, UR4 ;  /* 0x000000130b0472a4 */ /* 0x000fc4000f8e0204 */
[----:B------:R-:W5:Y:S01]  /*0db0*/  SHFL.IDX PT, R19, R4, 0x2, 0x181f ;  /* 0x00581f0004137f89 */ /* 0x000f6200000e0000 */
[----:B-1----:R-:W-:Y:S01]  /*0dc0*/  @!P5 LEA R16, P2, R42, R14, 0x1 ;  /* 0x0000000e2a10d211 */ /* 0x002fe200078408ff */
[----:B------:R-:W-:Y:S02]  /*0dd0*/  IMAD.SHL.U32 R227, R8, 0x2, RZ ;  /* 0x0000000208e37824 */ /* 0x000fe400078e00ff */
[----:B------:R1:W2:Y:S01]  /*0de0*/  SHFL.IDX PT, R10, R5, 0x3, 0x181f ;  /* 0x00781f00050a7f89 */ /* 0x0002a200000e0000 */
[----:B---3--:R-:W-:-:S03]  /*0df0*/  @!P5 LEA.HI.X R17, R42, R15, R43, 0x1, P2 ;  /* 0x0000000f2a11d211 */ /* 0x008fc600010f0c2b */
[----:B------:R3:W2:Y:S01]  /*0e00*/  SHFL.IDX PT, R11, R4, 0x3, 0x181f ;  /* 0x00781f00040b7f89 */ /* 0x0006a200000e0000 */
[----:B----4-:R-:W-:-:S03]  /*0e10*/  @!P3 LEA R8, P2, R42, R12, 0x1 ;  /* 0x0000000c2a08b211 */ /* 0x010fc600078408ff */
[----:B------:R4:W-:Y:S01]  /*0e20*/  @!P5 LDGSTS.E.BYPASS.LTC128B.128 [R227+0x100], [R16.64], !P6 ;  /* 0x0010000010e3dfae */ /* 0x0009e2000f101d4e */
[C---:B-----5:R-:W-:Y:S01]  /*0e30*/  @!P3 LEA.HI.X R9, R42.reuse, R13, R43, 0x1, P2 ;  /* 0x0000000d2a09b211 */ /* 0x060fe200010f0c2b */
[----:B-1----:R-:W-:Y:S02]  /*0e40*/  IMAD.U32 R5, RZ, RZ, UR6 ;  /* 0x00000006ff057e24 */ /* 0x002fe4000f8e00ff */
[----:B---3--:R-:W-:Y:S01]  /*0e50*/  IMAD.U32 R4, RZ, RZ, UR7 ;  /* 0x00000007ff047e24 */ /* 0x008fe2000f8e00ff */
[----:B----4-:R-:W-:-:S04]  /*0e60*/  @!P4 LEA R16, P2, R42, R18, 0x1 ;  /* 0x000000122a10c211 */ /* 0x010fc800078408ff */
[----:B------:R-:W-:Y:S02]  /*0e70*/  @!P4 LEA.HI.X R17, R42, R19, R43, 0x1, P2 ;  /* 0x000000132a11c211 */ /* 0x000fe400010f0c2b */
[----:B--2---:R-:W-:Y:S01]  /*0e80*/  @P1 SHF.R.S32.HI R235, RZ, 0x1f, R234 ;  /* 0x0000001fffeb1819 */ /* 0x004fe200000114ea */
[----:B------:R-:W-:Y:S01]  /*0e90*/  @!P1 IMAD.MOV.U32 R234, RZ, RZ, R0 ;  /* 0x000000ffffea9224 */ /* 0x000fe200078e0000 */
[----:B------:R-:W-:Y:S01]  /*0ea0*/  @!P3 SHF.R.S32.HI R0, RZ, 0x1f, R3 ;  /* 0x0000001fff00b819 */ /* 0x000fe20000011403 */
[----:B------:R-:W-:Y:S01]  /*0eb0*/  @!P1 IMAD.MOV.U32 R235, RZ, RZ, R7 ;  /* 0x000000ffffeb9224 */ /* 0x000fe200078e0007 */
[----:B------:R-:W-:Y:S01]  /*0ec0*/  ISETP.GE.AND P1, PT, R3, c[0x0][0x198], PT ;  /* 0x0000660003007a0c */ /* 0x000fe20003f26270 */
[----:B------:R-:W-:Y:S01]  /*0ed0*/  IMAD.WIDE.U32 R228, R234, c[0x0][0x1f0], R228 ;  /* 0x00007c00eae47a25 */ /* 0x000fe200078e00e4 */
[----:B------:R-:W-:Y:S02]  /*0ee0*/  @!P5 LOP3.LUT R7, R6, 0xfffffff8, RZ, 0xc0, !PT ;  /* 0xfffffff80607d812 */ /* 0x000fe400078ec0ff */
[----:B------:R-:W-:Y:S01]  /*0ef0*/  @!P3 LEA.HI R0, R0, R3, RZ, 0x3 ;  /* 0x000000030000b211 */ /* 0x000fe200078f18ff */
[----:B------:R-:W-:-:S02]  /*0f00*/  IMAD R231, R235, c[0x0][0x1f0], RZ ;  /* 0x00007c00ebe77a24 */ /* 0x000fc400078e02ff */
[----:B------:R-:W-:Y:S01]  /*0f10*/  @!P5 IMAD.WIDE R20, R7, 0x2, R14 ;  /* 0x000000020714d825 */ /* 0x000fe200078e020e */
[----:B------:R-:W-:Y:S02]  /*0f20*/  @!P3 LOP3.LUT R7, R0, 0xfffffff8, RZ, 0xc0, !PT ;  /* 0xfffffff80007b812 */ /* 0x000fe400078ec0ff */
[----:B------:R-:W-:Y:S01]  /*0f30*/  @!P4 SHF.R.S32.HI R0, RZ, 0x1f, R3 ;  /* 0x0000001fff00c819 */ /* 0x000fe20000011403 */
[----:B------:R-:W-:Y:S02]  /*0f40*/  IMAD R231, R234, c[0x0][0x1f4], R231 ;  /* 0x00007d00eae77a24 */ /* 0x000fe400078e02e7 */
[----:B------:R1:W-:Y:S01]  /*0f50*/  @!P5 LDGSTS.E.BYPASS.LTC128B.128 [R227+0x4100], [R20.64], !P1 ;  /* 0x0410000014e3dfae */ /* 0x0003e2000c901d4e */
[----:B------:R-:W-:Y:S01]  /*0f60*/  ISETP.GE.AND P5, PT, R2, 0x21, PT ;  /* 0x000000210200780c */ /* 0x000fe20003fa6270 */
[----:B------:R-:W-:Y:S01]  /*0f70*/  IMAD.IADD R231, R229, 0x1, R231 ;  /* 0x00000001e5e77824 */ /* 0x000fe200078e02e7 */
[----:B------:R-:W-:Y:S01]  /*0f80*/  @!P4 LEA.HI R0, R0, R3, RZ, 0x3 ;  /* 0x000000030000c211 */ /* 0x000fe200078f18ff */
[----:B------:R2:W-:Y:S01]  /*0f90*/  @!P3 LDGSTS.E.BYPASS.LTC128B.128 [R227+0x1100], [R8.64], !P6 ;  /* 0x0110000008e3bfae */ /* 0x0005e2000f101d4e */
[----:B------:R-:W-:-:S02]  /*0fa0*/  IMAD.MOV.U32 R230, RZ, RZ, R228 ;  /* 0x000000ffffe67224 */ /* 0x000fc400078e00e4 */
[----:B------:R-:W-:Y:S01]  /*0fb0*/  @!P3 IMAD.WIDE R6, R7, 0x2, R12 ;  /* 0x000000020706b825 */ /* 0x000fe200078e020c */
[----:B------:R-:W-:-:S04]  /*0fc0*/  @!P4 LOP3.LUT R0, R0, 0xfffffff8, RZ, 0xc0, !PT ;  /* 0xfffffff80000c812 */ /* 0x000fc800078ec0ff */
[----:B------:R3:W-:Y:S01]  /*0fd0*/  @!P3 LDGSTS.E.BYPASS.LTC128B.128 [R227+0x5100], [R6.64], !P1 ;  /* 0x0510000006e3bfae */ /* 0x0007e2000c901d4e */
[----:B------:R-:W-:Y:S01]  /*0fe0*/  @!P0 LEA R14, P3, R42, R10, 0x1 ;  /* 0x0000000a2a0e8211 */ /* 0x000fe200078608ff */
[----:B------:R-:W-:Y:S02]  /*0ff0*/  @!P4 IMAD.WIDE R18, R0, 0x2, R18 ;  /* 0x000000020012c825 */ /* 0x000fe400078e0212 */
[----:B------:R4:W-:Y:S01]  /*1000*/  @!P4 LDGSTS.E.BYPASS.LTC128B.128 [R227+0x2100], [R16.64], !P6 ;  /* 0x0210000010e3cfae */ /* 0x0009e2000f101d4e */
[C-C-:B------:R-:W-:Y:S02]  /*1010*/  @!P0 LEA.HI.X R15, R42.reuse, R11, R43.reuse, 0x1, P3 ;  /* 0x0000000b2a0f8211 */ /* 0x140fe400018f0c2b */
[----:B------:R-:W-:Y:S01]  /*1020*/  ISETP.GE.AND P3, PT, R42, c[0x0][0x1d4], PT ;  /* 0x000075002a007a0c */ /* 0x000fe20003f66270 */
[----:B------:R5:W-:Y:S01]  /*1030*/  @!P4 LDGSTS.E.BYPASS.LTC128B.128 [R227+0x6100], [R18.64], !P1 ;  /* 0x0610000012e3cfae */ /* 0x000be2000c901d4e */
[----:B------:R-:W-:Y:S01]  /*1040*/  ISETP.GE.AND P4, PT, R2, 0x41, PT ;  /* 0x000000410200780c */ /* 0x000fe20003f86270 */
[----:B------:R-:W-:-:S02]  /*1050*/  IMAD.WIDE.U32 R42, R40, c[0x0][0x208], R42 ;  /* 0x00008200282a7a25 */ /* 0x000fc400078e002a */
[----:B------:R1:W-:Y:S01]  /*1060*/  @!P0 LDGSTS.E.BYPASS.LTC128B.128 [R227+0x3100], [R14.64], !P6 ;  /* 0x031000000ee38fae */ /* 0x0003e2000f101d4e */
[----:B------:R-:W-:Y:S01]  /*1070*/  ISETP.GE.AND P6, PT, R2, 0x1, PT ;  /* 0x000000010200780c */ /* 0x000fe20003fc6270 */
[----:B--2---:R-:W-:-:S04]  /*1080*/  IMAD.U32 R9, RZ, RZ, UR16 ;  /* 0x00000010ff097e24 */ /* 0x004fc8000f8e00ff */
[----:B------:R-:W-:-:S04]  /*1090*/  IMAD.WIDE.U32 R8, R9, UR19, R230 ;  /* 0x0000001309087c25 */ /* 0x000fc8000f8e00e6 */
[----:B---3--:R-:W-:Y:S01]  /*10a0*/  IMAD.U32 R7, RZ, RZ, UR6 ;  /* 0x00000006ff077e24 */ /* 0x008fe2000f8e00ff */
[----:B------:R-:W-:Y:S02]  /*10b0*/  @P5 LEA R5, P2, R5, R8, 0x5 ;  /* 0x0000000805055211 */ /* 0x000fe400078428ff */
[----:B------:R-:W-:Y:S01]  /*10c0*/  IADD3 R9, R9, UR4, RZ ;  /* 0x0000000409097c10 */ /* 0x000fe2000fffe0ff */
[----:B------:R-:W-:Y:S01]  /*10d0*/  ULDC.64 UR4, c[0x0][0x210] ;  /* 0x0000840000047ab9 */ /* 0x000fe20000000a00 */
[----:B------:R-:W-:Y:S01]  /*10e0*/  LEA.HI R6, R125, R124, RZ, 0x4 ;  /* 0x0000007c7d067211 */ /* 0x000fe200078f20ff */
[----:B------:R-:W-:Y:S01]  /*10f0*/  UIMAD UR4, UR20, UR4, URZ ;  /* 0x00000004140472a4 */ /* 0x000fe2000f8e023f */
[----:B------:R-:W-:Y:S02]  /*1100*/  @P5 LEA.HI.X R4, R7, R9, R4, 0x5, P2 ;  /* 0x0000000907045211 */ /* 0x000fe400010f2c04 */
[----:B------:R-:W-:Y:S02]  /*1110*/  @P5 LEA R12, P2, R5, c[0x0][0x1c8], 0x1 ;  /* 0x00007200050c5a11 */ /* 0x000fe400078408ff */
[----:B------:R-:W-:-:S02]  /*1120*/  SHF.R.S32.HI R7, RZ, 0x4, R6 ;  /* 0x00000004ff077819 */ /* 0x000fc40000011406 */
[----:B------:R-:W-:Y:S02]  /*1130*/  @P5 LEA.HI.X R13, R5, c[0x0][0x1cc], R4, 0x1, P2 ;  /* 0x00007300050d5a11 */ /* 0x000fe400010f0c04 */
[----:B------:R-:W-:Y:S02]  /*1140*/  @!P0 SHF.R.S32.HI R4, RZ, 0x1f, R3 ;  /* 0x0000001fff048819 */ /* 0x000fe40000011403 */
[----:B------:R-:W-:Y:S02]  /*1150*/  LOP3.LUT R5, R6, 0xfffffff0, RZ, 0xc0, !PT ;  /* 0xfffffff006057812 */ /* 0x000fe400078ec0ff */
[----:B------:R-:W-:Y:S02]  /*1160*/  @!P0 LEA.HI R4, R4, R3, RZ, 0x3 ;  /* 0x0000000304048211 */ /* 0x000fe400078f18ff */
[----:B------:R-:W-:Y:S01]  /*1170*/  ISETP.GE.AND P2, PT, R2, 0x61, PT ;  /* 0x000000610200780c */ /* 0x000fe20003f46270 */
[----:B------:R-:W-:Y:S01]  /*1180*/  IMAD.IADD R5, R124, 0x1, -R5 ;  /* 0x000000017c057824 */ /* 0x000fe200078e0a05 */
[----:B------:R-:W-:-:S02]  /*1190*/  @!P0 LOP3.LUT R4, R4, 0xfffffff8, RZ, 0xc0, !PT ;  /* 0xfffffff804048812 */ /* 0x000fc400078ec0ff */
[----:B------:R-:W-:Y:S02]  /*11a0*/  LEA.HI R6, R6, R7, RZ, 0x1 ;  /* 0x0000000706067211 */ /* 0x000fe400078f08ff */
[----:B------:R-:W-:Y:S01]  /*11b0*/  SHF.R.S32.HI R0, RZ, 0x1f, R5 ;  /* 0x0000001fff007819 */ /* 0x000fe20000011405 */
[----:B----4-:R-:W-:Y:S01]  /*11c0*/  @!P0 IMAD.WIDE R16, R4, 0x2, R10 ;  /* 0x0000000204108825 */ /* 0x010fe200078e020a */
[----:B------:R-:W-:Y:S02]  /*11d0*/  LOP3.LUT R6, R6, 0xfffffffe, RZ, 0xc0, !PT ;  /* 0xfffffffe06067812 */ /* 0x000fe400078ec0ff */
[----:B------:R-:W-:Y:S02]  /*11e0*/  LEA.HI R0, R0, R5, RZ, 0x3 ;  /* 0x0000000500007211 */ /* 0x000fe400078f18ff */
[----:B------:R2:W-:Y:S01]  /*11f0*/  @!P0 LDGSTS.E.BYPASS.LTC128B.128 [R227+0x7100], [R16.64], !P1 ;  /* 0x0710000010e38fae */ /* 0x0005e2000c901d4e */
[----:B-1----:R-:W-:Y:S01]  /*1200*/  @P6 LEA R14, P0, R8, c[0x0][0x1c8], 0x1 ;  /* 0x00007200080e6a11 */ /* 0x002fe200078008ff */
[----:B------:R-:W-:Y:S01]  /*1210*/  VOTEU.ANY UP0, P2 ;  /* 0x00000000003f7886 */ /* 0x000fe20001000100 */
[----:B------:R-:W-:Y:S01]  /*1220*/  LOP3.LUT R2, R0, 0xfffffff8, RZ, 0xc0, !PT ;  /* 0xfffffff800027812 */ /* 0x000fe200078ec0ff */
[----:B------:R-:W0:Y:S01]  /*1230*/  LDGDEPBAR ;  /* 0x00000000000079af */ /* 0x000e220000000000 */
[C-C-:B------:R-:W-:Y:S01]  /*1240*/  @P6 LEA.HI.X R15, R8.reuse, c[0x0][0x1cc], R9.reuse, 0x1, P0 ;  /* 0x00007300080f6a11 */ /* 0x140fe200000f0c09 */
[----:B------:R-:W-:Y:S01]  /*1250*/  IMAD.IADD R6, R7, 0x1, -R6 ;  /* 0x0000000107067824 */ /* 0x000fe200078e0a06 */
[----:B------:R-:W-:Y:S01]  /*1260*/  @P4 IADD3 R4, P0, R8, UR12, RZ ;  /* 0x0000000c08044c10 */ /* 0x000fe2000ff1e0ff */
[----:B------:R-:W-:Y:S01]  /*1270*/  IMAD.IADD R2, R5, 0x1, -R2 ;  /* 0x0000000105027824 */ /* 0x000fe200078e0a02 */
[----:B------:R-:W-:Y:S01]  /*1280*/  @UP0 UIMAD UR7, UR7, 0x60, URZ ;  /* 0x00000060070708a4 */ /* 0x000fe2000f8e023f */
[----:B------:R-:W-:Y:S01]  /*1290*/  IMAD.U32 R5, RZ, RZ, UR6 ;  /* 0x00000006ff057e24 */ /* 0x000fe2000f8e00ff */
[----:B------:R-:W-:Y:S01]  /*12a0*/  @P4 IADD3.X R11, R9, UR9, RZ, P0, !PT ;  /* 0x00000009090b4c10 */ /* 0x000fe200087fe4ff */
[----:B------:R1:W-:Y:S01]  /*12b0*/  @P6 LDGSTS.E.BYPASS.LTC128B.128 [R227+0x8100], [R14.64], !P3 ;  /* 0x081000000ee36fae */ /* 0x0003e2000d901d4e */
[----:B------:R-:W-:Y:S01]  /*12c0*/  ISETP.GE.AND P0, PT, R3, c[0x0][0x1d4], PT ;  /* 0x0000750003007a0c */ /* 0x000fe20003f06270 */
[----:B------:R-:W-:Y:S01]  /*12d0*/  @P2 IMAD.WIDE.U32 R8, R5, 0x60, R8 ;  /* 0x0000006005082825 */ /* 0x000fe200078e0008 */
[----:B------:R-:W-:-:S03]  /*12e0*/  LEA.HI R125, R125, R124, RZ, 0x5 ;  /* 0x0000007c7d7d7211 */ /* 0x000fc600078f28ff */
[----:B------:R-:W-:Y:S02]  /*12f0*/  IMAD.SHL.U32 R10, R2, 0x40, RZ ;  /* 0x00000040020a7824 */ /* 0x000fe400078e00ff */
[----:B------:R-:W-:Y:S02]  /*1300*/  IMAD.SHL.U32 R7, R6, 0x8, RZ ;  /* 0x0000000806077824 */ /* 0x000fe400078e00ff */
[----:B------:R-:W-:Y:S01]  /*1310*/  IMAD.SHL.U32 R0, R0, 0x40, RZ ;  /* 0x0000004000007824 */ /* 0x000fe200078e00ff */
[----:B------:R-:W-:Y:S01]  /*1320*/  LOP3.LUT R10, R10, 0x1c0, RZ, 0xc0, !PT ;  /* 0x000001c00a0a7812 */ /* 0x000fe200078ec0ff */
[----:B------:R-:W-:Y:S02]  /*1330*/  IMAD.SHL.U32 R5, R125, 0x20, RZ ;  /* 0x000000207d057824 */ /* 0x000fe400078e00ff */
[----:B------:R1:W-:Y:S01]  /*1340*/  @P6 LDGSTS.E.BYPASS.LTC128B.128 [R227+0xc100], [R14.64+0x80], !P0 ;  /* 0x0c1000800ee36fae */ /* 0x0003e2000c101d4e */
[----:B--2---:R-:W-:Y:S02]  /*1350*/  @P4 LEA R16, P1, R4, c[0x0][0x1c8], 0x1 ;  /* 0x0000720004104a11 */ /* 0x004fe400078208ff */
[----:B------:R-:W-:Y:S01]  /*1360*/  LOP3.LUT R3, R10, 0x8, R7, 0xf8, !PT ;  /* 0x000000080a037812 */ /* 0x000fe200078ef807 */
[----:B------:R1:W-:Y:S01]  /*1370*/  @P5 LDGSTS.E.BYPASS.LTC128B.128 [R227+0x9100], [R12.64], !P3 ;  /* 0x091000000ce35fae */ /* 0x0003e2000d901d4e */
[----:B------:R-:W-:Y:S01]  /*1380*/  @P4 LEA.HI.X R17, R4, c[0x0][0x1cc], R11, 0x1, P1 ;  /* 0x0000730004114a11 */ /* 0x000fe200008f0c0b */
[----:B------:R-:W-:Y:S01]  /*1390*/  IMAD.MOV.U32 R7, RZ, RZ, 0x10 ;  /* 0x00000010ff077424 */ /* 0x000fe200078e00ff */
[----:B------:R-:W-:Y:S01]  /*13a0*/  @P2 IADD3 R4, R9, UR7, RZ ;  /* 0x0000000709042c10 */ /* 0x000fe2000fffe0ff */
[----:B------:R1:W-:Y:S01]  /*13b0*/  @P5 LDGSTS.E.BYPASS.LTC128B.128 [R227+0xd100], [R12.64+0x80], !P0 ;  /* 0x0d1000800ce35fae */ /* 0x0003e2000c101d4e */
[----:B-----5:R-:W-:Y:S01]  /*13c0*/  @P2 LEA R18, P1, R8, c[0x0][0x1c8], 0x1 ;  /* 0x0000720008122a11 */ /* 0x020fe200078208ff */
[----:B------:R-:W-:Y:S01]  /*13d0*/  IMAD.SHL.U32 R9, R40, 0x8, RZ ;  /* 0x0000000828097824 */ /* 0x000fe200078e00ff */
[----:B------:R-:W-:Y:S01]  /*13e0*/  SHF.R.U32.HI R10, RZ, 0x3, R10 ;  /* 0x00000003ff0a7819 */ /* 0x000fe2000001160a */
[----:B------:R2:W-:Y:S01]  /*13f0*/  @P4 LDGSTS.E.BYPASS.LTC128B.128 [R227+0xa100], [R16.64], !P3 ;  /* 0x0a10000010e34fae */ /* 0x0005e2000d901d4e */
[----:B------:R-:W-:Y:S01]  /*1400*/  @P2 LEA.HI.X R19, R8, c[0x0][0x1cc], R4, 0x1, P1 ;  /* 0x0000730008132a11 */ /* 0x000fe200008f0c04 */
[----:B------:R-:W-:Y:S01]  /*1410*/  IMAD.SHL.U32 R4, R41, 0x40, RZ ;  /* 0x0000004029047824 */ /* 0x000fe200078e00ff */
[----:B------:R-:W-:Y:S01]  /*1420*/  LOP3.LUT R3, R3, R10, RZ, 0x3c, !PT ;  /* 0x0000000a03037212 */ /* 0x000fe200078e3cff */
[----:B------:R2:W-:Y:S01]  /*1430*/  @P4 LDGSTS.E.BYPASS.LTC128B.128 [R227+0xe100], [R16.64+0x80], !P0 ;  /* 0x0e10008010e34fae */ /* 0x0005e2000c101d4e */
[----:B------:R-:W-:-:S02]  /*1440*/  UIMAD UR7, UR10, UR5, UR4 ;  /* 0x000000050a0772a4 */ /* 0x000fc4000f8e0204 */
[----:B------:R-:W-:Y:S01]  /*1450*/  LOP3.LUT R0, R3, 0xfffffe00, R0, 0xf8, !PT ;  /* 0xfffffe0003007812 */ /* 0x000fe200078ef800 */
[----:B------:R2:W-:Y:S01]  /*1460*/  @P2 LDGSTS.E.BYPASS.LTC128B.128 [R227+0xb100], [R18.64], !P3 ;  /* 0x0b10000012e32fae */ /* 0x0005e2000d901d4e */
[----:B------:R-:W-:Y:S01]  /*1470*/  LOP3.LUT R3, R5, 0x7ffffc00, RZ, 0xc0, !PT ;  /* 0x7ffffc0005037812 */ /* 0x000fe200078ec0ff */
[----:B------:R-:W-:Y:S01]  /*1480*/  IMAD.MOV.U32 R5, RZ, RZ, 0x20 ;  /* 0x00000020ff057424 */ /* 0x000fe200078e00ff */
[----:B------:R-:W-:Y:S01]  /*1490*/  LOP3.LUT R4, R4, 0x1c0, RZ, 0xc0, !PT ;  /* 0x000001c004047812 */ /* 0x000fe200078ec0ff */
[----:B------:R2:W-:Y:S01]  /*14a0*/  @P2 LDGSTS.E.BYPASS.LTC128B.128 [R227+0xf100], [R18.64+0x80], !P0 ;  /* 0x0f10008012e32fae */ /* 0x0005e2000c101d4e */
[----:B------:R-:W-:Y:S01]  /*14b0*/  R2P PR, R2, 0x6 ;  /* 0x0000000602007804 */ /* 0x000fe20000000000 */
[----:B------:R-:W-:Y:S01]  /*14c0*/  IMAD.IADD R3, R0, 0x1, R3 ;  /* 0x0000000100037824 */ /* 0x000fe200078e0203 */
[----:B------:R-:W-:Y:S01]  /*14d0*/  LOP3.LUT R9, R4, 0x8, R9, 0xf8, !PT ;  /* 0x0000000804097812 */ /* 0x000fe200078ef809 */
[----:B------:R-:W0:Y:S01]  /*14e0*/  LDGDEPBAR ;  /* 0x00000000000079af */ /* 0x000e220000000000 */
[----:B------:R-:W-:Y:S01]  /*14f0*/  SHF.R.U32.HI R4, RZ, 0x3, R4 ;  /* 0x00000003ff047819 */ /* 0x000fe20000011604 */
[----:B------:R-:W-:Y:S01]  /*1500*/  ULDC.64 UR4, c[0x0][0x208] ;  /* 0x0000820000047ab9 */ /* 0x000fe20000000a00 */
[----:B------:R-:W-:Y:S01]  /*1510*/  SEL R7, R7, 0xfffffff0, !P1 ;  /* 0xfffffff007077807 */ /* 0x000fe20004800000 */
[----:B------:R-:W-:Y:S01]  /*1520*/  UIMAD UR11, UR11, UR4, URZ ;  /* 0x000000040b0b72a4 */ /* 0x000fe2000f8e023f */
[----:B------:R-:W-:Y:S01]  /*1530*/  LEA R2, R3, 0x100, 0x1 ;  /* 0x0000010003027811 */ /* 0x000fe200078e08ff */
[----:B------:R-:W-:Y:S01]  /*1540*/  UIMAD.WIDE.U32 UR22, UR16, UR4, URZ ;  /* 0x00000004101672a5 */ /* 0x000fe2000f8e003f */
[----:B------:R-:W-:Y:S01]  /*1550*/  LOP3.LUT R9, R9, R4, RZ, 0x3c, !PT ;  /* 0x0000000409097212 */ /* 0x000fe200078e3cff */
[----:B------:R-:W-:Y:S01]  /*1560*/  UIMAD UR11, UR16, UR5, UR11 ;  /* 0x00000005100b72a4 */ /* 0x000fe2000f8e020b */
[----:B------:R-:W-:Y:S01]  /*1570*/  SEL R5, R5, 0xffffffe0, !P2 ;  /* 0xffffffe005057807 */ /* 0x000fe20005000000 */
[--C-:B------:R-:W-:Y:S01]  /*1580*/  IMAD R4, R7, 0x2, R2.reuse ;  /* 0x0000000207047824 */ /* 0x100fe200078e0202 */
[----:B------:R-:W-:Y:S01]  /*1590*/  LOP3.LUT P1, RZ, R41, 0x2, RZ, 0xc0, !PT ;  /* 0x0000000229ff7812 */ /* 0x000fe2000782c0ff */
[----:B------:R-:W-:Y:S01]  /*15a0*/  IMAD R226, R6, 0x200, R9 ;  /* 0x0000020006e27824 */ /* 0x000fe200078e0209 */
[----:B------:R-:W-:Y:S01]  /*15b0*/  UIADD3 UR20, UR23, UR11, URZ ;  /* 0x0000000b17147290 */ /* 0x000fe2000fffe03f */
[----:B------:R-:W-:Y:S01]  /*15c0*/  IMAD.SHL.U32 R6, R3, 0x2, RZ ;  /* 0x0000000203067824 */ /* 0x000fe200078e00ff */
[----:B------:R-:W-:Y:S01]  /*15d0*/  LOP3.LUT P2, RZ, R41, 0x4, RZ, 0xc0, !PT ;  /* 0x0000000429ff7812 */ /* 0x000fe2000784c0ff */
[C---:B------:R-:W-:Y:S01]  /*15e0*/  IMAD R3, R5.reuse, 0x2, R2 ;  /* 0x0000000205037824 */ /* 0x040fe200078e0202 */
[----:B------:R-:W-:Y:S01]  /*15f0*/  UMOV UR11, 0xffffff80 ;  /* 0xffffff80000b7882 */ /* 0x000fe20000000000 */
[----:B------:R-:W-:-:S02]  /*1600*/  IMAD R2, R5, 0x2, R4 ;  /* 0x0000000205027824 */ /* 0x000fc400078e0204 */
[----:B------:R-:W-:Y:S01]  /*1610*/  IMAD.SHL.U32 R226, R226, 0x2, RZ ;  /* 0x00000002e2e27824 */ /* 0x000fe200078e00ff */
[----:B------:R-:W-:-:S04]  /*1620*/  DEPBAR.LE SB0, 0x1 ;  /* 0x000080400000791a */ /* 0x000fc80000000000 */
[----:B------:R-:W-:Y:S01]  /*1630*/  BAR.SYNC.DEFER_BLOCKING 0x0 ;  /* 0x0000000000007b1d */ /* 0x000fe20000010000 */
[----:B------:R-:W-:-:S05]  /*1640*/  IADD3 R225, R226, 0x8120, RZ ;  /* 0x00008120e2e17810 */ /* 0x000fca0007ffe0ff */
[----:B------:R-:W-:Y:S04]  /*1650*/  LDSM.16.M88.4 R140, [R6+0x100] ;  /* 0x00010000068c783b */ /* 0x000fe80000000200 */
[----:B------:R-:W-:Y:S04]  /*1660*/  LDSM.16.M88.4 R184, [R6+0x4100] ;  /* 0x0041000006b8783b */ /* 0x000fe80000000200 */
[----:B------:R-:W-:Y:S04]  /*1670*/  LDSM.16.M88.4 R168, [R4] ;  /* 0x0000000004a8783b */ /* 0x000fe80000000200 */
[----:B------:R3:W-:Y:S04]  /*1680*/  LDSM.16.M88.4 R188, [R4+0x4000] ;  /* 0x0040000004bc783b */ /* 0x0007e80000000200 */
[----:B------:R-:W-:Y:S04]  /*1690*/  LDSM.16.M88.4 R176, [R3] ;  /* 0x0000000003b0783b */ /* 0x000fe80000000200 */
[----:B------:R4:W-:Y:S04]  /*16a0*/  LDSM.16.M88.4 R196, [R3+0x4000] ;  /* 0x0040000003c4783b */ /* 0x0009e80000000200 */
[----:B------:R-:W-:Y:S04]  /*16b0*/  LDSM.16.M88.4 R180, [R2] ;  /* 0x0000000002b4783b */ /* 0x000fe80000000200 */
[----:B------:R5:W-:Y:S04]  /*16c0*/  LDSM.16.M88.4 R200, [R2+0x4000] ;  /* 0x0040000002c8783b */ /* 0x000be80000000200 */
[----:B------:R-:W-:Y:S01]  /*16d0*/  BAR.SYNC.DEFER_BLOCKING 0x0 ;  /* 0x0000000000007b1d */ /* 0x000fe20000010000 */
[----:B---3--:R-:W-:-:S04]  /*16e0*/  IADD3 R4, R226, 0x8100, RZ ;  /* 0x00008100e2047810 */ /* 0x008fc80007ffe0ff */
[----:B------:R-:W-:Y:S01]  /*16f0*/  @P1 IADD3 R225, R4, -0x20, RZ ;  /* 0xffffffe004e11810 */ /* 0x000fe20007ffe0ff */
[----:B----4-:R-:W-:-:S03]  /*1700*/  IMAD R3, R44, c[0x0][0x208], RZ ;  /* 0x000082002c037a24 */ /* 0x010fc600078e02ff */
[C---:B------:R-:W-:Y:S02]  /*1710*/  IADD3 R219, R225.reuse, 0x800, RZ ;  /* 0x00000800e1db7810 */ /* 0x040fe40007ffe0ff */
[C---:B------:R-:W-:Y:S02]  /*1720*/  IADD3 R218, R225.reuse, 0x1000, RZ ;  /* 0x00001000e1da7810 */ /* 0x040fe40007ffe0ff */
[C---:B------:R-:W-:Y:S02]  /*1730*/  IADD3 R217, R225.reuse, 0x1800, RZ ;  /* 0x00001800e1d97810 */ /* 0x040fe40007ffe0ff */
[C---:B------:R-:W-:Y:S01]  /*1740*/  IADD3 R216, R225.reuse, 0x2000, RZ ;  /* 0x00002000e1d87810 */ /* 0x040fe20007ffe0ff */
[----:B-----5:R-:W-:Y:S01]  /*1750*/  IMAD R2, R40, c[0x0][0x20c], R3 ;  /* 0x0000830028027a24 */ /* 0x020fe200078e0203 */
[C---:B------:R-:W-:Y:S02]  /*1760*/  IADD3 R215, R225.reuse, 0x2800, RZ ;  /* 0x00002800e1d77810 */ /* 0x040fe40007ffe0ff */
[----:B------:R-:W-:Y:S01]  /*1770*/  IADD3 R214, R225, 0x3000, RZ ;  /* 0x00003000e1d67810 */ /* 0x000fe20007ffe0ff */
[----:B------:R-:W-:Y:S01]  /*1780*/  IMAD.IADD R43, R43, 0x1, R2 ;  /* 0x000000012b2b7824 */ /* 0x000fe200078e0202 */
[----:B------:R-:W-:-:S04]  /*1790*/  DEPBAR.LE SB0, 0x0 ;  /* 0x000080000000791a */ /* 0x000fc80000000000 */
[----:B------:R-:W-:Y:S01]  /*17a0*/  BAR.SYNC.DEFER_BLOCKING 0x0 ;  /* 0x0000000000007b1d */ /* 0x000fe20000010000 */
[----:B------:R-:W-:Y:S01]  /*17b0*/  IMAD.U32 R2, RZ, RZ, UR10 ;  /* 0x0000000aff027e24 */ /* 0x000fe2000f8e00ff */
[C---:B------:R-:W-:Y:S02]  /*17c0*/  IADD3 R213, R225.reuse, 0x3800, RZ ;  /* 0x00003800e1d57810 */ /* 0x040fe40007ffe0ff */
[C---:B------:R-:W-:Y:S01]  /*17d0*/  IADD3 R211, R225.reuse, 0x4000, RZ ;  /* 0x00004000e1d37810 */ /* 0x040fe20007ffe0ff */
[----:B------:R-:W-:Y:S01]  /*17e0*/  IMAD.WIDE.U32 R2, R2, c[0x0][0x210], R42 ;  /* 0x0000840002027a25 */ /* 0x000fe200078e002a */
[C---:B------:R-:W-:Y:S02]  /*17f0*/  IADD3 R210, R225.reuse, 0x4800, RZ ;  /* 0x00004800e1d27810 */ /* 0x040fe40007ffe0ff */
[----:B------:R-:W-:Y:S02]  /*1800*/  IADD3 R209, R225, 0x5000, RZ ;  /* 0x00005000e1d17810 */ /* 0x000fe40007ffe0ff */
[----:B------:R-:W-:Y:S01]  /*1810*/  IADD3 R3, R3, UR7, RZ ;  /* 0x0000000703037c10 */ /* 0x000fe2000fffe0ff */
[----:B------:R-:W-:Y:S01]  /*1820*/  ULDC UR7, c[0x0][0x1d0] ;  /* 0x0000740000077ab9 */ /* 0x000fe20000000800 */
[C---:B------:R-:W-:Y:S01]  /*1830*/  IADD3 R208, R225.reuse, 0x5800, RZ ;  /* 0x00005800e1d07810 */ /* 0x040fe20007ffe0ff */
[----:B------:R-:W-:Y:S01]  /*1840*/  UIMAD UR7, UR16, UR11, UR7 ;  /* 0x0000000b100772a4 */ /* 0x000fe2000f8e0207 */
[C---:B------:R-:W-:Y:S01]  /*1850*/  IADD3 R207, R225.reuse, 0x6000, RZ ;  /* 0x00006000e1cf7810 */ /* 0x040fe20007ffe0ff */
[----:B------:R-:W-:Y:S01]  /*1860*/  USHF.L.U32 UR11, UR4, 0x6, URZ ;  /* 0x00000006040b7899 */ /* 0x000fe2000800063f */
[----:B------:R-:W-:-:S02]  /*1870*/  IADD3 R206, R225, 0x6800, RZ ;  /* 0x00006800e1ce7810 */ /* 0x000fc40007ffe0ff */
[C---:B------:R-:W-:Y:S02]  /*1880*/  IADD3 R205, R225.reuse, 0x7000, RZ ;  /* 0x00007000e1cd7810 */ /* 0x040fe40007ffe0ff */
[----:B------:R-:W-:Y:S01]  /*1890*/  IADD3 R40, -R40, UR7, RZ ;  /* 0x0000000728287c10 */ /* 0x000fe2000fffe1ff */
[----:B------:R-:W-:Y:S01]  /*18a0*/  IMAD.U32 R45, RZ, RZ, UR11 ;  /* 0x0000000bff2d7e24 */ /* 0x000fe2000f8e00ff */
[----:B------:R-:W-:Y:S01]  /*18b0*/  IADD3 R204, R225, 0x7800, RZ ;  /* 0x00007800e1cc7810 */ /* 0x000fe20007ffe0ff */
[----:B------:R-:W3:Y:S01]  /*18c0*/  LDSM.16.M88.4 R24, [R226+0x8100] ;  /* 0x00810000e218783b */ /* 0x000ee20000000200 */
[C---:B------:R-:W-:Y:S02]  /*18d0*/  ISETP.LT.OR P5, PT, R40.reuse, 0x1, P3 ;  /* 0x000000012800780c */ /* 0x040fe40001fa1670 */
[C---:B------:R-:W-:Y:S01]  /*18e0*/  ISETP.LT.OR P6, PT, R40.reuse, 0x1, P0 ;  /* 0x000000012800780c */ /* 0x040fe200007c1670 */
[----:B--2---:R-:W2:Y:S01]  /*18f0*/  LDSM.16.M88.4 R16, [R226+0x8900] ;  /* 0x00890000e210783b */ /* 0x004ea20000000200 */
[----:B------:R-:W-:-:S03]  /*1900*/  ISETP.LT.OR P4, PT, R40, 0x21, P3 ;  /* 0x000000212800780c */ /* 0x000fc60001f81670 */
[----:B-1----:R-:W1:Y:S04]  /*1910*/  LDSM.16.M88.4 R12, [R225] ;  /* 0x00000000e10c783b */ /* 0x002e680000000200 */
[----:B------:R-:W4:Y:S04]  /*1920*/  LDSM.16.M88.4 R8, [R226+0x9100] ;  /* 0x00910000e208783b */ /* 0x000f280000000200 */
[----:B------:R-:W5:Y:S04]  /*1930*/  LDSM.16.M88.4 R36, [R225+0x800] ;  /* 0x00080000e124783b */ /* 0x000f680000000200 */
[----:B------:R-:W1:Y:S04]  /*1940*/  LDSM.16.M88.4 R96, [R226+0x9900] ;  /* 0x00990000e260783b */ /* 0x000e680000000200 */
[----:B------:R-:W1:Y:S04]  /*1950*/  LDSM.16.M88.4 R32, [R225+0x1000] ;  /* 0x00100000e120783b */ /* 0x000e680000000200 */
[----:B------:R-:W1:Y:S04]  /*1960*/  LDSM.16.M88.4 R88, [R226+0xa100] ;  /* 0x00a10000e258783b */ /* 0x000e680000000200 */
[----:B------:R-:W-:Y:S04]  /*1970*/  LDSM.16.M88.4 R64, [R226+0xb900] ;  /* 0x00b90000e240783b */ /* 0x000fe80000000200 */
[----:B------:R-:W-:Y:S01]  /*1980*/  LDSM.16.M88.4 R72, [R226+0xb100] ;  /* 0x00b10000e248783b */ /* 0x000fe20000000200 */
[C---:B---3--:R-:W-:Y:S03]  /*1990*/  HMMA.16816.F32 R28, R140.reuse, R24, RZ ;  /* 0x000000188c1c723c */ /* 0x048fe600000018ff */
[----:B------:R-:W-:Y:S04]  /*19a0*/  LDSM.16.M88.4 R80, [R226+0xa900] ;  /* 0x00a90000e250783b */ /* 0x000fe80000000200 */
[----:B------:R-:W-:Y:S01]  /*19b0*/  LDSM.16.M88.4 R48, [R225+0x2800] ;  /* 0x00280000e130783b */ /* 0x000fe20000000200 */
[C---:B------:R-:W-:Y:S08]  /*19c0*/  HMMA.16816.F32 R24, R140.reuse, R26, RZ ;  /* 0x0000001a8c18723c */ /* 0x040ff000000018ff */
[C---:B--2---:R-:W-:Y:S08]  /*19d0*/  HMMA.16816.F32 R20, R140.reuse, R16, RZ ;  /* 0x000000108c14723c */ /* 0x044ff000000018ff */
[----:B------:R-:W-:Y:S08]  /*19e0*/  HMMA.16816.F32 R16, R140, R18, RZ ;  /* 0x000000128c10723c */ /* 0x000ff000000018ff */
[C---:B-1----:R-:W-:Y:S08]  /*19f0*/  HMMA.16816.F32 R28, R168.reuse, R12, R28 ;  /* 0x0000000ca81c723c */ /* 0x042ff0000000181c */
[----:B------:R-:W-:Y:S08]  /*1a00*/  HMMA.16816.F32 R24, R168, R14, R24 ;  /* 0x0000000ea818723c */ /* 0x000ff00000001818 */
[C---:B----4-:R-:W-:Y:S08]  /*1a10*/  HMMA.16816.F32 R12, R140.reuse, R8, RZ ;  /* 0x000000088c0c723c */ /* 0x050ff000000018ff */
[----:B------:R-:W-:Y:S08]  /*1a20*/  HMMA.16816.F32 R8, R140, R10, RZ ;  /* 0x0000000a8c08723c */ /* 0x000ff000000018ff */
[C---:B-----5:R-:W-:Y:S08]  /*1a30*/  HMMA.16816.F32 R20, R168.reuse, R36, R20 ;  /* 0x00000024a814723c */ /* 0x060ff00000001814 */
[----:B------:R-:W-:Y:S01]  /*1a40*/  HMMA.16816.F32 R16, R168, R38, R16 ;  /* 0x00000026a810723c */ /* 0x000fe20000001810 */
[----:B------:R-:W1:Y:S07]  /*1a50*/  LDSM.16.M88.4 R36, [R225+0x1800] ;  /* 0x00180000e124783b */ /* 0x000e6e0000000200 */
[----:B------:R-:W-:Y:S08]  /*1a60*/  HMMA.16816.F32 R100, R140, R96, RZ ;  /* 0x000000608c64723c */ /* 0x000ff000000018ff */
[----:B------:R-:W-:Y:S08]  /*1a70*/  HMMA.16816.F32 R12, R168, R32, R12 ;  /* 0x00000020a80c723c */ /* 0x000ff0000000180c */
[----:B------:R-:W-:Y:S08]  /*1a80*/  HMMA.16816.F32 R96, R140, R98, RZ ;  /* 0x000000628c60723c */ /* 0x000ff000000018ff */
[----:B------:R-:W-:Y:S01]  /*1a90*/  HMMA.16816.F32 R8, R168, R34, R8 ;  /* 0x00000022a808723c */ /* 0x000fe20000001808 */
[----:B------:R-:W2:Y:S07]  /*1aa0*/  LDSM.16.M88.4 R32, [R225+0x2000] ;  /* 0x00200000e120783b */ /* 0x000eae0000000200 */
[C---:B------:R-:W-:Y:S08]  /*1ab0*/  HMMA.16816.F32 R92, R140.reuse, R88, RZ ;  /* 0x000000588c5c723c */ /* 0x040ff000000018ff */
[----:B------:R-:W-:Y:S08]  /*1ac0*/  HMMA.16816.F32 R88, R140, R90, RZ ;  /* 0x0000005a8c58723c */ /* 0x000ff000000018ff */
[C---:B-1----:R-:W-:Y:S07]  /*1ad0*/  HMMA.16816.F32 R100, R168.reuse, R36, R100 ;  /* 0x00000024a864723c */ /* 0x042fee0000001864 */
[----:B------:R-:W-:Y:S01]  /*1ae0*/  IMAD R37, R235, c[0x0][0x218], RZ ;  /* 0x00008600eb257a24 */ /* 0x000fe200078e02ff */
[----:B------:R-:W-:Y:S03]  /*1af0*/  HMMA.16816.F32 R96, R168, R38, R96 ;  /* 0x00000026a860723c */ /* 0x000fe60000001860 */
[----:B------:R-:W-:-:S02]  /*1b00*/  IMAD R37, R234, c[0x0][0x21c], R37 ;  /* 0x00008700ea257a24 */ /* 0x000fc400078e0225 */
[----:B------:R-:W-:-:S03]  /*1b10*/  IMAD.WIDE.U32 R234, R234, c[0x0][0x218], R2 ;  /* 0x00008600eaea7a25 */ /* 0x000fc600078e0002 */
[----:B------:R-:W-:Y:S01]  /*1b20*/  HMMA.16816.F32 R68, R140, R64, RZ ;  /* 0x000000408c44723c */ /* 0x000fe200000018ff */
[----:B------:R-:W-:Y:S01]  /*1b30*/  IMAD.U32 R38, RZ, RZ, UR22 ;  /* 0x00000016ff267e24 */ /* 0x000fe2000f8e00ff */
[----:B------:R-:W-:Y:S01]  /*1b40*/  UIADD3 UR22, UP0, UR11, 0x80, URZ ;  /* 0x000000800b167890 */ /* 0x000fe2000ff1e03f */
[----:B------:R-:W-:Y:S02]  /*1b50*/  IMAD.U32 R3, RZ, RZ, UR20 ;  /* 0x00000014ff037e24 */ /* 0x000fe4000f8e00ff */
[----:B------:R-:W-:Y:S01]  /*1b60*/  IMAD.IADD R232, R235, 0x1, R37 ;  /* 0x00000001ebe87824 */ /* 0x000fe200078e0225 */
[C---:B------:R-:W-:Y:S01]  /*1b70*/  LEA R2, P1, R38.reuse, R234, 0x7 ;  /* 0x000000ea26027211 */ /* 0x040fe200078238ff */
[----:B------:R-:W-:Y:S01]  /*1b80*/  IMAD.U32 R39, RZ, RZ, UR23 ;  /* 0x00000017ff277e24 */ /* 0x000fe2000f8e00ff */
[----:B------:R-:W-:Y:S01]  /*1b90*/  UMOV UR23, 0x6 ;  /* 0x0000000600177882 */ /* 0x000fe20000000000 */
[C---:B--2---:R-:W-:Y:S01]  /*1ba0*/  HMMA.16816.F32 R92, R168.reuse, R32, R92 ;  /* 0x00000020a85c723c */ /* 0x044fe2000000185c */
[----:B------:R-:W-:Y:S01]  /*1bb0*/  LEA.HI.X R3, R38, R232, R3, 0x7, P1 ;  /* 0x000000e826037211 */ /* 0x000fe200008f3c03 */
[----:B------:R-:W-:Y:S01]  /*1bc0*/  USHF.L.U64.HI UR20, UR4, UR23, UR5 ;  /* 0x0000001704147299 */ /* 0x000fe20008010205 */
[C---:B------:R-:W-:Y:S01]  /*1bd0*/  LEA R46, P1, R2.reuse, c[0x0][0x1f8], 0x1 ;  /* 0x00007e00022e7a11 */ /* 0x040fe200078208ff */
[----:B------:R-:W-:Y:S02]  /*1be0*/  LDSM.16.M88.4 R36, [R225+0x3000] ;  /* 0x00300000e124783b */ /* 0x000fe40000000200 */
[----:B------:R-:W-:Y:S01]  /*1bf0*/  UIADD3.X UR21, URZ, UR20, URZ, UP0, !UPT ;  /* 0x000000143f157290 */ /* 0x000fe200087fe43f */
[----:B------:R-:W-:Y:S01]  /*1c00*/  LEA.HI.X R47, R2, c[0x0][0x1fc], R3, 0x1, P1 ;  /* 0x00007f00022f7a11 */ /* 0x000fe200008f0c03 */
[----:B------:R-:W-:Y:S01]  /*1c10*/  HMMA.16816.F32 R88, R168, R34, R88 ;  /* 0x00000022a858723c */ /* 0x000fe20000001858 */
[----:B------:R-:W-:Y:S01]  /*1c20*/  IADD3 R2, P1, R46, UR11, RZ ;  /* 0x0000000b2e027c10 */ /* 0x000fe2000ff3e0ff */
[----:B------:R-:W1:Y:S01]  /*1c30*/  LDSM.16.M88.4 R32, [R225+0x3800] ;  /* 0x00380000e120783b */ /* 0x000e620000000200 */
[----:B------:R-:W-:-:S02]  /*1c40*/  UISETP.GT.AND UP0, UPT, UR16, UR8, UPT ;  /* 0x000000081000728c */ /* 0x000fc4000bf04270 */
[----:B------:R-:W-:Y:S01]  /*1c50*/  IADD3.X R3, R47, UR20, RZ, P1, !PT ;  /* 0x000000142f037c10 */ /* 0x000fe20008ffe4ff */
[----:B------:R-:W-:Y:S01]  /*1c60*/  @!PT LDS RZ, [RZ] ;  /* 0x00000000fffff984 */ /* 0x000fe20000000800 */
[----:B------:R-:W-:Y:S01]  /*1c70*/  @!PT LDS RZ, [RZ] ;  /* 0x00000000fffff984 */ /* 0x000fe20000000800 */
[----:B------:R-:W-:Y:S01]  /*1c80*/  @!PT LDS RZ, [RZ] ;  /* 0x00000000fffff984 */ /* 0x000fe20000000800 */
[----:B------:R2:W-:Y:S01]  /*1c90*/  LDGSTS.E.BYPASS.LTC128B.128 [R227+0x100], [R46.64], !P5 ;  /* 0x001000002ee37fae */ /* 0x0005e2000e901d4e */
[----:B------:R-:W-:Y:S01]  /*1ca0*/  IADD3 R44, P5, P1, R45, 0x80, R46 ;  /* 0x000000802d2c7810 */ /* 0x000fe200079be02e */
[C---:B------:R-:W-:Y:S02]  /*1cb0*/  HMMA.16816.F32 R76, R140.reuse, R72, RZ ;  /* 0x000000488c4c723c */ /* 0x040fe400000018ff */
[----:B------:R2:W-:Y:S01]  /*1cc0*/  LDGSTS.E.BYPASS.LTC128B.128 [R227+0x4100], [R46.64+0x80], !P6 ;  /* 0x041000802ee37fae */ /* 0x0005e2000f101d4e */
[----:B------:R-:W-:Y:S02]  /*1cd0*/  ISETP.LT.OR P6, PT, R40, 0x21, P0 ;  /* 0x000000212800780c */ /* 0x000fe400007c1670 */
[----:B------:R-:W-:Y:S01]  /*1ce0*/  IADD3.X R45, RZ, UR20, R47, P5, P1 ;  /* 0x00000014ff2d7c10 */ /* 0x000fe2000afe242f */
[----:B------:R3:W-:Y:S01]  /*1cf0*/  LDGSTS.E.BYPASS.LTC128B.128 [R227+0x1100], [R2.64], !P4 ;  /* 0x0110000002e37fae */ /* 0x0007e2000e101d4e */
[----:B------:R-:W-:Y:S01]  /*1d00*/  IADD3 R42, P4, R2, UR11, RZ ;  /* 0x0000000b022a7c10 */ /* 0x000fe2000ff9e0ff */
[----:B------:R-:W-:Y:S01]  /*1d10*/  HMMA.16816.F32 R64, R140, R66, RZ ;  /* 0x000000428c40723c */ /* 0x000fe200000018ff */
[----:B------:R-:W-:-:S02]  /*1d20*/  ISETP.LT.OR P1, PT, R40, 0x41, P3 ;  /* 0x000000412800780c */ /* 0x000fc40001f21670 */
[C---:B------:R-:W-:Y:S02]  /*1d30*/  IADD3.X R43, R3.reuse, UR20, RZ, P4, !PT ;  /* 0x00000014032b7c10 */ /* 0x040fe4000a7fe4ff */
[----:B------:R-:W-:Y:S02]  /*1d40*/  IADD3 R52, P5, R2, UR22, RZ ;  /* 0x0000001602347c10 */ /* 0x000fe4000ffbe0ff */
[----:B------:R-:W-:Y:S01]  /*1d50*/  IADD3 R54, P4, R42, UR11, RZ ;  /* 0x0000000b2a367c10 */ /* 0x000fe2000ff9e0ff */
[----:B------:R2:W-:Y:S01]  /*1d60*/  LDGSTS.E.BYPASS.LTC128B.128 [R227+0x5100], [R44.64], !P6 ;  /* 0x051000002ce37fae */ /* 0x0005e2000f101d4e */
[C---:B------:R-:W-:Y:S01]  /*1d70*/  HMMA.16816.F32 R72, R140.reuse, R74, RZ ;  /* 0x0000004a8c48723c */ /* 0x040fe200000018ff */
[----:B------:R-:W-:Y:S02]  /*1d80*/  IADD3.X R53, R3, UR21, RZ, P5, !PT ;  /* 0x0000001503357c10 */ /* 0x000fe4000affe4ff */
[C---:B------:R-:W-:Y:S02]  /*1d90*/  ISETP.LT.OR P6, PT, R40.reuse, 0x41, P0 ;  /* 0x000000412800780c */ /* 0x040fe400007c1670 */
[----:B------:R-:W-:Y:S01]  /*1da0*/  IADD3.X R55, R43, UR20, RZ, P4, !PT ;  /* 0x000000142b377c10 */ /* 0x000fe2000a7fe4ff */
[----:B------:R4:W-:Y:S01]  /*1db0*/  LDGSTS.E.BYPASS.LTC128B.128 [R227+0x2100], [R42.64], !P1 ;  /* 0x021000002ae37fae */ /* 0x0009e2000c901d4e */
[C---:B------:R-:W-:Y:S01]  /*1dc0*/  ISETP.LT.OR P5, PT, R40.reuse, 0x61, P3 ;  /* 0x000000612800780c */ /* 0x040fe20001fa1670 */
[----:B------:R-:W-:Y:S01]  /*1dd0*/  HMMA.16816.F32 R84, R140, R80, RZ ;  /* 0x000000508c54723c */ /* 0x000fe200000018ff */
[----:B------:R-:W-:-:S02]  /*1de0*/  ISETP.LT.OR P4, PT, R40, 0x61, P0 ;  /* 0x000000612800780c */ /* 0x000fc40000781670 */
[----:B------:R-:W-:-:S04]  /*1df0*/  IADD3 R56, P1, R42, UR22, RZ ;  /* 0x000000162a387c10 */ /* 0x000fc8000ff3e0ff */
[----:B------:R-:W-:Y:S01]  /*1e00*/  IADD3.X R57, R43, UR21, RZ, P1, !PT ;  /* 0x000000152b397c10 */ /* 0x000fe20008ffe4ff */
[----:B---3--:R-:W-:Y:S01]  /*1e10*/  IMAD.MOV.U32 R2, RZ, RZ, 0x40 ;  /* 0x00000040ff027424 */ /* 0x008fe200078e00ff */
[----:B------:R3:W-:Y:S01]  /*1e20*/  LDGSTS.E.BYPASS.LTC128B.128 [R227+0x6100], [R52.64], !P6 ;  /* 0x0610000034e37fae */ /* 0x0007e2000f101d4e */
[----:B------:R-:W-:Y:S01]  /*1e30*/  HMMA.16816.F32 R80, R140, R82, RZ ;  /* 0x000000528c50723c */ /* 0x000fe200000018ff */
[----:B------:R-:W-:Y:S02]  /*1e40*/  PLOP3.LUT P1, PT, PT, PT, UP0, 0x80, 0x0 ;  /* 0x000000000000781c */ /* 0x000fe40003f2f008 */
[----:B------:R-:W-:Y:S01]  /*1e50*/  SEL R2, R2, 0xffffffc0, !P2 ;  /* 0xffffffc002027807 */ /* 0x000fe20005000000 */
[----:B------:R3:W-:Y:S04]  /*1e60*/  LDGSTS.E.BYPASS.LTC128B.128 [R227+0x3100], [R54.64], !P5 ;  /* 0x0310000036e37fae */ /* 0x0007e8000e901d4e */
[----:B------:R-:W-:Y:S01]  /*1e70*/  IMAD.IADD R223, R226, 0x1, R2 ;  /* 0x00000001e2df7824 */ /* 0x000fe200078e0202 */
[----:B------:R5:W-:Y:S01]  /*1e80*/  LDGSTS.E.BYPASS.LTC128B.128 [R227+0x7100], [R56.64], !P4 ;  /* 0x0710000038e37fae */ /* 0x000be2000e101d4e */
[----:B-1----:R-:W-:Y:S01]  /*1e90*/  HMMA.16816.F32 R68, R168, R32, R68 ;  /* 0x00000020a844723c */ /* 0x002fe20000001844 */
[----:B------:R-:W-:-:S02]  /*1ea0*/  IMAD.IADD R212, R2, 0x1, R225 ;  /* 0x0000000102d47824 */ /* 0x000fc400078e02e1 */
[----:B--2---:R-:W1:Y:S04]  /*1eb0*/  LDSM.16.M88.4 R44, [R223+0x8100] ;  /* 0x00810000df2c783b */ /* 0x004e680000000200 */
[----:B----4-:R-:W-:Y:S01]  /*1ec0*/  LDSM.16.M88.4 R40, [R223+0x8900] ;  /* 0x00890000df28783b */ /* 0x010fe20000000200 */
[C---:B------:R-:W-:Y:S03]  /*1ed0*/  HMMA.16816.F32 R64, R168.reuse, R34, R64 ;  /* 0x00000022a840723c */ /* 0x040fe60000001840 */
[----:B------:R-:W2:Y:S04]  /*1ee0*/  LDSM.16.M88.4 R32, [R223+0xa100] ;  /* 0x00a10000df20783b */ /* 0x000ea80000000200 */
[----:B------:R-:W-:Y:S01]  /*1ef0*/  LDSM.16.M88.4 R108, [R226+0xf900] ;  /* 0x00f90000e26c783b */ /* 0x000fe20000000200 */
[C---:B------:R-:W-:Y:S03]  /*1f00*/  HMMA.16816.F32 R76, R168.reuse, R36, R76 ;  /* 0x00000024a84c723c */ /* 0x040fe6000000184c */
[----:B------:R-:W-:Y:S04]  /*1f10*/  LDSM.16.M88.4 R112, [R226+0xf100] ;  /* 0x00f10000e270783b */ /* 0x000fe80000000200 */
[----:B------:R-:W-:Y:S01]  /*1f20*/  LDSM.16.M88.4 R104, [R225+0x4000] ;  /* 0x00400000e168783b */ /* 0x000fe20000000200 */
[C---:B------:R-:W-:Y:S03]  /*1f30*/  HMMA.16816.F32 R72, R168.reuse, R38, R72 ;  /* 0x00000026a848723c */ /* 0x040fe60000001848 */
[----:B------:R-:W4:Y:S04]  /*1f40*/  LDSM.16.M88.4 R36, [R223+0x9900] ;  /* 0x00990000df24783b */ /* 0x000f280000000200 */
[----:B------:R-:W-:Y:S01]  /*1f50*/  LDSM.16.M88.4 R60, [R225+0x5800] ;  /* 0x00580000e13c783b */ /* 0x000fe20000000200 */
[C---:B------:R-:W-:Y:S03]  /*1f60*/  HMMA.16816.F32 R84, R168.reuse, R48, R84 ;  /* 0x00000030a854723c */ /* 0x040fe60000001854 */
[----:B-----5:R-:W-:Y:S04]  /*1f70*/  LDSM.16.M88.4 R56, [R225+0x6000] ;  /* 0x00600000e138783b */ /* 0x020fe80000000200 */
[----:B---3--:R-:W-:Y:S01]  /*1f80*/  LDSM.16.M88.4 R52, [R225+0x6800] ;  /* 0x00680000e134783b */ /* 0x008fe20000000200 */
[----:B------:R-:W-:Y:S03]  /*1f90*/  HMMA.16816.F32 R80, R168, R50, R80 ;  /* 0x00000032a850723c */ /* 0x000fe60000001850 */
[----:B------:R-:W3:Y:S04]  /*1fa0*/  LDSM.16.M88.4 R48, [R223+0x9100] ;  /* 0x00910000df30783b */ /* 0x000ee80000000200 */
[----:B------:R-:W-:Y:S01]  /*1fb0*/  LDSM.16.M88.4 R120, [R223+0xd900] ;  /* 0x00d90000df78783b */ /* 0x000fe20000000200 */
[C---:B-1----:R-:W-:Y:S03]  /*1fc0*/  HMMA.16816.F32 R28, R176.reuse, R44, R28 ;  /* 0x0000002cb01c723c */ /* 0x042fe6000000181c */
[----:B------:R-:W-:Y:S04]  /*1fd0*/  LDSM.16.M88.4 R116, [R223+0xe100] ;  /* 0x00e10000df74783b */ /* 0x000fe80000000200 */
[----:B------:R-:W0:Y:S01]  /*1fe0*/  LDGDEPBAR ;  /* 0x00000000000079af */ /* 0x000e220000000000 */
[C---:B------:R-:W-:Y:S03]  /*1ff0*/  HMMA.16816.F32 R24, R176.reuse, R46, R24 ;  /* 0x0000002eb018723c */ /* 0x040fe60000001818 */
[----:B------:R-:W1:Y:S05]  /*2000*/  LDSM.16.M88.4 R44, [R223+0xa900] ;  /* 0x00a90000df2c783b */ /* 0x000e6a0000000200 */
[C---:B--2---:R-:W-:Y:S08]  /*2010*/  HMMA.16816.F32 R92, R176.reuse, R32, R92 ;  /* 0x00000020b05c723c */ /* 0x044ff0000000185c */
[C---:B------:R-:W-:Y:S01]  /*2020*/  HMMA.16816.F32 R88, R176.reuse, R34, R88 ;  /* 0x00000022b058723c */ /* 0x040fe20000001858 */
[----:B------:R-:W2:Y:S07]  /*2030*/  LDSM.16.M88.4 R32, [R212+0x800] ;  /* 0x00080000d420783b */ /* 0x000eae0000000200 */
[C---:B------:R-:W-:Y:S08]  /*2040*/  HMMA.16816.F32 R20, R176.reuse, R40, R20 ;  /* 0x00000028b014723c */ /* 0x040ff00000001814 */
[C---:B------:R-:W-:Y:S01]  /*2050*/  HMMA.16816.F32 R16, R176.reuse, R42, R16 ;  /* 0x0000002ab010723c */ /* 0x040fe20000001810 */
[----:B------:R-:W5:Y:S07]  /*2060*/  LDSM.16.M88.4 R40, [R223+0xb100] ;  /* 0x00b10000df28783b */ /* 0x000f6e0000000200 */
[C---:B----4-:R-:W-:Y:S08]  /*2070*/  HMMA.16816.F32 R100, R176.reuse, R36, R100 ;  /* 0x00000024b064723c */ /* 0x050ff00000001864 */
[C---:B------:R-:W-:Y:S01]  /*2080*/  HMMA.16816.F32 R96, R176.reuse, R38, R96 ;  /* 0x00000026b060723c */ /* 0x040fe20000001860 */
[----:B------:R-:W4:Y:S07]  /*2090*/  LDSM.16.M88.4 R36, [R212] ;  /* 0x00000000d424783b */ /* 0x000f2e0000000200 */
[C---:B---3--:R-:W-:Y:S08]  /*20a0*/  HMMA.16816.F32 R12, R176.reuse, R48, R12 ;  /* 0x00000030b00c723c */ /* 0x048ff0000000180c */
[C---:B------:R-:W-:Y:S01]  /*20b0*/  HMMA.16816.F32 R8, R176.reuse, R50, R8 ;  /* 0x00000032b008723c */ /* 0x040fe20000001808 */
[----:B------:R-:W3:Y:S07]  /*20c0*/  LDSM.16.M88.4 R48, [R223+0xb900] ;  /* 0x00b90000df30783b */ /* 0x000eee0000000200 */
[C---:B-1----:R-:W-:Y:S08]  /*20d0*/  HMMA.16816.F32 R84, R176.reuse, R44, R84 ;  /* 0x0000002cb054723c */ /* 0x042ff00000001854 */
[----:B------:R-:W-:Y:S01]  /*20e0*/  HMMA.16816.F32 R80, R176, R46, R80 ;  /* 0x0000002eb050723c */ /* 0x000fe20000001850 */
[----:B------:R-:W1:Y:S07]  /*20f0*/  LDSM.16.M88.4 R44, [R212+0x1000] ;  /* 0x00100000d42c783b */ /* 0x000e6e0000000200 */
[C---:B--2---:R-:W-:Y:S08]  /*2100*/  HMMA.16816.F32 R20, R180.reuse, R32, R20 ;  /* 0x00000020b414723c */ /* 0x044ff00000001814 */
[----:B------:R-:W-:Y:S01]  /*2110*/  HMMA.16816.F32 R16, R180, R34, R16 ;  /* 0x00000022b410723c */ /* 0x000fe20000001810 */
[----:B------:R-:W2:Y:S07]  /*2120*/  LDSM.16.M88.4 R32, [R212+0x3000] ;  /* 0x00300000d420783b */ /* 0x000eae0000000200 */
[C---:B-----5:R-:W-:Y:S08]  /*2130*/  HMMA.16816.F32 R76, R176.reuse, R40, R76 ;  /* 0x00000028b04c723c */ /* 0x060ff0000000184c */
[----:B------:R-:W-:Y:S01]  /*2140*/  HMMA.16816.F32 R72, R176, R42, R72 ;  /* 0x0000002ab048723c */ /* 0x000fe20000001848 */
[----:B------:R-:W5:Y:S07]  /*2150*/  LDSM.16.M88.4 R40, [R212+0x1800] ;  /* 0x00180000d428783b */ /* 0x000f6e0000000200 */
[C---:B----4-:R-:W-:Y:S08]  /*2160*/  HMMA.16816.F32 R28, R180.reuse, R36, R28 ;  /* 0x00000024b41c723c */ /* 0x050ff0000000181c */
[----:B------:R-:W-:Y:S01]  /*2170*/  HMMA.16816.F32 R24, R180, R38, R24 ;  /* 0x00000026b418723c */ /* 0x000fe20000001818 */
[----:B------:R-:W4:Y:S07]  /*2180*/  LDSM.16.M88.4 R36, [R212+0x2800] ;  /* 0x00280000d424783b */ /* 0x000f2e0000000200 */
[C---:B---3--:R-:W-:Y:S08]  /*2190*/  HMMA.16816.F32 R68, R176.reuse, R48, R68 ;  /* 0x00000030b044723c */ /* 0x048ff00000001844 */
[----:B------:R-:W-:Y:S01]  /*21a0*/  HMMA.16816.F32 R64, R176, R50, R64 ;  /* 0x00000032b040723c */ /* 0x000fe20000001840 */
[----:B------:R-:W3:Y:S07]  /*21b0*/  LDSM.16.M88.4 R48, [R212+0x2000] ;  /* 0x00200000d430783b */ /* 0x000eee0000000200 */
[C---:B-1----:R-:W-:Y:S08]  /*21c0*/  HMMA.16816.F32 R12, R180.reuse, R44, R12 ;  /* 0x0000002cb40c723c */ /* 0x042ff0000000180c */
[C---:B------:R-:W-:Y:S01]  /*21d0*/  HMMA.16816.F32 R8, R180.reuse, R46, R8 ;  /* 0x0000002eb408723c */ /* 0x040fe20000001808 */
[----:B------:R-:W1:Y:S07]  /*21e0*/  LDSM.16.M88.4 R44, [R212+0x3800] ;  /* 0x00380000d42c783b */ /* 0x000e6e0000000200 */
[C---:B--2---:R-:W-:Y:S08]  /*21f0*/  HMMA.16816.F32 R76, R180.reuse, R32, R76 ;  /* 0x00000020b44c723c */ /* 0x044ff0000000184c */
[C---:B------:R-:W-:Y:S01]  /*2200*/  HMMA.16816.F32 R72, R180.reuse, R34, R72 ;  /* 0x00000022b448723c */ /* 0x040fe20000001848 */
[----:B------:R-:W2:Y:S07]  /*2210*/  LDSM.16.M88.4 R32, [R226+0xd900] ;  /* 0x00d90000e220783b */ /* 0x000eae0000000200 */
[C---:B-----5:R-:W-:Y:S08]  /*2220*/  HMMA.16816.F32 R100, R180.reuse, R40, R100 ;  /* 0x00000028b464723c */ /* 0x060ff00000001864 */
[C---:B------:R-:W-:Y:S01]  /*2230*/  HMMA.16816.F32 R96, R180.reuse, R42, R96 ;  /* 0x0000002ab460723c */ /* 0x040fe20000001860 */
[----:B------:R-:W5:Y:S07]  /*2240*/  LDSM.16.M88.4 R40, [R226+0xc100] ;  /* 0x00c10000e228783b */ /* 0x000f6e0000000200 */
[C---:B----4-:R-:W-:Y:S08]  /*2250*/  HMMA.16816.F32 R84, R180.reuse, R36, R84 ;  /* 0x00000024b454723c */ /* 0x050ff00000001854 */
[C---:B------:R-:W-:Y:S01]  /*2260*/  HMMA.16816.F32 R80, R180.reuse, R38, R80 ;  /* 0x00000026b450723c */ /* 0x040fe20000001850 */
[----:B------:R-:W4:Y:S07]  /*2270*/  LDSM.16.M88.4 R36, [R226+0xd100] ;  /* 0x00d10000e224783b */ /* 0x000f2e0000000200 */
[C---:B---3--:R-:W-:Y:S08]  /*2280*/  HMMA.16816.F32 R92, R180.reuse, R48, R92 ;  /* 0x00000030b45c723c */ /* 0x048ff0000000185c */
[C---:B------:R-:W-:Y:S01]  /*2290*/  HMMA.16816.F32 R88, R180.reuse, R50, R88 ;  /* 0x00000032b458723c */ /* 0x040fe20000001858 */
[----:B------:R-:W3:Y:S07]  /*22a0*/  LDSM.16.M88.4 R48, [R226+0xc900] ;  /* 0x00c90000e230783b */ /* 0x000eee0000000200 */
[C---:B-1----:R-:W-:Y:S08]  /*22b0*/  HMMA.16816.F32 R68, R180.reuse, R44, R68 ;  /* 0x0000002cb444723c */ /* 0x042ff00000001844 */
[----:B------:R-:W-:Y:S01]  /*22c0*/  HMMA.16816.F32 R64, R180, R46, R64 ;  /* 0x0000002eb440723c */ /* 0x000fe20000001840 */
        /* <DEDUP_REMOVED lines=12> */
[----:B------:R-:W-:Y:S07]  /*2390*/  LDSM.16.M88.4 R48, [R225+0x7000] ;  /* 0x00700000e130783b */ /* 0x000fee0000000200 */
        /* <DEDUP_REMOVED lines=8> */
[----:B------:R-:W3:Y:S07]  /*2420*/  LDSM.16.M88.4 R40, [R223+0xc100] ;  /* 0x00c10000df28783b */ /* 0x000eee0000000200 */
[C---:B----4-:R-:W-:Y:S08]  /*2430*/  HMMA.16816.F32 R20, R188.reuse, R36, R20 ;  /* 0x00000024bc14723c */ /* 0x050ff00000001814 */
[----:B------:R-:W-:Y:S01]  /*2440*/  HMMA.16816.F32 R16, R188, R38, R16 ;  /* 0x00000026bc10723c */ /* 0x000fe20000001810 */
[----:B------:R-:W4:Y:S07]  /*2450*/  LDSM.16.M88.4 R36, [R223+0xc900] ;  /* 0x00c90000df24783b */ /* 0x000f2e0000000200 */
[C---:B------:R-:W-:Y:S08]  /*2460*/  HMMA.16816.F32 R68, R184.reuse, R108, R68 ;  /* 0x0000006cb844723c */ /* 0x040ff00000001844 */
[C---:B------:R-:W-:Y:S08]  /*2470*/  HMMA.16816.F32 R76, R184.reuse, R112, R76 ;  /* 0x00000070b84c723c */ /* 0x040ff0000000184c */
[C---:B------:R-:W-:Y:S01]  /*2480*/  HMMA.16816.F32 R72, R184.reuse, R114, R72 ;  /* 0x00000072b848723c */ /* 0x040fe20000001848 */
[----:B------:R-:W-:Y:S07]  /*2490*/  LDSM.16.M88.4 R112, [R223+0xe900] ;  /* 0x00e90000df70783b */ /* 0x000fee0000000200 */
[----:B------:R-:W-:Y:S01]  /*24a0*/  HMMA.16816.F32 R64, R184, R110, R64 ;  /* 0x0000006eb840723c */ /* 0x000fe20000001840 */
[----:B------:R-:W-:Y:S07]  /*24b0*/  LDSM.16.M88.4 R108, [R223+0xf100] ;  /* 0x00f10000df6c783b */ /* 0x000fee0000000200 */
[C---:B------:R-:W-:Y:S08]  /*24c0*/  HMMA.16816.F32 R28, R188.reuse, R104, R28 ;  /* 0x00000068bc1c723c */ /* 0x040ff0000000181c */
[C---:B------:R-:W-:Y:S01]  /*24d0*/  HMMA.16816.F32 R24, R188.reuse, R106, R24 ;  /* 0x0000006abc18723c */ /* 0x040fe20000001818 */
[----:B------:R-:W5:Y:S07]  /*24e0*/  LDSM.16.M88.4 R104, [R223+0xf900] ;  /* 0x00f90000df68783b */ /* 0x000f6e0000000200 */
[C---:B-1----:R-:W-:Y:S08]  /*24f0*/  HMMA.16816.F32 R68, R188.reuse, R44, R68 ;  /* 0x0000002cbc44723c */ /* 0x042ff00000001844 */
[C---:B------:R-:W-:Y:S08]  /*2500*/  HMMA.16816.F32 R100, R188.reuse, R60, R100 ;  /* 0x0000003cbc64723c */ /* 0x040ff00000001864 */
[C---:B------:R-:W-:Y:S01]  /*2510*/  HMMA.16816.F32 R96, R188.reuse, R62, R96 ;  /* 0x0000003ebc60723c */ /* 0x040fe20000001860 */
[----:B------:R-:W-:Y:S07]  /*2520*/  LDSM.16.M88.4 R60, [R212+0x4000] ;  /* 0x00400000d43c783b */ /* 0x000fee0000000200 */
        /* <DEDUP_REMOVED lines=9> */
[----:B------:R-:W-:Y:S01]  /*25c0*/  HMMA.16816.F32 R64, R188, R46, R64 ;  /* 0x0000002ebc40723c */ /* 0x000fe20000001840 */
[----:B------:R-:W-:Y:S07]  /*25d0*/  LDSM.16.M88.4 R44, [R212+0x6000] ;  /* 0x00600000d42c783b */ /* 0x000fee0000000200 */
[C---:B--2---:R-:W-:Y:S08]  /*25e0*/  HMMA.16816.F32 R12, R196.reuse, R32, R12 ;  /* 0x00000020c40c723c */ /* 0x044ff0000000180c */
[C---:B------:R-:W-:Y:S01]  /*25f0*/  HMMA.16816.F32 R8, R196.reuse, R34, R8 ;  /* 0x00000022c408723c */ /* 0x040fe20000001808 */
[----:B------:R-:W1:Y:S07]  /*2600*/  LDSM.16.M88.4 R32, [R212+0x7800] ;  /* 0x00780000d420783b */ /* 0x000e6e0000000200 */
[C---:B---3--:R-:W-:Y:S08]  /*2610*/  HMMA.16816.F32 R28, R196.reuse, R40, R28 ;  /* 0x00000028c41c723c */ /* 0x048ff0000000181c */
[C---:B------:R-:W-:Y:S01]  /*2620*/  HMMA.16816.F32 R24, R196.reuse, R42, R24 ;  /* 0x0000002ac418723c */ /* 0x040fe20000001818 */
[----:B------:R-:W2:Y:S07]  /*2630*/  LDSM.16.M88.4 R40, [R212+0x6800] ;  /* 0x00680000d428783b */ /* 0x000eae0000000200 */
[C---:B----4-:R-:W-:Y:S08]  /*2640*/  HMMA.16816.F32 R20, R196.reuse, R36, R20 ;  /* 0x00000024c414723c */ /* 0x050ff00000001814 */
[----:B------:R-:W-:Y:S01]  /*2650*/  HMMA.16816.F32 R16, R196, R38, R16 ;  /* 0x00000026c410723c */ /* 0x000fe20000001810 */
[----:B------:R-:W3:Y:S01]  /*2660*/  LDSM.16.M88.4 R36, [R212+0x7000] ;  /* 0x00700000d424783b */ /* 0x000ee20000000200 */
[----:B------:R-:W-:-:S06]  /*2670*/  DEPBAR.LE SB0, 0x0 ;  /* 0x000080000000791a */ /* 0x000fcc0000000000 */
[C---:B-----5:R-:W-:Y:S08]  /*2680*/  HMMA.16816.F32 R68, R196.reuse, R104, R68 ;  /* 0x00000068c444723c */ /* 0x060ff00000001844 */
[C---:B------:R-:W-:Y:S08]  /*2690*/  HMMA.16816.F32 R100, R196.reuse, R120, R100 ;  /* 0x00000078c464723c */ /* 0x040ff00000001864 */
[C---:B------:R-:W-:Y:S08]  /*26a0*/  HMMA.16816.F32 R96, R196.reuse, R122, R96 ;  /* 0x0000007ac460723c */ /* 0x040ff00000001860 */
[C---:B------:R-:W-:Y:S08]  /*26b0*/  HMMA.16816.F32 R92, R196.reuse, R116, R92 ;  /* 0x00000074c45c723c */ /* 0x040ff0000000185c */
[C---:B------:R-:W-:Y:S08]  /*26c0*/  HMMA.16816.F32 R88, R196.reuse, R118, R88 ;  /* 0x00000076c458723c */ /* 0x040ff00000001858 */
[C---:B------:R-:W-:Y:S08]  /*26d0*/  HMMA.16816.F32 R84, R196.reuse, R112, R84 ;  /* 0x00000070c454723c */ /* 0x040ff00000001854 */
[C---:B------:R-:W-:Y:S08]  /*26e0*/  HMMA.16816.F32 R80, R196.reuse, R114, R80 ;  /* 0x00000072c450723c */ /* 0x040ff00000001850 */
[C---:B------:R-:W-:Y:S08]  /*26f0*/  HMMA.16816.F32 R76, R196.reuse, R108, R76 ;  /* 0x0000006cc44c723c */ /* 0x040ff0000000184c */
[C---:B------:R-:W-:Y:S08]  /*2700*/  HMMA.16816.F32 R72, R196.reuse, R110, R72 ;  /* 0x0000006ec448723c */ /* 0x040ff00000001848 */
[----:B------:R-:W-:Y:S08]  /*2710*/  HMMA.16816.F32 R64, R196, R106, R64 ;  /* 0x0000006ac440723c */ /* 0x000ff00000001840 */
[C---:B-1----:R-:W-:Y:S08]  /*2720*/  HMMA.16816.F32 R68, R200.reuse, R32, R68 ;  /* 0x00000020c844723c */ /* 0x042ff00000001844 */
        /* <DEDUP_REMOVED lines=10> */
[C---:B--2---:R-:W-:Y:S08]  /*27d0*/  HMMA.16816.F32 R84, R200.reuse, R40, R84 ;  /* 0x00000028c854723c */ /* 0x044ff00000001854 */
[C---:B------:R-:W-:Y:S08]  /*27e0*/  HMMA.16816.F32 R80, R200.reuse, R42, R80 ;  /* 0x0000002ac850723c */ /* 0x040ff00000001850 */
[C---:B---3--:R-:W-:Y:S08]  /*27f0*/  HMMA.16816.F32 R76, R200.reuse, R36, R76 ;  /* 0x00000024c84c723c */ /* 0x048ff0000000184c */
[C---:B------:R-:W-:Y:S08]  /*2800*/  HMMA.16816.F32 R72, R200.reuse, R38, R72 ;  /* 0x00000026c848723c */ /* 0x040ff00000001848 */
[----:B------:R-:W-:Y:S01]  /*2810*/  HMMA.16816.F32 R32, R200, R34, R64 ;  /* 0x00000022c820723c */ /* 0x000fe20000001840 */
[----:B------:R-:W-:Y:S06]  /*2820*/  BAR.SYNC.DEFER_BLOCKING 0x0 ;  /* 0x0000000000007b1d */ /* 0x000fec0000010000 */
[----:B------:R-:W-:Y:S05]  /*2830*/  @!P1 BRA `(.L_x_4) ;  /* 0x0000026000009947 */ /* 0x000fea0003800000 */
[----:B------:R-:W-:Y:S02]  /*2840*/  UIADD3 UR5, UR17, -0x2, URZ ;  /* 0xfffffffe11057890 */ /* 0x000fe4000fffe03f */
[----:B------:R-:W-:-:S02]  /*2850*/  USHF.L.U32 UR16, UR6, 0x6, URZ ;  /* 0x0000000606107899 */ /* 0x000fc4000800063f */
[----:B------:R-:W-:Y:S02]  /*2860*/  USHF.R.S32.HI UR4, URZ, 0x1f, UR5 ;  /* 0x0000001f3f047899 */ /* 0x000fe40008011405 */
[----:B------:R-:W-:Y:S01]  /*2870*/  UIMAD UR18, UR18, UR5, URZ ;  /* 0x00000005121272a4 */ /* 0x000fe2000f8e023f */
[----:B------:R-:W-:Y:S02]  /*2880*/  IMAD.U32 R3, RZ, RZ, UR5 ;  /* 0x00000005ff037e24 */ /* 0x000fe4000f8e00ff */
[----:B------:R-:W-:Y:S01]  /*2890*/  IMAD.U32 R42, RZ, RZ, UR16 ;  /* 0x00000010ff2a7e24 */ /* 0x000fe2000f8e00ff */
[----:B------:R-:W-:Y:S01]  /*28a0*/  UIMAD UR4, UR4, UR19, UR18 ;  /* 0x00000013040472a4 */ /* 0x000fe2000f8e0212 */
[----:B------:R-:W-:Y:S01]  /*28b0*/  IMAD.WIDE.U32 R36, R3, UR19, R230 ;  /* 0x0000001303247c25 */ /* 0x000fe2000f8e00e6 */
[----:B------:R-:W-:Y:S02]  /*28c0*/  ULDC UR5, c[0x0][0x1e4] ;  /* 0x0000790000057ab9 */ /* 0x000fe40000000800 */
[----:B------:R-:W-:-:S02]  /*28d0*/  USHF.L.U64.HI UR5, UR6, UR23, UR5 ;  /* 0x0000001706057299 */ /* 0x000fc40008010205 */
[----:B------:R-:W-:Y:S01]  /*28e0*/  IADD3 R2, R37, UR4, RZ ;  /* 0x0000000425027c10 */ /* 0x000fe2000fffe0ff */
[----:B------:R-:W-:Y:S01]  /*28f0*/  UIADD3 UR6, UP0, UR12, 0x80, URZ ;  /* 0x000000800c067890 */ /* 0x000fe2000ff1e03f */
[----:B------:R-:W-:-:S03]  /*2900*/  LEA R46, P1, R36, c[0x0][0x1c8], 0x1 ;  /* 0x00007200242e7a11 */ /* 0x000fc600078208ff */
[----:B------:R-:W-:Y:S01]  /*2910*/  UIADD3.X UR4, URZ, UR9, URZ, UP0, !UPT ;  /* 0x000000093f047290 */ /* 0x000fe200087fe43f */
[----:B------:R-:W-:Y:S02]  /*2920*/  LEA.HI.X R47, R36, c[0x0][0x1cc], R2, 0x1, P1 ;  /* 0x00007300242f7a11 */ /* 0x000fe400008f0c02 */
[----:B------:R-:W-:Y:S02]  /*2930*/  IADD3 R42, P2, P1, R42, 0x80, R46 ;  /* 0x000000802a2a7810 */ /* 0x000fe4000795e02e */
[----:B------:R-:W-:Y:S01]  /*2940*/  IADD3 R44, P4, R46, UR16, RZ ;  /* 0x000000102e2c7c10 */ /* 0x000fe2000ff9e0ff */
[----:B------:R-:W-:Y:S01]  /*2950*/  @!PT LDS RZ, [RZ] ;  /* 0x00000000fffff984 */ /* 0x000fe20000000800 */
[----:B------:R-:W-:Y:S01]  /*2960*/  @!PT LDS RZ, [RZ] ;  /* 0x00000000fffff984 */ /* 0x000fe20000000800 */
[----:B------:R-:W-:Y:S01]  /*2970*/  @!PT LDS RZ, [RZ] ;  /* 0x00000000fffff984 */ /* 0x000fe20000000800 */
[----:B------:R1:W-:Y:S01]  /*2980*/  LDGSTS.E.BYPASS.LTC128B.128 [R227+0x8100], [R46.64], !P3 ;  /* 0x081000002ee37fae */ /* 0x0003e2000d901d4e */
[----:B------:R-:W-:Y:S02]  /*2990*/  IADD3.X R43, RZ, UR5, R47, P2, P1 ;  /* 0x00000005ff2b7c10 */ /* 0x000fe400097e242f */
[----:B------:R-:W-:Y:S01]  /*29a0*/  IADD3.X R45, R47, UR5, RZ, P4, !PT ;  /* 0x000000052f2d7c10 */ /* 0x000fe2000a7fe4ff */
[----:B------:R1:W-:Y:S01]  /*29b0*/  LDGSTS.E.BYPASS.LTC128B.128 [R227+0xc100], [R46.64+0x80], !P0 ;  /* 0x0c1000802ee37fae */ /* 0x0003e2000c101d4e */
[----:B------:R-:W-:-:S02]  /*29c0*/  IADD3 R40, P1, R44, UR16, RZ ;  /* 0x000000102c287c10 */ /* 0x000fc4000ff3e0ff */
[----:B------:R-:W-:Y:S01]  /*29d0*/  IADD3 R38, P4, R44, UR6, RZ ;  /* 0x000000062c267c10 */ /* 0x000fe2000ff9e0ff */
[----:B------:R1:W-:Y:S01]  /*29e0*/  LDGSTS.E.BYPASS.LTC128B.128 [R227+0x9100], [R44.64], !P3 ;  /* 0x091000002ce37fae */ /* 0x0003e2000d901d4e */
[C---:B------:R-:W-:Y:S02]  /*29f0*/  IADD3.X R41, R45.reuse, UR5, RZ, P1, !PT ;  /* 0x000000052d297c10 */ /* 0x040fe40008ffe4ff */
[C---:B------:R-:W-:Y:S01]  /*2a00*/  IADD3 R36, P2, R40.reuse, UR16, RZ ;  /* 0x0000001028247c10 */ /* 0x040fe2000ff5e0ff */
[----:B------:R1:W-:Y:S01]  /*2a10*/  LDGSTS.E.BYPASS.LTC128B.128 [R227+0xd100], [R42.64], !P0 ;  /* 0x0d1000002ae37fae */ /* 0x0003e2000c101d4e */
[----:B------:R-:W-:Y:S02]  /*2a20*/  IADD3 R2, P1, R40, UR6, RZ ;  /* 0x0000000628027c10 */ /* 0x000fe4000ff3e0ff */
[----:B------:R-:W-:Y:S01]  /*2a30*/  IADD3.X R39, R45, UR4, RZ, P4, !PT ;  /* 0x000000042d277c10 */ /* 0x000fe2000a7fe4ff */
[----:B------:R1:W-:Y:S01]  /*2a40*/  LDGSTS.E.BYPASS.LTC128B.128 [R227+0xa100], [R40.64], !P3 ;  /* 0x0a10000028e37fae */ /* 0x0003e2000d901d4e */
[----:B------:R-:W-:-:S02]  /*2a50*/  IADD3.X R37, R41, UR5, RZ, P2, !PT ;  /* 0x0000000529257c10 */ /* 0x000fc400097fe4ff */
[----:B------:R-:W-:Y:S01]  /*2a60*/  IADD3.X R3, R41, UR4, RZ, P1, !PT ;  /* 0x0000000429037c10 */ /* 0x000fe20008ffe4ff */
[----:B------:R1:W-:Y:S04]  /*2a70*/  LDGSTS.E.BYPASS.LTC128B.128 [R227+0xe100], [R38.64], !P0 ;  /* 0x0e10000026e37fae */ /* 0x0003e8000c101d4e */
[----:B------:R1:W-:Y:S04]  /*2a80*/  LDGSTS.E.BYPASS.LTC128B.128 [R227+0xb100], [R36.64], !P3 ;  /* 0x0b10000024e37fae */ /* 0x0003e8000d901d4e */
[----:B------:R1:W-:Y:S02]  /*2a90*/  LDGSTS.E.BYPASS.LTC128B.128 [R227+0xf100], [R2.64], !P0 ;  /* 0x0f10000002e37fae */ /* 0x0003e4000c101d4e */
.L_x_4:
[----:B-1----:R-:W-:Y:S01]  /*2aa0*/  LOP3.LUT R3, R125, 0xffffffe0, RZ, 0xc0, !PT ;  /* 0xffffffe07d037812 */ /* 0x002fe200078ec0ff */
[----:B------:R-:W-:Y:S01]  /*2ab0*/  IMAD.MOV.U32 R6, RZ, RZ, -0x2 ;  /* 0xfffffffeff067424 */ /* 0x000fe200078e00ff */
[----:B------:R-:W-:Y:S01]  /*2ac0*/  UIADD3 UR23, UR17, -0x2, URZ ;  /* 0xfffffffe11177890 */ /* 0x000fe2000fffe03f */
[----:B------:R-:W-:Y:S01]  /*2ad0*/  IMAD.SHL.U32 R224, R0, 0x2, RZ ;  /* 0x0000000200e07824 */ /* 0x000fe200078e00ff */
[----:B------:R-:W0:Y:S01]  /*2ae0*/  LDGDEPBAR ;  /* 0x00000000000079af */ /* 0x000e220000000000 */
[----:B------:R-:W-:Y:S01]  /*2af0*/  IMAD.IADD R3, R124, 0x1, -R3 ;  /* 0x000000017c037824 */ /* 0x000fe200078e0a03 */
[----:B------:R-:W-:Y:S01]  /*2b00*/  UISETP.GE.AND UP0, UPT, UR23, UR8, UPT ;  /* 0x000000081700728c */ /* 0x000fe2000bf06270 */
[--C-:B------:R-:W-:Y:S01]  /*2b10*/  IMAD R222, R7, 0x2, R224.reuse ;  /* 0x0000000207de7824 */ /* 0x100fe200078e02e0 */
[----:B------:R-:W-:Y:S01]  /*2b20*/  LDSM.16.MT88.4 R124, [R224+0x100] ;  /* 0x00010000e07c783b */ /* 0x000fe20000004200 */
[C---:B------:R-:W-:Y:S01]  /*2b30*/  IMAD R221, R5.reuse, 0x2, R224 ;  /* 0x0000000205dd7824 */ /* 0x040fe200078e02e0 */
[----:B------:R-:W-:Y:S01]  /*2b40*/  SHF.R.S32.HI R2, RZ, 0x1f, R3 ;  /* 0x0000001fff027819 */ /* 0x000fe20000011403 */
[----:B------:R-:W-:Y:S01]  /*2b50*/  IMAD R220, R5, 0x2, R222 ;  /* 0x0000000205dc7824 */ /* 0x000fe200078e02de */
[----:B------:R-:W-:Y:S02]  /*2b60*/  LDSM.16.MT88.4 R104, [R222+0x4100] ;  /* 0x00410000de68783b */ /* 0x000fe40000004200 */
[----:B------:R-:W-:-:S02]  /*2b70*/  LEA.HI R2, R2, R3, RZ, 0x2 ;  /* 0x0000000302027211 */ /* 0x000fc400078f10ff */
[----:B------:R-:W-:Y:S02]  /*2b80*/  LDSM.16.MT88.4 R108, [R221+0x4100] ;  /* 0x00410000dd6c783b */ /* 0x000fe40000004200 */
[----:B------:R-:W-:-:S05]  /*2b90*/  LOP3.LUT R2, R2, 0x7ffffffc, RZ, 0xc0, !PT ;  /* 0x7ffffffc02027812 */ /* 0x000fca00078ec0ff */
[----:B------:R-:W-:-:S04]  /*2ba0*/  IMAD.IADD R3, R3, 0x1, -R2 ;  /* 0x0000000103037824 */ /* 0x000fc800078e0a02 */
[----:B------:R-:W-:-:S05]  /*2bb0*/  IMAD R6, R3, R6, UR7 ;  /* 0x0000000703067e24 */ /* 0x000fca000f8e0206 */
[C---:B------:R-:W-:Y:S02]  /*2bc0*/  ISETP.GT.AND P1, PT, R6.reuse, 0x1, PT ;  /* 0x000000010600780c */ /* 0x040fe40003f24270 */
[C---:B------:R-:W-:Y:S02]  /*2bd0*/  ISETP.GT.AND P4, PT, R6.reuse, RZ, PT ;  /* 0x000000ff0600720c */ /* 0x040fe40003f84270 */
[----:B------:R-:W-:Y:S02]  /*2be0*/  FSEL R53, R31, -INF , P1 ;  /* 0xff8000001f357808 */ /* 0x000fe40000800000 */
[----:B------:R-:W-:Y:S02]  /*2bf0*/  FSEL R4, R29, -INF , P1 ;  /* 0xff8000001d047808 */ /* 0x000fe40000800000 */
[C---:B------:R-:W-:Y:S02]  /*2c00*/  ISETP.GT.AND P1, PT, R6.reuse, 0x9, PT ;  /* 0x000000090600780c */ /* 0x040fe40003f24270 */
[----:B------:R-:W-:-:S02]  /*2c10*/  ISETP.GT.AND P2, PT, R6, 0x8, PT ;  /* 0x000000080600780c */ /* 0x000fc40003f44270 */
[----:B------:R-:W-:Y:S02]  /*2c20*/  FSEL R49, R27, -INF , P1 ;  /* 0xff8000001b317808 */ /* 0x000fe40000800000 */
[----:B------:R-:W-:Y:S02]  /*2c30*/  FSEL R59, R25, -INF , P1 ;  /* 0xff800000193b7808 */ /* 0x000fe40000800000 */
[----:B------:R-:W-:Y:S02]  /*2c40*/  ISETP.GT.AND P1, PT, R6, 0x11, PT ;  /* 0x000000110600780c */ /* 0x000fe40003f24270 */
[----:B------:R-:W-:Y:S02]  /*2c50*/  FSEL R3, R28, -INF , P4 ;  /* 0xff8000001c037808 */ /* 0x000fe40002000000 */
[----:B------:R-:W-:Y:S02]  /*2c60*/  FSEL R23, R23, -INF , P1 ;  /* 0xff80000017177808 */ /* 0x000fe40000800000 */
[----:B------:R-:W-:-:S02]  /*2c70*/  FSEL R21, R21, -INF , P1 ;  /* 0xff80000015157808 */ /* 0x000fc40000800000 */
[----:B------:R-:W-:Y:S02]  /*2c80*/  ISETP.GT.AND P1, PT, R6, 0x19, PT ;  /* 0x000000190600780c */ /* 0x000fe40003f24270 */
[----:B------:R-:W-:Y:S02]  /*2c90*/  FSEL R55, R24, -INF , P2 ;  /* 0xff80000018377808 */ /* 0x000fe40001000000 */
[----:B------:R-:W-:Y:S02]  /*2ca0*/  FMNMX.FTZ R2, R3, R4, !PT ;  /* 0x0000000403027209 */ /* 0x000fe40007810000 */
[----:B------:R-:W-:Y:S02]  /*2cb0*/  FSEL R43, R19, -INF , P1 ;  /* 0xff800000132b7808 */ /* 0x000fe40000800000 */
[----:B------:R-:W-:Y:S02]  /*2cc0*/  FSEL R17, R17, -INF , P1 ;  /* 0xff80000011117808 */ /* 0x000fe40000800000 */
[----:B------:R-:W-:-:S02]  /*2cd0*/  FSEL R30, R30, -INF , P4 ;  /* 0xff8000001e1e7808 */ /* 0x000fc40002000000 */
[C---:B------:R-:W-:Y:S02]  /*2ce0*/  ISETP.GT.AND P1, PT, R6.reuse, 0x28, PT ;  /* 0x000000280600780c */ /* 0x040fe40003f24270 */
[----:B------:R-:W-:Y:S02]  /*2cf0*/  ISETP.GT.AND P4, PT, R6, 0x10, PT ;  /* 0x000000100600780c */ /* 0x000fe40003f84270 */
[----:B------:R-:W-:Y:S02]  /*2d00*/  FMNMX.FTZ R2, R55, R2, !PT ;  /* 0x0000000237027209 */ /* 0x000fe40007810000 */
[----:B------:R-:W-:Y:S02]  /*2d10*/  FSEL R31, R8, -INF , P1 ;  /* 0xff800000081f7808 */ /* 0x000fe40000800000 */
[----:B------:R-:W-:Y:S02]  /*2d20*/  FSEL R47, R20, -INF , P4 ;  /* 0xff800000142f7808 */ /* 0x000fe40002000000 */
[----:B------:R-:W-:-:S02]  /*2d30*/  FMNMX.FTZ R8, R59, R2, !PT ;  /* 0x000000023b087209 */ /* 0x000fc40007810000 */
[----:B------:R-:W-:Y:S02]  /*2d40*/  FSEL R51, R26, -INF , P2 ;  /* 0xff8000001a337808 */ /* 0x000fe40001000000 */
[----:B------:R-:W-:Y:S02]  /*2d50*/  ISETP.GT.AND P2, PT, R6, 0x18, PT ;  /* 0x000000180600780c */ /* 0x000fe40003f44270 */
[----:B------:R-:W-:Y:S02]  /*2d60*/  FMNMX.FTZ R8, R47, R8, !PT ;  /* 0x000000082f087209 */ /* 0x000fe40007810000 */
[----:B------:R-:W-:Y:S02]  /*2d70*/  FSEL R27, R16, -INF , P2 ;  /* 0xff800000101b7808 */ /* 0x000fe40001000000 */
[----:B------:R-:W-:Y:S02]  /*2d80*/  FMNMX.FTZ R8, R21, R8, !PT ;  /* 0x0000000815087209 */ /* 0x000fe40007810000 */
[----:B------:R-:W-:-:S02]  /*2d90*/  FSEL R25, R22, -INF , P4 ;  /* 0xff80000016197808 */ /* 0x000fc40002000000 */
[----:B------:R-:W-:Y:S02]  /*2da0*/  ISETP.GT.AND P4, PT, R6, 0x20, PT ;  /* 0x000000200600780c */ /* 0x000fe40003f84270 */
[----:B------:R-:W-:Y:S02]  /*2db0*/  FMNMX.FTZ R8, R27, R8, !PT ;  /* 0x000000081b087209 */ /* 0x000fe40007810000 */
[----:B------:R-:W-:Y:S02]  /*2dc0*/  FSEL R37, R10, -INF , P1 ;  /* 0xff8000000a257808 */ /* 0x000fe40000800000 */
[----:B------:R-:W-:Y:S02]  /*2dd0*/  FSEL R45, R18, -INF , P2 ;  /* 0xff800000122d7808 */ /* 0x000fe40001000000 */
[----:B------:R-:W-:Y:S02]  /*2de0*/  FMNMX.FTZ R10, R30, R53, !PT ;  /* 0x000000351e0a7209 */ /* 0x000fe40007810000 */
[----:B------:R-:W-:-:S02]  /*2df0*/  ISETP.GT.AND P2, PT, R6, 0x21, PT ;  /* 0x000000210600780c */ /* 0x000fc40003f44270 */
[----:B------:R-:W-:Y:S02]  /*2e00*/  FSEL R39, R12, -INF , P4 ;  /* 0xff8000000c277808 */ /* 0x000fe40002000000 */
[----:B------:R-:W-:Y:S02]  /*2e10*/  FMNMX.FTZ R8, R17, R8, !PT ;  /* 0x0000000811087209 */ /* 0x000fe40007810000 */
[----:B------:R-:W-:Y:S02]  /*2e20*/  FMNMX.FTZ R12, R51, R10, !PT ;  /* 0x0000000a330c7209 */ /* 0x000fe40007810000 */
[----:B------:R-:W-:Y:S02]  /*2e30*/  FSEL R29, R13, -INF , P2 ;  /* 0xff8000000d1d7808 */ /* 0x000fe40001000000 */
[----:B------:R-:W-:Y:S02]  /*2e40*/  FMNMX.FTZ R10, R39, R8, !PT ;  /* 0x00000008270a7209 */ /* 0x000fe40007810000 */
[----:B------:R-:W-:-:S02]  /*2e50*/  FSEL R36, R15, -INF , P2 ;  /* 0xff8000000f247808 */ /* 0x000fc40001000000 */
[----:B------:R-:W-:Y:S02]  /*2e60*/  ISETP.GT.AND P2, PT, R6, 0x29, PT ;  /* 0x000000290600780c */ /* 0x000fe40003f44270 */
[----:B------:R-:W-:Y:S02]  /*2e70*/  FMNMX.FTZ R8, R49, R12, !PT ;  /* 0x0000000c31087209 */ /* 0x000fe40007810000 */
[----:B------:R-:W-:Y:S02]  /*2e80*/  FMNMX.FTZ R10, R29, R10, !PT ;  /* 0x0000000a1d0a7209 */ /* 0x000fe40007810000 */
[----:B------:R-:W-:Y:S02]  /*2e90*/  FSEL R41, R14, -INF , P4 ;  /* 0xff8000000e297808 */ /* 0x000fe40002000000 */
[----:B------:R-:W-:Y:S01]  /*2ea0*/  FSEL R2, R9, -INF , P2 ;  /* 0xff80000009027808 */ /* 0x000fe20001000000 */
[----:B------:R-:W-:Y:S01]  /*2eb0*/  LDSM.16.MT88.4 R12, [R220+0x900] ;  /* 0x00090000dc0c783b */ /* 0x000fe20000004200 */
[----:B------:R-:W-:-:S02]  /*2ec0*/  FMNMX.FTZ R8, R25, R8, !PT ;  /* 0x0000000819087209 */ /* 0x000fc40007810000 */
[C---:B------:R-:W-:Y:S02]  /*2ed0*/  ISETP.GT.AND P4, PT, R6.reuse, 0x30, PT ;  /* 0x000000300600780c */ /* 0x040fe40003f84270 */
[----:B------:R-:W-:Y:S02]  /*2ee0*/  FMNMX.FTZ R9, R31, R10, !PT ;  /* 0x0000000a1f097209 */ /* 0x000fe40007810000 */
[----:B------:R-:W-:Y:S02]  /*2ef0*/  FSEL R64, R11, -INF , P2 ;  /* 0xff8000000b407808 */ /* 0x000fe40001000000 */
[----:B------:R-:W-:Y:S02]  /*2f00*/  FMNMX.FTZ R8, R23, R8, !PT ;  /* 0x0000000817087209 */ /* 0x000fe40007810000 */
[----:B------:R-:W-:Y:S02]  /*2f10*/  ISETP.GT.AND P2, PT, R6, 0x31, PT ;  /* 0x000000310600780c */ /* 0x000fe40003f44270 */
[----:B------:R-:W-:-:S02]  /*2f20*/  FSEL R60, R100, -INF , P4 ;  /* 0xff800000643c7808 */ /* 0x000fc40002000000 */
[----:B------:R-:W-:Y:S02]  /*2f30*/  FMNMX.FTZ R9, R2, R9, !PT ;  /* 0x0000000902097209 */ /* 0x000fe40007810000 */
[----:B------:R-:W-:Y:S02]  /*2f40*/  FMNMX.FTZ R10, R45, R8, !PT ;  /* 0x000000082d0a7209 */ /* 0x000fe40007810000 */
[----:B------:R-:W-:Y:S02]  /*2f50*/  ISETP.GT.AND P1, PT, R6, 0x38, PT ;  /* 0x000000380600780c */ /* 0x000fe40003f24270 */
[----:B------:R-:W-:Y:S02]  /*2f60*/  FSEL R145, R101, -INF , P2 ;  /* 0xff80000065917808 */ /* 0x000fe40001000000 */
[----:B------:R-:W-:Y:S02]  /*2f70*/  FMNMX.FTZ R8, R60, R9, !PT ;  /* 0x000000093c087209 */ /* 0x000fe40007810000 */
[----:B------:R-:W-:-:S02]  /*2f80*/  FSEL R144, R103, -INF , P2 ;  /* 0xff80000067907808 */ /* 0x000fc40001000000 */
[----:B------:R-:W-:Y:S02]  /*2f90*/  ISETP.GT.AND P2, PT, R6, 0x39, PT ;  /* 0x000000390600780c */ /* 0x000fe40003f44270 */
[----:B------:R-:W-:Y:S02]  /*2fa0*/  FMNMX.FTZ R10, R43, R10, !PT ;  /* 0x0000000a2b0a7209 */ /* 0x000fe40007810000 */
[----:B------:R-:W-:Y:S02]  /*2fb0*/  FSEL R147, R96, -INF , P1 ;  /* 0xff80000060937808 */ /* 0x000fe40000800000 */
[----:B------:R-:W-:Y:S02]  /*2fc0*/  FMNMX.FTZ R8, R145, R8, !PT ;  /* 0x0000000891087209 */ /* 0x000fe40007810000 */
[----:B------:R-:W-:Y:S02]  /*2fd0*/  FSEL R155, R99, -INF , P2 ;  /* 0xff800000639b7808 */ /* 0x000fe40001000000 */
[----:B------:R-:W-:-:S02]  /*2fe0*/  FSEL R62, R97, -INF , P2 ;  /* 0xff800000613e7808 */ /* 0x000fc40001000000 */
[----:B------:R-:W-:Y:S02]  /*2ff0*/  FMNMX.FTZ R9, R41, R10, !PT ;  /* 0x0000000a29097209 */ /* 0x000fe40007810000 */
[----:B------:R-:W-:Y:S02]  /*3000*/  ISETP.GT.AND P2, PT, R6, 0x40, PT ;  /* 0x000000400600780c */ /* 0x000fe40003f44270 */
[----:B------:R-:W-:Y:S02]  /*3010*/  FMNMX.FTZ R11, R147, R8, !PT ;  /* 0x00000008930b7209 */ /* 0x000fe40007810000 */
[----:B------:R-:W-:Y:S02]  /*3020*/  FSEL R66, R98, -INF , P1 ;  /* 0xff80000062427808 */ /* 0x000fe40000800000 */
[----:B------:R-:W-:Y:S01]  /*3030*/  FMNMX.FTZ R8, R36, R9, !PT ;  /* 0x0000000924087209 */ /* 0x000fe20007810000 */
[----:B------:R-:W-:Y:S01]  /*3040*/  LDSM.16.MT88.4 R96, [R224+0x4100] ;  /* 0x00410000e060783b */ /* 0x000fe20000004200 */
[----:B------:R-:W-:-:S02]  /*3050*/  ISETP.GT.AND P1, PT, R6, 0x41, PT ;  /* 0x000000410600780c */ /* 0x000fc40003f24270 */
[----:B------:R-:W-:Y:S02]  /*3060*/  FSEL R134, R92, -INF , P2 ;  /* 0xff8000005c867808 */ /* 0x000fe40001000000 */
[----:B------:R-:W-:Y:S02]  /*3070*/  FMNMX.FTZ R11, R62, R11, !PT ;  /* 0x0000000b3e0b7209 */ /* 0x000fe40007810000 */
[----:B------:R-:W-:Y:S02]  /*3080*/  FSEL R138, R94, -INF , P2 ;  /* 0xff8000005e8a7808 */ /* 0x000fe40001000000 */
[----:B------:R-:W-:Y:S02]  /*3090*/  FMNMX.FTZ R9, R37, R8, !PT ;  /* 0x0000000825097209 */ /* 0x000fe40007810000 */
[----:B------:R-:W-:Y:S02]  /*30a0*/  FSEL R173, R93, -INF , P1 ;  /* 0xff8000005dad7808 */ /* 0x000fe40000800000 */
[----:B------:R-:W-:-:S02]  /*30b0*/  ISETP.GT.AND P2, PT, R6, 0x48, PT ;  /* 0x000000480600780c */ /* 0x000fc40003f44270 */
[----:B------:R-:W-:Y:S02]  /*30c0*/  FMNMX.FTZ R8, R134, R11, !PT ;  /* 0x0000000b86087209 */ /* 0x000fe40007810000 */
[----:B------:R-:W-:Y:S02]  /*30d0*/  FSEL R195, R95, -INF , P1 ;  /* 0xff8000005fc37808 */ /* 0x000fe40000800000 */
[----:B------:R-:W-:Y:S02]  /*30e0*/  ISETP.GT.AND P1, PT, R6, 0x49, PT ;  /* 0x000000490600780c */ /* 0x000fe40003f24270 */
[----:B------:R-:W-:Y:S02]  /*30f0*/  FSEL R175, R88, -INF , P2 ;  /* 0xff80000058af7808 */ /* 0x000fe40001000000 */
[----:B------:R-:W-:Y:S02]  /*3100*/  FMNMX.FTZ R8, R173, R8, !PT ;  /* 0x00000008ad087209 */ /* 0x000fe40007810000 */
[----:B------:R-:W-:-:S02]  /*3110*/  FSEL R153, R102, -INF , P4 ;  /* 0xff80000066997808 */ /* 0x000fc40002000000 */
[----:B------:R-:W-:Y:S02]  /*3120*/  FMNMX.FTZ R10, R64, R9, !PT ;  /* 0x00000009400a7209 */ /* 0x000fe40007810000 */
[----:B------:R-:W-:Y:S02]  /*3130*/  FSEL R237, R90, -INF , P2 ;  /* 0xff8000005aed7808 */ /* 0x000fe40001000000 */
[----:B------:R-:W-:Y:S02]  /*3140*/  FSEL R136, R89, -INF , P1 ;  /* 0xff80000059887808 */ /* 0x000fe40000800000 */
[----:B------:R-:W-:Y:S02]  /*3150*/  ISETP.GT.AND P2, PT, R6, 0x50, PT ;  /* 0x000000500600780c */ /* 0x000fe40003f44270 */
[----:B------:R-:W-:Y:S02]  /*3160*/  FMNMX.FTZ R11, R175, R8, !PT ;  /* 0x00000008af0b7209 */ /* 0x000fe40007810000 */
[----:B------:R-:W-:-:S02]  /*3170*/  FMNMX.FTZ R9, R153, R10, !PT ;  /* 0x0000000a99097209 */ /* 0x000fc40007810000 */
[----:B------:R-:W-:Y:S02]  /*3180*/  FSEL R251, R91, -INF , P1 ;  /* 0xff8000005bfb7808 */ /* 0x000fe40000800000 */
[----:B------:R-:W-:Y:S01]  /*3190*/  ISETP.GT.AND P1, PT, R6, 0x51, PT ;  /* 0x000000510600780c */ /* 0x000fe20003f24270 */
[----:B------:R-:W-:Y:S01]  /*31a0*/  LDSM.16.MT88.4 R88, [R220+0x100] ;  /* 0x00010000dc58783b */ /* 0x000fe20000004200 */
[----:B------:R-:W-:Y:S02]  /*31b0*/  FSEL R249, R84, -INF , P2 ;  /* 0xff80000054f97808 */ /* 0x000fe40001000000 */
[----:B------:R-:W-:Y:S02]  /*31c0*/  FMNMX.FTZ R8, R136, R11, !PT ;  /* 0x0000000b88087209 */ /* 0x000fe40007810000 */
[----:B------:R-:W-:Y:S02]  /*31d0*/  FMNMX.FTZ R9, R144, R9, !PT ;  /* 0x0000000990097209 */ /* 0x000fe40007810000 */
[----:B------:R-:W-:-:S02]  /*31e0*/  FSEL R241, R86, -INF , P2 ;  /* 0xff80000056f17808 */ /* 0x000fc40001000000 */
[----:B------:R-:W-:Y:S02]  /*31f0*/  FSEL R247, R85, -INF , P1 ;  /* 0xff80000055f77808 */ /* 0x000fe40000800000 */
[----:B------:R-:W-:Y:S02]  /*3200*/  ISETP.GT.AND P2, PT, R6, 0x58, PT ;  /* 0x000000580600780c */ /* 0x000fe40003f44270 */
[----:B------:R-:W-:Y:S02]  /*3210*/  FMNMX.FTZ R8, R249, R8, !PT ;  /* 0x00000008f9087209 */ /* 0x000fe40007810000 */
[----:B------:R-:W-:Y:S02]  /*3220*/  FMNMX.FTZ R10, R66, R9, !PT ;  /* 0x00000009420a7209 */ /* 0x000fe40007810000 */
[----:B------:R-:W-:Y:S02]  /*3230*/  FSEL R239, R87, -INF , P1 ;  /* 0xff80000057ef7808 */ /* 0x000fe40000800000 */
[----:B------:R-:W-:-:S02]  /*3240*/  ISETP.GT.AND P1, PT, R6, 0x59, PT ;  /* 0x000000590600780c */ /* 0x000fc40003f24270 */
[----:B------:R-:W-:Y:S02]  /*3250*/  FSEL R245, R80, -INF , P2 ;  /* 0xff80000050f57808 */ /* 0x000fe40001000000 */
[----:B------:R-:W-:Y:S02]  /*3260*/  FMNMX.FTZ R8, R247, R8, !PT ;  /* 0x00000008f7087209 */ /* 0x000fe40007810000 */
[----:B------:R-:W-:Y:S02]  /*3270*/  FMNMX.FTZ R9, R155, R10, !PT ;  /* 0x0000000a9b097209 */ /* 0x000fe40007810000 */
[----:B------:R-:W-:Y:S02]  /*3280*/  FSEL R233, R82, -INF , P2 ;  /* 0xff80000052e97808 */ /* 0x000fe40001000000 */
[----:B------:R-:W-:Y:S02]  /*3290*/  FSEL R243, R81, -INF , P1 ;  /* 0xff80000051f37808 */ /* 0x000fe40000800000 */
[----:B------:R-:W-:-:S02]  /*32a0*/  ISETP.GT.AND P2, PT, R6, 0x60, PT ;  /* 0x000000600600780c */ /* 0x000fc40003f44270 */
[----:B------:R-:W-:Y:S02]  /*32b0*/  FMNMX.FTZ R8, R245, R8, !PT ;  /* 0x00000008f5087209 */ /* 0x000fe40007810000 */
[----:B------:R-:W-:Y:S02]  /*32c0*/  FMNMX.FTZ R10, R138, R9, !PT ;  /* 0x000000098a0a7209 */ /* 0x000fe40007810000 */
[----:B------:R-:W-:Y:S02]  /*32d0*/  FSEL R193, R83, -INF , P1 ;  /* 0xff80000053c17808 */ /* 0x000fe40000800000 */
[----:B------:R-:W-:Y:S01]  /*32e0*/  ISETP.GT.AND P1, PT, R6, 0x61, PT ;  /* 0x000000610600780c */ /* 0x000fe20003f24270 */
[----:B------:R-:W-:Y:S01]  /*32f0*/  LDSM.16.MT88.4 R80, [R221+0x100] ;  /* 0x00010000dd50783b */ /* 0x000fe20000004200 */
[----:B------:R-:W-:Y:S02]  /*3300*/  FSEL R167, R76, -INF , P2 ;  /* 0xff8000004ca77808 */ /* 0x000fe40001000000 */
[----:B------:R-:W-:-:S02]  /*3310*/  FMNMX.FTZ R8, R243, R8, !PT ;  /* 0x00000008f3087209 */ /* 0x000fc40007810000 */
[----:B------:R-:W-:Y:S02]  /*3320*/  FMNMX.FTZ R10, R195, R10, !PT ;  /* 0x0000000ac30a7209 */ /* 0x000fe40007810000 */
[----:B------:R-:W-:Y:S02]  /*3330*/  FSEL R157, R79, -INF , P1 ;  /* 0xff8000004f9d7808 */ /* 0x000fe40000800000 */
[----:B------:R-:W-:Y:S02]  /*3340*/  FSEL R165, R77, -INF , P1 ;  /* 0xff8000004da57808 */ /* 0x000fe40000800000 */
[----:B------:R-:W-:Y:S02]  /*3350*/  ISETP.GT.AND P1, PT, R6, 0x68, PT ;  /* 0x000000680600780c */ /* 0x000fe40003f24270 */
[----:B------:R-:W-:Y:S02]  /*3360*/  FMNMX.FTZ R8, R167, R8, !PT ;  /* 0x00000008a7087209 */ /* 0x000fe40007810000 */
[----:B------:R-:W-:-:S02]  /*3370*/  FMNMX.FTZ R10, R237, R10, !PT ;  /* 0x0000000aed0a7209 */ /* 0x000fc40007810000 */
[----:B------:R-:W-:Y:S02]  /*3380*/  ISETP.GT.AND P6, PT, R6, 0x69, PT ;  /* 0x000000690600780c */ /* 0x000fe40003fc4270 */
[----:B------:R-:W-:Y:S02]  /*3390*/  FSEL R163, R72, -INF , P1 ;  /* 0xff80000048a37808 */ /* 0x000fe40000800000 */
[----:B------:R-:W-:Y:S02]  /*33a0*/  FMNMX.FTZ R8, R165, R8, !PT ;  /* 0x00000008a5087209 */ /* 0x000fe40007810000 */
        /* <DEDUP_REMOVED lines=8> */
[----:B------:R-:W-:-:S02]  /*3430*/  FMNMX.FTZ R10, R239, R10, !PT ;  /* 0x0000000aef0a7209 */ /* 0x000fc40007810000 */
[----:B------:R-:W-:Y:S02]  /*3440*/  FSEL R159, R78, -INF , P2 ;  /* 0xff8000004e9f7808 */ /* 0x000fe40001000000 */
[----:B------:R-:W-:Y:S02]  /*3450*/  ISETP.GT.AND P2, PT, R6, 0x78, PT ;  /* 0x000000780600780c */ /* 0x000fe40003f44270 */
[----:B------:R-:W-:Y:S02]  /*3460*/  FSEL R137, R69, -INF , P4 ;  /* 0xff80000045897808 */ /* 0x000fe40002000000 */
[----:B------:R-:W-:Y:S02]  /*3470*/  FMNMX.FTZ R8, R139, R8, !PT ;  /* 0x000000088b087209 */ /* 0x000fe40007810000 */
[----:B------:R-:W-:Y:S02]  /*3480*/  FMNMX.FTZ R10, R233, R10, !PT ;  /* 0x0000000ae90a7209 */ /* 0x000fe40007810000 */
[----:B------:R-:W-:-:S02]  /*3490*/  FSEL R151, R74, -INF , P1 ;  /* 0xff8000004a977808 */ /* 0x000fc40000800000 */
[----:B------:R-:W-:Y:S02]  /*34a0*/  ISETP.GT.AND P1, PT, R6, 0x79, PT ;  /* 0x000000790600780c */ /* 0x000fe40003f24270 */
[----:B------:R-:W-:Y:S02]  /*34b0*/  FSEL R135, R32, -INF , P2 ;  /* 0xff80000020877808 */ /* 0x000fe40001000000 */
[----:B------:R-:W-:Y:S02]  /*34c0*/  FMNMX.FTZ R8, R137, R8, !PT ;  /* 0x0000000889087209 */ /* 0x000fe40007810000 */
[----:B------:R-:W-:Y:S02]  /*34d0*/  FMNMX.FTZ R10, R193, R10, !PT ;  /* 0x0000000ac10a7209 */ /* 0x000fe40007810000 */
[----:B------:R-:W-:Y:S02]  /*34e0*/  FSEL R133, R33, -INF , P1 ;  /* 0xff80000021857808 */ /* 0x000fe40000800000 */
[----:B------:R-:W-:-:S02]  /*34f0*/  FMNMX.FTZ R6, R135, R8, !PT ;  /* 0x0000000887067209 */ /* 0x000fc40007810000 */
[----:B------:R-:W-:Y:S02]  /*3500*/  FMNMX.FTZ R10, R159, R10, !PT ;  /* 0x0000000a9f0a7209 */ /* 0x000fe40007810000 */
[----:B------:R-:W-:Y:S02]  /*3510*/  FMNMX.FTZ R6, R133, R6, !PT ;  /* 0x0000000685067209 */ /* 0x000fe40007810000 */
[----:B------:R-:W-:Y:S02]  /*3520*/  FMNMX.FTZ R8, R157, R10, !PT ;  /* 0x0000000a9d087209 */ /* 0x000fe40007810000 */
[----:B------:R-:W-:Y:S01]  /*3530*/  FSEL R149, R75, -INF , P6 ;  /* 0xff8000004b957808 */ /* 0x000fe20003000000 */
[----:B------:R-:W1:Y:S01]  /*3540*/  SHFL.BFLY PT, R9, R6, 0x2, 0x1f ;  /* 0x0c401f0006097f89 */ /* 0x000e6200000e0000 */
[----:B------:R-:W-:Y:S02]  /*3550*/  FMNMX.FTZ R8, R151, R8, !PT ;  /* 0x0000000897087209 */ /* 0x000fe40007810000 */
[----:B------:R-:W-:Y:S01]  /*3560*/  FSEL R67, R70, -INF , P5 ;  /* 0xff80000046437808 */ /* 0x000fe20002800000 */
[----:B------:R-:W-:Y:S01]  /*3570*/  LDSM.16.MT88.4 R72, [R222+0x100] ;  /* 0x00010000de48783b */ /* 0x000fe20000004200 */
[----:B------:R-:W-:-:S02]  /*3580*/  FMNMX.FTZ R8, R149, R8, !PT ;  /* 0x0000000895087209 */ /* 0x000fc40007810000 */
[----:B------:R-:W-:Y:S02]  /*3590*/  FSEL R65, R71, -INF , P4 ;  /* 0xff80000047417808 */ /* 0x000fe40002000000 */
[----:B------:R-:W-:Y:S02]  /*35a0*/  FMNMX.FTZ R8, R67, R8, !PT ;  /* 0x0000000843087209 */ /* 0x000fe40007810000 */
[----:B------:R-:W-:Y:S02]  /*35b0*/  FSEL R63, R34, -INF , P2 ;  /* 0xff800000223f7808 */ /* 0x000fe40001000000 */
[----:B------:R-:W-:Y:S02]  /*35c0*/  FMNMX.FTZ R8, R65, R8, !PT ;  /* 0x0000000841087209 */ /* 0x000fe40007810000 */
[----:B------:R-:W-:Y:S02]  /*35d0*/  FSEL R61, R35, -INF , P1 ;  /* 0xff800000233d7808 */ /* 0x000fe40000800000 */
[----:B------:R-:W-:Y:S01]  /*35e0*/  FMNMX.FTZ R8, R63, R8, !PT ;  /* 0x000000083f087209 */ /* 0x000fe20007810000 */
[----:B------:R-:W-:Y:S03]  /*35f0*/  LDSM.16.MT88.4 R32, [R222+0x4900] ;  /* 0x00490000de20783b */ /* 0x000fe60000004200 */
[----:B------:R-:W-:-:S02]  /*3600*/  FMNMX.FTZ R8, R61, R8, !PT ;  /* 0x000000083d087209 */ /* 0x000fc40007810000 */
[----:B-1----:R-:W-:-:S03]  /*3610*/  FMNMX.FTZ R11, R6, R9, !PT ;  /* 0x00000009060b7209 */ /* 0x002fc60007810000 */
[----:B------:R-:W1:Y:S04]  /*3620*/  SHFL.BFLY PT, R9, R8, 0x2, 0x1f ;  /* 0x0c401f0008097f89 */ /* 0x000e6800000e0000 */
[----:B------:R-:W2:Y:S01]  /*3630*/  SHFL.BFLY PT, R132, R11, 0x1, 0x1f ;  /* 0x0c201f000b847f89 */ /* 0x000ea200000e0000 */
[----:B-1----:R-:W-:Y:S02]  /*3640*/  FMNMX.FTZ R9, R8, R9, !PT ;  /* 0x0000000908097209 */ /* 0x002fe40007810000 */
[----:B--2---:R-:W-:-:S03]  /*3650*/  FMNMX.FTZ R132, R11, R132, !PT ;  /* 0x000000840b847209 */ /* 0x004fc60007810000 */
[----:B------:R-:W1:Y:S01]  /*3660*/  SHFL.BFLY PT, R6, R9, 0x1, 0x1f ;  /* 0x0c201f0009067f89 */ /* 0x000e6200000e0000 */
[C---:B------:R-:W-:Y:S01]  /*3670*/  FSETP.NEU.FTZ.AND P1, PT, R132.reuse, -INF , PT ;  /* 0xff8000008400780b */ /* 0x040fe20003f3d000 */
[----:B------:R-:W-:-:S05]  /*3680*/  FMUL.FTZ R58, R132, c[0x0][0x2d0] ;  /* 0x0000b400843a7a20 */ /* 0x000fca0000410000 */
[----:B------:R-:W-:-:S05]  /*3690*/  FSEL R58, R58, RZ, P1 ;  /* 0x000000ff3a3a7208 */ /* 0x000fca0000800000 */
[--C-:B------:R-:W-:Y:S02]  /*36a0*/  FFMA.FTZ R57, R3, c[0x0][0x2d0], -R58.reuse ;  /* 0x0000b40003397a23 */ /* 0x100fe4000001083a */
[--C-:B------:R-:W-:Y:S02]  /*36b0*/  FFMA.FTZ R48, R59, c[0x0][0x2d0], -R58.reuse ;  /* 0x0000b4003b307a23 */ /* 0x100fe4000001083a */
[--C-:B------:R-:W-:Y:S02]  /*36c0*/  FFMA.FTZ R50, R4, c[0x0][0x2d0], -R58.reuse ;  /* 0x0000b40004327a23 */ /* 0x100fe4000001083a */
[--C-:B------:R-:W-:Y:S01]  /*36d0*/  FFMA.FTZ R55, R55, c[0x0][0x2d0], -R58.reuse ;  /* 0x0000b40037377a23 */ /* 0x100fe2000001083a */
[----:B------:R-:W-:Y:S01]  /*36e0*/  MUFU.EX2 R57, R57 ;  /* 0x0000003900397308 */ /* 0x000fe20000000800 */
[--C-:B------:R-:W-:Y:S01]  /*36f0*/  FFMA.FTZ R46, R21, c[0x0][0x2d0], -R58.reuse ;  /* 0x0000b400152e7a23 */ /* 0x100fe2000001083a */
[----:B-1----:R-:W-:Y:S01]  /*3700*/  FMNMX.FTZ R3, R9, R6, !PT ;  /* 0x0000000609037209 */ /* 0x002fe20007810000 */
[--C-:B------:R-:W-:Y:S01]  /*3710*/  FFMA.FTZ R42, R17, c[0x0][0x2d0], -R58.reuse ;  /* 0x0000b400112a7a23 */ /* 0x100fe2000001083a */
[----:B------:R-:W1:Y:S01]  /*3720*/  LDSM.16.MT88.4 R4, [R220+0x4100] ;  /* 0x00410000dc04783b */ /* 0x000e620000004200 */
[--C-:B------:R-:W-:Y:S01]  /*3730*/  FFMA.FTZ R38, R29, c[0x0][0x2d0], -R58.reuse ;  /* 0x0000b4001d267a23 */ /* 0x100fe2000001083a */
[C---:B------:R-:W-:Y:S01]  /*3740*/  FSETP.NEU.FTZ.AND P1, PT, R3.reuse, -INF , PT ;  /* 0xff8000000300780b */ /* 0x040fe20003f3d000 */
[----:B------:R-:W-:Y:S01]  /*3750*/  FMUL.FTZ R56, R3, c[0x0][0x2d0] ;  /* 0x0000b40003387a20 */ /* 0x000fe20000410000 */
[----:B------:R-:W2:Y:S01]  /*3760*/  MUFU.EX2 R50, R50 ;  /* 0x0000003200327308 */ /* 0x000ea20000000800 */
[----:B------:R-:W3:Y:S01]  /*3770*/  LDSM.16.MT88.4 R8, [R224+0x4900] ;  /* 0x00490000e008783b */ /* 0x000ee20000004200 */
[----:B------:R-:W-:-:S02]  /*3780*/  FFMA.FTZ R2, R2, c[0x0][0x2d0], -R58 ;  /* 0x0000b40002027a23 */ /* 0x000fc4000001083a */
[----:B------:R-:W-:Y:S01]  /*3790*/  FSEL R56, R56, RZ, P1 ;  /* 0x000000ff38387208 */ /* 0x000fe20000800000 */
[----:B------:R-:W-:Y:S01]  /*37a0*/  LDSM.16.MT88.4 R16, [R221+0x900] ;  /* 0x00090000dd10783b */ /* 0x000fe20000004200 */
[----:B------:R-:W-:Y:S01]  /*37b0*/  FFMA.FTZ R60, R60, c[0x0][0x2d0], -R58 ;  /* 0x0000b4003c3c7a23 */ /* 0x000fe2000001083a */
[----:B------:R-:W-:Y:S01]  /*37c0*/  PLOP3.LUT P1, PT, PT, PT, UP0, 0x80, 0x0 ;  /* 0x000000000000781c */ /* 0x000fe20003f2f008 */
[----:B------:R-:W-:Y:S01]  /*37d0*/  MUFU.EX2 R55, R55 ;  /* 0x0000003700377308 */ /* 0x000fe20000000800 */
[--C-:B------:R-:W-:Y:S02]  /*37e0*/  FFMA.FTZ R59, R30, c[0x0][0x2d0], -R56.reuse ;  /* 0x0000b4001e3b7a23 */ /* 0x100fe40000010838 */
[--C-:B------:R-:W-:Y:S02]  /*37f0*/  FFMA.FTZ R54, R53, c[0x0][0x2d0], -R56.reuse ;  /* 0x0000b40035367a23 */ /* 0x100fe40000010838 */
[--C-:B------:R-:W-:Y:S02]  /*3800*/  FFMA.FTZ R52, R51, c[0x0][0x2d0], -R56.reuse ;  /* 0x0000b40033347a23 */ /* 0x100fe40000010838 */
[----:B------:R-:W-:Y:S01]  /*3810*/  FFMA.FTZ R49, R49, c[0x0][0x2d0], -R56 ;  /* 0x0000b40031317a23 */ /* 0x000fe20000010838 */
[----:B------:R-:W4:Y:S01]  /*3820*/  MUFU.EX2 R48, R48 ;  /* 0x0000003000307308 */ /* 0x000f220000000800 */
[----:B--2---:R-:W-:Y:S01]  /*3830*/  F2FP.PACK_AB R112, R50, R57 ;  /* 0x000000393270723e */ /* 0x004fe200000000ff */
[----:B------:R-:W-:-:S02]  /*3840*/  FFMA.FTZ R53, R47, c[0x0][0x2d0], -R58 ;  /* 0x0000b4002f357a23 */ /* 0x000fc4000001083a */
[----:B------:R-:W-:Y:S02]  /*3850*/  FFMA.FTZ R47, R27, c[0x0][0x2d0], -R58 ;  /* 0x0000b4001b2f7a23 */ /* 0x000fe4000001083a */
[--C-:B------:R-:W-:Y:S02]  /*3860*/  FFMA.FTZ R51, R25, c[0x0][0x2d0], -R56.reuse ;  /* 0x0000b40019337a23 */ /* 0x100fe40000010838 */
[----:B------:R-:W-:Y:S01]  /*3870*/  MUFU.EX2 R59, R59 ;  /* 0x0000003b003b7308 */ /* 0x000fe20000000800 */
[--C-:B------:R-:W-:Y:S01]  /*3880*/  FFMA.FTZ R44, R23, c[0x0][0x2d0], -R56.reuse ;  /* 0x0000b400172c7a23 */ /* 0x100fe20000010838 */
[----:B------:R-:W2:Y:S01]  /*3890*/  LDSM.16.MT88.4 R24, [R224+0x900] ;  /* 0x00090000e018783b */ /* 0x000ea20000004200 */
[--C-:B------:R-:W-:Y:S02]  /*38a0*/  FFMA.FTZ R45, R45, c[0x0][0x2d0], -R56.reuse ;  /* 0x0000b4002d2d7a23 */ /* 0x100fe40000010838 */
[----:B------:R-:W-:Y:S01]  /*38b0*/  FFMA.FTZ R40, R43, c[0x0][0x2d0], -R56 ;  /* 0x0000b4002b287a23 */ /* 0x000fe20000010838 */
[----:B------:R-:W5:Y:S01]  /*38c0*/  LDSM.16.MT88.4 R20, [R222+0x900] ;  /* 0x00090000de14783b */ /* 0x000f620000004200 */
[--C-:B------:R-:W-:Y:S01]  /*38d0*/  FFMA.FTZ R43, R39, c[0x0][0x2d0], -R58.reuse ;  /* 0x0000b400272b7a23 */ /* 0x100fe2000001083a */
[----:B------:R-:W1:Y:S01]  /*38e0*/  MUFU.EX2 R54, R54 ;  /* 0x0000003600367308 */ /* 0x000e620000000800 */
[----:B----4-:R-:W-:Y:S01]  /*38f0*/  F2FP.PACK_AB R114, R48, R55 ;  /* 0x000000373072723e */ /* 0x010fe200000000ff */
[----:B------:R-:W-:-:S02]  /*3900*/  FFMA.FTZ R39, R31, c[0x0][0x2d0], -R58 ;  /* 0x0000b4001f277a23 */ /* 0x000fc4000001083a */
[----:B------:R-:W4:Y:S01]  /*3910*/  LDSM.16.MT88.4 R28, [R221+0x4900] ;  /* 0x00490000dd1c783b */ /* 0x000f220000004200 */
[--C-:B------:R-:W-:Y:S02]  /*3920*/  FFMA.FTZ R41, R41, c[0x0][0x2d0], -R56.reuse ;  /* 0x0000b40029297a23 */ /* 0x100fe40000010838 */
[--C-:B------:R-:W-:Y:S01]  /*3930*/  FFMA.FTZ R36, R36, c[0x0][0x2d0], -R56.reuse ;  /* 0x0000b40024247a23 */ /* 0x100fe20000010838 */
[----:B------:R-:W-:Y:S01]  /*3940*/  MUFU.EX2 R52, R52 ;  /* 0x0000003400347308 */ /* 0x000fe20000000800 */
[--C-:B------:R-:W-:Y:S02]  /*3950*/  FFMA.FTZ R37, R37, c[0x0][0x2d0], -R56.reuse ;  /* 0x0000b40025257a23 */ /* 0x100fe40000010838 */
[--C-:B------:R-:W-:Y:S02]  /*3960*/  FFMA.FTZ R0, R64, c[0x0][0x2d0], -R56.reuse ;  /* 0x0000b40040007a23 */ /* 0x100fe40000010838 */
[----:B------:R-:W-:Y:S02]  /*3970*/  FFMA.FTZ R64, R153, c[0x0][0x2d0], -R56 ;  /* 0x0000b40099407a23 */ /* 0x000fe40000010838 */
[--C-:B------:R-:W-:Y:S01]  /*3980*/  FFMA.FTZ R145, R145, c[0x0][0x2d0], -R58.reuse ;  /* 0x0000b40091917a23 */ /* 0x100fe2000001083a */
[----:B------:R-:W3:Y:S01]  /*3990*/  MUFU.EX2 R49, R49 ;  /* 0x0000003100317308 */ /* 0x000ee20000000800 */
[----:B-1----:R-:W-:Y:S01]  /*39a0*/  F2FP.PACK_AB R113, R54, R59 ;  /* 0x0000003b3671723e */ /* 0x002fe200000000ff */
[----:B------:R-:W-:-:S02]  /*39b0*/  FFMA.FTZ R147, R147, c[0x0][0x2d0], -R58 ;  /* 0x0000b40093937a23 */ /* 0x000fc4000001083a */
[----:B------:R-:W-:Y:S02]  /*39c0*/  FFMA.FTZ R62, R62, c[0x0][0x2d0], -R58 ;  /* 0x0000b4003e3e7a23 */ /* 0x000fe4000001083a */
[--C-:B------:R-:W-:Y:S02]  /*39d0*/  FFMA.FTZ R153, R144, c[0x0][0x2d0], -R56.reuse ;  /* 0x0000b40090997a23 */ /* 0x100fe40000010838 */
[----:B------:R-:W-:Y:S01]  /*39e0*/  MUFU.EX2 R53, R53 ;  /* 0x0000003500357308 */ /* 0x000fe20000000800 */
[--C-:B------:R-:W-:Y:S02]  /*39f0*/  FFMA.FTZ R66, R66, c[0x0][0x2d0], -R56.reuse ;  /* 0x0000b40042427a23 */ /* 0x100fe40000010838 */
[--C-:B------:R-:W-:Y:S02]  /*3a00*/  FFMA.FTZ R155, R155, c[0x0][0x2d0], -R56.reuse ;  /* 0x0000b4009b9b7a23 */ /* 0x100fe40000010838 */
[----:B------:R-:W-:Y:S02]  /*3a10*/  FFMA.FTZ R144, R237, c[0x0][0x2d0], -R56 ;  /* 0x0000b400ed907a23 */ /* 0x000fe40000010838 */
[--C-:B------:R-:W-:Y:S01]  /*3a20*/  FFMA.FTZ R134, R134, c[0x0][0x2d0], -R58.reuse ;  /* 0x0000b40086867a23 */ /* 0x100fe2000001083a */
[----:B---3--:R-:W-:Y:S01]  /*3a30*/  F2FP.PACK_AB R115, R49, R52 ;  /* 0x000000343173723e */ /* 0x008fe200000000ff */
[----:B------:R-:W1:Y:S01]  /*3a40*/  MUFU.EX2 R46, R46 ;  /* 0x0000002e002e7308 */ /* 0x000e620000000800 */
[----:B------:R-:W-:-:S02]  /*3a50*/  FFMA.FTZ R173, R173, c[0x0][0x2d0], -R58 ;  /* 0x0000b400adad7a23 */ /* 0x000fc4000001083a */
[--C-:B------:R-:W-:Y:S02]  /*3a60*/  FFMA.FTZ R175, R175, c[0x0][0x2d0], -R58.reuse ;  /* 0x0000b400afaf7a23 */ /* 0x100fe4000001083a */
[----:B------:R-:W-:Y:S01]  /*3a70*/  FFMA.FTZ R136, R136, c[0x0][0x2d0], -R58 ;  /* 0x0000b40088887a23 */ /* 0x000fe2000001083a */
[C---:B------:R-:W-:Y:S01]  /*3a80*/  HMMA.16816.F32 R84, R112.reuse, R88, RZ ;  /* 0x000000587054723c */ /* 0x040fe200000018ff */
[--C-:B------:R-:W-:Y:S01]  /*3a90*/  FFMA.FTZ R138, R138, c[0x0][0x2d0], -R56.reuse ;  /* 0x0000b4008a8a7a23 */ /* 0x100fe20000010838 */
[----:B------:R-:W-:Y:S01]  /*3aa0*/  MUFU.EX2 R47, R47 ;  /* 0x0000002f002f7308 */ /* 0x000fe20000000800 */
[--C-:B------:R-:W-:Y:S02]  /*3ab0*/  FFMA.FTZ R195, R195, c[0x0][0x2d0], -R56.reuse ;  /* 0x0000b400c3c37a23 */ /* 0x100fe40000010838 */
[----:B------:R-:W-:Y:S02]  /*3ac0*/  FFMA.FTZ R237, R251, c[0x0][0x2d0], -R56 ;  /* 0x0000b400fbed7a23 */ /* 0x000fe40000010838 */
[--C-:B------:R-:W-:Y:S01]  /*3ad0*/  FFMA.FTZ R249, R249, c[0x0][0x2d0], -R58.reuse ;  /* 0x0000b400f9f97a23 */ /* 0x100fe2000001083a */
[----:B------:R-:W-:Y:S01]  /*3ae0*/  HMMA.16816.F32 R88, R112, R90, RZ ;  /* 0x0000005a7058723c */ /* 0x000fe200000018ff */
[--C-:B------:R-:W-:Y:S01]  /*3af0*/  FFMA.FTZ R146, R247, c[0x0][0x2d0], -R58.reuse ;  /* 0x0000b400f7927a23 */ /* 0x100fe2000001083a */
[----:B------:R-:W-:Y:S01]  /*3b00*/  MUFU.EX2 R42, R42 ;  /* 0x0000002a002a7308 */ /* 0x000fe20000000800 */
[----:B------:R-:W-:-:S02]  /*3b10*/  FFMA.FTZ R148, R245, c[0x0][0x2d0], -R58 ;  /* 0x0000b400f5947a23 */ /* 0x000fc4000001083a */
[----:B------:R-:W-:Y:S02]  /*3b20*/  FFMA.FTZ R243, R243, c[0x0][0x2d0], -R58 ;  /* 0x0000b400f3f37a23 */ /* 0x000fe4000001083a */
[--C-:B------:R-:W-:Y:S01]  /*3b30*/  FFMA.FTZ R150, R241, c[0x0][0x2d0], -R56.reuse ;  /* 0x0000b400f1967a23 */ /* 0x100fe20000010838 */
        /* <DEDUP_REMOVED lines=8> */
[----:B------:R-:W3:Y:S01]  /*3bc0*/  MUFU.EX2 R44, R44 ;  /* 0x0000002c002c7308 */ /* 0x000ee20000000800 */
        /* <DEDUP_REMOVED lines=8> */
[----:B------:R-:W-:Y:S01]  /*3c50*/  FADD.FTZ R50, R57, R50 ;  /* 0x0000003239327221 */ /* 0x000fe20000010000 */
[----:B------:R-:W-:Y:S01]  /*3c60*/  HMMA.16816.F32 R68, R112, R72, RZ ;  /* 0x000000487044723c */ /* 0x000fe200000018ff */
[----:B------:R-:W-:Y:S01]  /*3c70*/  FADD.FTZ R59, R59, R54 ;  /* 0x000000363b3b7221 */ /* 0x000fe20000010000 */
[----:B------:R-:W1:Y:S01]  /*3c80*/  MUFU.EX2 R40, R40 ;  /* 0x0000002800287308 */ /* 0x000e620000000800 */
[----:B------:R-:W-:-:S02]  /*3c90*/  FADD.FTZ R55, R55, R50 ;  /* 0x0000003237377221 */ /* 0x000fc40000010000 */
[----:B------:R-:W-:Y:S02]  /*3ca0*/  FADD.FTZ R52, R52, R59 ;  /* 0x0000003b34347221 */ /* 0x000fe40000010000 */
[----:B------:R-:W-:Y:S01]  /*3cb0*/  FFMA.FTZ R241, R133, c[0x0][0x2d0], -R58 ;  /* 0x0000b40085f17a23 */ /* 0x000fe2000001083a */
[----:B------:R-:W-:Y:S01]  /*3cc0*/  HMMA.16816.F32 R76, R112, R80, RZ ;  /* 0x00000050704c723c */ /* 0x000fe200000018ff */
[----:B------:R-:W-:Y:S01]  /*3cd0*/  FADD.FTZ R48, R48, R55 ;  /* 0x0000003730307221 */ /* 0x000fe20000010000 */
[----:B------:R-:W-:Y:S01]  /*3ce0*/  MUFU.EX2 R43, R43 ;  /* 0x0000002b002b7308 */ /* 0x000fe20000000800 */
[----:B------:R-:W-:-:S05]  /*3cf0*/  FADD.FTZ R52, R49, R52 ;  /* 0x0000003431347221 */ /* 0x000fca0000010000 */
[C---:B------:R-:W-:Y:S02]  /*3d00*/  HMMA.16816.F32 R100, R112.reuse, R104, RZ ;  /* 0x000000687064723c */ /* 0x040fe400000018ff */
[----:B------:R-:W1:Y:S06]  /*3d10*/  MUFU.EX2 R38, R38 ;  /* 0x0000002600267308 */ /* 0x000e6c0000000800 */
[C---:B------:R-:W-:Y:S02]  /*3d20*/  HMMA.16816.F32 R120, R112.reuse, R108, RZ ;  /* 0x0000006c7078723c */ /* 0x040fe400000018ff */
[----:B------:R-:W-:Y:S06]  /*3d30*/  MUFU.EX2 R39, R39 ;  /* 0x0000002700277308 */ /* 0x000fec0000000800 */
        /* <DEDUP_REMOVED lines=9> */
[----:B------:R-:W2:Y:S06]  /*3dd0*/  MUFU.EX2 R0, R0 ;  /* 0x0000000000007308 */ /* 0x000eac0000000800 */
[C---:B------:R-:W-:Y:S02]  /*3de0*/  HMMA.16816.F32 R116, R112.reuse, R4, RZ ;  /* 0x000000047074723c */ /* 0x040fe400000018ff */
[----:B------:R-:W-:Y:S05]  /*3df0*/  MUFU.EX2 R60, R60 ;  /* 0x0000003c003c7308 */ /* 0x000fea0000000800 */
[----:B-1----:R-:W-:Y:S01]  /*3e00*/  F2FP.PACK_AB R4, R46, R53 ;  /* 0x000000352e04723e */ /* 0x002fe200000000ff */
[----:B------:R-:W-:Y:S01]  /*3e10*/  HMMA.16816.F32 R112, R112, R6, RZ ;  /* 0x000000067070723c */ /* 0x000fe200000018ff */
[----:B---3--:R-:W-:Y:S01]  /*3e20*/  F2FP.PACK_AB R5, R44, R51 ;  /* 0x000000332c05723e */ /* 0x008fe200000000ff */
[----:B------:R-:W1:Y:S01]  /*3e30*/  MUFU.EX2 R145, R145 ;  /* 0x0000009100917308 */ /* 0x000e620000000800 */
[----:B------:R-:W-:-:S02]  /*3e40*/  FADD.FTZ R53, R53, R48 ;  /* 0x0000003035357221 */ /* 0x000fc40000010000 */
[----:B------:R-:W-:Y:S02]  /*3e50*/  FADD.FTZ R51, R51, R52 ;  /* 0x0000003433337221 */ /* 0x000fe40000010000 */
[----:B------:R-:W-:Y:S01]  /*3e60*/  F2FP.PACK_AB R6, R42, R47 ;  /* 0x0000002f2a06723e */ /* 0x000fe200000000ff */
[----:B------:R-:W-:Y:S01]  /*3e70*/  FADD.FTZ R46, R46, R53 ;  /* 0x000000352e2e7221 */ /* 0x000fe20000010000 */
[----:B------:R-:W-:Y:S01]  /*3e80*/  F2FP.PACK_AB R7, R40, R45 ;  /* 0x0000002d2807723e */ /* 0x000fe200000000ff */
[----:B------:R-:W-:Y:S01]  /*3e90*/  MUFU.EX2 R147, R147 ;  /* 0x0000009300937308 */ /* 0x000fe20000000800 */
[----:B------:R-:W-:Y:S02]  /*3ea0*/  FADD.FTZ R44, R44, R51 ;  /* 0x000000332c2c7221 */ /* 0x000fe40000010000 */
[----:B------:R-:W-:Y:S02]  /*3eb0*/  FADD.FTZ R47, R47, R46 ;  /* 0x0000002e2f2f7221 */ /* 0x000fe40000010000 */
[----:B------:R-:W-:Y:S01]  /*3ec0*/  FADD.FTZ R45, R45, R44 ;  /* 0x0000002c2d2d7221 */ /* 0x000fe20000010000 */
[----:B------:R-:W-:Y:S01]  /*3ed0*/  HMMA.16816.F32 R84, R4, R12, R84 ;  /* 0x0000000c0454723c */ /* 0x000fe20000001854 */
[----:B------:R-:W-:Y:S01]  /*3ee0*/  FADD.FTZ R42, R42, R47 ;  /* 0x0000002f2a2a7221 */ /* 0x000fe20000010000 */
[----:B------:R-:W3:Y:S01]  /*3ef0*/  MUFU.EX2 R62, R62 ;  /* 0x0000003e003e7308 */ /* 0x000ee20000000800 */
[----:B------:R-:W-:-:S05]  /*3f00*/  FADD.FTZ R40, R40, R45 ;  /* 0x0000002d28287221 */ /* 0x000fca0000010000 */
[C---:B------:R-:W-:Y:S01]  /*3f10*/  HMMA.16816.F32 R88, R4.reuse, R14, R88 ;  /* 0x0000000e0458723c */ /* 0x040fe20000001858 */
[----:B------:R-:W1:Y:S01]  /*3f20*/  LDSM.16.MT88.4 R12, [R220+0x4900] ;  /* 0x00490000dc0c783b */ /* 0x000e620000004200 */
[----:B------:R-:W-:Y:S06]  /*3f30*/  MUFU.EX2 R64, R64 ;  /* 0x0000004000407308 */ /* 0x000fec0000000800 */
[C---:B------:R-:W-:Y:S02]  /*3f40*/  HMMA.16816.F32 R92, R4.reuse, R8, R92 ;  /* 0x00000008045c723c */ /* 0x040fe4000000185c */
[----:B------:R-:W1:Y:S06]  /*3f50*/  MUFU.EX2 R153, R153 ;  /* 0x0000009900997308 */ /* 0x000e6c0000000800 */
[C---:B------:R-:W-:Y:S01]  /*3f60*/  HMMA.16816.F32 R96, R4.reuse, R10, R96 ;  /* 0x0000000a0460723c */ /* 0x040fe20000001860 */
[----:B------:R-:W1:Y:S01]  /*3f70*/  LDSM.16.MT88.4 R8, [R220+0x1100] ;  /* 0x00110000dc08783b */ /* 0x000e620000004200 */
[----:B------:R-:W-:Y:S06]  /*3f80*/  MUFU.EX2 R66, R66 ;  /* 0x0000004200427308 */ /* 0x000fec0000000800 */
[C---:B--2---:R-:W-:Y:S02]  /*3f90*/  HMMA.16816.F32 R128, R4.reuse, R24, R128 ;  /* 0x000000180480723c */ /* 0x044fe40000001880 */
[----:B------:R-:W2:Y:S06]  /*3fa0*/  MUFU.EX2 R155, R155 ;  /* 0x0000009b009b7308 */ /* 0x000eac0000000800 */
[C---:B------:R-:W-:Y:S01]  /*3fb0*/  HMMA.16816.F32 R124, R4.reuse, R26, R124 ;  /* 0x0000001a047c723c */ /* 0x040fe2000000187c */
[----:B------:R-:W-:Y:S01]  /*3fc0*/  LDSM.16.MT88.4 R24, [R224+0x1100] ;  /* 0x00110000e018783b */ /* 0x000fe20000004200 */
[----:B------:R-:W-:Y:S06]  /*3fd0*/  MUFU.EX2 R134, R134 ;  /* 0x0000008600867308 */ /* 0x000fec0000000800 */
[C---:B-----5:R-:W-:Y:S02]  /*3fe0*/  HMMA.16816.F32 R68, R4.reuse, R20, R68 ;  /* 0x000000140444723c */ /* 0x060fe40000001844 */
[----:B------:R-:W5:Y:S06]  /*3ff0*/  MUFU.EX2 R173, R173 ;  /* 0x000000ad00ad7308 */ /* 0x000f6c0000000800 */
[C---:B------:R-:W-:Y:S01]  /*4000*/  HMMA.16816.F32 R72, R4.reuse, R22, R72 ;  /* 0x000000160448723c */ /* 0x040fe20000001848 */
[----:B------:R-:W-:Y:S01]  /*4010*/  LDSM.16.MT88.4 R20, [R222+0x1100] ;  /* 0x00110000de14783b */ /* 0x000fe20000004200 */
[----:B------:R-:W-:Y:S06]  /*4020*/  MUFU.EX2 R175, R175 ;  /* 0x000000af00af7308 */ /* 0x000fec0000000800 */
[C---:B------:R-:W-:Y:S02]  /*4030*/  HMMA.16816.F32 R76, R4.reuse, R16, R76 ;  /* 0x00000010044c723c */ /* 0x040fe4000000184c */
[----:B------:R-:W1:Y:S06]  /*4040*/  MUFU.EX2 R136, R136 ;  /* 0x0000008800887308 */ /* 0x000e6c0000000800 */
[C---:B------:R-:W-:Y:S01]  /*4050*/  HMMA.16816.F32 R80, R4.reuse, R18, R80 ;  /* 0x000000120450723c */ /* 0x040fe20000001850 */
[----:B------:R-:W2:Y:S01]  /*4060*/  LDSM.16.MT88.4 R16, [R221+0x1100] ;  /* 0x00110000dd10783b */ /* 0x000ea20000004200 */
[----:B------:R-:W-:Y:S06]  /*4070*/  MUFU.EX2 R138, R138 ;  /* 0x0000008a008a7308 */ /* 0x000fec0000000800 */
[C---:B------:R-:W-:Y:S02]  /*4080*/  HMMA.16816.F32 R100, R4.reuse, R32, R100 ;  /* 0x000000200464723c */ /* 0x040fe40000001864 */
[----:B------:R-:W1:Y:S06]  /*4090*/  MUFU.EX2 R195, R195 ;  /* 0x000000c300c37308 */ /* 0x000e6c0000000800 */
[C---:B------:R-:W-:Y:S01]  /*40a0*/  HMMA.16816.F32 R104, R4.reuse, R34, R104 ;  /* 0x000000220468723c */ /* 0x040fe20000001868 */
[----:B------:R-:W-:Y:S01]  /*40b0*/  LDSM.16.MT88.4 R32, [R222+0x5100] ;  /* 0x00510000de20783b */ /* 0x000fe20000004200 */
[----:B------:R-:W-:Y:S06]  /*40c0*/  MUFU.EX2 R144, R144 ;  /* 0x0000009000907308 */ /* 0x000fec0000000800 */
[C---:B----4-:R-:W-:Y:S02]  /*40d0*/  HMMA.16816.F32 R120, R4.reuse, R28, R120 ;  /* 0x0000001c0478723c */ /* 0x050fe40000001878 */
[----:B------:R-:W4:Y:S06]  /*40e0*/  MUFU.EX2 R237, R237 ;  /* 0x000000ed00ed7308 */ /* 0x000f2c0000000800 */
[C---:B------:R-:W-:Y:S01]  /*40f0*/  HMMA.16816.F32 R108, R4.reuse, R30, R108 ;  /* 0x0000001e046c723c */ /* 0x040fe2000000186c */
[----:B------:R-:W-:Y:S01]  /*4100*/  LDSM.16.MT88.4 R28, [R221+0x5100] ;  /* 0x00510000dd1c783b */ /* 0x000fe20000004200 */
[----:B------:R-:W-:Y:S06]  /*4110*/  MUFU.EX2 R249, R249 ;  /* 0x000000f900f97308 */ /* 0x000fec0000000800 */
[C---:B-1----:R-:W-:Y:S02]  /*4120*/  HMMA.16816.F32 R116, R4.reuse, R12, R116 ;  /* 0x0000000c0474723c */ /* 0x042fe40000001874 */
[----:B------:R-:W1:Y:S06]  /*4130*/  MUFU.EX2 R146, R146 ;  /* 0x0000009200927308 */ /* 0x000e6c0000000800 */
[----:B------:R-:W-:Y:S01]  /*4140*/  HMMA.16816.F32 R112, R4, R14, R112 ;  /* 0x0000000e0470723c */ /* 0x000fe20000001870 */
[----:B------:R-:W1:Y:S01]  /*4150*/  LDSM.16.MT88.4 R12, [R224+0x5100] ;  /* 0x00510000e00c783b */ /* 0x000e620000004200 */
[----:B------:R-:W-:Y:S05]  /*4160*/  MUFU.EX2 R148, R148 ;  /* 0x0000009400947308 */ /* 0x000fea0000000800 */
[----:B------:R-:W-:Y:S01]  /*4170*/  F2FP.PACK_AB R4, R38, R43 ;  /* 0x0000002b2604723e */ /* 0x000fe200000000ff */
[----:B------:R-:W-:Y:S01]  /*4180*/  FADD.FTZ R43, R43, R42 ;  /* 0x0000002a2b2b7221 */ /* 0x000fe20000010000 */
[----:B------:R-:W-:Y:S01]  /*4190*/  F2FP.PACK_AB R6, R2, R39 ;  /* 0x000000270206723e */ /* 0x000fe200000000ff */
[----:B------:R-:W1:Y:S01]  /*41a0*/  MUFU.EX2 R243, R243 ;  /* 0x000000f300f37308 */ /* 0x000e620000000800 */
[----:B------:R-:W-:Y:S01]  /*41b0*/  F2FP.PACK_AB R5, R36, R41 ;  /* 0x000000292405723e */ /* 0x000fe200000000ff */
[----:B------:R-:W-:Y:S01]  /*41c0*/  FADD.FTZ R41, R41, R40 ;  /* 0x0000002829297221 */ /* 0x000fe20000010000 */
[----:B------:R-:W-:Y:S01]  /*41d0*/  F2FP.PACK_AB R7, R0, R37 ;  /* 0x000000250007723e */ /* 0x000fe200000000ff */
[----:B------:R-:W-:-:S02]  /*41e0*/  FADD.FTZ R38, R38, R43 ;  /* 0x0000002b26267221 */ /* 0x000fc40000010000 */
[----:B------:R-:W-:Y:S02]  /*41f0*/  FADD.FTZ R36, R36, R41 ;  /* 0x0000002924247221 */ /* 0x000fe40000010000 */
[----:B------:R-:W-:Y:S01]  /*4200*/  MUFU.EX2 R150, R150 ;  /* 0x0000009600967308 */ /* 0x000fe20000000800 */
[----:B------:R-:W-:Y:S01]  /*4210*/  FADD.FTZ R39, R39, R38 ;  /* 0x0000002627277221 */ /* 0x000fe20000010000 */
[C---:B------:R-:W-:Y:S01]  /*4220*/  HMMA.16816.F32 R84, R4.reuse, R8, R84 ;  /* 0x000000080454723c */ /* 0x040fe20000001854 */
[----:B------:R-:W-:Y:S02]  /*4230*/  FADD.FTZ R37, R37, R36 ;  /* 0x0000002425257221 */ /* 0x000fe40000010000 */
[----:B------:R-:W-:Y:S02]  /*4240*/  FADD.FTZ R39, R2, R39 ;  /* 0x0000002702277221 */ /* 0x000fe40000010000 */
[----:B------:R-:W-:Y:S01]  /*4250*/  FADD.FTZ R37, R0, R37 ;  /* 0x0000002500257221 */ /* 0x000fe20000010000 */
[----:B------:R-:W1:Y:S02]  /*4260*/  MUFU.EX2 R239, R239 ;  /* 0x000000ef00ef7308 */ /* 0x000e640000000800 */
[C---:B------:R-:W-:Y:S01]  /*4270*/  HMMA.16816.F32 R88, R4.reuse, R10, R88 ;  /* 0x0000000a0458723c */ /* 0x040fe20000001858 */
[----:B------:R-:W3:Y:S05]  /*4280*/  LDSM.16.MT88.4 R8, [R220+0x5100] ;  /* 0x00510000dc08783b */ /* 0x000eea0000004200 */
[----:B------:R-:W-:Y:S02]  /*4290*/  MUFU.EX2 R152, R152 ;  /* 0x0000009800987308 */ /* 0x000fe40000000800 */
[C---:B--2---:R-:W-:Y:S06]  /*42a0*/  HMMA.16816.F32 R76, R4.reuse, R16, R76 ;  /* 0x00000010044c723c */ /* 0x044fec000000184c */
[----:B------:R-:W2:Y:S02]  /*42b0*/  MUFU.EX2 R193, R193 ;  /* 0x000000c100c17308 */ /* 0x000ea40000000800 */
[C---:B------:R-:W-:Y:S01]  /*42c0*/  HMMA.16816.F32 R80, R4.reuse, R18, R80 ;  /* 0x000000120450723c */ /* 0x040fe20000001850 */
[----:B------:R-:W2:Y:S05]  /*42d0*/  LDSM.16.MT88.4 R16, [R221+0x1900] ;  /* 0x00190000dd10783b */ /* 0x000eaa0000004200 */
[----:B------:R-:W-:Y:S02]  /*42e0*/  MUFU.EX2 R154, R154 ;  /* 0x0000009a009a7308 */ /* 0x000fe40000000800 */
[C---:B-1----:R-:W-:Y:S06]  /*42f0*/  HMMA.16816.F32 R92, R4.reuse, R12, R92 ;  /* 0x0000000c045c723c */ /* 0x042fec000000185c */
[----:B------:R-:W1:Y:S02]  /*4300*/  MUFU.EX2 R165, R165 ;  /* 0x000000a500a57308 */ /* 0x000e640000000800 */
[C---:B------:R-:W-:Y:S01]  /*4310*/  HMMA.16816.F32 R96, R4.reuse, R14, R96 ;  /* 0x0000000e0460723c */ /* 0x040fe20000001860 */
[----:B------:R-:W1:Y:S05]  /*4320*/  LDSM.16.MT88.4 R12, [R220+0x1900] ;  /* 0x00190000dc0c783b */ /* 0x000e6a0000004200 */
[----:B------:R-:W-:Y:S02]  /*4330*/  MUFU.EX2 R156, R156 ;  /* 0x0000009c009c7308 */ /* 0x000fe40000000800 */
[C---:B------:R-:W-:Y:S06]  /*4340*/  HMMA.16816.F32 R128, R4.reuse, R24, R128 ;  /* 0x000000180480723c */ /* 0x040fec0000001880 */
[----:B------:R-:W1:Y:S02]  /*4350*/  MUFU.EX2 R161, R161 ;  /* 0x000000a100a17308 */ /* 0x000e640000000800 */
[C---:B---3--:R-:W-:Y:S06]  /*4360*/  HMMA.16816.F32 R116, R4.reuse, R8, R116 ;  /* 0x000000080474723c */ /* 0x048fec0000001874 */
[----:B------:R-:W-:Y:S02]  /*4370*/  MUFU.EX2 R158, R158 ;  /* 0x0000009e009e7308 */ /* 0x000fe40000000800 */
[C---:B------:R-:W-:Y:S01]  /*4380*/  HMMA.16816.F32 R112, R4.reuse, R10, R112 ;  /* 0x0000000a0470723c */ /* 0x040fe20000001870 */
[----:B------:R-:W3:Y:S05]  /*4390*/  LDSM.16.MT88.4 R8, [R224+0x5900] ;  /* 0x00590000e008783b */ /* 0x000eea0000004200 */
[----:B------:R-:W1:Y:S02]  /*43a0*/  MUFU.EX2 R157, R157 ;  /* 0x0000009d009d7308 */ /* 0x000e640000000800 */
[C---:B------:R-:W-:Y:S01]  /*43b0*/  HMMA.16816.F32 R124, R4.reuse, R26, R124 ;  /* 0x0000001a047c723c */ /* 0x040fe2000000187c */
[----:B------:R-:W1:Y:S05]  /*43c0*/  LDSM.16.MT88.4 R24, [R224+0x1900] ;  /* 0x00190000e018783b */ /* 0x000e6a0000004200 */
[----:B------:R-:W-:Y:S02]  /*43d0*/  MUFU.EX2 R151, R151 ;  /* 0x0000009700977308 */ /* 0x000fe40000000800 */
[C---:B------:R-:W-:Y:S06]  /*43e0*/  HMMA.16816.F32 R68, R4.reuse, R20, R68 ;  /* 0x000000140444723c */ /* 0x040fec0000001844 */
[----:B------:R-:W-:Y:S02]  /*43f0*/  MUFU.EX2 R241, R241 ;  /* 0x000000f100f17308 */ /* 0x000fe40000000800 */
[C---:B------:R-:W-:Y:S01]  /*4400*/  HMMA.16816.F32 R72, R4.reuse, R22, R72 ;  /* 0x000000160448723c */ /* 0x040fe20000001848 */
[----:B------:R-:W1:Y:S07]  /*4410*/  LDSM.16.MT88.4 R20, [R222+0x1900] ;  /* 0x00190000de14783b */ /* 0x000e6e0000004200 */
[C---:B------:R-:W-:Y:S08]  /*4420*/  HMMA.16816.F32 R100, R4.reuse, R32, R100 ;  /* 0x000000200464723c */ /* 0x040ff00000001864 */
[C---:B------:R-:W-:Y:S01]  /*4430*/  HMMA.16816.F32 R104, R4.reuse, R34, R104 ;  /* 0x000000220468723c */ /* 0x040fe20000001868 */
[----:B------:R-:W-:Y:S07]  /*4440*/  LDSM.16.MT88.4 R32, [R221+0x6900] ;  /* 0x00690000dd20783b */ /* 0x000fee0000004200 */
[C---:B------:R-:W-:Y:S08]  /*4450*/  HMMA.16816.F32 R120, R4.reuse, R28, R120 ;  /* 0x0000001c0478723c */ /* 0x040ff00000001878 */
[----:B------:R-:W-:Y:S01]  /*4460*/  HMMA.16816.F32 R108, R4, R30, R108 ;  /* 0x0000001e046c723c */ /* 0x000fe2000000186c */
[----:B------:R-:W-:Y:S06]  /*4470*/  LDSM.16.MT88.4 R28, [R221+0x5900] ;  /* 0x00590000dd1c783b */ /* 0x000fec0000004200 */
[----:B------:R-:W-:Y:S01]  /*4480*/  F2FP.PACK_AB R4, R145, R60 ;  /* 0x0000003c9104723e */ /* 0x000fe200000000ff */
[----:B------:R-:W-:Y:S01]  /*4490*/  FADD.FTZ R60, R60, R39 ;  /* 0x000000273c3c7221 */ /* 0x000fe20000010000 */
[----:B------:R-:W-:-:S02]  /*44a0*/  F2FP.PACK_AB R6, R62, R147 ;  /* 0x000000933e06723e */ /* 0x000fc400000000ff */
[----:B------:R-:W-:Y:S01]  /*44b0*/  F2FP.PACK_AB R5, R153, R64 ;  /* 0x000000409905723e */ /* 0x000fe200000000ff */
[----:B------:R-:W-:Y:S01]  /*44c0*/  FADD.FTZ R64, R64, R37 ;  /* 0x0000002540407221 */ /* 0x000fe20000010000 */
[----:B------:R-:W-:Y:S01]  /*44d0*/  F2FP.PACK_AB R7, R155, R66 ;  /* 0x000000429b07723e */ /* 0x000fe200000000ff */
[----:B------:R-:W-:Y:S02]  /*44e0*/  FADD.FTZ R60, R145, R60 ;  /* 0x0000003c913c7221 */ /* 0x000fe40000010000 */
[----:B------:R-:W-:Y:S02]  /*44f0*/  FADD.FTZ R153, R153, R64 ;  /* 0x0000004099997221 */ /* 0x000fe40000010000 */
[----:B------:R-:W-:Y:S02]  /*4500*/  FADD.FTZ R147, R147, R60 ;  /* 0x0000003c93937221 */ /* 0x000fe40000010000 */
[----:B--2---:R-:W-:Y:S01]  /*4510*/  HMMA.16816.F32 R76, R4, R16, R76 ;  /* 0x00000010044c723c */ /* 0x004fe2000000184c */
[----:B------:R-:W-:-:S02]  /*4520*/  FADD.FTZ R66, R66, R153 ;  /* 0x0000009942427221 */ /* 0x000fc40000010000 */
[----:B------:R-:W-:Y:S02]  /*4530*/  FADD.FTZ R147, R62, R147 ;  /* 0x000000933e937221 */ /* 0x000fe40000010000 */
[----:B------:R-:W-:-:S03]  /*4540*/  FADD.FTZ R155, R155, R66 ;  /* 0x000000429b9b7221 */ /* 0x000fc60000010000 */
[C---:B------:R-:W-:Y:S01]  /*4550*/  HMMA.16816.F32 R80, R4.reuse, R18, R80 ;  /* 0x000000120450723c */ /* 0x040fe20000001850 */
[----:B------:R-:W2:Y:S07]  /*4560*/  LDSM.16.MT88.4 R16, [R222+0x5900] ;  /* 0x00590000de10783b */ /* 0x000eae0000004200 */
[C---:B-1----:R-:W-:Y:S08]  /*4570*/  HMMA.16816.F32 R84, R4.reuse, R12, R84 ;  /* 0x0000000c0454723c */ /* 0x042ff00000001854 */
[C---:B------:R-:W-:Y:S01]  /*4580*/  HMMA.16816.F32 R88, R4.reuse, R14, R88 ;  /* 0x0000000e0458723c */ /* 0x040fe20000001858 */
[----:B------:R-:W1:Y:S07]  /*4590*/  LDSM.16.MT88.4 R12, [R220+0x5900] ;  /* 0x00590000dc0c783b */ /* 0x000e6e0000004200 */
[C---:B---3--:R-:W-:Y:S08]  /*45a0*/  HMMA.16816.F32 R92, R4.reuse, R8, R92 ;  /* 0x00000008045c723c */ /* 0x048ff0000000185c */
[C---:B------:R-:W-:Y:S01]  /*45b0*/  HMMA.16816.F32 R96, R4.reuse, R10, R96 ;  /* 0x0000000a0460723c */ /* 0x040fe20000001860 */
[----:B------:R-:W3:Y:S07]  /*45c0*/  LDSM.16.MT88.4 R8, [R221+0x2100] ;  /* 0x00210000dd08783b */ /* 0x000eee0000004200 */
[C---:B------:R-:W-:Y:S08]  /*45d0*/  HMMA.16816.F32 R128, R4.reuse, R24, R128 ;  /* 0x000000180480723c */ /* 0x040ff00000001880 */
[C---:B------:R-:W-:Y:S01]  /*45e0*/  HMMA.16816.F32 R124, R4.reuse, R26, R124 ;  /* 0x0000001a047c723c */ /* 0x040fe2000000187c */
[----:B------:R-:W-:Y:S07]  /*45f0*/  LDSM.16.MT88.4 R24, [R224+0x2100] ;  /* 0x00210000e018783b */ /* 0x000fee0000004200 */
[C---:B------:R-:W-:Y:S08]  /*4600*/  HMMA.16816.F32 R68, R4.reuse, R20, R68 ;  /* 0x000000140444723c */ /* 0x040ff00000001844 */
[C---:B------:R-:W-:Y:S01]  /*4610*/  HMMA.16816.F32 R72, R4.reuse, R22, R72 ;  /* 0x000000160448723c */ /* 0x040fe20000001848 */
[----:B------:R-:W3:Y:S07]  /*4620*/  LDSM.16.MT88.4 R20, [R222+0x2100] ;  /* 0x00210000de14783b */ /* 0x000eee0000004200 */
[C---:B--2---:R-:W-:Y:S08]  /*4630*/  HMMA.16816.F32 R100, R4.reuse, R16, R100 ;  /* 0x000000100464723c */ /* 0x044ff00000001864 */
[C---:B------:R-:W-:Y:S01]  /*4640*/  HMMA.16816.F32 R104, R4.reuse, R18, R104 ;  /* 0x000000120468723c */ /* 0x040fe20000001868 */
[----:B------:R-:W2:Y:S07]  /*4650*/  LDSM.16.MT88.4 R16, [R220+0x2100] ;  /* 0x00210000dc10783b */ /* 0x000eae0000004200 */
[C---:B------:R-:W-:Y:S08]  /*4660*/  HMMA.16816.F32 R120, R4.reuse, R28, R120 ;  /* 0x0000001c0478723c */ /* 0x040ff00000001878 */
[C---:B------:R-:W-:Y:S01]  /*4670*/  HMMA.16816.F32 R108, R4.reuse, R30, R108 ;  /* 0x0000001e046c723c */ /* 0x040fe2000000186c */
[----:B------:R-:W-:Y:S07]  /*4680*/  LDSM.16.MT88.4 R28, [R224+0x3100] ;  /* 0x00310000e01c783b */ /* 0x000fee0000004200 */
[C---:B-1----:R-:W-:Y:S08]  /*4690*/  HMMA.16816.F32 R116, R4.reuse, R12, R116 ;  /* 0x0000000c0474723c */ /* 0x042ff00000001874 */
[----:B------:R-:W-:Y:S01]  /*46a0*/  HMMA.16816.F32 R112, R4, R14, R112 ;  /* 0x0000000e0470723c */ /* 0x000fe20000001870 */
[----:B------:R-:W1:Y:S06]  /*46b0*/  LDSM.16.MT88.4 R12, [R224+0x6100] ;  /* 0x00610000e00c783b */ /* 0x000e6c0000004200 */
[----:B-----5:R-:W-:Y:S01]  /*46c0*/  F2FP.PACK_AB R4, R173, R134 ;  /* 0x00000086ad04723e */ /* 0x020fe200000000ff */
[----:B------:R-:W-:Y:S01]  /*46d0*/  FADD.FTZ R134, R134, R147 ;  /* 0x0000009386867221 */ /* 0x000fe20000010000 */
[----:B------:R-:W-:-:S02]  /*46e0*/  F2FP.PACK_AB R6, R136, R175 ;  /* 0x000000af8806723e */ /* 0x000fc400000000ff */
[----:B------:R-:W-:Y:S01]  /*46f0*/  F2FP.PACK_AB R5, R195, R138 ;  /* 0x0000008ac305723e */ /* 0x000fe200000000ff */
[----:B------:R-:W-:Y:S01]  /*4700*/  FADD.FTZ R138, R138, R155 ;  /* 0x0000009b8a8a7221 */ /* 0x000fe20000010000 */
[----:B----4-:R-:W-:Y:S01]  /*4710*/  F2FP.PACK_AB R7, R237, R144 ;  /* 0x00000090ed07723e */ /* 0x010fe200000000ff */
[----:B------:R-:W-:Y:S02]  /*4720*/  FADD.FTZ R134, R173, R134 ;  /* 0x00000086ad867221 */ /* 0x000fe40000010000 */
[----:B------:R-:W-:Y:S02]  /*4730*/  FADD.FTZ R195, R195, R138 ;  /* 0x0000008ac3c37221 */ /* 0x000fe40000010000 */
[----:B------:R-:W-:Y:S02]  /*4740*/  FADD.FTZ R175, R175, R134 ;  /* 0x00000086afaf7221 */ /* 0x000fe40000010000 */
[----:B---3--:R-:W-:Y:S01]  /*4750*/  HMMA.16816.F32 R76, R4, R8, R76 ;  /* 0x00000008044c723c */ /* 0x008fe2000000184c */
[----:B------:R-:W-:-:S02]  /*4760*/  FADD.FTZ R144, R144, R195 ;  /* 0x000000c390907221 */ /* 0x000fc40000010000 */
[----:B------:R-:W-:Y:S02]  /*4770*/  FADD.FTZ R136, R136, R175 ;  /* 0x000000af88887221 */ /* 0x000fe40000010000 */
[----:B------:R-:W-:-:S03]  /*4780*/  FADD.FTZ R237, R237, R144 ;  /* 0x00000090eded7221 */ /* 0x000fc60000010000 */
[C---:B------:R-:W-:Y:S01]  /*4790*/  HMMA.16816.F32 R80, R4.reuse, R10, R80 ;  /* 0x0000000a0450723c */ /* 0x040fe20000001850 */
[----:B------:R-:W3:Y:S07]  /*47a0*/  LDSM.16.MT88.4 R8, [R221+0x6100] ;  /* 0x00610000dd08783b */ /* 0x000eee0000004200 */
[C---:B------:R-:W-:Y:S08]  /*47b0*/  HMMA.16816.F32 R68, R4.reuse, R20, R68 ;  /* 0x000000140444723c */ /* 0x040ff00000001844 */
[C---:B------:R-:W-:Y:S01]  /*47c0*/  HMMA.16816.F32 R72, R4.reuse, R22, R72 ;  /* 0x000000160448723c */ /* 0x040fe20000001848 */
[----:B------:R-:W4:Y:S07]  /*47d0*/  LDSM.16.MT88.4 R20, [R222+0x6100] ;  /* 0x00610000de14783b */ /* 0x000f2e0000004200 */
[C---:B--2---:R-:W-:Y:S08]  /*47e0*/  HMMA.16816.F32 R84, R4.reuse, R16, R84 ;  /* 0x000000100454723c */ /* 0x044ff00000001854 */
        /* <DEDUP_REMOVED lines=11> */
[C---:B----4-:R-:W-:Y:S08]  /*48a0*/  HMMA.16816.F32 R100, R4.reuse, R20, R100 ;  /* 0x000000140464723c */ /* 0x050ff00000001864 */
[C---:B------:R-:W-:Y:S01]  /*48b0*/  HMMA.16816.F32 R104, R4.reuse, R22, R104 ;  /* 0x000000160468723c */ /* 0x040fe20000001868 */
[----:B------:R-:W4:Y:S07]  /*48c0*/  LDSM.16.MT88.4 R20, [R221+0x2900] ;  /* 0x00290000dd14783b */ /* 0x000f2e0000004200 */
[C---:B--2---:R-:W-:Y:S08]  /*48d0*/  HMMA.16816.F32 R116, R4.reuse, R16, R116 ;  /* 0x000000100474723c */ /* 0x044ff00000001874 */
[----:B------:R-:W-:Y:S01]  /*48e0*/  HMMA.16816.F32 R112, R4, R18, R112 ;  /* 0x000000120470723c */ /* 0x000fe20000001870 */
[----:B------:R-:W2:Y:S06]  /*48f0*/  LDSM.16.MT88.4 R16, [R224+0x6900] ;  /* 0x00690000e010783b */ /* 0x000eac0000004200 */
        /* <DEDUP_REMOVED lines=9> */
[----:B-1----:R-:W-:Y:S01]  /*4990*/  HMMA.16816.F32 R68, R4, R12, R68 ;  /* 0x0000000c0444723c */ /* 0x002fe20000001844 */
[----:B------:R-:W-:-:S02]  /*49a0*/  FADD.FTZ R152, R152, R239 ;  /* 0x000000ef98987221 */ /* 0x000fc40000010000 */
[----:B------:R-:W-:Y:S02]  /*49b0*/  FADD.FTZ R243, R243, R148 ;  /* 0x00000094f3f37221 */ /* 0x000fe40000010000 */
[----:B------:R-:W-:-:S03]  /*49c0*/  FADD.FTZ R193, R193, R152 ;  /* 0x00000098c1c17221 */ /* 0x000fc60000010000 */
[C---:B------:R-:W-:Y:S01]  /*49d0*/  HMMA.16816.F32 R72, R4.reuse, R14, R72 ;  /* 0x0000000e0448723c */ /* 0x040fe20000001848 */
[----:B------:R-:W1:Y:S07]  /*49e0*/  LDSM.16.MT88.4 R12, [R222+0x6900] ;  /* 0x00690000de0c783b */ /* 0x000e6e0000004200 */
[C---:B---3--:R-:W-:Y:S08]  /*49f0*/  HMMA.16816.F32 R84, R4.reuse, R8, R84 ;  /* 0x000000080454723c */ /* 0x048ff00000001854 */
[C---:B------:R-:W-:Y:S01]  /*4a00*/  HMMA.16816.F32 R88, R4.reuse, R10, R88 ;  /* 0x0000000a0458723c */ /* 0x040fe20000001858 */
[----:B------:R-:W3:Y:S07]  /*4a10*/  LDSM.16.MT88.4 R8, [R220+0x6900] ;  /* 0x00690000dc08783b */ /* 0x000eee0000004200 */
[C---:B----4-:R-:W-:Y:S08]  /*4a20*/  HMMA.16816.F32 R76, R4.reuse, R20, R76 ;  /* 0x00000014044c723c */ /* 0x050ff0000000184c */
[C---:B------:R-:W-:Y:S01]  /*4a30*/  HMMA.16816.F32 R80, R4.reuse, R22, R80 ;  /* 0x000000160450723c */ /* 0x040fe20000001850 */
[----:B------:R-:W-:Y:S07]  /*4a40*/  LDSM.16.MT88.4 R20, [R220+0x3100] ;  /* 0x00310000dc14783b */ /* 0x000fee0000004200 */
        /* <DEDUP_REMOVED lines=9> */
[C---:B------:R-:W-:Y:S01]  /*4ae0*/  HMMA.16816.F32 R120, R4.reuse, R32, R120 ;  /* 0x000000200478723c */ /* 0x040fe20000001878 */
[----:B------:R-:W4:Y:S07]  /*4af0*/  MUFU.EX2 R32, R149 ;  /* 0x0000009500207308 */ /* 0x000f2e0000000800 */
[C---:B------:R-:W-:Y:S08]  /*4b00*/  HMMA.16816.F32 R128, R4.reuse, R24, R128 ;  /* 0x000000180480723c */ /* 0x040ff00000001880 */
[C---:B------:R-:W-:Y:S01]  /*4b10*/  HMMA.16816.F32 R124, R4.reuse, R26, R124 ;  /* 0x0000001a047c723c */ /* 0x040fe2000000187c */
[----:B------:R-:W5:Y:S07]  /*4b20*/  LDSM.16.MT88.4 R24, [R222+0x3100] ;  /* 0x00310000de18783b */ /* 0x000f6e0000004200 */
[----:B------:R-:W-:Y:S07]  /*4b30*/  HMMA.16816.F32 R108, R4, R34, R108 ;  /* 0x00000022046c723c */ /* 0x000fee000000186c */
[----:B------:R-:W-:Y:S01]  /*4b40*/  F2FP.PACK_AB R4, R165, R154 ;  /* 0x0000009aa504723e */ /* 0x000fe200000000ff */
        /* <DEDUP_REMOVED lines=14> */
[C---:B------:R-:W-:Y:S08]  /*4c30*/  HMMA.16816.F32 R84, R4.reuse, R20, R84 ;  /* 0x000000140454723c */ /* 0x040ff00000001854 */
[C---:B------:R-:W-:Y:S01]  /*4c40*/  HMMA.16816.F32 R88, R4.reuse, R22, R88 ;  /* 0x000000160458723c */ /* 0x040fe20000001858 */
[----:B------:R-:W4:Y:S07]  /*4c50*/  LDSM.16.MT88.4 R20, [R220+0x7100] ;  /* 0x00710000dc14783b */ /* 0x000f2e0000004200 */
[C---:B-1----:R-:W-:Y:S08]  /*4c60*/  HMMA.16816.F32 R92, R4.reuse, R12, R92 ;  /* 0x0000000c045c723c */ /* 0x042ff0000000185c */
[C---:B------:R-:W-:Y:S01]  /*4c70*/  HMMA.16816.F32 R96, R4.reuse, R14, R96 ;  /* 0x0000000e0460723c */ /* 0x040fe20000001860 */
[----:B------:R-:W1:Y:S07]  /*4c80*/  LDSM.16.MT88.4 R12, [R224+0x3900] ;  /* 0x00390000e00c783b */ /* 0x000e6e0000004200 */
[C---:B---3--:R-:W-:Y:S08]  /*4c90*/  HMMA.16816.F32 R100, R4.reuse, R8, R100 ;  /* 0x000000080464723c */ /* 0x048ff00000001864 */
[C---:B------:R-:W-:Y:S01]  /*4ca0*/  HMMA.16816.F32 R104, R4.reuse, R10, R104 ;  /* 0x0000000a0468723c */ /* 0x040fe20000001868 */
[----:B------:R-:W3:Y:S07]  /*4cb0*/  LDSM.16.MT88.4 R8, [R222+0x3900] ;  /* 0x00390000de08783b */ /* 0x000eee0000004200 */
[C---:B------:R-:W-:Y:S07]  /*4cc0*/  HMMA.16816.F32 R128, R4.reuse, R28, R128 ;  /* 0x0000001c0480723c */ /* 0x040fee0000001880 */
[--C-:B------:R-:W-:Y:S01]  /*4cd0*/  FFMA.FTZ R28, R65, c[0x0][0x2d0], -R56.reuse ;  /* 0x0000b400411c7a23 */ /* 0x100fe20000010838 */
[----:B------:R-:W-:Y:S01]  /*4ce0*/  HMMA.16816.F32 R124, R4, R30, R124 ;  /* 0x0000001e047c723c */ /* 0x000fe2000000187c */
[----:B------:R-:W-:-:S04]  /*4cf0*/  FFMA.FTZ R29, R63, c[0x0][0x2d0], -R56 ;  /* 0x0000b4003f1d7a23 */ /* 0x000fc80000010838 */
[----:B------:R-:W-:Y:S02]  /*4d00*/  MUFU.EX2 R28, R28 ;  /* 0x0000001c001c7308 */ /* 0x000fe40000000800 */
[----:B------:R-:W-:Y:S01]  /*4d10*/  FFMA.FTZ R30, R61, c[0x0][0x2d0], -R56 ;  /* 0x0000b4003d1e7a23 */ /* 0x000fe20000010838 */
[C---:B-----5:R-:W-:Y:S05]  /*4d20*/  HMMA.16816.F32 R68, R4.reuse, R24, R68 ;  /* 0x000000180444723c */ /* 0x060fea0000001844 */
[----:B------:R-:W-:Y:S02]  /*4d30*/  MUFU.EX2 R29, R29 ;  /* 0x0000001d001d7308 */ /* 0x000fe40000000800 */
[--C-:B------:R-:W-:Y:S01]  /*4d40*/  FFMA.FTZ R24, R139, c[0x0][0x2d0], -R58.reuse ;  /* 0x0000b4008b187a23 */ /* 0x100fe2000001083a */
[----:B------:R-:W-:Y:S01]  /*4d50*/  HMMA.16816.F32 R72, R4, R26, R72 ;  /* 0x0000001a0448723c */ /* 0x000fe20000001848 */
[----:B------:R-:W-:-:S04]  /*4d60*/  FFMA.FTZ R25, R137, c[0x0][0x2d0], -R58 ;  /* 0x0000b40089197a23 */ /* 0x000fc8000001083a */
[----:B------:R-:W-:Y:S02]  /*4d70*/  MUFU.EX2 R24, R24 ;  /* 0x0000001800187308 */ /* 0x000fe40000000800 */
[----:B------:R-:W-:Y:S01]  /*4d80*/  FFMA.FTZ R26, R135, c[0x0][0x2d0], -R58 ;  /* 0x0000b400871a7a23 */ /* 0x000fe2000001083a */
[----:B--2---:R-:W-:Y:S01]  /*4d90*/  HMMA.16816.F32 R120, R4, R16, R120 ;  /* 0x000000100478723c */ /* 0x004fe20000001878 */
[----:B------:R-:W-:-:S04]  /*4da0*/  FFMA.FTZ R27, R67, c[0x0][0x2d0], -R56 ;  /* 0x0000b400431b7a23 */ /* 0x000fc80000010838 */
[----:B------:R-:W2:Y:S03]  /*4db0*/  MUFU.EX2 R25, R25 ;  /* 0x0000001900197308 */ /* 0x000ea60000000800 */
[C---:B------:R-:W-:Y:S01]  /*4dc0*/  HMMA.16816.F32 R108, R4.reuse, R18, R108 ;  /* 0x00000012046c723c */ /* 0x040fe2000000186c */
[----:B------:R-:W5:Y:S04]  /*4dd0*/  LDSM.16.MT88.4 R16, [R221+0x3900] ;  /* 0x00390000dd10783b */ /* 0x000f680000004200 */
[----:B------:R-:W1:Y:S03]  /*4de0*/  MUFU.EX2 R26, R26 ;  /* 0x0000001a001a7308 */ /* 0x000e660000000800 */
[C---:B----4-:R-:W-:Y:S05]  /*4df0*/  HMMA.16816.F32 R116, R4.reuse, R20, R116 ;  /* 0x000000140474723c */ /* 0x050fea0000001874 */
[----:B------:R-:W4:Y:S03]  /*4e00*/  MUFU.EX2 R27, R27 ;  /* 0x0000001b001b7308 */ /* 0x000f260000000800 */
[----:B------:R-:W-:Y:S05]  /*4e10*/  HMMA.16816.F32 R112, R4, R22, R112 ;  /* 0x000000160470723c */ /* 0x000fea0000001870 */
[----:B------:R-:W3:Y:S02]  /*4e20*/  MUFU.EX2 R30, R30 ;  /* 0x0000001e001e7308 */ /* 0x000ee40000000800 */
[----:B--2---:R-:W-:Y:S01]  /*4e30*/  F2FP.PACK_AB R4, R25, R24 ;  /* 0x000000181904723e */ /* 0x004fe200000000ff */
[----:B------:R-:W-:Y:S01]  /*4e40*/  FADD.FTZ R24, R24, R161 ;  /* 0x000000a118187221 */ /* 0x000fe20000010000 */
[----:B-1----:R-:W-:-:S03]  /*4e50*/  F2FP.PACK_AB R6, R241, R26 ;  /* 0x0000001af106723e */ /* 0x002fc600000000ff */
[----:B------:R-:W-:Y:S01]  /*4e60*/  FADD.FTZ R25, R25, R24 ;  /* 0x0000001819197221 */ /* 0x000fe20000010000 */
[----:B----4-:R-:W-:Y:S01]  /*4e70*/  F2FP.PACK_AB R5, R28, R27 ;  /* 0x0000001b1c05723e */ /* 0x010fe200000000ff */
[----:B------:R-:W-:Y:S02]  /*4e80*/  FADD.FTZ R27, R27, R32 ;  /* 0x000000201b1b7221 */ /* 0x000fe40000010000 */
[----:B------:R-:W-:Y:S02]  /*4e90*/  FADD.FTZ R26, R26, R25 ;  /* 0x000000191a1a7221 */ /* 0x000fe40000010000 */
[----:B------:R-:W-:Y:S02]  /*4ea0*/  FADD.FTZ R28, R28, R27 ;  /* 0x0000001b1c1c7221 */ /* 0x000fe40000010000 */
[----:B------:R-:W-:Y:S01]  /*4eb0*/  FADD.FTZ R241, R241, R26 ;  /* 0x0000001af1f17221 */ /* 0x000fe20000010000 */
[----:B---3--:R-:W-:Y:S01]  /*4ec0*/  F2FP.PACK_AB R7, R30, R29 ;  /* 0x0000001d1e07723e */ /* 0x008fe200000000ff */
[----:B------:R-:W-:-:S04]  /*4ed0*/  FADD.FTZ R29, R29, R28 ;  /* 0x0000001c1d1d7221 */ /* 0x000fc80000010000 */
[----:B------:R-:W-:Y:S02]  /*4ee0*/  FADD.FTZ R239, R30, R29 ;  /* 0x0000001d1eef7221 */ /* 0x000fe40000010000 */
[C---:B------:R-:W-:Y:S08]  /*4ef0*/  HMMA.16816.F32 R128, R4.reuse, R12, R128 ;  /* 0x0000000c0480723c */ /* 0x040ff00000001880 */
[C---:B------:R-:W-:Y:S01]  /*4f00*/  HMMA.16816.F32 R124, R4.reuse, R14, R124 ;  /* 0x0000000e047c723c */ /* 0x040fe2000000187c */
[----:B------:R-:W1:Y:S07]  /*4f10*/  LDSM.16.MT88.4 R12, [R220+0x3900] ;  /* 0x00390000dc0c783b */ /* 0x000e6e0000004200 */
[C---:B------:R-:W-:Y:S08]  /*4f20*/  HMMA.16816.F32 R68, R4.reuse, R8, R68 ;  /* 0x000000080444723c */ /* 0x040ff00000001844 */
[C---:B------:R-:W-:Y:S01]  /*4f30*/  HMMA.16816.F32 R72, R4.reuse, R10, R72 ;  /* 0x0000000a0448723c */ /* 0x040fe20000001848 */
[----:B------:R-:W2:Y:S07]  /*4f40*/  LDSM.16.MT88.4 R8, [R224+0x7900] ;  /* 0x00790000e008783b */ /* 0x000eae0000004200 */
[C---:B-----5:R-:W-:Y:S08]  /*4f50*/  HMMA.16816.F32 R76, R4.reuse, R16, R76 ;  /* 0x00000010044c723c */ /* 0x060ff0000000184c */
[C---:B------:R-:W-:Y:S01]  /*4f60*/  HMMA.16816.F32 R80, R4.reuse, R18, R80 ;  /* 0x000000120450723c */ /* 0x040fe20000001850 */
[----:B------:R-:W3:Y:S07]  /*4f70*/  LDSM.16.MT88.4 R16, [R222+0x7900] ;  /* 0x00790000de10783b */ /* 0x000eee0000004200 */
[C---:B-1----:R-:W-:Y:S08]  /*4f80*/  HMMA.16816.F32 R84, R4.reuse, R12, R84 ;  /* 0x0000000c0454723c */ /* 0x042ff00000001854 */
[C---:B------:R-:W-:Y:S01]  /*4f90*/  HMMA.16816.F32 R88, R4.reuse, R14, R88 ;  /* 0x0000000e0458723c */ /* 0x040fe20000001858 */
[----:B------:R-:W1:Y:S07]  /*4fa0*/  LDSM.16.MT88.4 R12, [R221+0x7900] ;  /* 0x00790000dd0c783b */ /* 0x000e6e0000004200 */
[C---:B--2---:R-:W-:Y:S08]  /*4fb0*/  HMMA.16816.F32 R92, R4.reuse, R8, R92 ;  /* 0x00000008045c723c */ /* 0x044ff0000000185c */
[C---:B------:R-:W-:Y:S01]  /*4fc0*/  HMMA.16816.F32 R96, R4.reuse, R10, R96 ;  /* 0x0000000a0460723c */ /* 0x040fe20000001860 */
[----:B------:R-:W2:Y:S07]  /*4fd0*/  LDSM.16.MT88.4 R8, [R220+0x7900] ;  /* 0x00790000dc08783b */ /* 0x000eae0000004200 */
[C---:B---3--:R-:W-:Y:S08]  /*4fe0*/  HMMA.16816.F32 R100, R4.reuse, R16, R100 ;  /* 0x000000100464723c */ /* 0x048ff00000001864 */
[C---:B------:R-:W-:Y:S08]  /*4ff0*/  HMMA.16816.F32 R104, R4.reuse, R18, R104 ;  /* 0x000000120468723c */ /* 0x040ff00000001868 */
[C---:B-1----:R-:W-:Y:S08]  /*5000*/  HMMA.16816.F32 R120, R4.reuse, R12, R120 ;  /* 0x0000000c0478723c */ /* 0x042ff00000001878 */
[C---:B------:R-:W-:Y:S08]  /*5010*/  HMMA.16816.F32 R108, R4.reuse, R14, R108 ;  /* 0x0000000e046c723c */ /* 0x040ff0000000186c */
[C---:B--2---:R-:W-:Y:S08]  /*5020*/  HMMA.16816.F32 R116, R4.reuse, R8, R116 ;  /* 0x000000080474723c */ /* 0x044ff00000001874 */
[----:B------:R-:W-:Y:S01]  /*5030*/  HMMA.16816.F32 R112, R4, R10, R112 ;  /* 0x0000000a0470723c */ /* 0x000fe20000001870 */
[----:B------:R-:W-:Y:S08]  /*5040*/  @!P1 BRA `(.L_x_5) ;  /* 0x000034e000009947 */ /* 0x000ff00003800000 */
[----:B------:R-:W-:Y:S01]  /*5050*/  IADD3 R236, P1, R228, 0x40, RZ ;  /* 0x00000040e4ec7810 */ /* 0x000fe20007f3e0ff */
[----:B------:R-:W-:Y:S01]  /*5060*/  IMAD.MOV.U32 R0, RZ, RZ, R3 ;  /* 0x000000ffff007224 */ /* 0x000fe200078e0003 */
[----:B------:R-:W-:Y:S01]  /*5070*/  IADD3 R238, P2, R234, 0x40, RZ ;  /* 0x00000040eaee7810 */ /* 0x000fe20007f5e0ff */
[----:B------:R-:W-:Y:S01]  /*5080*/  IMAD.MOV.U32 R133, RZ, RZ, R132 ;  /* 0x000000ffff857224 */ /* 0x000fe200078e0084 */
[----:B------:R-:W-:Y:S01]  /*5090*/  ULDC.64 UR6, c[0x0][0x208] ;  /* 0x0000820000067ab9 */ /* 0x000fe20000000a00 */
[----:B------:R-:W-:Y:S01]  /*50a0*/  IMAD.X R233, RZ, RZ, R231, P1 ;  /* 0x000000ffffe97224 */ /* 0x000fe200008e06e7 */
[----:B------:R-:W-:Y:S01]  /*50b0*/  IADD3.X R237, RZ, R232, RZ, P2, !PT ;  /* 0x000000e8ffed7210 */ /* 0x000fe200017fe4ff */
[----:B------:R-:W-:-:S08]  /*50c0*/  ULDC.64 UR4, c[0x0][0x1e0] ;  /* 0x0000780000047ab9 */ /* 0x000fd00000000a00 */
.L_x_6:
[----:B------:R-:W-:Y:S04]  /*50d0*/  DEPBAR.LE SB0, 0x0 ;  /* 0x000080000000791a */ /* 0x000fe80000000000 */
[----:B------:R-:W-:Y:S01]  /*50e0*/  BAR.SYNC.DEFER_BLOCKING 0x0 ;  /* 0x0000000000007b1d */ /* 0x000fe20000010000 */
[----:B------:R-:W-:Y:S02]  /*50f0*/  USHF.R.S32.HI UR16, URZ, 0x1f, UR23 ;  /* 0x0000001f3f107899 */ /* 0x000fe40008011417 */
[----:B------:R-:W-:Y:S02]  /*5100*/  UIMAD.WIDE.U32 UR18, UR23, UR6, URZ ;  /* 0x00000006171272a5 */ /* 0x000fe4000f8e003f */
[----:B------:R-:W-:Y:S02]  /*5110*/  UIMAD UR16, UR16, UR6, URZ ;  /* 0x00000006101072a4 */ /* 0x000fe4000f8e023f */
[----:B------:R-:W-:Y:S02]  /*5120*/  USHF.L.U32 UR17, UR18, 0x7, URZ ;  /* 0x0000000712117899 */ /* 0x000fe4000800063f */
[----:B------:R-:W-:Y:S02]  /*5130*/  UIMAD UR16, UR23, UR7, UR16 ;  /* 0x00000007171072a4 */ /* 0x000fe4000f8e0210 */
[----:B------:R-:W-:Y:S02]  /*5140*/  UISETP.GT.AND UP1, UPT, UR23, UR8, UPT ;  /* 0x000000081700728c */ /* 0x000fe4000bf24270 */
[----:B------:R-:W-:Y:S01]  /*5150*/  UIADD3 UR16, UR19, UR16, URZ ;  /* 0x0000001013107290 */ /* 0x000fe2000fffe03f */
[----:B------:R-:W-:Y:S01]  /*5160*/  IADD3 R2, P5, R234, UR17, RZ ;  /* 0x00000011ea027c10 */ /* 0x000fe2000ffbe0ff */
[----:B------:R-:W-:Y:S01]  /*5170*/  UIADD3 UR23, UR23, -0x1, URZ ;  /* 0xffffffff17177890 */ /* 0x000fe2000fffe03f */
[----:B------:R-:W-:Y:S01]  /*5180*/  IADD3 R3, P2, R238, UR17, RZ ;  /* 0x00000011ee037c10 */ /* 0x000fe2000ff5e0ff */
[----:B------:R-:W-:Y:S01]  /*5190*/  USHF.L.U64.HI UR16, UR18, 0x7, UR16 ;  /* 0x0000000712107899 */ /* 0x000fe20008010210 */
[----:B------:R-:W-:Y:S02]  /*51a0*/  LEA R242, P4, R2, c[0x0][0x1f8], 0x1 ;  /* 0x00007e0002f27a11 */ /* 0x000fe400078808ff */
[----:B------:R-:W-:Y:S02]  /*51b0*/  LEA R134, P1, R3, c[0x0][0x1f8], 0x1 ;  /* 0x00007e0003867a11 */ /* 0x000fe400078208ff */
[----:B------:R-:W-:Y:S01]  /*51c0*/  @UP1 UIMAD.WIDE.U32 UR18, UR23, UR4, URZ ;  /* 0x00000004171212a5 */ /* 0x000fe2000f8e003f */
[----:B------:R-:W-:Y:S01]  /*51d0*/  IADD3.X R61, R232, UR16, RZ, P5, !PT ;  /* 0x00000010e83d7c10 */ /* 0x000fe2000affe4ff */
[----:B------:R-:W1:Y:S01]  /*51e0*/  LDSM.16.M88.4 R144, [R226+0x8100] ;  /* 0x00810000e290783b */ /* 0x000e620000000200 */
[----:B------:R-:W-:Y:S01]  /*51f0*/  IADD3.X R60, R237, UR16, RZ, P2, !PT ;  /* 0x00000010ed3c7c10 */ /* 0x000fe200097fe4ff */
[----:B------:R-:W-:Y:S01]  /*5200*/  @UP1 USHF.L.U32 UR17, UR18, 0x7, URZ ;  /* 0x0000000712111899 */ /* 0x000fe2000800063f */
[----:B------:R-:W-:Y:S01]  /*5210*/  LEA.HI.X R243, R2, c[0x0][0x1fc], R61, 0x1, P4 ;  /* 0x00007f0002f37a11 */ /* 0x000fe200020f0c3d */
[----:B------:R-:W-:Y:S01]  /*5220*/  @UP1 USHF.R.S32.HI UR16, URZ, 0x1f, UR23 ;  /* 0x0000001f3f101899 */ /* 0x000fe20008011417 */
[----:B------:R-:W-:Y:S02]  /*5230*/  LEA.HI.X R135, R3, c[0x0][0x1fc], R60, 0x1, P1 ;  /* 0x00007f0003877a11 */ /* 0x000fe400008f0c3c */
[----:B------:R-:W-:Y:S01]  /*5240*/  IADD3 R2, P1, R242, UR11, RZ ;  /* 0x0000000bf2027c10 */ /* 0x000fe2000ff3e0ff */
[----:B------:R-:W2:Y:S01]  /*5250*/  LDSM.16.M88.4 R148, [R226+0x8900] ;  /* 0x00890000e294783b */ /* 0x000ea20000000200 */
[----:B------:R-:W-:Y:S02]  /*5260*/  @UP1 UIMAD UR16, UR16, UR4, URZ ;  /* 0x00000004101012a4 */ /* 0x000fe4000f8e023f */
[----:B------:R-:W-:Y:S02]  /*5270*/  IADD3.X R3, R243, UR20, RZ, P1, !PT ;  /* 0x00000014f3037c10 */ /* 0x000fe40008ffe4ff */
[C---:B------:R-:W-:Y:S01]  /*5280*/  IADD3 R192, P1, R2.reuse, UR11, RZ ;  /* 0x0000000b02c07c10 */ /* 0x040fe2000ff3e0ff */
[----:B------:R-:W-:Y:S01]  /*5290*/  @UP1 UIMAD UR16, UR23, UR5, UR16 ;  /* 0x00000005171012a4 */ /* 0x000fe2000f8e0210 */
[----:B------:R-:W-:Y:S01]  /*52a0*/  IADD3 R194, P4, R2, UR22, RZ ;  /* 0x0000001602c27c10 */ /* 0x000fe2000ff9e0ff */
[----:B------:R-:W3:Y:S01]  /*52b0*/  LDSM.16.M88.4 R152, [R226+0x9100] ;  /* 0x00910000e298783b */ /* 0x000ee20000000200 */
[C---:B------:R-:W-:Y:S01]  /*52c0*/  IADD3.X R193, R3.reuse, UR20, RZ, P1, !PT ;  /* 0x0000001403c17c10 */ /* 0x040fe20008ffe4ff */
[----:B------:R-:W-:Y:S01]  /*52d0*/  @UP1 UIADD3 UR16, UR19, UR16, URZ ;  /* 0x0000001013101290 */ /* 0x000fe2000fffe03f */
[----:B------:R-:W-:Y:S02]  /*52e0*/  IADD3.X R195, R3, UR21, RZ, P4, !PT ;  /* 0x0000001503c37c10 */ /* 0x000fe4000a7fe4ff */
[C---:B------:R-:W-:Y:S01]  /*52f0*/  IADD3 R244, P2, R192.reuse, UR11, RZ ;  /* 0x0000000bc0f47c10 */ /* 0x040fe2000ff5e0ff */
[----:B------:R-:W-:Y:S02]  /*5300*/  @UP1 USHF.L.U64.HI UR16, UR18, 0x7, UR16 ;  /* 0x0000000712101899 */ /* 0x000fe40008010210 */
[----:B------:R-:W4:Y:S01]  /*5310*/  LDSM.16.M88.4 R156, [R226+0x9900] ;  /* 0x00990000e29c783b */ /* 0x000f220000000200 */
[C---:B------:R-:W-:Y:S01]  /*5320*/  IADD3.X R245, R193.reuse, UR20, RZ, P2, !PT ;  /* 0x00000014c1f57c10 */ /* 0x040fe200097fe4ff */
[----:B------:R-:W-:Y:S02]  /*5330*/  @UP1 USHF.L.U32 UR18, UR4, 0x6, URZ ;  /* 0x0000000604121899 */ /* 0x000fe4000800063f */
[----:B------:R-:W-:Y:S02]  /*5340*/  @UP1 UMOV UR19, 0x6 ;  /* 0x0000000600131882 */ /* 0x000fe40000000000 */
[----:B------:R-:W-:Y:S02]  /*5350*/  @UP1 USHF.L.U64.HI UR19, UR4, UR19, UR5 ;  /* 0x0000001304131299 */ /* 0x000fe40008010205 */
[----:B------:R-:W5:Y:S01]  /*5360*/  LDSM.16.M88.4 R160, [R226+0xa100] ;  /* 0x00a10000e2a0783b */ /* 0x000f620000000200 */
[C---:B-1----:R-:W-:Y:S07]  /*5370*/  HMMA.16816.F32 R4, R140.reuse, R144, RZ ;  /* 0x000000908c04723c */ /* 0x042fee00000018ff */
[----:B------:R-:W1:Y:S01]  /*5380*/  LDSM.16.M88.4 R164, [R226+0xa900] ;  /* 0x00a90000e2a4783b */ /* 0x000e620000000200 */
[C---:B------:R-:W-:Y:S07]  /*5390*/  HMMA.16816.F32 R8, R140.reuse, R146, RZ ;  /* 0x000000928c08723c */ /* 0x040fee00000018ff */
[----:B------:R-:W1:Y:S01]  /*53a0*/  LDSM.16.M88.4 R144, [R226+0xb100] ;  /* 0x00b10000e290783b */ /* 0x000e620000000200 */
[C---:B--2---:R-:W-:Y:S07]  /*53b0*/  HMMA.16816.F32 R12, R140.reuse, R148, RZ ;  /* 0x000000948c0c723c */ /* 0x044fee00000018ff */
[----:B------:R-:W2:Y:S01]  /*53c0*/  LDSM.16.M88.4 R64, [R226+0xb900] ;  /* 0x00b90000e240783b */ /* 0x000ea20000000200 */
[C---:B------:R-:W-:Y:S07]  /*53d0*/  HMMA.16816.F32 R16, R140.reuse, R150, RZ ;  /* 0x000000968c10723c */ /* 0x040fee00000018ff */
[----:B------:R-:W1:Y:S01]  /*53e0*/  LDSM.16.M88.4 R136, [R225] ;  /* 0x00000000e188783b */ /* 0x000e620000000200 */
[C---:B---3--:R-:W-:Y:S07]  /*53f0*/  HMMA.16816.F32 R20, R140.reuse, R152, RZ ;  /* 0x000000988c14723c */ /* 0x048fee00000018ff */
[----:B------:R-:W-:Y:S01]  /*5400*/  LDSM.16.M88.4 R148, [R218] ;  /* 0x00000000da94783b */ /* 0x000fe20000000200 */
[C---:B------:R-:W-:Y:S07]  /*5410*/  HMMA.16816.F32 R24, R140.reuse, R154, RZ ;  /* 0x0000009a8c18723c */ /* 0x040fee00000018ff */
[----:B------:R-:W-:Y:S01]  /*5420*/  LDSM.16.M88.4 R152, [R217] ;  /* 0x00000000d998783b */ /* 0x000fe20000000200 */
[C---:B----4-:R-:W-:Y:S07]  /*5430*/  HMMA.16816.F32 R28, R140.reuse, R156, RZ ;  /* 0x0000009c8c1c723c */ /* 0x050fee00000018ff */
[----:B------:R-:W-:Y:S01]  /*5440*/  LDSM.16.M88.4 R172, [R213] ;  /* 0x00000000d5ac783b */ /* 0x000fe20000000200 */
[C---:B------:R-:W-:Y:S07]  /*5450*/  HMMA.16816.F32 R32, R140.reuse, R158, RZ ;  /* 0x0000009e8c20723c */ /* 0x040fee00000018ff */
[----:B------:R-:W-:Y:S01]  /*5460*/  LDSM.16.M88.4 R156, [R216] ;  /* 0x00000000d89c783b */ /* 0x000fe20000000200 */
[C---:B-----5:R-:W-:Y:S08]  /*5470*/  HMMA.16816.F32 R36, R140.reuse, R160, RZ ;  /* 0x000000a08c24723c */ /* 0x060ff000000018ff */
[C---:B------:R-:W-:Y:S01]  /*5480*/  HMMA.16816.F32 R40, R140.reuse, R162, RZ ;  /* 0x000000a28c28723c */ /* 0x040fe200000018ff */
[----:B------:R-:W-:Y:S07]  /*5490*/  LDSM.16.M88.4 R160, [R215] ;  /* 0x00000000d7a0783b */ /* 0x000fee0000000200 */
[C---:B-1----:R-:W-:Y:S08]  /*54a0*/  HMMA.16816.F32 R44, R140.reuse, R164, RZ ;  /* 0x000000a48c2c723c */ /* 0x042ff000000018ff */
[C---:B------:R-:W-:Y:S01]  /*54b0*/  HMMA.16816.F32 R48, R140.reuse, R166, RZ ;  /* 0x000000a68c30723c */ /* 0x040fe200000018ff */
[----:B------:R-:W-:Y:S07]  /*54c0*/  LDSM.16.M88.4 R164, [R214] ;  /* 0x00000000d6a4783b */ /* 0x000fee0000000200 */
[C---:B------:R-:W-:Y:S08]  /*54d0*/  HMMA.16816.F32 R52, R140.reuse, R144, RZ ;  /* 0x000000908c34723c */ /* 0x040ff000000018ff */
[C---:B------:R-:W-:Y:S01]  /*54e0*/  HMMA.16816.F32 R56, R140.reuse, R146, RZ ;  /* 0x000000928c38723c */ /* 0x040fe200000018ff */
[----:B------:R-:W1:Y:S07]  /*54f0*/  LDSM.16.M88.4 R144, [R219] ;  /* 0x00000000db90783b */ /* 0x000e6e0000000200 */
[C---:B--2---:R-:W-:Y:S01]  /*5500*/  HMMA.16816.F32 R60, R140.reuse, R64, RZ ;  /* 0x000000408c3c723c */ /* 0x044fe200000018ff */
[----:B------:R-:W-:Y:S01]  /*5510*/  @!PT LDS RZ, [RZ] ;  /* 0x00000000fffff984 */ /* 0x000fe20000000800 */
[----:B------:R-:W-:Y:S01]  /*5520*/  @!PT LDS RZ, [RZ] ;  /* 0x00000000fffff984 */ /* 0x000fe20000000800 */
[----:B------:R-:W-:Y:S01]  /*5530*/  @!PT LDS RZ, [RZ] ;  /* 0x00000000fffff984 */ /* 0x000fe20000000800 */
[----:B------:R2:W-:Y:S07]  /*5540*/  LDGSTS.E.BYPASS.LTC128B.128 [R227+0x100], [R242.64], !P3 ;  /* 0x00100000f2e37fae */ /* 0x0005ee000d901d4e */
[----:B------:R-:W-:Y:S01]  /*5550*/  HMMA.16816.F32 R64, R140, R66, RZ ;  /* 0x000000428c40723c */ /* 0x000fe200000018ff */
[----:B------:R3:W-:Y:S07]  /*5560*/  LDGSTS.E.BYPASS.LTC128B.128 [R227+0x4100], [R134.64], !P0 ;  /* 0x0410000086e37fae */ /* 0x0007ee000c101d4e */
[C---:B------:R-:W-:Y:S01]  /*5570*/  HMMA.16816.F32 R4, R168.reuse, R136, R4 ;  /* 0x00000088a804723c */ /* 0x040fe20000001804 */
[----:B------:R4:W-:Y:S07]  /*5580*/  LDGSTS.E.BYPASS.LTC128B.128 [R227+0x1100], [R2.64], !P3 ;  /* 0x0110000002e37fae */ /* 0x0009ee000d901d4e */
[C---:B------:R-:W-:Y:S01]  /*5590*/  HMMA.16816.F32 R8, R168.reuse, R138, R8 ;  /* 0x0000008aa808723c */ /* 0x040fe20000001808 */
[----:B------:R4:W-:Y:S03]  /*55a0*/  LDGSTS.E.BYPASS.LTC128B.128 [R227+0x5100], [R2.64+0x80], !P0 ;  /* 0x0510008002e37fae */ /* 0x0009e6000c101d4e */
[----:B--2---:R-:W-:Y:S04]  /*55b0*/  IADD3 R242, P1, R192, UR22, RZ ;  /* 0x00000016c0f27c10 */ /* 0x004fe8000ff3e0ff */
[----:B------:R-:W-:Y:S01]  /*55c0*/  IADD3.X R243, R193, UR21, RZ, P1, !PT ;  /* 0x00000015c1f37c10 */ /* 0x000fe20008ffe4ff */
[C---:B-1----:R-:W-:Y:S01]  /*55d0*/  HMMA.16816.F32 R12, R168.reuse, R144, R12 ;  /* 0x00000090a80c723c */ /* 0x042fe2000000180c */
[----:B------:R1:W-:Y:S01]  /*55e0*/  LDGSTS.E.BYPASS.LTC128B.128 [R227+0x2100], [R192.64], !P3 ;  /* 0x02100000c0e37fae */ /* 0x0003e2000d901d4e */
[----:B------:R-:W-:Y:S06]  /*55f0*/  PLOP3.LUT P1, PT, PT, PT, UP1, 0x80, 0x0 ;  /* 0x000000000000781c */ /* 0x000fec0003f2f018 */
[C---:B------:R-:W-:Y:S01]  /*5600*/  HMMA.16816.F32 R16, R168.reuse, R146, R16 ;  /* 0x00000092a810723c */ /* 0x040fe20000001810 */
[----:B------:R1:W-:Y:S07]  /*5610*/  LDGSTS.E.BYPASS.LTC128B.128 [R227+0x6100], [R194.64], !P0 ;  /* 0x06100000c2e37fae */ /* 0x0003ee000c101d4e */
[C---:B------:R-:W-:Y:S01]  /*5620*/  HMMA.16816.F32 R20, R168.reuse, R148, R20 ;  /* 0x00000094a814723c */ /* 0x040fe20000001814 */
[----:B------:R2:W-:Y:S07]  /*5630*/  LDGSTS.E.BYPASS.LTC128B.128 [R227+0x3100], [R244.64], !P3 ;  /* 0x03100000f4e37fae */ /* 0x0005ee000d901d4e */
[C---:B------:R-:W-:Y:S01]  /*5640*/  HMMA.16816.F32 R24, R168.reuse, R150, R24 ;  /* 0x00000096a818723c */ /* 0x040fe20000001818 */
[----:B------:R5:W-:Y:S07]  /*5650*/  LDGSTS.E.BYPASS.LTC128B.128 [R227+0x7100], [R242.64], !P0 ;  /* 0x07100000f2e37fae */ /* 0x000bee000c101d4e */
[C---:B------:R-:W-:Y:S01]  /*5660*/  HMMA.16816.F32 R28, R168.reuse, R152, R28 ;  /* 0x00000098a81c723c */ /* 0x040fe2000000181c */
[----:B------:R-:W1:Y:S07]  /*5670*/  LDSM.16.M88.4 R136, [R223+0x8100] ;  /* 0x00810000df88783b */ /* 0x000e6e0000000200 */
[C---:B------:R-:W-:Y:S01]  /*5680*/  HMMA.16816.F32 R32, R168.reuse, R154, R32 ;  /* 0x0000009aa820723c */ /* 0x040fe20000001820 */
[----:B------:R-:W0:Y:S07]  /*5690*/  LDGDEPBAR ;  /* 0x00000000000079af */ /* 0x000e2e0000000000 */
[C---:B------:R-:W-:Y:S01]  /*56a0*/  HMMA.16816.F32 R36, R168.reuse, R156, R36 ;  /* 0x0000009ca824723c */ /* 0x040fe20000001824 */
[----:B------:R-:W1:Y:S07]  /*56b0*/  LDSM.16.M88.4 R144, [R223+0x8900] ;  /* 0x00890000df90783b */ /* 0x000e6e0000000200 */
[C---:B------:R-:W-:Y:S01]  /*56c0*/  HMMA.16816.F32 R40, R168.reuse, R158, R40 ;  /* 0x0000009ea828723c */ /* 0x040fe20000001828 */
[----:B------:R-:W1:Y:S07]  /*56d0*/  LDSM.16.M88.4 R148, [R223+0x9100] ;  /* 0x00910000df94783b */ /* 0x000e6e0000000200 */
[C---:B------:R-:W-:Y:S01]  /*56e0*/  HMMA.16816.F32 R44, R168.reuse, R160, R44 ;  /* 0x000000a0a82c723c */ /* 0x040fe2000000182c */
[----:B------:R-:W2:Y:S07]  /*56f0*/  LDSM.16.M88.4 R152, [R223+0x9900] ;  /* 0x00990000df98783b */ /* 0x000eae0000000200 */
[C---:B------:R-:W-:Y:S01]  /*5700*/  HMMA.16816.F32 R48, R168.reuse, R162, R48 ;  /* 0x000000a2a830723c */ /* 0x040fe20000001830 */
[----:B------:R-:W-:Y:S07]  /*5710*/  LDSM.16.M88.4 R156, [R223+0xb900] ;  /* 0x00b90000df9c783b */ /* 0x000fee0000000200 */
[C---:B------:R-:W-:Y:S01]  /*5720*/  HMMA.16816.F32 R52, R168.reuse, R164, R52 ;  /* 0x000000a4a834723c */ /* 0x040fe20000001834 */
[----:B------:R-:W-:Y:S07]  /*5730*/  LDSM.16.M88.4 R160, [R212] ;  /* 0x00000000d4a0783b */ /* 0x000fee0000000200 */
[C---:B------:R-:W-:Y:S01]  /*5740*/  HMMA.16816.F32 R56, R168.reuse, R166, R56 ;  /* 0x000000a6a838723c */ /* 0x040fe20000001838 */
[----:B------:R-:W-:Y:S07]  /*5750*/  LDSM.16.M88.4 R164, [R212+0x800] ;  /* 0x00080000d4a4783b */ /* 0x000fee0000000200 */
[C---:B------:R-:W-:Y:S01]  /*5760*/  HMMA.16816.F32 R60, R168.reuse, R172, R60 ;  /* 0x000000aca83c723c */ /* 0x040fe2000000183c */
[----:B-1----:R-:W-:Y:S07]  /*5770*/  LDSM.16.M88.4 R192, [R210] ;  /* 0x00000000d2c0783b */ /* 0x002fee0000000200 */
[----:B------:R-:W-:Y:S01]  /*5780*/  HMMA.16816.F32 R64, R168, R174, R64 ;  /* 0x000000aea840723c */ /* 0x000fe20000001840 */
[----:B------:R-:W-:Y:S07]  /*5790*/  LDSM.16.M88.4 R172, [R211] ;  /* 0x00000000d3ac783b */ /* 0x000fee0000000200 */
[C---:B------:R-:W-:Y:S08]  /*57a0*/  HMMA.16816.F32 R4, R176.reuse, R136, R4 ;  /* 0x00000088b004723c */ /* 0x040ff00000001804 */
[C---:B------:R-:W-:Y:S01]  /*57b0*/  HMMA.16816.F32 R8, R176.reuse, R138, R8 ;  /* 0x0000008ab008723c */ /* 0x040fe20000001808 */
[----:B------:R-:W1:Y:S07]  /*57c0*/  LDSM.16.M88.4 R136, [R223+0xa100] ;  /* 0x00a10000df88783b */ /* 0x000e6e0000000200 */
[C---:B------:R-:W-:Y:S08]  /*57d0*/  HMMA.16816.F32 R12, R176.reuse, R144, R12 ;  /* 0x00000090b00c723c */ /* 0x040ff0000000180c */
[C---:B------:R-:W-:Y:S01]  /*57e0*/  HMMA.16816.F32 R16, R176.reuse, R146, R16 ;  /* 0x00000092b010723c */ /* 0x040fe20000001810 */
[----:B------:R-:W3:Y:S07]  /*57f0*/  LDSM.16.M88.4 R144, [R223+0xa900] ;  /* 0x00a90000df90783b */ /* 0x000eee0000000200 */
[C---:B------:R-:W-:Y:S08]  /*5800*/  HMMA.16816.F32 R20, R176.reuse, R148, R20 ;  /* 0x00000094b014723c */ /* 0x040ff00000001814 */
[C---:B------:R-:W-:Y:S01]  /*5810*/  HMMA.16816.F32 R24, R176.reuse, R150, R24 ;  /* 0x00000096b018723c */ /* 0x040fe20000001818 */
[----:B------:R-:W4:Y:S07]  /*5820*/  LDSM.16.M88.4 R148, [R223+0xb100] ;  /* 0x00b10000df94783b */ /* 0x000f2e0000000200 */
[C---:B--2---:R-:W-:Y:S08]  /*5830*/  HMMA.16816.F32 R28, R176.reuse, R152, R28 ;  /* 0x00000098b01c723c */ /* 0x044ff0000000181c */
[C---:B------:R-:W-:Y:S01]  /*5840*/  HMMA.16816.F32 R32, R176.reuse, R154, R32 ;  /* 0x0000009ab020723c */ /* 0x040fe20000001820 */
[----:B------:R-:W2:Y:S07]  /*5850*/  LDSM.16.M88.4 R152, [R212+0x1000] ;  /* 0x00100000d498783b */ /* 0x000eae0000000200 */
[C---:B-1----:R-:W-:Y:S08]  /*5860*/  HMMA.16816.F32 R36, R176.reuse, R136, R36 ;  /* 0x00000088b024723c */ /* 0x042ff00000001824 */
[C---:B------:R-:W-:Y:S01]  /*5870*/  HMMA.16816.F32 R40, R176.reuse, R138, R40 ;  /* 0x0000008ab028723c */ /* 0x040fe20000001828 */
[----:B------:R-:W1:Y:S07]  /*5880*/  LDSM.16.M88.4 R136, [R212+0x1800] ;  /* 0x00180000d488783b */ /* 0x000e6e0000000200 */
[C---:B---3--:R-:W-:Y:S08]  /*5890*/  HMMA.16816.F32 R44, R176.reuse, R144, R44 ;  /* 0x00000090b02c723c */ /* 0x048ff0000000182c */
[C---:B------:R-:W-:Y:S01]  /*58a0*/  HMMA.16816.F32 R48, R176.reuse, R146, R48 ;  /* 0x00000092b030723c */ /* 0x040fe20000001830 */
[----:B------:R-:W3:Y:S07]  /*58b0*/  LDSM.16.M88.4 R144, [R212+0x2000] ;  /* 0x00200000d490783b */ /* 0x000eee0000000200 */
[C---:B----4-:R-:W-:Y:S08]  /*58c0*/  HMMA.16816.F32 R52, R176.reuse, R148, R52 ;  /* 0x00000094b034723c */ /* 0x050ff00000001834 */
[C---:B------:R-:W-:Y:S01]  /*58d0*/  HMMA.16816.F32 R56, R176.reuse, R150, R56 ;  /* 0x00000096b038723c */ /* 0x040fe20000001838 */
[----:B------:R-:W4:Y:S07]  /*58e0*/  LDSM.16.M88.4 R148, [R212+0x2800] ;  /* 0x00280000d494783b */ /* 0x000f2e0000000200 */
[C---:B------:R-:W-:Y:S08]  /*58f0*/  HMMA.16816.F32 R60, R176.reuse, R156, R60 ;  /* 0x0000009cb03c723c */ /* 0x040ff0000000183c */
[----:B------:R-:W-:Y:S01]  /*5900*/  HMMA.16816.F32 R64, R176, R158, R64 ;  /* 0x0000009eb040723c */ /* 0x000fe20000001840 */
[----:B------:R-:W1:Y:S07]  /*5910*/  LDSM.16.M88.4 R156, [R212+0x3000] ;  /* 0x00300000d49c783b */ /* 0x000e6e0000000200 */
[C---:B------:R-:W-:Y:S08]  /*5920*/  HMMA.16816.F32 R4, R180.reuse, R160, R4 ;  /* 0x000000a0b404723c */ /* 0x040ff00000001804 */
[C---:B------:R-:W-:Y:S01]  /*5930*/  HMMA.16816.F32 R8, R180.reuse, R162, R8 ;  /* 0x000000a2b408723c */ /* 0x040fe20000001808 */
[----:B------:R-:W-:Y:S07]  /*5940*/  LDSM.16.M88.4 R160, [R226+0xd900] ;  /* 0x00d90000e2a0783b */ /* 0x000fee0000000200 */
[C---:B------:R-:W-:Y:S08]  /*5950*/  HMMA.16816.F32 R12, R180.reuse, R164, R12 ;  /* 0x000000a4b40c723c */ /* 0x040ff0000000180c */
[C---:B------:R-:W-:Y:S01]  /*5960*/  HMMA.16816.F32 R16, R180.reuse, R166, R16 ;  /* 0x000000a6b410723c */ /* 0x040fe20000001810 */
[----:B------:R-:W-:Y:S07]  /*5970*/  LDSM.16.M88.4 R164, [R226+0xe100] ;  /* 0x00e10000e2a4783b */ /* 0x000fee0000000200 */
        /* <DEDUP_REMOVED lines=13> */
[C---:B------:R-:W-:Y:S01]  /*5a50*/  HMMA.16816.F32 R56, R180.reuse, R158, R56 ;  /* 0x0000009eb438723c */ /* 0x040fe20000001838 */
[----:B------:R-:W4:Y:S07]  /*5a60*/  LDSM.16.M88.4 R156, [R226+0xe900] ;  /* 0x00e90000e29c783b */ /* 0x000f2e0000000200 */
[C---:B--2---:R-:W-:Y:S08]  /*5a70*/  HMMA.16816.F32 R60, R180.reuse, R152, R60 ;  /* 0x00000098b43c723c */ /* 0x044ff0000000183c */
[----:B------:R-:W-:Y:S01]  /*5a80*/  HMMA.16816.F32 R64, R180, R154, R64 ;  /* 0x0000009ab440723c */ /* 0x000fe20000001840 */
[----:B------:R-:W-:Y:S07]  /*5a90*/  LDSM.16.M88.4 R152, [R226+0xf900] ;  /* 0x00f90000e298783b */ /* 0x000fee0000000200 */
[C---:B-1----:R-:W-:Y:S08]  /*5aa0*/  HMMA.16816.F32 R4, R184.reuse, R136, R4 ;  /* 0x00000088b804723c */ /* 0x042ff00000001804 */
[C---:B------:R-:W-:Y:S01]  /*5ab0*/  HMMA.16816.F32 R8, R184.reuse, R138, R8 ;  /* 0x0000008ab808723c */ /* 0x040fe20000001808 */
[----:B------:R-:W1:Y:S07]  /*5ac0*/  LDSM.16.M88.4 R136, [R226+0xf100] ;  /* 0x00f10000e288783b */ /* 0x000e6e0000000200 */
[C---:B---3--:R-:W-:Y:S08]  /*5ad0*/  HMMA.16816.F32 R12, R184.reuse, R144, R12 ;  /* 0x00000090b80c723c */ /* 0x048ff0000000180c */
[C---:B------:R-:W-:Y:S01]  /*5ae0*/  HMMA.16816.F32 R16, R184.reuse, R146, R16 ;  /* 0x00000092b810723c */ /* 0x040fe20000001810 */
[----:B------:R-:W2:Y:S07]  /*5af0*/  LDSM.16.M88.4 R144, [R209] ;  /* 0x00000000d190783b */ /* 0x000eae0000000200 */
[C---:B----4-:R-:W-:Y:S08]  /*5b00*/  HMMA.16816.F32 R20, R184.reuse, R148, R20 ;  /* 0x00000094b814723c */ /* 0x050ff00000001814 */
[C---:B------:R-:W-:Y:S01]  /*5b10*/  HMMA.16816.F32 R24, R184.reuse, R150, R24 ;  /* 0x00000096b818723c */ /* 0x040fe20000001818 */
[----:B------:R-:W3:Y:S07]  /*5b20*/  LDSM.16.M88.4 R148, [R208] ;  /* 0x00000000d094783b */ /* 0x000eee0000000200 */
        /* <DEDUP_REMOVED lines=8> */
[----:B------:R-:W4:Y:S07]  /*5bb0*/  LDSM.16.M88.4 R156, [R207] ;  /* 0x00000000cf9c783b */ /* 0x000f2e0000000200 */
[C---:B-1----:R-:W-:Y:S08]  /*5bc0*/  HMMA.16816.F32 R52, R184.reuse, R136, R52 ;  /* 0x00000088b834723c */ /* 0x042ff00000001834 */
[C---:B------:R-:W-:Y:S01]  /*5bd0*/  HMMA.16816.F32 R56, R184.reuse, R138, R56 ;  /* 0x0000008ab838723c */ /* 0x040fe20000001838 */
[----:B------:R-:W1:Y:S07]  /*5be0*/  LDSM.16.M88.4 R136, [R206] ;  /* 0x00000000ce88783b */ /* 0x000e6e0000000200 */
[C---:B------:R-:W-:Y:S08]  /*5bf0*/  HMMA.16816.F32 R60, R184.reuse, R152, R60 ;  /* 0x00000098b83c723c */ /* 0x040ff0000000183c */
[----:B------:R-:W-:Y:S01]  /*5c00*/  HMMA.16816.F32 R64, R184, R154, R64 ;  /* 0x0000009ab840723c */ /* 0x000fe20000001840 */
[----:B------:R-:W1:Y:S07]  /*5c10*/  LDSM.16.M88.4 R152, [R205] ;  /* 0x00000000cd98783b */ /* 0x000e6e0000000200 */
        /* <DEDUP_REMOVED lines=8> */
[----:B------:R-:W2:Y:S07]  /*5ca0*/  LDSM.16.M88.4 R144, [R204] ;  /* 0x00000000cc90783b */ /* 0x000eae0000000200 */
[C---:B---3--:R-:W-:Y:S08]  /*5cb0*/  HMMA.16816.F32 R28, R188.reuse, R148, R28 ;  /* 0x00000094bc1c723c */ /* 0x048ff0000000181c */
[C---:B------:R-:W-:Y:S01]  /*5cc0*/  HMMA.16816.F32 R32, R188.reuse, R150, R32 ;  /* 0x00000096bc20723c */ /* 0x040fe20000001820 */
[----:B------:R-:W3:Y:S07]  /*5cd0*/  LDSM.16.M88.4 R148, [R223+0xc100] ;  /* 0x00c10000df94783b */ /* 0x000eee0000000200 */
[C---:B----4-:R-:W-:Y:S08]  /*5ce0*/  HMMA.16816.F32 R36, R188.reuse, R156, R36 ;  /* 0x0000009cbc24723c */ /* 0x050ff00000001824 */
[C---:B------:R-:W-:Y:S01]  /*5cf0*/  HMMA.16816.F32 R40, R188.reuse, R158, R40 ;  /* 0x0000009ebc28723c */ /* 0x040fe20000001828 */
[----:B------:R-:W4:Y:S07]  /*5d00*/  LDSM.16.M88.4 R156, [R223+0xd900] ;  /* 0x00d90000df9c783b */ /* 0x000f2e0000000200 */
[C---:B-1----:R-:W-:Y:S08]  /*5d10*/  HMMA.16816.F32 R44, R188.reuse, R136, R44 ;  /* 0x00000088bc2c723c */ /* 0x042ff0000000182c */
[C---:B------:R-:W-:Y:S01]  /*5d20*/  HMMA.16816.F32 R48, R188.reuse, R138, R48 ;  /* 0x0000008abc30723c */ /* 0x040fe20000001830 */
[----:B------:R-:W1:Y:S07]  /*5d30*/  LDSM.16.M88.4 R136, [R223+0xe100] ;  /* 0x00e10000df88783b */ /* 0x000e6e0000000200 */
[C---:B------:R-:W-:Y:S08]  /*5d40*/  HMMA.16816.F32 R52, R188.reuse, R152, R52 ;  /* 0x00000098bc34723c */ /* 0x040ff00000001834 */
[C---:B------:R-:W-:Y:S01]  /*5d50*/  HMMA.16816.F32 R56, R188.reuse, R154, R56 ;  /* 0x0000009abc38723c */ /* 0x040fe20000001838 */
[----:B------:R-:W1:Y:S07]  /*5d60*/  LDSM.16.M88.4 R152, [R223+0xf900] ;  /* 0x00f90000df98783b */ /* 0x000e6e0000000200 */
[C---:B--2---:R-:W-:Y:S08]  /*5d70*/  HMMA.16816.F32 R60, R188.reuse, R144, R60 ;  /* 0x00000090bc3c723c */ /* 0x044ff0000000183c */
[----:B------:R-:W-:Y:S01]  /*5d80*/  HMMA.16816.F32 R64, R188, R146, R64 ;  /* 0x00000092bc40723c */ /* 0x000fe20000001840 */
[----:B------:R-:W2:Y:S07]  /*5d90*/  LDSM.16.M88.4 R144, [R212+0x4000] ;  /* 0x00400000d490783b */ /* 0x000eae0000000200 */
[C---:B---3--:R-:W-:Y:S08]  /*5da0*/  HMMA.16816.F32 R4, R196.reuse, R148, R4 ;  /* 0x00000094c404723c */ /* 0x048ff00000001804 */
[C---:B------:R-:W-:Y:S01]  /*5db0*/  HMMA.16816.F32 R8, R196.reuse, R150, R8 ;  /* 0x00000096c408723c */ /* 0x040fe20000001808 */
[----:B------:R-:W3:Y:S07]  /*5dc0*/  LDSM.16.M88.4 R148, [R212+0x4800] ;  /* 0x00480000d494783b */ /* 0x000eee0000000200 */
[C---:B------:R-:W-:Y:S08]  /*5dd0*/  HMMA.16816.F32 R12, R196.reuse, R160, R12 ;  /* 0x000000a0c40c723c */ /* 0x040ff0000000180c */
[C---:B------:R-:W-:Y:S08]  /*5de0*/  HMMA.16816.F32 R16, R196.reuse, R162, R16 ;  /* 0x000000a2c410723c */ /* 0x040ff00000001810 */
[C---:B------:R-:W-:Y:S08]  /*5df0*/  HMMA.16816.F32 R20, R196.reuse, R164, R20 ;  /* 0x000000a4c414723c */ /* 0x040ff00000001814 */
[C---:B------:R-:W-:Y:S08]  /*5e00*/  HMMA.16816.F32 R24, R196.reuse, R166, R24 ;  /* 0x000000a6c418723c */ /* 0x040ff00000001818 */
[C---:B----4-:R-:W-:Y:S08]  /*5e10*/  HMMA.16816.F32 R28, R196.reuse, R156, R28 ;  /* 0x0000009cc41c723c */ /* 0x050ff0000000181c */
[C---:B------:R-:W-:Y:S08]  /*5e20*/  HMMA.16816.F32 R32, R196.reuse, R158, R32 ;  /* 0x0000009ec420723c */ /* 0x040ff00000001820 */
[C---:B-1----:R-:W-:Y:S08]  /*5e30*/  HMMA.16816.F32 R36, R196.reuse, R136, R36 ;  /* 0x00000088c424723c */ /* 0x042ff00000001824 */
[C---:B------:R-:W-:Y:S01]  /*5e40*/  HMMA.16816.F32 R40, R196.reuse, R138, R40 ;  /* 0x0000008ac428723c */ /* 0x040fe20000001828 */
[----:B------:R-:W1:Y:S07]  /*5e50*/  LDSM.16.M88.4 R136, [R212+0x5000] ;  /* 0x00500000d488783b */ /* 0x000e6e0000000200 */
[C---:B------:R-:W-:Y:S08]  /*5e60*/  HMMA.16816.F32 R44, R196.reuse, R172, R44 ;  /* 0x000000acc42c723c */ /* 0x040ff0000000182c */
[C---:B------:R-:W-:Y:S08]  /*5e70*/  HMMA.16816.F32 R48, R196.reuse, R174, R48 ;  /* 0x000000aec430723c */ /* 0x040ff00000001830 */
[C---:B------:R-:W-:Y:S08]  /*5e80*/  HMMA.16816.F32 R52, R196.reuse, R192, R52 ;  /* 0x000000c0c434723c */ /* 0x040ff00000001834 */
[C---:B------:R-:W-:Y:S08]  /*5e90*/  HMMA.16816.F32 R56, R196.reuse, R194, R56 ;  /* 0x000000c2c438723c */ /* 0x040ff00000001838 */
[C---:B------:R-:W-:Y:S08]  /*5ea0*/  HMMA.16816.F32 R60, R196.reuse, R152, R60 ;  /* 0x00000098c43c723c */ /* 0x040ff0000000183c */
[----:B------:R-:W-:Y:S01]  /*5eb0*/  HMMA.16816.F32 R64, R196, R154, R64 ;  /* 0x0000009ac440723c */ /* 0x000fe20000001840 */
[----:B------:R-:W4:Y:S07]  /*5ec0*/  LDSM.16.M88.4 R152, [R212+0x5800] ;  /* 0x00580000d498783b */ /* 0x000f2e0000000200 */
[C---:B--2---:R-:W-:Y:S08]  /*5ed0*/  HMMA.16816.F32 R4, R200.reuse, R144, R4 ;  /* 0x00000090c804723c */ /* 0x044ff00000001804 */
[C---:B------:R-:W-:Y:S01]  /*5ee0*/  HMMA.16816.F32 R8, R200.reuse, R146, R8 ;  /* 0x00000092c808723c */ /* 0x040fe20000001808 */
[----:B------:R-:W2:Y:S07]  /*5ef0*/  LDSM.16.M88.4 R144, [R212+0x6000] ;  /* 0x00600000d490783b */ /* 0x000eae0000000200 */
[C---:B---3--:R-:W-:Y:S08]  /*5f00*/  HMMA.16816.F32 R12, R200.reuse, R148, R12 ;  /* 0x00000094c80c723c */ /* 0x048ff0000000180c */
[C---:B------:R-:W-:Y:S01]  /*5f10*/  HMMA.16816.F32 R16, R200.reuse, R150, R16 ;  /* 0x00000096c810723c */ /* 0x040fe20000001810 */
[----:B------:R-:W-:Y:S03]  /*5f20*/  LDSM.16.M88.4 R148, [R212+0x7000] ;  /* 0x00700000d494783b */ /* 0x000fe60000000200 */
[----:B------:R-:W-:Y:S02]  /*5f30*/  FMNMX.FTZ R2, R4, R133, !PT ;  /* 0x0000008504027209 */ /* 0x000fe40007810000 */
[----:B------:R-:W-:Y:S02]  /*5f40*/  FMNMX.FTZ R132, R6, R0, !PT ;  /* 0x0000000006847209 */ /* 0x000fe40007810000 */
[C---:B-1----:R-:W-:Y:S04]  /*5f50*/  HMMA.16816.F32 R20, R200.reuse, R136, R20 ;  /* 0x00000088c814723c */ /* 0x042fe80000001814 */
[----:B------:R-:W-:Y:S02]  /*5f60*/  FMNMX.FTZ R3, R5, R2, !PT ;  /* 0x0000000205037209 */ /* 0x000fe40007810000 */
[----:B------:R-:W-:Y:S02]  /*5f70*/  FMNMX.FTZ R135, R7, R132, !PT ;  /* 0x0000008407877209 */ /* 0x000fe40007810000 */
[C---:B------:R-:W-:Y:S01]  /*5f80*/  HMMA.16816.F32 R24, R200.reuse, R138, R24 ;  /* 0x0000008ac818723c */ /* 0x040fe20000001818 */
[----:B------:R-:W1:Y:S03]  /*5f90*/  LDSM.16.M88.4 R136, [R212+0x6800] ;  /* 0x00680000d488783b */ /* 0x000e660000000200 */
[----:B------:R-:W-:Y:S02]  /*5fa0*/  FMNMX.FTZ R2, R8, R3, !PT ;  /* 0x0000000308027209 */ /* 0x000fe40007810000 */
[----:B------:R-:W-:Y:S02]  /*5fb0*/  FMNMX.FTZ R132, R10, R135, !PT ;  /* 0x000000870a847209 */ /* 0x000fe40007810000 */
[C---:B----4-:R-:W-:Y:S04]  /*5fc0*/  HMMA.16816.F32 R28, R200.reuse, R152, R28 ;  /* 0x00000098c81c723c */ /* 0x050fe8000000181c */
[----:B------:R-:W-:Y:S02]  /*5fd0*/  FMNMX.FTZ R3, R9, R2, !PT ;  /* 0x0000000209037209 */ /* 0x000fe40007810000 */
[----:B------:R-:W-:Y:S02]  /*5fe0*/  FMNMX.FTZ R135, R11, R132, !PT ;  /* 0x000000840b877209 */ /* 0x000fe40007810000 */
[C---:B------:R-:W-:Y:S04]  /*5ff0*/  HMMA.16816.F32 R32, R200.reuse, R154, R32 ;  /* 0x0000009ac820723c */ /* 0x040fe80000001820 */
[----:B------:R-:W-:Y:S02]  /*6000*/  FMNMX.FTZ R2, R12, R3, !PT ;  /* 0x000000030c027209 */ /* 0x000fe40007810000 */
[----:B------:R-:W-:Y:S02]  /*6010*/  FMNMX.FTZ R132, R14, R135, !PT ;  /* 0x000000870e847209 */ /* 0x000fe40007810000 */
[C---:B--2---:R-:W-:Y:S04]  /*6020*/  HMMA.16816.F32 R36, R200.reuse, R144, R36 ;  /* 0x00000090c824723c */ /* 0x044fe80000001824 */
[----:B------:R-:W-:Y:S02]  /*6030*/  FMNMX.FTZ R3, R13, R2, !PT ;  /* 0x000000020d037209 */ /* 0x000fe40007810000 */
[----:B------:R-:W-:Y:S02]  /*6040*/  FMNMX.FTZ R135, R15, R132, !PT ;  /* 0x000000840f877209 */ /* 0x000fe40007810000 */
[C---:B------:R-:W-:Y:S01]  /*6050*/  HMMA.16816.F32 R40, R200.reuse, R146, R40 ;  /* 0x00000092c828723c */ /* 0x040fe20000001828 */
[----:B------:R-:W2:Y:S01]  /*6060*/  LDSM.16.M88.4 R144, [R212+0x7800] ;  /* 0x00780000d490783b */ /* 0x000ea20000000200 */
[----:B------:R-:W-:Y:S04]  /*6070*/  DEPBAR.LE SB0, 0x0 ;  /* 0x000080000000791a */ /* 0x000fe80000000000 */
[----:B------:R-:W-:Y:S02]  /*6080*/  FMNMX.FTZ R2, R16, R3, !PT ;  /* 0x0000000310027209 */ /* 0x000fe40007810000 */
[----:B------:R-:W-:Y:S01]  /*6090*/  FMNMX.FTZ R132, R18, R135, !PT ;  /* 0x0000008712847209 */ /* 0x000fe20007810000 */
[C---:B-1----:R-:W-:Y:S01]  /*60a0*/  HMMA.16816.F32 R44, R200.reuse, R136, R44 ;  /* 0x00000088c82c723c */ /* 0x042fe2000000182c */
[----:B------:R-:W-:Y:S04]  /*60b0*/  BAR.SYNC.DEFER_BLOCKING 0x0 ;  /* 0x0000000000007b1d */ /* 0x000fe80000010000 */
[----:B------:R-:W-:Y:S02]  /*60c0*/  FMNMX.FTZ R3, R17, R2, !PT ;  /* 0x0000000211037209 */ /* 0x000fe40007810000 */
[----:B------:R-:W-:Y:S01]  /*60d0*/  FMNMX.FTZ R135, R19, R132, !PT ;  /* 0x0000008413877209 */ /* 0x000fe20007810000 */
[C---:B------:R-:W-:Y:S04]  /*60e0*/  HMMA.16816.F32 R48, R200.reuse, R138, R48 ;  /* 0x0000008ac830723c */ /* 0x040fe80000001830 */
[----:B------:R-:W-:Y:S02]  /*60f0*/  FMNMX.FTZ R2, R20, R3, !PT ;  /* 0x0000000314027209 */ /* 0x000fe40007810000 */
[----:B------:R-:W-:Y:S02]  /*6100*/  FMNMX.FTZ R132, R22, R135, !PT ;  /* 0x0000008716847209 */ /* 0x000fe40007810000 */
[C---:B------:R-:W-:Y:S04]  /*6110*/  HMMA.16816.F32 R52, R200.reuse, R148, R52 ;  /* 0x00000094c834723c */ /* 0x040fe80000001834 */
        /* <DEDUP_REMOVED lines=8> */
[----:B------:R-:W-:Y:S04]  /*61a0*/  HMMA.16816.F32 R64, R200, R146, R64 ;  /* 0x00000092c840723c */ /* 0x000fe80000001840 */
[----:B------:R-:W-:Y:S02]  /*61b0*/  FMNMX.FTZ R2, R28, R3, !PT ;  /* 0x000000031c027209 */ /* 0x000fe40007810000 */
[----:B------:R-:W-:Y:S02]  /*61c0*/  FMNMX.FTZ R132, R30, R135, !PT ;  /* 0x000000871e847209 */ /* 0x000fe40007810000 */
[----:B------:R-:W-:Y:S04]  /*61d0*/  FMNMX.FTZ R3, R29, R2, !PT ;  /* 0x000000021d037209 */ /* 0x000fe80007810000 */
[----:B------:R-:W-:Y:S02]  /*61e0*/  FMNMX.FTZ R2, R32, R3, !PT ;  /* 0x0000000320027209 */ /* 0x000fe40007810000 */
        /* <DEDUP_REMOVED lines=35> */
[----:B------:R-:W-:Y:S01]  /*6420*/  @P1 IADD3 R138, P4, R236, UR17, RZ ;  /* 0x00000011ec8a1c10 */ /* 0x000fe2000ff9e0ff */
[----:B------:R-:W1:Y:S01]  /*6430*/  SHFL.BFLY PT, R132, R135, 0x2, 0x1f ;  /* 0x0c401f0087847f89 */ /* 0x000e6200000e0000 */
[----:B------:R-:W-:Y:S07]  /*6440*/  FMNMX.FTZ R137, R67, R2, !PT ;  /* 0x0000000243897209 */ /* 0x000fee0007810000 */
[----:B------:R-:W2:Y:S01]  /*6450*/  SHFL.BFLY PT, R2, R137, 0x2, 0x1f ;  /* 0x0c401f0089027f89 */ /* 0x000ea200000e0000 */
[----:B-1----:R-:W-:Y:S07]  /*6460*/  FMNMX.FTZ R139, R135, R132, !PT ;  /* 0x00000084878b7209 */ /* 0x002fee0007810000 */
[----:B------:R-:W1:Y:S01]  /*6470*/  SHFL.BFLY PT, R132, R139, 0x1, 0x1f ;  /* 0x0c201f008b847f89 */ /* 0x000e6200000e0000 */
[----:B--2---:R-:W-:Y:S02]  /*6480*/  FMNMX.FTZ R134, R137, R2, !PT ;  /* 0x0000000289867209 */ /* 0x004fe40007810000 */
[----:B------:R-:W-:Y:S05]  /*6490*/  @P1 IADD3.X R137, R233, UR16, RZ, P4, !PT ;  /* 0x00000010e9891c10 */ /* 0x000fea000a7fe4ff */
[----:B------:R-:W2:Y:S01]  /*64a0*/  SHFL.BFLY PT, R3, R134, 0x1, 0x1f ;  /* 0x0c201f0086037f89 */ /* 0x000ea200000e0000 */
[----:B-1----:R-:W-:Y:S05]  /*64b0*/  FMNMX.FTZ R132, R139, R132, !PT ;  /* 0x000000848b847209 */ /* 0x002fea0007810000 */
[C---:B------:R-:W-:Y:S02]  /*64c0*/  FADD.FTZ R2, -R132.reuse, R133 ;  /* 0x0000008584027221 */ /* 0x040fe40000010100 */
[----:B-----5:R-:W-:Y:S01]  /*64d0*/  FMUL.FTZ R243, R132, c[0x0][0x2d0] ;  /* 0x0000b40084f37a20 */ /* 0x020fe20000410000 */
[----:B--2---:R-:W-:Y:S01]  /*64e0*/  FMNMX.FTZ R3, R134, R3, !PT ;  /* 0x0000000386037209 */ /* 0x004fe20007810000 */
[----:B------:R-:W-:Y:S02]  /*64f0*/  FMUL.FTZ R135, R2, c[0x0][0x2d0] ;  /* 0x0000b40002877a20 */ /* 0x000fe40000410000 */
[--C-:B------:R-:W-:Y:S02]  /*6500*/  FFMA.FTZ R172, R9, c[0x0][0x2d0], -R243.reuse ;  /* 0x0000b40009ac7a23 */ /* 0x100fe400000108f3 */
[----:B------:R1:W2:Y:S01]  /*6510*/  MUFU.EX2 R2, R135 ;  /* 0x0000008700027308 */ /* 0x0002a20000000800 */
[C---:B------:R-:W-:Y:S02]  /*6520*/  FMUL.FTZ R194, R3.reuse, c[0x0][0x2d0] ;  /* 0x0000b40003c27a20 */ /* 0x040fe40000410000 */
[----:B------:R-:W-:Y:S02]  /*6530*/  FADD.FTZ R133, -R3, R0 ;  /* 0x0000000003857221 */ /* 0x000fe40000010100 */
[--C-:B------:R-:W-:Y:S02]  /*6540*/  FFMA.FTZ R134, R5, c[0x0][0x2d0], -R243.reuse ;  /* 0x0000b40005867a23 */ /* 0x100fe400000108f3 */
[----:B------:R-:W-:Y:S02]  /*6550*/  FMUL.FTZ R0, R133, c[0x0][0x2d0] ;  /* 0x0000b40085007a20 */ /* 0x000fe40000410000 */
[--C-:B------:R-:W-:Y:S01]  /*6560*/  FFMA.FTZ R133, R4, c[0x0][0x2d0], -R243.reuse ;  /* 0x0000b40004857a23 */ /* 0x100fe200000108f3 */
[----:B------:R-:W-:Y:S01]  /*6570*/  MUFU.EX2 R172, R172 ;  /* 0x000000ac00ac7308 */ /* 0x000fe20000000800 */
[--C-:B------:R-:W-:Y:S02]  /*6580*/  FFMA.FTZ R173, R6, c[0x0][0x2d0], -R194.reuse ;  /* 0x0000b40006ad7a23 */ /* 0x100fe400000108c2 */
[--C-:B------:R-:W-:Y:S02]  /*6590*/  FFMA.FTZ R28, R28, c[0x0][0x2d0], -R243.reuse ;  /* 0x0000b4001c1c7a23 */ /* 0x100fe400000108f3 */
[--C-:B------:R-:W-:Y:S02]  /*65a0*/  FFMA.FTZ R29, R29, c[0x0][0x2d0], -R243.reuse ;  /* 0x0000b4001d1d7a23 */ /* 0x100fe400000108f3 */
[--C-:B------:R-:W-:Y:S02]  /*65b0*/  FFMA.FTZ R30, R30, c[0x0][0x2d0], -R194.reuse ;  /* 0x0000b4001e1e7a23 */ /* 0x100fe400000108c2 */
[----:B------:R-:W-:Y:S01]  /*65c0*/  FFMA.FTZ R159, R34, c[0x0][0x2d0], -R194 ;  /* 0x0000b400229f7a23 */ /* 0x000fe200000108c2 */
[----:B------:R-:W3:Y:S01]  /*65d0*/  MUFU.EX2 R0, R0 ;  /* 0x0000000000007308 */ /* 0x000ee20000000800 */
[--C-:B------:R-:W-:Y:S02]  /*65e0*/  FFMA.FTZ R33, R33, c[0x0][0x2d0], -R243.reuse ;  /* 0x0000b40021217a23 */ /* 0x100fe400000108f3 */
[--C-:B------:R-:W-:Y:S01]  /*65f0*/  FFMA.FTZ R44, R44, c[0x0][0x2d0], -R243.reuse ;  /* 0x0000b4002c2c7a23 */ /* 0x100fe200000108f3 */
[----:B-1----:R-:W-:Y:S01]  /*6600*/  @P1 IADD3 R135, P2, R228, UR17, RZ ;  /* 0x00000011e4871c10 */ /* 0x002fe2000ff5e0ff */
[----:B------:R-:W-:Y:S01]  /*6610*/  @UP1 UIADD3 UR17, UP0, UR12, 0x80, URZ ;  /* 0x000000800c111890 */ /* 0x000fe2000ff1e03f */
[C---:B--2---:R-:W-:Y:S02]  /*6620*/  FMUL.FTZ R4, R2.reuse, R128 ;  /* 0x0000008002047220 */ /* 0x044fe40000410000 */
[----:B------:R-:W-:Y:S01]  /*6630*/  @P1 LEA R192, P5, R135, c[0x0][0x1c8], 0x1 ;  /* 0x0000720087c01a11 */ /* 0x000fe200078a08ff */
[----:B------:R-:W-:Y:S01]  /*6640*/  FMUL.FTZ R5, R2, R129 ;  /* 0x0000008102057220 */ /* 0x000fe20000410000 */
[----:B------:R-:W-:Y:S01]  /*6650*/  @P1 IADD3.X R136, R231, UR16, RZ, P2, !PT ;  /* 0x00000010e7881c10 */ /* 0x000fe200097fe4ff */
[----:B------:R-:W-:Y:S01]  /*6660*/  @UP1 UIADD3.X UR16, URZ, UR9, URZ, UP0, !UPT ;  /* 0x000000093f101290 */ /* 0x000fe200087fe43f */
[----:B------:R-:W-:Y:S01]  /*6670*/  @P1 LEA R174, P2, R138, c[0x0][0x1c8], 0x1 ;  /* 0x000072008aae1a11 */ /* 0x000fe200078408ff */
[----:B------:R-:W-:Y:S01]  /*6680*/  MUFU.EX2 R133, R133 ;  /* 0x0000008500857308 */ /* 0x000fe20000000800 */
[----:B------:R-:W-:Y:S01]  /*6690*/  @P1 LEA.HI.X R193, R135, c[0x0][0x1cc], R136, 0x1, P5 ;  /* 0x0000730087c11a11 */ /* 0x000fe200028f0c88 */
[----:B------:R-:W-:Y:S01]  /*66a0*/  FFMA.FTZ R135, R8, c[0x0][0x2d0], -R243 ;  /* 0x0000b40008877a23 */ /* 0x000fe200000108f3 */
[----:B------:R-:W-:Y:S01]  /*66b0*/  @P1 LEA.HI.X R175, R138, c[0x0][0x1cc], R137, 0x1, P2 ;  /* 0x000073008aaf1a11 */ /* 0x000fe200010f0c89 */
[----:B------:R-:W-:Y:S01]  /*66c0*/  FMUL.FTZ R8, R2, R124 ;  /* 0x0000007c02087220 */ /* 0x000fe20000410000 */
[----:B------:R-:W-:Y:S01]  /*66d0*/  @P1 IADD3 R136, P2, R192, UR18, RZ ;  /* 0x00000012c0881c10 */ /* 0x000fe2000ff5e0ff */
[----:B------:R1:W-:Y:S01]  /*66e0*/  @P1 LDGSTS.E.BYPASS.LTC128B.128 [R227+0x8100], [R192.64], !P3 ;  /* 0x08100000c0e31fae */ /* 0x0003e2000d901d4e */
[----:B------:R-:W-:Y:S02]  /*66f0*/  FMUL.FTZ R9, R2, R125 ;  /* 0x0000007d02097220 */ /* 0x000fe40000410000 */
[----:B------:R-:W-:Y:S01]  /*6700*/  @P1 IADD3.X R137, R193, UR19, RZ, P2, !PT ;  /* 0x00000013c1891c10 */ /* 0x000fe200097fe4ff */
[----:B------:R-:W2:Y:S01]  /*6710*/  MUFU.EX2 R134, R134 ;  /* 0x0000008600867308 */ /* 0x000ea20000000800 */
[----:B------:R-:W-:Y:S01]  /*6720*/  @P1 IADD3 R244, P2, R136, UR18, RZ ;  /* 0x0000001288f41c10 */ /* 0x000fe2000ff5e0ff */
[----:B---3--:R-:W-:Y:S01]  /*6730*/  FMUL.FTZ R6, R0, R130 ;  /* 0x0000008200067220 */ /* 0x008fe20000410000 */
[----:B------:R-:W-:Y:S01]  /*6740*/  @P1 IADD3 R250, P5, R136, UR17, RZ ;  /* 0x0000001188fa1c10 */ /* 0x000fe2000ffbe0ff */
[----:B------:R3:W-:Y:S01]  /*6750*/  @P1 LDGSTS.E.BYPASS.LTC128B.128 [R227+0xc100], [R174.64], !P0 ;  /* 0x0c100000aee31fae */ /* 0x0007e2000c101d4e */
[C---:B------:R-:W-:Y:S01]  /*6760*/  @P1 IADD3.X R245, R137.reuse, UR19, RZ, P2, !PT ;  /* 0x0000001389f51c10 */ /* 0x040fe200097fe4ff */
[C---:B------:R-:W-:Y:S01]  /*6770*/  FMUL.FTZ R68, R2.reuse, R68 ;  /* 0x0000004402447220 */ /* 0x040fe20000410000 */
[----:B------:R-:W-:Y:S01]  /*6780*/  @P1 IADD3.X R251, R137, UR16, RZ, P5, !PT ;  /* 0x0000001089fb1c10 */ /* 0x000fe2000affe4ff */
[----:B------:R-:W-:Y:S01]  /*6790*/  FMUL.FTZ R69, R2, R69 ;  /* 0x0000004502457220 */ /* 0x000fe20000410000 */
[C---:B------:R-:W-:Y:S01]  /*67a0*/  @P1 IADD3 R248, P4, R244.reuse, UR18, RZ ;  /* 0x00000012f4f81c10 */ /* 0x040fe2000ff9e0ff */
[----:B------:R-:W4:Y:S01]  /*67b0*/  MUFU.EX2 R135, R135 ;  /* 0x0000008700877308 */ /* 0x000f220000000800 */
[----:B------:R-:W-:Y:S01]  /*67c0*/  @P1 IADD3 R246, P2, R244, UR17, RZ ;  /* 0x00000011f4f61c10 */ /* 0x000fe2000ff5e0ff */
[----:B------:R5:W-:Y:S01]  /*67d0*/  @P1 LDGSTS.E.BYPASS.LTC128B.128 [R227+0x9100], [R136.64], !P3 ;  /* 0x0910000088e31fae */ /* 0x000be2000d901d4e */
[C---:B------:R-:W-:Y:S01]  /*67e0*/  @P1 IADD3.X R249, R245.reuse, UR19, RZ, P4, !PT ;  /* 0x00000013f5f91c10 */ /* 0x040fe2000a7fe4ff */
[C---:B------:R-:W-:Y:S01]  /*67f0*/  FMUL.FTZ R70, R0.reuse, R70 ;  /* 0x0000004600467220 */ /* 0x040fe20000410000 */
[----:B------:R-:W-:Y:S01]  /*6800*/  @P1 IADD3.X R247, R245, UR16, RZ, P2, !PT ;  /* 0x00000010f5f71c10 */ /* 0x000fe200097fe4ff */
[----:B------:R-:W-:Y:S02]  /*6810*/  FMUL.FTZ R71, R0, R71 ;  /* 0x0000004700477220 */ /* 0x000fe40000410000 */
[C---:B------:R-:W-:Y:S02]  /*6820*/  FMUL.FTZ R72, R2.reuse, R72 ;  /* 0x0000004802487220 */ /* 0x040fe40000410000 */
[----:B------:R5:W-:Y:S01]  /*6830*/  @P1 LDGSTS.E.BYPASS.LTC128B.128 [R227+0xd100], [R136.64+0x80], !P0 ;  /* 0x0d10008088e31fae */ /* 0x000be2000c101d4e */
[----:B------:R-:W-:Y:S01]  /*6840*/  MUFU.EX2 R173, R173 ;  /* 0x000000ad00ad7308 */ /* 0x000fe20000000800 */
[----:B------:R-:W-:Y:S02]  /*6850*/  FMUL.FTZ R73, R2, R73 ;  /* 0x0000004902497220 */ /* 0x000fe40000410000 */
[--C-:B-1----:R-:W-:Y:S01]  /*6860*/  FFMA.FTZ R192, R11, c[0x0][0x2d0], -R194.reuse ;  /* 0x0000b4000bc07a23 */ /* 0x102fe200000108c2 */
[----:B--2---:R-:W-:Y:S01]  /*6870*/  F2FP.PACK_AB R128, R134, R133 ;  /* 0x000000858680723e */ /* 0x004fe200000000ff */
[--C-:B------:R-:W-:Y:S02]  /*6880*/  FFMA.FTZ R193, R7, c[0x0][0x2d0], -R194.reuse ;  /* 0x0000b40007c17a23 */ /* 0x100fe400000108c2 */
[----:B------:R1:W-:Y:S01]  /*6890*/  @P1 LDGSTS.E.BYPASS.LTC128B.128 [R227+0xa100], [R244.64], !P3 ;  /* 0x0a100000f4e31fae */ /* 0x0003e2000d901d4e */
[----:B------:R-:W-:Y:S02]  /*68a0*/  FMUL.FTZ R7, R0, R131 ;  /* 0x0000008300077220 */ /* 0x000fe40000410000 */
[--C-:B---3--:R-:W-:Y:S01]  /*68b0*/  FFMA.FTZ R175, R10, c[0x0][0x2d0], -R194.reuse ;  /* 0x0000b4000aaf7a23 */ /* 0x108fe200000108c2 */
[----:B------:R-:W2:Y:S01]  /*68c0*/  MUFU.EX2 R174, R193 ;  /* 0x000000c100ae7308 */ /* 0x000ea20000000800 */
[----:B------:R-:W-:Y:S01]  /*68d0*/  FMUL.FTZ R10, R0, R126 ;  /* 0x0000007e000a7220 */ /* 0x000fe20000410000 */
[----:B----4-:R-:W-:Y:S01]  /*68e0*/  F2FP.PACK_AB R130, R172, R135 ;  /* 0x00000087ac82723e */ /* 0x010fe200000000ff */
[C---:B------:R-:W-:Y:S01]  /*68f0*/  FMUL.FTZ R11, R0.reuse, R127 ;  /* 0x0000007f000b7220 */ /* 0x040fe20000410000 */
[----:B------:R3:W-:Y:S01]  /*6900*/  @P1 LDGSTS.E.BYPASS.LTC128B.128 [R227+0xe100], [R250.64], !P0 ;  /* 0x0e100000fae31fae */ /* 0x0007e2000c101d4e */
[C---:B------:R-:W-:Y:S02]  /*6910*/  FMUL.FTZ R74, R0.reuse, R74 ;  /* 0x0000004a004a7220 */ /* 0x040fe40000410000 */
[----:B------:R-:W-:Y:S02]  /*6920*/  FMUL.FTZ R75, R0, R75 ;  /* 0x0000004b004b7220 */ /* 0x000fe40000410000 */
[C---:B------:R-:W-:Y:S01]  /*6930*/  FMUL.FTZ R76, R2.reuse, R76 ;  /* 0x0000004c024c7220 */ /* 0x040fe20000410000 */
[----:B------:R-:W-:Y:S01]  /*6940*/  MUFU.EX2 R175, R175 ;  /* 0x000000af00af7308 */ /* 0x000fe20000000800 */
[----:B------:R-:W-:Y:S01]  /*6950*/  FMUL.FTZ R77, R2, R77 ;  /* 0x0000004d024d7220 */ /* 0x000fe20000410000 */
[----:B------:R4:W-:Y:S01]  /*6960*/  @P1 LDGSTS.E.BYPASS.LTC128B.128 [R227+0xb100], [R248.64], !P3 ;  /* 0x0b100000f8e31fae */ /* 0x0009e2000d901d4e */
[C---:B------:R-:W-:Y:S02]  /*6970*/  FMUL.FTZ R78, R0.reuse, R78 ;  /* 0x0000004e004e7220 */ /* 0x040fe40000410000 */
[----:B------:R-:W-:Y:S02]  /*6980*/  FMUL.FTZ R79, R0, R79 ;  /* 0x0000004f004f7220 */ /* 0x000fe40000410000 */
[C---:B------:R-:W-:Y:S02]  /*6990*/  FMUL.FTZ R80, R2.reuse, R80 ;  /* 0x0000005002507220 */ /* 0x040fe40000410000 */
[----:B------:R-:W-:Y:S01]  /*69a0*/  FMUL.FTZ R81, R2, R81 ;  /* 0x0000005102517220 */ /* 0x000fe20000410000 */
[----:B------:R1:W-:Y:S01]  /*69b0*/  @P1 LDGSTS.E.BYPASS.LTC128B.128 [R227+0xf100], [R246.64], !P0 ;  /* 0x0f100000f6e31fae */ /* 0x0003e2000c101d4e */
[----:B------:R-:W4:Y:S01]  /*69c0*/  MUFU.EX2 R192, R192 ;  /* 0x000000c000c07308 */ /* 0x000f220000000800 */
[----:B------:R-:W-:Y:S01]  /*69d0*/  FMUL.FTZ R82, R0, R82 ;  /* 0x0000005200527220 */ /* 0x000fe20000410000 */
[----:B--2---:R-:W-:Y:S01]  /*69e0*/  F2FP.PACK_AB R129, R174, R173 ;  /* 0x000000adae81723e */ /* 0x004fe200000000ff */
[----:B------:R-:W-:Y:S02]  /*69f0*/  FMUL.FTZ R83, R0, R83 ;  /* 0x0000005300537220 */ /* 0x000fe40000410000 */
[C---:B------:R-:W-:Y:S02]  /*6a00*/  FMUL.FTZ R84, R2.reuse, R84 ;  /* 0x0000005402547220 */ /* 0x040fe40000410000 */
[----:B-----5:R-:W2:Y:S01]  /*6a10*/  LDSM.16.MT88.4 R136, [R224+0x100] ;  /* 0x00010000e088783b */ /* 0x020ea20000004200 */
[----:B------:R-:W-:Y:S02]  /*6a20*/  FMUL.FTZ R85, R2, R85 ;  /* 0x0000005502557220 */ /* 0x000fe40000410000 */
[C---:B------:R-:W-:Y:S01]  /*6a30*/  FMUL.FTZ R86, R0.reuse, R86 ;  /* 0x0000005600567220 */ /* 0x040fe20000410000 */
[----:B------:R-:W-:Y:S01]  /*6a40*/  MUFU.EX2 R153, R28 ;  /* 0x0000001c00997308 */ /* 0x000fe20000000800 */
[----:B------:R-:W-:Y:S02]  /*6a50*/  FMUL.FTZ R87, R0, R87 ;  /* 0x0000005700577220 */ /* 0x000fe40000410000 */
[--C-:B---3--:R-:W-:Y:S01]  /*6a60*/  FFMA.FTZ R250, R24, c[0x0][0x2d0], -R243.reuse ;  /* 0x0000b40018fa7a23 */ /* 0x108fe200000108f3 */
[----:B------:R-:W3:Y:S01]  /*6a70*/  LDSM.16.MT88.4 R144, [R222+0x100] ;  /* 0x00010000de90783b */ /* 0x000ee20000004200 */
[--C-:B------:R-:W-:Y:S02]  /*6a80*/  FFMA.FTZ R251, R25, c[0x0][0x2d0], -R243.reuse ;  /* 0x0000b40019fb7a23 */ /* 0x100fe400000108f3 */
[--C-:B------:R-:W-:Y:S02]  /*6a90*/  FFMA.FTZ R45, R45, c[0x0][0x2d0], -R243.reuse ;  /* 0x0000b4002d2d7a23 */ /* 0x100fe400000108f3 */
[--C-:B------:R-:W-:Y:S01]  /*6aa0*/  FFMA.FTZ R46, R46, c[0x0][0x2d0], -R194.reuse ;  /* 0x0000b4002e2e7a23 */ /* 0x100fe200000108c2 */
[----:B------:R-:W-:Y:S01]  /*6ab0*/  MUFU.EX2 R158, R29 ;  /* 0x0000001d009e7308 */ /* 0x000fe20000000800 */
[--C-:B------:R-:W-:Y:S01]  /*6ac0*/  FFMA.FTZ R49, R49, c[0x0][0x2d0], -R243.reuse ;  /* 0x0000b40031317a23 */ /* 0x100fe200000108f3 */
[----:B------:R-:W5:Y:S01]  /*6ad0*/  LDSM.16.MT88.4 R148, [R221+0x100] ;  /* 0x00010000dd94783b */ /* 0x000f620000004200 */
[----:B----4-:R-:W-:Y:S01]  /*6ae0*/  F2FP.PACK_AB R131, R192, R175 ;  /* 0x000000afc083723e */ /* 0x010fe200000000ff */
[--C-:B------:R-:W-:Y:S02]  /*6af0*/  FFMA.FTZ R50, R50, c[0x0][0x2d0], -R194.reuse ;  /* 0x0000b40032327a23 */ /* 0x100fe400000108c2 */
[--C-:B------:R-:W-:Y:S02]  /*6b00*/  FFMA.FTZ R51, R51, c[0x0][0x2d0], -R194.reuse ;  /* 0x0000b40033337a23 */ /* 0x100fe400000108c2 */
[C---:B------:R-:W-:Y:S02]  /*6b10*/  FMUL.FTZ R88, R2.reuse, R88 ;  /* 0x0000005802587220 */ /* 0x040fe40000410000 */
[----:B------:R-:W4:Y:S01]  /*6b20*/  LDSM.16.MT88.4 R124, [R220+0x100] ;  /* 0x00010000dc7c783b */ /* 0x000f220000004200 */
[----:B------:R-:W-:Y:S01]  /*6b30*/  MUFU.EX2 R157, R30 ;  /* 0x0000001e009d7308 */ /* 0x000fe20000000800 */
[----:B------:R-:W-:Y:S02]  /*6b40*/  FMUL.FTZ R89, R2, R89 ;  /* 0x0000005902597220 */ /* 0x000fe40000410000 */
[C---:B------:R-:W-:Y:S02]  /*6b50*/  FMUL.FTZ R90, R0.reuse, R90 ;  /* 0x0000005a005a7220 */ /* 0x040fe40000410000 */
[----:B------:R-:W-:Y:S02]  /*6b60*/  FMUL.FTZ R91, R0, R91 ;  /* 0x0000005b005b7220 */ /* 0x000fe40000410000 */
[----:B------:R-:W0:Y:S01]  /*6b70*/  LDGDEPBAR ;  /* 0x00000000000079af */ /* 0x000e220000000000 */
[C---:B------:R-:W-:Y:S02]  /*6b80*/  FMUL.FTZ R92, R2.reuse, R92 ;  /* 0x0000005c025c7220 */ /* 0x040fe40000410000 */
[----:B------:R-:W-:Y:S01]  /*6b90*/  MUFU.EX2 R155, R33 ;  /* 0x00000021009b7308 */ /* 0x000fe20000000800 */
[----:B------:R-:W-:Y:S02]  /*6ba0*/  FMUL.FTZ R93, R2, R93 ;  /* 0x0000005d025d7220 */ /* 0x000fe40000410000 */
[C---:B------:R-:W-:Y:S01]  /*6bb0*/  FMUL.FTZ R94, R0.reuse, R94 ;  /* 0x0000005e005e7220 */ /* 0x040fe20000410000 */
[C---:B--2---:R-:W-:Y:S06]  /*6bc0*/  HMMA.16816.F32 R4, R128.reuse, R136, R4 ;  /* 0x000000888004723c */ /* 0x044fec0000001804 */
[----:B------:R-:W-:Y:S01]  /*6bd0*/  MUFU.EX2 R161, R44 ;  /* 0x0000002c00a17308 */ /* 0x000fe20000000800 */
[----:B------:R-:W-:Y:S01]  /*6be0*/  FMUL.FTZ R95, R0, R95 ;  /* 0x0000005f005f7220 */ /* 0x000fe20000410000 */
[C---:B------:R-:W-:Y:S01]  /*6bf0*/  HMMA.16816.F32 R8, R128.reuse, R138, R8 ;  /* 0x0000008a8008723c */ /* 0x040fe20000001808 */
[----:B------:R-:W2:Y:S03]  /*6c00*/  LDSM.16.MT88.4 R136, [R224+0x4100] ;  /* 0x00410000e088783b */ /* 0x000ea60000004200 */
[C---:B------:R-:W-:Y:S02]  /*6c10*/  FMUL.FTZ R96, R2.reuse, R96 ;  /* 0x0000006002607220 */ /* 0x040fe40000410000 */
[----:B------:R-:W-:Y:S02]  /*6c20*/  FMUL.FTZ R97, R2, R97 ;  /* 0x0000006102617220 */ /* 0x000fe40000410000 */
[----:B------:R-:W-:Y:S01]  /*6c30*/  MUFU.EX2 R163, R45 ;  /* 0x0000002d00a37308 */ /* 0x000fe20000000800 */
[C---:B---3--:R-:W-:Y:S03]  /*6c40*/  HMMA.16816.F32 R68, R128.reuse, R144, R68 ;  /* 0x000000908044723c */ /* 0x048fe60000001844 */
[C---:B------:R-:W-:Y:S02]  /*6c50*/  FMUL.FTZ R98, R0.reuse, R98 ;  /* 0x0000006200627220 */ /* 0x040fe40000410000 */
[----:B------:R-:W-:Y:S03]  /*6c60*/  FMUL.FTZ R99, R0, R99 ;  /* 0x0000006300637220 */ /* 0x000fe60000410000 */
[C---:B------:R-:W-:Y:S01]  /*6c70*/  HMMA.16816.F32 R72, R128.reuse, R146, R72 ;  /* 0x000000928048723c */ /* 0x040fe20000001848 */
[----:B------:R-:W3:Y:S01]  /*6c80*/  LDSM.16.MT88.4 R144, [R222+0x4100] ;  /* 0x00410000de90783b */ /* 0x000ee20000004200 */
[----:B------:R-:W-:Y:S02]  /*6c90*/  MUFU.EX2 R167, R49 ;  /* 0x0000003100a77308 */ /* 0x000fe40000000800 */
[C---:B------:R-:W-:Y:S02]  /*6ca0*/  FMUL.FTZ R100, R2.reuse, R100 ;  /* 0x0000006402647220 */ /* 0x040fe40000410000 */
[----:B------:R-:W-:Y:S02]  /*6cb0*/  FMUL.FTZ R101, R2, R101 ;  /* 0x0000006502657220 */ /* 0x000fe40000410000 */
[C---:B-----5:R-:W-:Y:S04]  /*6cc0*/  HMMA.16816.F32 R76, R128.reuse, R148, R76 ;  /* 0x00000094804c723c */ /* 0x060fe8000000184c */
[C---:B------:R-:W-:Y:S01]  /*6cd0*/  FMUL.FTZ R102, R0.reuse, R102 ;  /* 0x0000006600667220 */ /* 0x040fe20000410000 */
[----:B------:R-:W-:Y:S01]  /*6ce0*/  MUFU.EX2 R250, R250 ;  /* 0x000000fa00fa7308 */ /* 0x000fe20000000800 */
[----:B------:R-:W-:Y:S02]  /*6cf0*/  FMUL.FTZ R103, R0, R103 ;  /* 0x0000006700677220 */ /* 0x000fe40000410000 */
[C---:B------:R-:W-:Y:S01]  /*6d00*/  HMMA.16816.F32 R80, R128.reuse, R150, R80 ;  /* 0x000000968050723c */ /* 0x040fe20000001850 */
[----:B------:R-:W-:Y:S03]  /*6d10*/  LDSM.16.MT88.4 R148, [R220+0x900] ;  /* 0x00090000dc94783b */ /* 0x000fe60000004200 */
[C---:B------:R-:W-:Y:S02]  /*6d20*/  FMUL.FTZ R104, R2.reuse, R104 ;  /* 0x0000006802687220 */ /* 0x040fe40000410000 */
[----:B------:R-:W-:Y:S01]  /*6d30*/  FMUL.FTZ R105, R2, R105 ;  /* 0x0000006902697220 */ /* 0x000fe20000410000 */
[----:B------:R-:W-:Y:S01]  /*6d40*/  MUFU.EX2 R251, R251 ;  /* 0x000000fb00fb7308 */ /* 0x000fe20000000800 */
[C---:B----4-:R-:W-:Y:S04]  /*6d50*/  HMMA.16816.F32 R84, R128.reuse, R124, R84 ;  /* 0x0000007c8054723c */ /* 0x050fe80000001854 */
[C---:B------:R-:W-:Y:S02]  /*6d60*/  FMUL.FTZ R106, R0.reuse, R106 ;  /* 0x0000006a006a7220 */ /* 0x040fe40000410000 */
[----:B------:R-:W-:Y:S02]  /*6d70*/  FMUL.FTZ R107, R0, R107 ;  /* 0x0000006b006b7220 */ /* 0x000fe40000410000 */
[C---:B------:R-:W-:Y:S01]  /*6d80*/  HMMA.16816.F32 R88, R128.reuse, R126, R88 ;  /* 0x0000007e8058723c */ /* 0x040fe20000001858 */
[----:B------:R-:W4:Y:S01]  /*6d90*/  LDSM.16.MT88.4 R124, [R221+0x4100] ;  /* 0x00410000dd7c783b */ /* 0x000f220000004200 */
[----:B------:R-:W-:Y:S02]  /*6da0*/  MUFU.EX2 R159, R159 ;  /* 0x0000009f009f7308 */ /* 0x000fe40000000800 */
[--C-:B------:R-:W-:Y:S02]  /*6db0*/  FFMA.FTZ R193, R12, c[0x0][0x2d0], -R243.reuse ;  /* 0x0000b4000cc17a23 */ /* 0x100fe400000108f3 */
[C---:B------:R-:W-:Y:S02]  /*6dc0*/  FMUL.FTZ R12, R2.reuse, R120 ;  /* 0x00000078020c7220 */ /* 0x040fe40000410000 */
[C---:B--2---:R-:W-:Y:S04]  /*6dd0*/  HMMA.16816.F32 R92, R128.reuse, R136, R92 ;  /* 0x00000088805c723c */ /* 0x044fe8000000185c */
[--C-:B------:R-:W-:Y:S01]  /*6de0*/  FFMA.FTZ R240, R13, c[0x0][0x2d0], -R243.reuse ;  /* 0x0000b4000df07a23 */ /* 0x100fe200000108f3 */
[----:B------:R-:W-:Y:S01]  /*6df0*/  MUFU.EX2 R193, R193 ;  /* 0x000000c100c17308 */ /* 0x000fe20000000800 */
[----:B------:R-:W-:Y:S02]  /*6e00*/  FMUL.FTZ R13, R2, R121 ;  /* 0x00000079020d7220 */ /* 0x000fe40000410000 */
[C---:B------:R-:W-:Y:S01]  /*6e10*/  HMMA.16816.F32 R96, R128.reuse, R138, R96 ;  /* 0x0000008a8060723c */ /* 0x040fe20000001860 */
[----:B------:R-:W2:Y:S03]  /*6e20*/  LDSM.16.MT88.4 R136, [R220+0x4100] ;  /* 0x00410000dc88783b */ /* 0x000ea60000004200 */
[--C-:B-1----:R-:W-:Y:S02]  /*6e30*/  FFMA.FTZ R244, R14, c[0x0][0x2d0], -R194.reuse ;  /* 0x0000b4000ef47a23 */ /* 0x102fe400000108c2 */
[C---:B------:R-:W-:Y:S01]  /*6e40*/  FMUL.FTZ R14, R0.reuse, R122 ;  /* 0x0000007a000e7220 */ /* 0x040fe20000410000 */
[----:B------:R-:W1:Y:S01]  /*6e50*/  MUFU.EX2 R240, R240 ;  /* 0x000000f000f07308 */ /* 0x000e620000000800 */
[C---:B---3--:R-:W-:Y:S04]  /*6e60*/  HMMA.16816.F32 R100, R128.reuse, R144, R100 ;  /* 0x000000908064723c */ /* 0x048fe80000001864 */
[--C-:B------:R-:W-:Y:S02]  /*6e70*/  FFMA.FTZ R245, R15, c[0x0][0x2d0], -R194.reuse ;  /* 0x0000b4000ff57a23 */ /* 0x100fe400000108c2 */
[----:B------:R-:W-:Y:S02]  /*6e80*/  FMUL.FTZ R15, R0, R123 ;  /* 0x0000007b000f7220 */ /* 0x000fe40000410000 */
[C---:B------:R-:W-:Y:S01]  /*6e90*/  HMMA.16816.F32 R104, R128.reuse, R146, R104 ;  /* 0x000000928068723c */ /* 0x040fe20000001868 */
[----:B------:R-:W3:Y:S01]  /*6ea0*/  LDSM.16.MT88.4 R120, [R224+0x900] ;  /* 0x00090000e078783b */ /* 0x000ee20000004200 */
[----:B------:R-:W-:Y:S02]  /*6eb0*/  MUFU.EX2 R244, R244 ;  /* 0x000000f400f47308 */ /* 0x000fe40000000800 */
[--C-:B------:R-:W-:Y:S02]  /*6ec0*/  FFMA.FTZ R195, R16, c[0x0][0x2d0], -R243.reuse ;  /* 0x0000b40010c37a23 */ /* 0x100fe400000108f3 */
[--C-:B------:R-:W-:Y:S02]  /*6ed0*/  FFMA.FTZ R242, R17, c[0x0][0x2d0], -R243.reuse ;  /* 0x0000b40011f27a23 */ /* 0x100fe400000108f3 */
[--C-:B------:R-:W-:Y:S01]  /*6ee0*/  FFMA.FTZ R246, R18, c[0x0][0x2d0], -R194.reuse ;  /* 0x0000b40012f67a23 */ /* 0x100fe200000108c2 */
[C---:B----4-:R-:W-:Y:S01]  /*6ef0*/  HMMA.16816.F32 R12, R128.reuse, R124, R12 ;  /* 0x0000007c800c723c */ /* 0x050fe2000000180c */
[----:B------:R-:W-:Y:S02]  /*6f00*/  LDSM.16.MT88.4 R144, [R221+0x900] ;  /* 0x00090000dd90783b */ /* 0x000fe40000004200 */
[--C-:B------:R-:W-:Y:S01]  /*6f10*/  FFMA.FTZ R247, R19, c[0x0][0x2d0], -R194.reuse ;  /* 0x0000b40013f77a23 */ /* 0x100fe200000108c2 */
[----:B------:R-:W-:Y:S01]  /*6f20*/  MUFU.EX2 R195, R195 ;  /* 0x000000c300c37308 */ /* 0x000fe20000000800 */
[C---:B------:R-:W-:Y:S02]  /*6f30*/  FMUL.FTZ R108, R2.reuse, R108 ;  /* 0x0000006c026c7220 */ /* 0x040fe40000410000 */
[----:B------:R-:W-:Y:S02]  /*6f40*/  FMUL.FTZ R109, R2, R109 ;  /* 0x0000006d026d7220 */ /* 0x000fe40000410000 */
[C---:B------:R-:W-:Y:S03]  /*6f50*/  FMUL.FTZ R110, R0.reuse, R110 ;  /* 0x0000006e006e7220 */ /* 0x040fe60000410000 */
[----:B------:R-:W-:Y:S02]  /*6f60*/  FMUL.FTZ R111, R0, R111 ;  /* 0x0000006f006f7220 */ /* 0x000fe40000410000 */
[----:B------:R-:W4:Y:S01]  /*6f70*/  MUFU.EX2 R242, R242 ;  /* 0x000000f200f27308 */ /* 0x000f220000000800 */
[----:B------:R-:W-:Y:S01]  /*6f80*/  FMUL.FTZ R16, R2, R116 ;  /* 0x0000007402107220 */ /* 0x000fe20000410000 */
[----:B-1----:R-:W-:Y:S01]  /*6f90*/  F2FP.PACK_AB R116, R240, R193 ;  /* 0x000000c1f074723e */ /* 0x002fe200000000ff */
[----:B------:R-:W-:Y:S02]  /*6fa0*/  FMUL.FTZ R17, R2, R117 ;  /* 0x0000007502117220 */ /* 0x000fe40000410000 */
[C---:B------:R-:W-:Y:S01]  /*6fb0*/  HMMA.16816.F32 R108, R128.reuse, R126, R108 ;  /* 0x0000007e806c723c */ /* 0x040fe2000000186c */
[----:B------:R-:W1:Y:S02]  /*6fc0*/  LDSM.16.MT88.4 R124, [R222+0x900] ;  /* 0x00090000de7c783b */ /* 0x000e640000004200 */
[C---:B------:R-:W-:Y:S02]  /*6fd0*/  FMUL.FTZ R18, R0.reuse, R118 ;  /* 0x0000007600127220 */ /* 0x040fe40000410000 */
[----:B------:R-:W5:Y:S01]  /*6fe0*/  MUFU.EX2 R245, R245 ;  /* 0x000000f500f57308 */ /* 0x000f620000000800 */
[----:B------:R-:W-:Y:S02]  /*6ff0*/  FMUL.FTZ R19, R0, R119 ;  /* 0x0000007700137220 */ /* 0x000fe40000410000 */
[C---:B------:R-:W-:Y:S04]  /*7000*/  FMUL.FTZ R112, R2.reuse, R112 ;  /* 0x0000007002707220 */ /* 0x040fe80000410000 */
[----:B------:R-:W-:Y:S01]  /*7010*/  FMUL.FTZ R113, R2, R113 ;  /* 0x0000007102717220 */ /* 0x000fe20000410000 */
[C---:B--2---:R-:W-:Y:S02]  /*7020*/  HMMA.16816.F32 R16, R128.reuse, R136, R16 ;  /* 0x000000888010723c */ /* 0x044fe40000001810 */
[----:B------:R-:W-:Y:S01]  /*7030*/  MUFU.EX2 R246, R246 ;  /* 0x000000f600f67308 */ /* 0x000fe20000000800 */
[C---:B------:R-:W-:Y:S02]  /*7040*/  FMUL.FTZ R114, R0.reuse, R114 ;  /* 0x0000007200727220 */ /* 0x040fe40000410000 */
[----:B------:R-:W-:Y:S01]  /*7050*/  FMUL.FTZ R115, R0, R115 ;  /* 0x0000007300737220 */ /* 0x000fe20000410000 */
[----:B----4-:R-:W-:Y:S01]  /*7060*/  F2FP.PACK_AB R118, R242, R195 ;  /* 0x000000c3f276723e */ /* 0x010fe200000000ff */
[--C-:B------:R-:W-:Y:S02]  /*7070*/  FFMA.FTZ R248, R20, c[0x0][0x2d0], -R243.reuse ;  /* 0x0000b40014f87a23 */ /* 0x100fe400000108f3 */
[--C-:B------:R-:W-:Y:S03]  /*7080*/  FFMA.FTZ R20, R26, c[0x0][0x2d0], -R194.reuse ;  /* 0x0000b4001a147a23 */ /* 0x100fe600000108c2 */
[----:B------:R-:W-:Y:S01]  /*7090*/  HMMA.16816.F32 R112, R128, R138, R112 ;  /* 0x0000008a8070723c */ /* 0x000fe20000001870 */
[----:B------:R-:W2:Y:S01]  /*70a0*/  MUFU.EX2 R247, R247 ;  /* 0x000000f700f77308 */ /* 0x000ea20000000800 */
[----:B------:R-:W4:Y:S01]  /*70b0*/  LDSM.16.MT88.4 R128, [R224+0x4900] ;  /* 0x00490000e080783b */ /* 0x000f220000004200 */
[--C-:B------:R-:W-:Y:S01]  /*70c0*/  FFMA.FTZ R249, R21, c[0x0][0x2d0], -R243.reuse ;  /* 0x0000b40015f97a23 */ /* 0x100fe200000108f3 */
[----:B-----5:R-:W-:Y:S01]  /*70d0*/  F2FP.PACK_AB R117, R245, R244 ;  /* 0x000000f4f575723e */ /* 0x020fe200000000ff */
[--C-:B------:R-:W-:Y:S02]  /*70e0*/  FFMA.FTZ R21, R27, c[0x0][0x2d0], -R194.reuse ;  /* 0x0000b4001b157a23 */ /* 0x100fe400000108c2 */
[--C-:B------:R-:W-:Y:S02]  /*70f0*/  FFMA.FTZ R32, R32, c[0x0][0x2d0], -R243.reuse ;  /* 0x0000b40020207a23 */ /* 0x100fe400000108f3 */
[--C-:B------:R-:W-:Y:S01]  /*7100*/  FFMA.FTZ R48, R48, c[0x0][0x2d0], -R243.reuse ;  /* 0x0000b40030307a23 */ /* 0x100fe200000108f3 */
[----:B------:R-:W-:Y:S01]  /*7110*/  LDSM.16.MT88.4 R136, [R220+0x4900] ;  /* 0x00490000dc88783b */ /* 0x000fe20000004200 */
[----:B------:R5:W-:Y:S01]  /*7120*/  MUFU.EX2 R154, R32 ;  /* 0x00000020009a7308 */ /* 0x000be20000000800 */
[--C-:B------:R-:W-:Y:S01]  /*7130*/  FFMA.FTZ R252, R22, c[0x0][0x2d0], -R194.reuse ;  /* 0x0000b40016fc7a23 */ /* 0x100fe200000108c2 */
[----:B------:R-:W-:Y:S01]  /*7140*/  F2FP.PACK_AB R22, R251, R250 ;  /* 0x000000fafb16723e */ /* 0x000fe200000000ff */
[--C-:B------:R-:W-:Y:S02]  /*7150*/  FFMA.FTZ R23, R23, c[0x0][0x2d0], -R194.reuse ;  /* 0x0000b40017177a23 */ /* 0x100fe400000108c2 */
[--C-:B------:R-:W-:Y:S02]  /*7160*/  FFMA.FTZ R52, R52, c[0x0][0x2d0], -R243.reuse ;  /* 0x0000b40034347a23 */ /* 0x100fe400000108f3 */
[----:B------:R-:W-:Y:S01]  /*7170*/  LDSM.16.MT88.4 R24, [R222+0x1100] ;  /* 0x00110000de18783b */ /* 0x000fe20000004200 */
[--C-:B------:R-:W-:Y:S02]  /*7180*/  FFMA.FTZ R53, R53, c[0x0][0x2d0], -R243.reuse ;  /* 0x0000b40035357a23 */ /* 0x100fe400000108f3 */
[----:B------:R1:W-:Y:S01]  /*7190*/  MUFU.EX2 R165, R48 ;  /* 0x0000003000a57308 */ /* 0x0003e20000000800 */
[--C-:B------:R-:W-:Y:S02]  /*71a0*/  FFMA.FTZ R56, R56, c[0x0][0x2d0], -R243.reuse ;  /* 0x0000b40038387a23 */ /* 0x100fe400000108f3 */
[--C-:B------:R-:W-:Y:S01]  /*71b0*/  FFMA.FTZ R57, R57, c[0x0][0x2d0], -R243.reuse ;  /* 0x0000b40039397a23 */ /* 0x100fe200000108f3 */
[----:B--2---:R-:W-:Y:S01]  /*71c0*/  F2FP.PACK_AB R119, R247, R246 ;  /* 0x000000f6f777723e */ /* 0x004fe200000000ff */
[--C-:B------:R-:W-:Y:S02]  /*71d0*/  FFMA.FTZ R54, R54, c[0x0][0x2d0], -R194.reuse ;  /* 0x0000b40036367a23 */ /* 0x100fe400000108c2 */
[--C-:B------:R-:W-:Y:S02]  /*71e0*/  FFMA.FTZ R55, R55, c[0x0][0x2d0], -R194.reuse ;  /* 0x0000b40037377a23 */ /* 0x100fe400000108c2 */
[--C-:B------:R-:W-:Y:S01]  /*71f0*/  FFMA.FTZ R58, R58, c[0x0][0x2d0], -R194.reuse ;  /* 0x0000b4003a3a7a23 */ /* 0x100fe200000108c2 */
[----:B------:R-:W-:Y:S01]  /*7200*/  MUFU.EX2 R248, R248 ;  /* 0x000000f800f87308 */ /* 0x000fe20000000800 */
[C---:B---3--:R-:W-:Y:S05]  /*7210*/  HMMA.16816.F32 R4, R116.reuse, R120, R4 ;  /* 0x000000787404723c */ /* 0x048fea0000001804 */
[--C-:B-----5:R-:W-:Y:S02]  /*7220*/  FFMA.FTZ R32, R31, c[0x0][0x2d0], -R194.reuse ;  /* 0x0000b4001f207a23 */ /* 0x120fe400000108c2 */
[----:B------:R-:W-:Y:S01]  /*7230*/  LDSM.16.MT88.4 R28, [R222+0x1900] ;  /* 0x00190000de1c783b */ /* 0x000fe20000004200 */
[C---:B------:R-:W-:Y:S01]  /*7240*/  HMMA.16816.F32 R8, R116.reuse, R122, R8 ;  /* 0x0000007a7408723c */ /* 0x040fe20000001808 */
[----:B------:R-:W-:Y:S03]  /*7250*/  MUFU.EX2 R162, R32 ;  /* 0x0000002000a27308 */ /* 0x000fe60000000800 */
[--C-:B------:R-:W-:Y:S02]  /*7260*/  FFMA.FTZ R59, R59, c[0x0][0x2d0], -R194.reuse ;  /* 0x0000b4003b3b7a23 */ /* 0x100fe400000108c2 */
[--C-:B-1----:R-:W-:Y:S01]  /*7270*/  FFMA.FTZ R48, R47, c[0x0][0x2d0], -R194.reuse ;  /* 0x0000b4002f307a23 */ /* 0x102fe200000108c2 */
[----:B------:R-:W1:Y:S01]  /*7280*/  LDSM.16.MT88.4 R120, [R222+0x4900] ;  /* 0x00490000de78783b */ /* 0x000e620000004200 */
[C---:B------:R-:W-:Y:S03]  /*7290*/  HMMA.16816.F32 R68, R116.reuse, R124, R68 ;  /* 0x0000007c7444723c */ /* 0x040fe60000001844 */
[----:B------:R-:W2:Y:S01]  /*72a0*/  MUFU.EX2 R249, R249 ;  /* 0x000000f900f97308 */ /* 0x000ea20000000800 */
[--C-:B------:R-:W-:Y:S02]  /*72b0*/  FFMA.FTZ R60, R60, c[0x0][0x2d0], -R243.reuse ;  /* 0x0000b4003c3c7a23 */ /* 0x100fe400000108f3 */
[--C-:B------:R-:W-:Y:S02]  /*72c0*/  FFMA.FTZ R61, R61, c[0x0][0x2d0], -R243.reuse ;  /* 0x0000b4003d3d7a23 */ /* 0x100fe400000108f3 */
[C---:B------:R-:W-:Y:S01]  /*72d0*/  HMMA.16816.F32 R72, R116.reuse, R126, R72 ;  /* 0x0000007e7448723c */ /* 0x040fe20000001848 */
[----:B------:R-:W3:Y:S03]  /*72e0*/  LDSM.16.MT88.4 R124, [R221+0x4900] ;  /* 0x00490000dd7c783b */ /* 0x000ee60000004200 */
[----:B------:R-:W-:Y:S01]  /*72f0*/  FFMA.FTZ R64, R64, c[0x0][0x2d0], -R243 ;  /* 0x0000b40040407a23 */ /* 0x000fe200000108f3 */
[----:B------:R-:W-:Y:S01]  /*7300*/  MUFU.EX2 R252, R252 ;  /* 0x000000fc00fc7308 */ /* 0x000fe20000000800 */
[--C-:B------:R-:W-:Y:S02]  /*7310*/  FFMA.FTZ R62, R62, c[0x0][0x2d0], -R194.reuse ;  /* 0x0000b4003e3e7a23 */ /* 0x100fe400000108c2 */
[C---:B------:R-:W-:Y:S04]  /*7320*/  HMMA.16816.F32 R76, R116.reuse, R144, R76 ;  /* 0x00000090744c723c */ /* 0x040fe8000000184c */
[----:B------:R-:W-:Y:S02]  /*7330*/  FFMA.FTZ R63, R63, c[0x0][0x2d0], -R194 ;  /* 0x0000b4003f3f7a23 */ /* 0x000fe400000108c2 */
[----:B------:R-:W-:Y:S01]  /*7340*/  FFMA.FTZ R133, R2, R241, R133 ;  /* 0x000000f102857223 */ /* 0x000fe20000010085 */
[----:B------:R-:W-:Y:S01]  /*7350*/  MUFU.EX2 R52, R52 ;  /* 0x0000003400347308 */ /* 0x000fe20000000800 */
[C---:B------:R-:W-:Y:S01]  /*7360*/  HMMA.16816.F32 R80, R116.reuse, R146, R80 ;  /* 0x000000927450723c */ /* 0x040fe20000001850 */
[----:B------:R-:W-:Y:S03]  /*7370*/  LDSM.16.MT88.4 R144, [R220+0x5100] ;  /* 0x00510000dc90783b */ /* 0x000fe60000004200 */
[----:B------:R-:W-:Y:S02]  /*7380*/  FFMA.FTZ R173, R0, R239, R173 ;  /* 0x000000ef00ad7223 */ /* 0x000fe400000100ad */
[----:B------:R-:W-:Y:S01]  /*7390*/  FADD.FTZ R134, R134, R133 ;  /* 0x0000008586867221 */ /* 0x000fe20000010000 */
[----:B------:R-:W-:Y:S01]  /*73a0*/  MOV R133, R132 ;  /* 0x0000008400857202 */ /* 0x000fe20000000f00 */
[C---:B------:R-:W-:Y:S01]  /*73b0*/  HMMA.16816.F32 R84, R116.reuse, R148, R84 ;  /* 0x000000947454723c */ /* 0x040fe20000001854 */
[----:B------:R-:W-:Y:S03]  /*73c0*/  MUFU.EX2 R148, R51 ;  /* 0x0000003300947308 */ /* 0x000fe60000000800 */
[----:B------:R-:W-:Y:S02]  /*73d0*/  FADD.FTZ R174, R174, R173 ;  /* 0x000000adaeae7221 */ /* 0x000fe40000010000 */
[----:B------:R-:W-:Y:S02]  /*73e0*/  FADD.FTZ R135, R135, R134 ;  /* 0x0000008687877221 */ /* 0x000fe40000010000 */
[C---:B------:R-:W-:Y:S03]  /*73f0*/  HMMA.16816.F32 R88, R116.reuse, R150, R88 ;  /* 0x000000967458723c */ /* 0x040fe60000001858 */
[----:B------:R-:W5:Y:S01]  /*7400*/  MUFU.EX2 R149, R23 ;  /* 0x0000001700957308 */ /* 0x000f620000000800 */
[----:B------:R-:W-:Y:S04]  /*7410*/  FADD.FTZ R172, R172, R135 ;  /* 0x00000087acac7221 */ /* 0x000fe80000010000 */
[C---:B----4-:R-:W-:Y:S04]  /*7420*/  HMMA.16816.F32 R92, R116.reuse, R128, R92 ;  /* 0x00000080745c723c */ /* 0x050fe8000000185c */
[----:B------:R-:W-:Y:S01]  /*7430*/  FADD.FTZ R193, R193, R172 ;  /* 0x000000acc1c17221 */ /* 0x000fe20000010000 */
[----:B------:R2:W-:Y:S03]  /*7440*/  MUFU.EX2 R150, R20 ;  /* 0x0000001400967308 */ /* 0x0005e60000000800 */
[C---:B------:R-:W-:Y:S01]  /*7450*/  HMMA.16816.F32 R96, R116.reuse, R130, R96 ;  /* 0x000000827460723c */ /* 0x040fe20000001860 */
[----:B------:R-:W-:Y:S03]  /*7460*/  LDSM.16.MT88.4 R128, [R222+0x5100] ;  /* 0x00510000de80783b */ /* 0x000fe60000004200 */
[----:B------:R-:W-:Y:S03]  /*7470*/  FADD.FTZ R240, R240, R193 ;  /* 0x000000c1f0f07221 */ /* 0x000fe60000010000 */
[----:B------:R5:W4:Y:S01]  /*7480*/  MUFU.EX2 R151, R21 ;  /* 0x0000001500977308 */ /* 0x000b220000000800 */
[C---:B-1----:R-:W-:Y:S08]  /*7490*/  HMMA.16816.F32 R100, R116.reuse, R120, R100 ;  /* 0x000000787464723c */ /* 0x042ff00000001864 */
[C---:B------:R-:W-:Y:S01]  /*74a0*/  HMMA.16816.F32 R104, R116.reuse, R122, R104 ;  /* 0x0000007a7468723c */ /* 0x040fe20000001868 */
[----:B------:R-:W1:Y:S01]  /*74b0*/  LDSM.16.MT88.4 R120, [R224+0x1100] ;  /* 0x00110000e078783b */ /* 0x000e620000004200 */
[----:B------:R-:W-:Y:S02]  /*74c0*/  MUFU.EX2 R53, R53 ;  /* 0x0000003500357308 */ /* 0x000fe40000000800 */
[----:B--2---:R-:W-:Y:S04]  /*74d0*/  F2FP.PACK_AB R20, R249, R248 ;  /* 0x000000f8f914723e */ /* 0x004fe800000000ff */
[C---:B---3--:R-:W-:Y:S04]  /*74e0*/  HMMA.16816.F32 R12, R116.reuse, R124, R12 ;  /* 0x0000007c740c723c */ /* 0x048fe8000000180c */
[----:B------:R-:W-:Y:S01]  /*74f0*/  MUFU.EX2 R56, R56 ;  /* 0x0000003800387308 */ /* 0x000fe20000000800 */
[----:B-----5:R-:W-:Y:S03]  /*7500*/  F2FP.PACK_AB R21, R149, R252 ;  /* 0x000000fc9515723e */ /* 0x020fe600000000ff */
[C---:B------:R-:W-:Y:S01]  /*7510*/  HMMA.16816.F32 R108, R116.reuse, R126, R108 ;  /* 0x0000007e746c723c */ /* 0x040fe2000000186c */
[----:B------:R-:W-:Y:S03]  /*7520*/  LDSM.16.MT88.4 R124, [R220+0x1100] ;  /* 0x00110000dc7c783b */ /* 0x000fe60000004200 */
[----:B----4-:R-:W-:Y:S02]  /*7530*/  F2FP.PACK_AB R23, R151, R150 ;  /* 0x000000969717723e */ /* 0x010fe400000000ff */
[----:B------:R-:W-:Y:S02]  /*7540*/  MUFU.EX2 R57, R57 ;  /* 0x0000003900397308 */ /* 0x000fe40000000800 */
[C---:B------:R-:W-:Y:S08]  /*7550*/  HMMA.16816.F32 R16, R116.reuse, R136, R16 ;  /* 0x000000887410723c */ /* 0x040ff00000001810 */
[----:B------:R-:W-:Y:S01]  /*7560*/  HMMA.16816.F32 R112, R116, R138, R112 ;  /* 0x0000008a7470723c */ /* 0x000fe20000001870 */
[----:B------:R-:W2:Y:S01]  /*7570*/  LDSM.16.MT88.4 R116, [R221+0x1100] ;  /* 0x00110000dd74783b */ /* 0x000ea20000004200 */
[----:B------:R-:W-:Y:S06]  /*7580*/  MUFU.EX2 R54, R54 ;  /* 0x0000003600367308 */ /* 0x000fec0000000800 */
[C---:B-1----:R-:W-:Y:S01]  /*7590*/  HMMA.16816.F32 R4, R20.reuse, R120, R4 ;  /* 0x000000781404723c */ /* 0x042fe20000001804 */
[----:B------:R-:W-:Y:S03]  /*75a0*/  LDSM.16.MT88.4 R136, [R221+0x5100] ;  /* 0x00510000dd88783b */ /* 0x000fe60000004200 */
[----:B------:R-:W-:Y:S04]  /*75b0*/  MUFU.EX2 R55, R55 ;  /* 0x0000003700377308 */ /* 0x000fe80000000800 */
[C---:B------:R-:W-:Y:S01]  /*75c0*/  HMMA.16816.F32 R8, R20.reuse, R122, R8 ;  /* 0x0000007a1408723c */ /* 0x040fe20000001808 */
[----:B------:R-:W1:Y:S05]  /*75d0*/  LDSM.16.MT88.4 R120, [R224+0x5100] ;  /* 0x00510000e078783b */ /* 0x000e6a0000004200 */
[----:B------:R-:W-:Y:S02]  /*75e0*/  MUFU.EX2 R58, R58 ;  /* 0x0000003a003a7308 */ /* 0x000fe40000000800 */
[C---:B------:R-:W-:Y:S08]  /*75f0*/  HMMA.16816.F32 R68, R20.reuse, R24, R68 ;  /* 0x000000181444723c */ /* 0x040ff00000001844 */
[----:B------:R-:W-:Y:S01]  /*7600*/  MUFU.EX2 R59, R59 ;  /* 0x0000003b003b7308 */ /* 0x000fe20000000800 */
[C---:B------:R-:W-:Y:S01]  /*7610*/  HMMA.16816.F32 R72, R20.reuse, R26, R72 ;  /* 0x0000001a1448723c */ /* 0x040fe20000001848 */
[----:B------:R-:W3:Y:S07]  /*7620*/  LDSM.16.MT88.4 R24, [R224+0x1900] ;  /* 0x00190000e018783b */ /* 0x000eee0000004200 */
[C---:B--2---:R-:W-:Y:S01]  /*7630*/  HMMA.16816.F32 R76, R20.reuse, R116, R76 ;  /* 0x00000074144c723c */ /* 0x044fe2000000184c */
[----:B------:R-:W-:Y:S06]  /*7640*/  MUFU.EX2 R60, R60 ;  /* 0x0000003c003c7308 */ /* 0x000fec0000000800 */
[--C-:B------:R-:W-:Y:S01]  /*7650*/  FFMA.FTZ R116, R35, c[0x0][0x2d0], -R194.reuse ;  /* 0x0000b40023747a23 */ /* 0x100fe200000108c2 */
[C---:B------:R-:W-:Y:S01]  /*7660*/  HMMA.16816.F32 R80, R20.reuse, R118, R80 ;  /* 0x000000761450723c */ /* 0x040fe20000001850 */
[----:B------:R-:W2:Y:S02]  /*7670*/  LDSM.16.MT88.4 R32, [R221+0x1900] ;  /* 0x00190000dd20783b */ /* 0x000ea40000004200 */
[----:B------:R4:W5:Y:S05]  /*7680*/  MUFU.EX2 R166, R116 ;  /* 0x0000007400a67308 */ /* 0x00096a0000000800 */
[C---:B------:R-:W-:Y:S05]  /*7690*/  HMMA.16816.F32 R84, R20.reuse, R124, R84 ;  /* 0x0000007c1454723c */ /* 0x040fea0000001854 */
[----:B------:R-:W-:Y:S03]  /*76a0*/  MUFU.EX2 R61, R61 ;  /* 0x0000003d003d7308 */ /* 0x000fe60000000800 */
[C---:B------:R-:W-:Y:S01]  /*76b0*/  HMMA.16816.F32 R88, R20.reuse, R126, R88 ;  /* 0x0000007e1458723c */ /* 0x040fe20000001858 */
[----:B------:R-:W-:Y:S06]  /*76c0*/  LDSM.16.MT88.4 R124, [R224+0x3900] ;  /* 0x00390000e07c783b */ /* 0x000fec0000004200 */
[----:B------:R-:W-:Y:S01]  /*76d0*/  MUFU.EX2 R64, R64 ;  /* 0x0000004000407308 */ /* 0x000fe20000000800 */
[C---:B-1----:R-:W-:Y:S01]  /*76e0*/  HMMA.16816.F32 R92, R20.reuse, R120, R92 ;  /* 0x00000078145c723c */ /* 0x042fe2000000185c */
[----:B----4-:R-:W1:Y:S06]  /*76f0*/  LDSM.16.MT88.4 R116, [R220+0x1900] ;  /* 0x00190000dc74783b */ /* 0x010e6c0000004200 */
[--C-:B------:R-:W-:Y:S01]  /*7700*/  FFMA.FTZ R120, R36, c[0x0][0x2d0], -R243.reuse ;  /* 0x0000b40024787a23 */ /* 0x100fe200000108f3 */
[C---:B------:R-:W-:Y:S01]  /*7710*/  HMMA.16816.F32 R96, R20.reuse, R122, R96 ;  /* 0x0000007a1460723c */ /* 0x040fe20000001860 */
[----:B------:R-:W-:Y:S03]  /*7720*/  MUFU.EX2 R62, R62 ;  /* 0x0000003e003e7308 */ /* 0x000fe60000000800 */
[--C-:B------:R-:W-:Y:S03]  /*7730*/  FFMA.FTZ R121, R37, c[0x0][0x2d0], -R243.reuse ;  /* 0x0000b40025797a23 */ /* 0x100fe600000108f3 */
[--C-:B------:R-:W-:Y:S01]  /*7740*/  FFMA.FTZ R122, R40, c[0x0][0x2d0], -R243.reuse ;  /* 0x0000b400287a7a23 */ /* 0x100fe200000108f3 */
[C---:B------:R-:W-:Y:S03]  /*7750*/  HMMA.16816.F32 R100, R20.reuse, R128, R100 ;  /* 0x000000801464723c */ /* 0x040fe60000001864 */
[----:B------:R-:W-:Y:S01]  /*7760*/  MUFU.EX2 R120, R120 ;  /* 0x0000007800787308 */ /* 0x000fe20000000800 */
[--C-:B------:R-:W-:Y:S02]  /*7770*/  FFMA.FTZ R123, R41, c[0x0][0x2d0], -R243.reuse ;  /* 0x0000b400297b7a23 */ /* 0x100fe400000108f3 */
[----:B------:R-:W-:Y:S02]  /*7780*/  FFMA.FTZ R243, R65, c[0x0][0x2d0], -R243 ;  /* 0x0000b40041f37a23 */ /* 0x000fe400000108f3 */
[C---:B------:R-:W-:Y:S04]  /*7790*/  HMMA.16816.F32 R104, R20.reuse, R130, R104 ;  /* 0x000000821468723c */ /* 0x040fe80000001868 */
[--C-:B------:R-:W-:Y:S01]  /*77a0*/  FFMA.FTZ R65, R66, c[0x0][0x2d0], -R194.reuse ;  /* 0x0000b40042417a23 */ /* 0x100fe200000108c2 */
[----:B------:R-:W4:Y:S03]  /*77b0*/  MUFU.EX2 R121, R121 ;  /* 0x0000007900797308 */ /* 0x000f260000000800 */
[C---:B------:R-:W-:Y:S07]  /*77c0*/  HMMA.16816.F32 R12, R20.reuse, R136, R12 ;  /* 0x00000088140c723c */ /* 0x040fee000000180c */
[--C-:B------:R-:W-:Y:S01]  /*77d0*/  FFMA.FTZ R136, R38, c[0x0][0x2d0], -R194.reuse ;  /* 0x0000b40026887a23 */ /* 0x100fe200000108c2 */
[C---:B------:R-:W-:Y:S01]  /*77e0*/  HMMA.16816.F32 R108, R20.reuse, R138, R108 ;  /* 0x0000008a146c723c */ /* 0x040fe2000000186c */
[----:B------:R-:W-:Y:S03]  /*77f0*/  MUFU.EX2 R122, R122 ;  /* 0x0000007a007a7308 */ /* 0x000fe60000000800 */
[--C-:B------:R-:W-:Y:S02]  /*7800*/  FFMA.FTZ R137, R39, c[0x0][0x2d0], -R194.reuse ;  /* 0x0000b40027897a23 */ /* 0x100fe400000108c2 */
[----:B------:R-:W-:Y:S01]  /*7810*/  LDSM.16.MT88.4 R36, [R220+0x2100] ;  /* 0x00210000dc24783b */ /* 0x000fe20000004200 */
[--C-:B------:R-:W-:Y:S01]  /*7820*/  FFMA.FTZ R138, R42, c[0x0][0x2d0], -R194.reuse ;  /* 0x0000b4002a8a7a23 */ /* 0x100fe200000108c2 */
[C---:B------:R-:W-:Y:S03]  /*7830*/  HMMA.16816.F32 R16, R20.reuse, R144, R16 ;  /* 0x000000901410723c */ /* 0x040fe60000001810 */
[----:B------:R1:W-:Y:S01]  /*7840*/  MUFU.EX2 R145, R46 ;  /* 0x0000002e00917308 */ /* 0x0003e20000000800 */
[--C-:B------:R-:W-:Y:S02]  /*7850*/  FFMA.FTZ R139, R43, c[0x0][0x2d0], -R194.reuse ;  /* 0x0000b4002b8b7a23 */ /* 0x100fe400000108c2 */
[----:B------:R-:W-:Y:S01]  /*7860*/  LDSM.16.MT88.4 R40, [R222+0x6100] ;  /* 0x00610000de28783b */ /* 0x000fe20000004200 */
[----:B------:R-:W-:Y:S01]  /*7870*/  FFMA.FTZ R194, R67, c[0x0][0x2d0], -R194 ;  /* 0x0000b40043c27a23 */ /* 0x000fe200000108c2 */
[----:B------:R-:W-:Y:S05]  /*7880*/  HMMA.16816.F32 R112, R20, R146, R112 ;  /* 0x000000921470723c */ /* 0x000fea0000001870 */
[----:B------:R-:W-:Y:S02]  /*7890*/  MUFU.EX2 R146, R48 ;  /* 0x0000003000927308 */ /* 0x000fe40000000800 */
[----:B------:R-:W-:Y:S02]  /*78a0*/  F2FP.PACK_AB R20, R158, R153 ;  /* 0x000000999e14723e */ /* 0x000fe400000000ff */
[----:B------:R-:W-:Y:S03]  /*78b0*/  F2FP.PACK_AB R22, R155, R154 ;  /* 0x0000009a9b16723e */ /* 0x000fe600000000ff */
[----:B------:R-:W-:Y:S02]  /*78c0*/  F2FP.PACK_AB R21, R162, R157 ;  /* 0x0000009da215723e */ /* 0x000fe400000000ff */
[----:B-----5:R-:W-:Y:S01]  /*78d0*/  F2FP.PACK_AB R23, R166, R159 ;  /* 0x0000009fa617723e */ /* 0x020fe200000000ff */
[----:B------:R5:W-:Y:S01]  /*78e0*/  MUFU.EX2 R147, R50 ;  /* 0x0000003200937308 */ /* 0x000be20000000800 */
[----:B-1----:R-:W-:Y:S05]  /*78f0*/  LDSM.16.MT88.4 R44, [R222+0x2900] ;  /* 0x00290000de2c783b */ /* 0x002fea0000004200 */
[C---:B---3--:R-:W-:Y:S04]  /*7900*/  HMMA.16816.F32 R4, R20.reuse, R24, R4 ;  /* 0x000000181404723c */ /* 0x048fe80000001804 */
[----:B------:R-:W1:Y:S04]  /*7910*/  MUFU.EX2 R123, R123 ;  /* 0x0000007b007b7308 */ /* 0x000e680000000800 */
[C---:B------:R-:W-:Y:S01]  /*7920*/  HMMA.16816.F32 R8, R20.reuse, R26, R8 ;  /* 0x0000001a1408723c */ /* 0x040fe20000001808 */
[----:B------:R-:W3:Y:S05]  /*7930*/  LDSM.16.MT88.4 R24, [R224+0x5900] ;  /* 0x00590000e018783b */ /* 0x000eea0000004200 */
[----:B------:R-:W-:Y:S02]  /*7940*/  MUFU.EX2 R136, R136 ;  /* 0x0000008800887308 */ /* 0x000fe40000000800 */
[C---:B------:R-:W-:Y:S01]  /*7950*/  HMMA.16816.F32 R68, R20.reuse, R28, R68 ;  /* 0x0000001c1444723c */ /* 0x040fe20000001844 */
[----:B-----5:R-:W-:Y:S07]  /*7960*/  LDSM.16.MT88.4 R48, [R220+0x7100] ;  /* 0x00710000dc30783b */ /* 0x020fee0000004200 */
[C---:B------:R-:W-:Y:S01]  /*7970*/  HMMA.16816.F32 R72, R20.reuse, R30, R72 ;  /* 0x0000001e1448723c */ /* 0x040fe20000001848 */
[----:B------:R-:W5:Y:S01]  /*7980*/  MUFU.EX2 R137, R137 ;  /* 0x0000008900897308 */ /* 0x000f620000000800 */
[----:B------:R-:W1:Y:S06]  /*7990*/  LDSM.16.MT88.4 R28, [R222+0x5900] ;  /* 0x00590000de1c783b */ /* 0x000e6c0000004200 */
[C---:B--2---:R-:W-:Y:S03]  /*79a0*/  HMMA.16816.F32 R76, R20.reuse, R32, R76 ;  /* 0x00000020144c723c */ /* 0x044fe6000000184c */
[----:B------:R-:W-:Y:S05]  /*79b0*/  MUFU.EX2 R138, R138 ;  /* 0x0000008a008a7308 */ /* 0x000fea0000000800 */
[C---:B------:R-:W-:Y:S01]  /*79c0*/  HMMA.16816.F32 R80, R20.reuse, R34, R80 ;  /* 0x000000221450723c */ /* 0x040fe20000001850 */
[----:B------:R-:W2:Y:S04]  /*79d0*/  LDSM.16.MT88.4 R32, [R221+0x5900] ;  /* 0x00590000dd20783b */ /* 0x000ea80000004200 */
[----:B------:R-:W1:Y:S03]  /*79e0*/  MUFU.EX2 R139, R139 ;  /* 0x0000008b008b7308 */ /* 0x000e660000000800 */
[C---:B------:R-:W-:Y:S07]  /*79f0*/  HMMA.16816.F32 R84, R20.reuse, R116, R84 ;  /* 0x000000741454723c */ /* 0x040fee0000001854 */
[----:B------:R-:W1:Y:S01]  /*7a00*/  MUFU.EX2 R243, R243 ;  /* 0x000000f300f37308 */ /* 0x000e620000000800 */
[C---:B------:R-:W-:Y:S01]  /*7a10*/  HMMA.16816.F32 R88, R20.reuse, R118, R88 ;  /* 0x000000761458723c */ /* 0x040fe20000001858 */
[----:B------:R-:W4:Y:S07]  /*7a20*/  LDSM.16.MT88.4 R116, [R220+0x5900] ;  /* 0x00590000dc74783b */ /* 0x000f2e0000004200 */
[C---:B---3--:R-:W-:Y:S01]  /*7a30*/  HMMA.16816.F32 R92, R20.reuse, R24, R92 ;  /* 0x00000018145c723c */ /* 0x048fe2000000185c */
[----:B------:R-:W3:Y:S07]  /*7a40*/  MUFU.EX2 R63, R63 ;  /* 0x0000003f003f7308 */ /* 0x000eee0000000800 */
[C---:B------:R-:W-:Y:S01]  /*7a50*/  HMMA.16816.F32 R96, R20.reuse, R26, R96 ;  /* 0x0000001a1460723c */ /* 0x040fe20000001860 */
[----:B------:R-:W3:Y:S02]  /*7a60*/  LDSM.16.MT88.4 R24, [R224+0x2100] ;  /* 0x00210000e018783b */ /* 0x000ee40000004200 */
[----:B------:R-:W-:Y:S05]  /*7a70*/  MUFU.EX2 R65, R65 ;  /* 0x0000004100417308 */ /* 0x000fea0000000800 */
[C---:B-1----:R-:W-:Y:S05]  /*7a80*/  HMMA.16816.F32 R100, R20.reuse, R28, R100 ;  /* 0x0000001c1464723c */ /* 0x042fea0000001864 */
[----:B------:R-:W1:Y:S03]  /*7a90*/  MUFU.EX2 R194, R194 ;  /* 0x000000c200c27308 */ /* 0x000e660000000800 */
[C---:B------:R-:W-:Y:S01]  /*7aa0*/  HMMA.16816.F32 R104, R20.reuse, R30, R104 ;  /* 0x0000001e1468723c */ /* 0x040fe20000001868 */
[----:B------:R-:W1:Y:S07]  /*7ab0*/  LDSM.16.MT88.4 R28, [R222+0x2100] ;  /* 0x00210000de1c783b */ /* 0x000e6e0000004200 */
[C---:B--2---:R-:W-:Y:S08]  /*7ac0*/  HMMA.16816.F32 R12, R20.reuse, R32, R12 ;  /* 0x00000020140c723c */ /* 0x044ff0000000180c */
[C---:B------:R-:W-:Y:S01]  /*7ad0*/  HMMA.16816.F32 R108, R20.reuse, R34, R108 ;  /* 0x00000022146c723c */ /* 0x040fe2000000186c */
[----:B------:R-:W2:Y:S07]  /*7ae0*/  LDSM.16.MT88.4 R32, [R221+0x2100] ;  /* 0x00210000dd20783b */ /* 0x000eae0000004200 */
[C---:B----4-:R-:W-:Y:S08]  /*7af0*/  HMMA.16816.F32 R16, R20.reuse, R116, R16 ;  /* 0x000000741410723c */ /* 0x050ff00000001810 */
[----:B------:R-:W-:Y:S01]  /*7b00*/  HMMA.16816.F32 R112, R20, R118, R112 ;  /* 0x000000761470723c */ /* 0x000fe20000001870 */
[----:B------:R-:W-:Y:S06]  /*7b10*/  LDSM.16.MT88.4 R116, [R221+0x6100] ;  /* 0x00610000dd74783b */ /* 0x000fec0000004200 */
[----:B------:R-:W-:Y:S02]  /*7b20*/  F2FP.PACK_AB R20, R121, R120 ;  /* 0x000000787914723e */ /* 0x000fe400000000ff */
[----:B------:R-:W-:Y:S03]  /*7b30*/  F2FP.PACK_AB R22, R123, R122 ;  /* 0x0000007a7b16723e */ /* 0x000fe600000000ff */
[----:B-----5:R-:W-:Y:S02]  /*7b40*/  F2FP.PACK_AB R21, R137, R136 ;  /* 0x000000888915723e */ /* 0x020fe400000000ff */
[----:B------:R-:W-:Y:S07]  /*7b50*/  F2FP.PACK_AB R23, R139, R138 ;  /* 0x0000008a8b17723e */ /* 0x000fee00000000ff */
[C---:B---3--:R-:W-:Y:S08]  /*7b60*/  HMMA.16816.F32 R4, R20.reuse, R24, R4 ;  /* 0x000000181404723c */ /* 0x048ff00000001804 */
        /* <DEDUP_REMOVED lines=8> */
[C---:B------:R-:W-:Y:S08]  /*7bf0*/  HMMA.16816.F32 R84, R20.reuse, R36, R84 ;  /* 0x000000241454723c */ /* 0x040ff00000001854 */
[C---:B------:R-:W-:Y:S01]  /*7c00*/  HMMA.16816.F32 R88, R20.reuse, R38, R88 ;  /* 0x000000261458723c */ /* 0x040fe20000001858 */
[----:B------:R-:W4:Y:S07]  /*7c10*/  LDSM.16.MT88.4 R36, [R221+0x2900] ;  /* 0x00290000dd24783b */ /* 0x000f2e0000004200 */
[C---:B---3--:R-:W-:Y:S08]  /*7c20*/  HMMA.16816.F32 R92, R20.reuse, R24, R92 ;  /* 0x00000018145c723c */ /* 0x048ff0000000185c */
[C---:B------:R-:W-:Y:S01]  /*7c30*/  HMMA.16816.F32 R96, R20.reuse, R26, R96 ;  /* 0x0000001a1460723c */ /* 0x040fe20000001860 */
[----:B------:R-:W3:Y:S07]  /*7c40*/  LDSM.16.MT88.4 R24, [R220+0x2900] ;  /* 0x00290000dc18783b */ /* 0x000eee0000004200 */
[C---:B------:R-:W-:Y:S08]  /*7c50*/  HMMA.16816.F32 R100, R20.reuse, R40, R100 ;  /* 0x000000281464723c */ /* 0x040ff00000001864 */
[C---:B------:R-:W-:Y:S01]  /*7c60*/  HMMA.16816.F32 R104, R20.reuse, R42, R104 ;  /* 0x0000002a1468723c */ /* 0x040fe20000001868 */
[----:B------:R-:W-:Y:S07]  /*7c70*/  LDSM.16.MT88.4 R40, [R222+0x7100] ;  /* 0x00710000de28783b */ /* 0x000fee0000004200 */
[C---:B------:R-:W-:Y:S08]  /*7c80*/  HMMA.16816.F32 R12, R20.reuse, R116, R12 ;  /* 0x00000074140c723c */ /* 0x040ff0000000180c */
[C---:B------:R-:W-:Y:S08]  /*7c90*/  HMMA.16816.F32 R108, R20.reuse, R118, R108 ;  /* 0x00000076146c723c */ /* 0x040ff0000000186c */
[C---:B-1----:R-:W-:Y:S08]  /*7ca0*/  HMMA.16816.F32 R16, R20.reuse, R28, R16 ;  /* 0x0000001c1410723c */ /* 0x042ff00000001810 */
[----:B------:R-:W-:Y:S01]  /*7cb0*/  HMMA.16816.F32 R112, R20, R30, R112 ;  /* 0x0000001e1470723c */ /* 0x000fe20000001870 */
[----:B------:R-:W1:Y:S06]  /*7cc0*/  LDSM.16.MT88.4 R28, [R224+0x6900] ;  /* 0x00690000e01c783b */ /* 0x000e6c0000004200 */
[----:B------:R-:W-:Y:S02]  /*7cd0*/  F2FP.PACK_AB R20, R163, R161 ;  /* 0x000000a1a314723e */ /* 0x000fe400000000ff */
[----:B------:R-:W-:Y:S03]  /*7ce0*/  F2FP.PACK_AB R22, R167, R165 ;  /* 0x000000a5a716723e */ /* 0x000fe600000000ff */
[----:B------:R-:W-:Y:S02]  /*7cf0*/  F2FP.PACK_AB R21, R146, R145 ;  /* 0x000000919215723e */ /* 0x000fe400000000ff */
[----:B------:R-:W-:Y:S07]  /*7d00*/  F2FP.PACK_AB R23, R148, R147 ;  /* 0x000000939417723e */ /* 0x000fee00000000ff */
[C---:B--2---:R-:W-:Y:S08]  /*7d10*/  HMMA.16816.F32 R4, R20.reuse, R32, R4 ;  /* 0x000000201404723c */ /* 0x044ff00000001804 */
[C---:B------:R-:W-:Y:S01]  /*7d20*/  HMMA.16816.F32 R8, R20.reuse, R34, R8 ;  /* 0x000000221408723c */ /* 0x040fe20000001808 */
[----:B------:R-:W2:Y:S07]  /*7d30*/  LDSM.16.MT88.4 R32, [R222+0x6900] ;  /* 0x00690000de20783b */ /* 0x000eae0000004200 */
[C---:B------:R-:W-:Y:S08]  /*7d40*/  HMMA.16816.F32 R68, R20.reuse, R44, R68 ;  /* 0x0000002c1444723c */ /* 0x040ff00000001844 */
[C---:B------:R-:W-:Y:S01]  /*7d50*/  HMMA.16816.F32 R72, R20.reuse, R46, R72 ;  /* 0x0000002e1448723c */ /* 0x040fe20000001848 */
[----:B------:R-:W-:Y:S07]  /*7d60*/  LDSM.16.MT88.4 R44, [R221+0x7100] ;  /* 0x00710000dd2c783b */ /* 0x000fee0000004200 */
[C---:B----4-:R-:W-:Y:S08]  /*7d70*/  HMMA.16816.F32 R76, R20.reuse, R36, R76 ;  /* 0x00000024144c723c */ /* 0x050ff0000000184c */
[C---:B------:R-:W-:Y:S01]  /*7d80*/  HMMA.16816.F32 R80, R20.reuse, R38, R80 ;  /* 0x000000261450723c */ /* 0x040fe20000001850 */
[----:B------:R-:W4:Y:S07]  /*7d90*/  LDSM.16.MT88.4 R36, [R221+0x6900] ;  /* 0x00690000dd24783b */ /* 0x000f2e0000004200 */
        /* <DEDUP_REMOVED lines=9> */
[C---:B----4-:R-:W-:Y:S08]  /*7e30*/  HMMA.16816.F32 R12, R20.reuse, R36, R12 ;  /* 0x00000024140c723c */ /* 0x050ff0000000180c */
[C---:B------:R-:W-:Y:S01]  /*7e40*/  HMMA.16816.F32 R108, R20.reuse, R38, R108 ;  /* 0x00000026146c723c */ /* 0x040fe2000000186c */
[----:B------:R-:W-:Y:S07]  /*7e50*/  LDSM.16.MT88.4 R36, [R220+0x3100] ;  /* 0x00310000dc24783b */ /* 0x000fee0000004200 */
[C---:B---3--:R-:W-:Y:S08]  /*7e60*/  HMMA.16816.F32 R16, R20.reuse, R24, R16 ;  /* 0x000000181410723c */ /* 0x048ff00000001810 */
[----:B------:R-:W-:Y:S01]  /*7e70*/  HMMA.16816.F32 R112, R20, R26, R112 ;  /* 0x0000001a1470723c */ /* 0x000fe20000001870 */
[----:B------:R-:W3:Y:S06]  /*7e80*/  LDSM.16.MT88.4 R24, [R221+0x3100] ;  /* 0x00310000dd18783b */ /* 0x000eec0000004200 */
[----:B------:R-:W-:Y:S02]  /*7e90*/  F2FP.PACK_AB R20, R53, R52 ;  /* 0x000000343514723e */ /* 0x000fe400000000ff */
[----:B------:R-:W-:Y:S03]  /*7ea0*/  F2FP.PACK_AB R22, R57, R56 ;  /* 0x000000383916723e */ /* 0x000fe600000000ff */
[----:B------:R-:W-:Y:S02]  /*7eb0*/  F2FP.PACK_AB R21, R55, R54 ;  /* 0x000000363715723e */ /* 0x000fe400000000ff */
[----:B------:R-:W-:Y:S07]  /*7ec0*/  F2FP.PACK_AB R23, R59, R58 ;  /* 0x0000003a3b17723e */ /* 0x000fee00000000ff */
[C---:B-1----:R-:W-:Y:S08]  /*7ed0*/  HMMA.16816.F32 R4, R20.reuse, R28, R4 ;  /* 0x0000001c1404723c */ /* 0x042ff00000001804 */
[C---:B------:R-:W-:Y:S01]  /*7ee0*/  HMMA.16816.F32 R8, R20.reuse, R30, R8 ;  /* 0x0000001e1408723c */ /* 0x040fe20000001808 */
[----:B------:R-:W1:Y:S07]  /*7ef0*/  LDSM.16.MT88.4 R28, [R224+0x7100] ;  /* 0x00710000e01c783b */ /* 0x000e6e0000004200 */
[C---:B--2---:R-:W-:Y:S08]  /*7f00*/  HMMA.16816.F32 R68, R20.reuse, R32, R68 ;  /* 0x000000201444723c */ /* 0x044ff00000001844 */
[C---:B------:R-:W-:Y:S01]  /*7f10*/  HMMA.16816.F32 R72, R20.reuse, R34, R72 ;  /* 0x000000221448723c */ /* 0x040fe20000001848 */
[----:B------:R-:W-:Y:S07]  /*7f20*/  LDSM.16.MT88.4 R32, [R220+0x3900] ;  /* 0x00390000dc20783b */ /* 0x000fee0000004200 */
[C---:B---3--:R-:W-:Y:S08]  /*7f30*/  HMMA.16816.F32 R76, R20.reuse, R24, R76 ;  /* 0x00000018144c723c */ /* 0x048ff0000000184c */
[C---:B------:R-:W-:Y:S01]  /*7f40*/  HMMA.16816.F32 R80, R20.reuse, R26, R80 ;  /* 0x0000001a1450723c */ /* 0x040fe20000001850 */
[----:B------:R-:W2:Y:S07]  /*7f50*/  LDSM.16.MT88.4 R24, [R222+0x3900] ;  /* 0x00390000de18783b */ /* 0x000eae0000004200 */
[C---:B------:R-:W-:Y:S07]  /*7f60*/  HMMA.16816.F32 R84, R20.reuse, R36, R84 ;  /* 0x000000241454723c */ /* 0x040fee0000001854 */
[----:B------:R-:W-:Y:S01]  /*7f70*/  FADD.FTZ R37, R175, R174 ;  /* 0x000000aeaf257221 */ /* 0x000fe20000010000 */
[C---:B------:R-:W-:Y:S04]  /*7f80*/  HMMA.16816.F32 R88, R20.reuse, R38, R88 ;  /* 0x000000261458723c */ /* 0x040fe80000001858 */
[----:B------:R-:W-:Y:S04]  /*7f90*/  FADD.FTZ R37, R192, R37 ;  /* 0x00000025c0257221 */ /* 0x000fe80000010000 */
[C---:B-1----:R-:W-:Y:S04]  /*7fa0*/  HMMA.16816.F32 R92, R20.reuse, R28, R92 ;  /* 0x0000001c145c723c */ /* 0x042fe8000000185c */
[----:B------:R-:W-:Y:S02]  /*7fb0*/  FADD.FTZ R244, R244, R37 ;  /* 0x00000025f4f47221 */ /* 0x000fe40000010000 */
[----:B------:R-:W-:Y:S02]  /*7fc0*/  FADD.FTZ R37, R195, R240 ;  /* 0x000000f0c3257221 */ /* 0x000fe40000010000 */
[C---:B------:R-:W-:Y:S01]  /*7fd0*/  HMMA.16816.F32 R96, R20.reuse, R30, R96 ;  /* 0x0000001e1460723c */ /* 0x040fe20000001860 */
[----:B------:R-:W1:Y:S03]  /*7fe0*/  LDSM.16.MT88.4 R28, [R221+0x3900] ;  /* 0x00390000dd1c783b */ /* 0x000e660000004200 */
[----:B------:R-:W-:Y:S02]  /*7ff0*/  FADD.FTZ R245, R245, R244 ;  /* 0x000000f4f5f57221 */ /* 0x000fe40000010000 */
[----:B------:R-:W-:Y:S02]  /*8000*/  FADD.FTZ R37, R242, R37 ;  /* 0x00000025f2257221 */ /* 0x000fe40000010000 */
[C---:B------:R-:W-:Y:S04]  /*8010*/  HMMA.16816.F32 R100, R20.reuse, R40, R100 ;  /* 0x000000281464723c */ /* 0x040fe80000001864 */
        /* <DEDUP_REMOVED lines=14> */
[----:B------:R-:W-:Y:S04]  /*8100*/  HMMA.16816.F32 R112, R20, R50, R112 ;  /* 0x000000321470723c */ /* 0x000fe80000001870 */
[----:B------:R-:W-:Y:S02]  /*8110*/  FADD.FTZ R2, R151, R2 ;  /* 0x0000000297027221 */ /* 0x000fe40000010000 */
[----:B------:R-:W-:Y:S01]  /*8120*/  FADD.FTZ R37, R158, R37 ;  /* 0x000000259e257221 */ /* 0x000fe20000010000 */
[----:B------:R-:W-:Y:S01]  /*8130*/  F2FP.PACK_AB R20, R61, R60 ;  /* 0x0000003c3d14723e */ /* 0x000fe200000000ff */
[----:B------:R-:W-:Y:S01]  /*8140*/  FADD.FTZ R39, R157, R2 ;  /* 0x000000029d277221 */ /* 0x000fe20000010000 */
[----:B------:R-:W-:Y:S03]  /*8150*/  F2FP.PACK_AB R22, R243, R64 ;  /* 0x00000040f316723e */ /* 0x000fe600000000ff */
[----:B------:R-:W-:Y:S01]  /*8160*/  F2FP.PACK_AB R21, R63, R62 ;  /* 0x0000003e3f15723e */ /* 0x000fe200000000ff */
[----:B------:R-:W-:Y:S01]  /*8170*/  FADD.FTZ R0, R162, R39 ;  /* 0x00000027a2007221 */ /* 0x000fe20000010000 */
[----:B------:R-:W-:Y:S01]  /*8180*/  F2FP.PACK_AB R23, R194, R65 ;  /* 0x00000041c217723e */ /* 0x000fe200000000ff */
[----:B------:R-:W-:Y:S02]  /*8190*/  FADD.FTZ R2, R154, R37 ;  /* 0x000000259a027221 */ /* 0x000fe40000010000 */
[----:B------:R-:W-:Y:S02]  /*81a0*/  FADD.FTZ R39, R159, R0 ;  /* 0x000000009f277221 */ /* 0x000fe40000010000 */
[----:B------:R-:W-:Y:S02]  /*81b0*/  FADD.FTZ R37, R155, R2 ;  /* 0x000000029b257221 */ /* 0x000fe40000010000 */
[C---:B------:R-:W-:Y:S03]  /*81c0*/  HMMA.16816.F32 R128, R20.reuse, R124, R4 ;  /* 0x0000007c1480723c */ /* 0x040fe60000001804 */
[----:B------:R-:W-:Y:S02]  /*81d0*/  FADD.FTZ R39, R166, R39 ;  /* 0x00000027a6277221 */ /* 0x000fe40000010000 */
[----:B------:R-:W-:Y:S02]  /*81e0*/  FADD.FTZ R120, R120, R37 ;  /* 0x0000002578787221 */ /* 0x000fe40000010000 */
[----:B------:R-:W-:Y:S01]  /*81f0*/  FADD.FTZ R136, R136, R39 ;  /* 0x0000002788887221 */ /* 0x000fe20000010000 */
[C---:B------:R-:W-:Y:S04]  /*8200*/  HMMA.16816.F32 R124, R20.reuse, R126, R8 ;  /* 0x0000007e147c723c */ /* 0x040fe80000001808 */
[----:B------:R-:W-:Y:S02]  /*8210*/  FADD.FTZ R121, R121, R120 ;  /* 0x0000007879797221 */ /* 0x000fe40000010000 */
[----:B------:R-:W-:Y:S02]  /*8220*/  FADD.FTZ R137, R137, R136 ;  /* 0x0000008889897221 */ /* 0x000fe40000010000 */
[C---:B--2---:R-:W-:Y:S04]  /*8230*/  HMMA.16816.F32 R68, R20.reuse, R24, R68 ;  /* 0x000000181444723c */ /* 0x044fe80000001844 */
[----:B------:R-:W-:Y:S02]  /*8240*/  FADD.FTZ R0, R122, R121 ;  /* 0x000000797a007221 */ /* 0x000fe40000010000 */
[----:B------:R-:W-:Y:S02]  /*8250*/  FADD.FTZ R2, R138, R137 ;  /* 0x000000898a027221 */ /* 0x000fe40000010000 */
[C---:B------:R-:W-:Y:S01]  /*8260*/  HMMA.16816.F32 R72, R20.reuse, R26, R72 ;  /* 0x0000001a1448723c */ /* 0x040fe20000001848 */
[----:B------:R-:W2:Y:S03]  /*8270*/  LDSM.16.MT88.4 R24, [R224+0x7900] ;  /* 0x00790000e018783b */ /* 0x000ea60000004200 */
[----:B------:R-:W-:Y:S02]  /*8280*/  FADD.FTZ R0, R123, R0 ;  /* 0x000000007b007221 */ /* 0x000fe40000010000 */
[----:B------:R-:W-:Y:S02]  /*8290*/  FADD.FTZ R2, R139, R2 ;  /* 0x000000028b027221 */ /* 0x000fe40000010000 */
[C---:B-1----:R-:W-:Y:S04]  /*82a0*/  HMMA.16816.F32 R76, R20.reuse, R28, R76 ;  /* 0x0000001c144c723c */ /* 0x042fe8000000184c */
[----:B------:R-:W-:Y:S04]  /*82b0*/  FADD.FTZ R0, R161, R0 ;  /* 0x00000000a1007221 */ /* 0x000fe80000010000 */
[C---:B------:R-:W-:Y:S01]  /*82c0*/  HMMA.16816.F32 R80, R20.reuse, R30, R80 ;  /* 0x0000001e1450723c */ /* 0x040fe20000001850 */
[----:B------:R-:W1:Y:S03]  /*82d0*/  LDSM.16.MT88.4 R28, [R222+0x7900] ;  /* 0x00790000de1c783b */ /* 0x000e660000004200 */
[----:B------:R-:W-:Y:S04]  /*82e0*/  FADD.FTZ R0, R163, R0 ;  /* 0x00000000a3007221 */ /* 0x000fe80000010000 */
[C---:B------:R-:W-:Y:S04]  /*82f0*/  HMMA.16816.F32 R84, R20.reuse, R32, R84 ;  /* 0x000000201454723c */ /* 0x040fe80000001854 */
[----:B------:R-:W-:Y:S04]  /*8300*/  FADD.FTZ R0, R165, R0 ;  /* 0x00000000a5007221 */ /* 0x000fe80000010000 */
[C---:B------:R-:W-:Y:S01]  /*8310*/  HMMA.16816.F32 R88, R20.reuse, R34, R88 ;  /* 0x000000221458723c */ /* 0x040fe20000001858 */
[----:B------:R-:W3:Y:S07]  /*8320*/  LDSM.16.MT88.4 R32, [R221+0x7900] ;  /* 0x00790000dd20783b */ /* 0x000eee0000004200 */
[C---:B--2---:R-:W-:Y:S08]  /*8330*/  HMMA.16816.F32 R92, R20.reuse, R24, R92 ;  /* 0x00000018145c723c */ /* 0x044ff0000000185c */
[C---:B------:R-:W-:Y:S01]  /*8340*/  HMMA.16816.F32 R96, R20.reuse, R26, R96 ;  /* 0x0000001a1460723c */ /* 0x040fe20000001860 */
[----:B------:R-:W2:Y:S07]  /*8350*/  LDSM.16.MT88.4 R24, [R220+0x7900] ;  /* 0x00790000dc18783b */ /* 0x000eae0000004200 */
[C---:B-1----:R-:W-:Y:S07]  /*8360*/  HMMA.16816.F32 R100, R20.reuse, R28, R100 ;  /* 0x0000001c1464723c */ /* 0x042fee0000001864 */
[----:B------:R-:W-:Y:S01]  /*8370*/  FADD.FTZ R29, R145, R2 ;  /* 0x00000002911d7221 */ /* 0x000fe20000010000 */
[C---:B------:R-:W-:Y:S04]  /*8380*/  HMMA.16816.F32 R104, R20.reuse, R30, R104 ;  /* 0x0000001e1468723c */ /* 0x040fe80000001868 */
[----:B------:R-:W-:Y:S04]  /*8390*/  FADD.FTZ R2, R146, R29 ;  /* 0x0000001d92027221 */ /* 0x000fe80000010000 */
[C---:B---3--:R-:W-:Y:S07]  /*83a0*/  HMMA.16816.F32 R120, R20.reuse, R32, R12 ;  /* 0x000000201478723c */ /* 0x048fee000000180c */
[----:B------:R-:W-:Y:S01]  /*83b0*/  FADD.FTZ R15, R147, R2 ;  /* 0x00000002930f7221 */ /* 0x000fe20000010000 */
[C---:B------:R-:W-:Y:S04]  /*83c0*/  HMMA.16816.F32 R108, R20.reuse, R34, R108 ;  /* 0x00000022146c723c */ /* 0x040fe8000000186c */
[----:B------:R-:W-:Y:S01]  /*83d0*/  FADD.FTZ R13, R167, R0 ;  /* 0x00000000a70d7221 */ /* 0x000fe20000010000 */
[----:B------:R-:W-:Y:S01]  /*83e0*/  MOV R0, R3 ;  /* 0x0000000300007202 */ /* 0x000fe20000000f00 */
[----:B------:R-:W-:Y:S02]  /*83f0*/  FADD.FTZ R15, R148, R15 ;  /* 0x0000000f940f7221 */ /* 0x000fe40000010000 */
[----:B------:R-:W-:Y:S01]  /*8400*/  FADD.FTZ R52, R52, R13 ;  /* 0x0000000d34347221 */ /* 0x000fe20000010000 */
[C---:B--2---:R-:W-:Y:S03]  /*8410*/  HMMA.16816.F32 R116, R20.reuse, R24, R16 ;  /* 0x000000181474723c */ /* 0x044fe60000001810 */
[----:B------:R-:W-:Y:S02]  /*8420*/  FADD.FTZ R54, R54, R15 ;  /* 0x0000000f36367221 */ /* 0x000fe40000010000 */
[----:B------:R-:W-:Y:S02]  /*8430*/  FADD.FTZ R53, R53, R52 ;  /* 0x0000003435357221 */ /* 0x000fe40000010000 */
[----:B------:R-:W-:Y:S01]  /*8440*/  FADD.FTZ R55, R55, R54 ;  /* 0x0000003637377221 */ /* 0x000fe20000010000 */
[----:B------:R-:W-:Y:S04]  /*8450*/  HMMA.16816.F32 R112, R20, R26, R112 ;  /* 0x0000001a1470723c */ /* 0x000fe80000001870 */
[----:B------:R-:W-:Y:S02]  /*8460*/  FADD.FTZ R56, R56, R53 ;  /* 0x0000003538387221 */ /* 0x000fe40000010000 */
[----:B------:R-:W-:Y:S02]  /*8470*/  FADD.FTZ R58, R58, R55 ;  /* 0x000000373a3a7221 */ /* 0x000fe40000010000 */
[----:B------:R-:W-:Y:S04]  /*8480*/  FADD.FTZ R57, R57, R56 ;  /* 0x0000003839397221 */ /* 0x000fe80000010000 */
[----:B------:R-:W-:Y:S02]  /*8490*/  FADD.FTZ R59, R59, R58 ;  /* 0x0000003a3b3b7221 */ /* 0x000fe40000010000 */
[----:B------:R-:W-:Y:S02]  /*84a0*/  FADD.FTZ R60, R60, R57 ;  /* 0x000000393c3c7221 */ /* 0x000fe40000010000 */
[----:B------:R-:W-:Y:S02]  /*84b0*/  FADD.FTZ R62, R62, R59 ;  /* 0x0000003b3e3e7221 */ /* 0x000fe40000010000 */
[----:B------:R-:W-:Y:S02]  /*84c0*/  FADD.FTZ R61, R61, R60 ;  /* 0x0000003c3d3d7221 */ /* 0x000fe40000010000 */
[----:B------:R-:W-:Y:S02]  /*84d0*/  FADD.FTZ R62, R63, R62 ;  /* 0x0000003e3f3e7221 */ /* 0x000fe40000010000 */
[----:B------:R-:W-:Y:S02]  /*84e0*/  FADD.FTZ R64, R64, R61 ;  /* 0x0000003d40407221 */ /* 0x000fe40000010000 */
[----:B------:R-:W-:Y:S02]  /*84f0*/  FADD.FTZ R65, R65, R62 ;  /* 0x0000003e41417221 */ /* 0x000fe40000010000 */
[----:B------:R-:W-:Y:S02]  /*8500*/  FADD.FTZ R241, R243, R64 ;  /* 0x00000040f3f17221 */ /* 0x000fe40000010000 */
[----:B------:R-:W-:Y:S01]  /*8510*/  FADD.FTZ R239, R194, R65 ;  /* 0x00000041c2ef7221 */ /* 0x000fe20000010000 */
[----:B------:R-:W-:-:S05]  /*8520*/  @P1 BRA `(.L_x_6) ;  /* 0xffffcba000001947 */ /* 0x000fca000383ffff */
.L_x_5:
[----:B------:R-:W1:Y:S01]  /*8530*/  SHFL.BFLY PT, R2, R241, 0x2, 0x1f ;  /* 0x0c401f00f1027f89 */ /* 0x000e6200000e0000 */
[----:B------:R-:W-:-:S02]  /*8540*/  MOV R7, RZ ;  /* 0x000000ff00077202 */ /* 0x000fc40000000f00 */
[----:B------:R-:W-:Y:S01]  /*8550*/  PLOP3.LUT P2, PT, PT, PT, PT, 0x8, 0x0 ;  /* 0x000000000000781c */ /* 0x000fe20003f4e170 */
[----:B------:R-:W2:Y:S01]  /*8560*/  SHFL.BFLY PT, R0, R239, 0x2, 0x1f ;  /* 0x0c401f00ef007f89 */ /* 0x000ea200000e0000 */
[----:B-1----:R-:W-:Y:S02]  /*8570*/  FADD.FTZ R9, R2, R241 ;  /* 0x000000f102097221 */ /* 0x002fe40000010000 */
[----:B--2---:R-:W-:-:S03]  /*8580*/  FADD.FTZ R5, R0, R239 ;  /* 0x000000ef00057221 */ /* 0x004fc60000010000 */
[----:B------:R-:W1:Y:S01]  /*8590*/  SHFL.BFLY PT, R6, R9, 0x1, 0x1f ;  /* 0x0c201f0009067f89 */ /* 0x000e6200000e0000 */
[----:B------:R-:W-:-:S03]  /*85a0*/  MOV R0, RZ ;  /* 0x000000ff00007202 */ /* 0x000fc60000000f00 */
[----:B------:R-:W2:Y:S01]  /*85b0*/  SHFL.BFLY PT, R2, R5, 0x1, 0x1f ;  /* 0x0c201f0005027f89 */ /* 0x000ea200000e0000 */
[----:B-1----:R-:W-:Y:S02]  /*85c0*/  FADD.FTZ R6, R9, R6 ;  /* 0x0000000609067221 */ /* 0x002fe40000010000 */
[----:B--2---:R-:W-:-:S03]  /*85d0*/  FADD.FTZ R2, R2, R5 ;  /* 0x0000000502027221 */ /* 0x004fc60000010000 */
[----:B------:R-:W-:Y:S02]  /*85e0*/  FSETP.NE.FTZ.AND P1, PT, R6, RZ, PT ;  /* 0x000000ff0600720b */ /* 0x000fe40003f35000 */
[----:B------:R-:W-:-:S11]  /*85f0*/  FSETP.NE.FTZ.AND P0, PT, R2, RZ, PT ;  /* 0x000000ff0200720b */ /* 0x000fd60003f15000 */
[----:B------:R-:W1:Y:S01]  /*8600*/  @P1 MUFU.RCP R7, R6 ;  /* 0x0000000600071308 */ /* 0x000e620000001000 */
[----:B------:R-:W-:Y:S02]  /*8610*/  @P1 MOV R10, 0x3f317218 ;  /* 0x3f317218000a1802 */ /* 0x000fe40000000f00 */
[----:B------:R-:W-:-:S05]  /*8620*/  @P0 MOV R11, 0x3f317218 ;  /* 0x3f317218000b0802 */ /* 0x000fca0000000f00 */
[----:B------:R-:W2:Y:S08]  /*8630*/  @P1 MUFU.LG2 R6, R6 ;  /* 0x0000000600061308 */ /* 0x000eb00000000c00 */
[----:B------:R-:W3:Y:S01]  /*8640*/  @P0 MUFU.LG2 R8, R2 ;  /* 0x0000000200080308 */ /* 0x000ee20000000c00 */
[C---:B-1----:R-:W-:Y:S02]  /*8650*/  FMUL.FTZ R128, R7.reuse, R128 ;  /* 0x0000008007807220 */ /* 0x042fe40000410000 */
[----:B------:R-:W-:-:S02]  /*8660*/  FMUL.FTZ R129, R7, R129 ;  /* 0x0000008107817220 */ /* 0x000fc40000410000 */
[C---:B------:R-:W-:Y:S02]  /*8670*/  FMUL.FTZ R4, R7.reuse, R124 ;  /* 0x0000007c07047220 */ /* 0x040fe40000410000 */
[C---:B------:R-:W-:Y:S01]  /*8680*/  FMUL.FTZ R5, R7.reuse, R125 ;  /* 0x0000007d07057220 */ /* 0x040fe20000410000 */
[----:B------:R1:W4:Y:S01]  /*8690*/  @P0 MUFU.RCP R0, R2 ;  /* 0x0000000200000308 */ /* 0x0003220000001000 */
[----:B--2---:R-:W-:Y:S02]  /*86a0*/  @P1 FMUL.FTZ R9, R6, 0.69314718246459960938 ;  /* 0x3f31721806091820 */ /* 0x004fe40000410000 */
[----:B------:R-:W-:Y:S02]  /*86b0*/  @P1 FMUL.FTZ R6, R10, c[0x0][0x2d0] ;  /* 0x0000b4000a061a20 */ /* 0x000fe40000410000 */
[C---:B------:R-:W-:Y:S02]  /*86c0*/  FMUL.FTZ R68, R7.reuse, R68 ;  /* 0x0000004407447220 */ /* 0x040fe40000410000 */
[----:B------:R-:W-:-:S02]  /*86d0*/  FMUL.FTZ R69, R7, R69 ;  /* 0x0000004507457220 */ /* 0x000fc40000410000 */
[----:B---3--:R-:W-:Y:S02]  /*86e0*/  @P0 FMUL.FTZ R10, R8, 0.69314718246459960938 ;  /* 0x3f317218080a0820 */ /* 0x008fe40000410000 */
[----:B------:R-:W-:Y:S02]  /*86f0*/  @P0 FMUL.FTZ R8, R11, c[0x0][0x2d0] ;  /* 0x0000b4000b080a20 */ /* 0x000fe40000410000 */
[C---:B------:R-:W-:Y:S02]  /*8700*/  FMUL.FTZ R72, R7.reuse, R72 ;  /* 0x0000004807487220 */ /* 0x040fe40000410000 */
[C---:B------:R-:W-:Y:S01]  /*8710*/  FMUL.FTZ R73, R7.reuse, R73 ;  /* 0x0000004907497220 */ /* 0x040fe20000410000 */
[----:B-1----:R-:W-:Y:S01]  /*8720*/  MOV R2, 0xff800000 ;  /* 0xff80000000027802 */ /* 0x002fe20000000f00 */
[C---:B------:R-:W-:Y:S02]  /*8730*/  FMUL.FTZ R76, R7.reuse, R76 ;  /* 0x0000004c074c7220 */ /* 0x040fe40000410000 */
[----:B------:R-:W-:-:S02]  /*8740*/  FMUL.FTZ R77, R7, R77 ;  /* 0x0000004d074d7220 */ /* 0x000fc40000410000 */
[C---:B------:R-:W-:Y:S02]  /*8750*/  FMUL.FTZ R80, R7.reuse, R80 ;  /* 0x0000005007507220 */ /* 0x040fe40000410000 */
[C---:B------:R-:W-:Y:S02]  /*8760*/  FMUL.FTZ R81, R7.reuse, R81 ;  /* 0x0000005107517220 */ /* 0x040fe40000410000 */
[C---:B------:R-:W-:Y:S02]  /*8770*/  FMUL.FTZ R84, R7.reuse, R84 ;  /* 0x0000005407547220 */ /* 0x040fe40000410000 */
[C---:B------:R-:W-:Y:S02]  /*8780*/  FMUL.FTZ R85, R7.reuse, R85 ;  /* 0x0000005507557220 */ /* 0x040fe40000410000 */
        /* <DEDUP_REMOVED lines=17> */
[----:B------:R-:W-:Y:S01]  /*88a0*/  FMUL.FTZ R113, R7, R113 ;  /* 0x0000007107717220 */ /* 0x000fe20000410000 */
[----:B------:R-:W-:Y:S01]  /*88b0*/  MOV R7, 0xff800000 ;  /* 0xff80000000077802 */ /* 0x000fe20000000f00 */
[C---:B----4-:R-:W-:Y:S02]  /*88c0*/  FMUL.FTZ R130, R0.reuse, R130 ;  /* 0x0000008200827220 */ /* 0x050fe40000410000 */
        /* <DEDUP_REMOVED lines=31> */
[----:B------:R-:W-:Y:S02]  /*8ac0*/  @P1 FFMA.FTZ R2, R6, R132, R9 ;  /* 0x0000008406021223 */ /* 0x000fe40000010009 */
[----:B------:R-:W-:Y:S02]  /*8ad0*/  @P0 FFMA.FTZ R7, R8, R3, R10 ;  /* 0x0000000308070223 */ /* 0x000fe4000001000a */
.L_x_3:
[----:B------:R-:W-:Y:S05]  /*8ae0*/  @P2 BRA `(.L_x_7) ;  /* 0x0000136000002947 */ /* 0x000fea0003800000 */
[----:B------:R-:W1:Y:S01]  /*8af0*/  S2R R13, SR_TID.X ;  /* 0x00000000000d7919 */ /* 0x000e620000002100 */
[----:B------:R-:W-:Y:S01]  /*8b00*/  USHF.R.S32.HI UR6, URZ, 0x1f, UR10 ;  /* 0x0000001f3f067899 */ /* 0x000fe2000801140a */
[----:B------:R-:W-:Y:S01]  /*8b10*/  IMAD R8, RZ, RZ, -UR10 ;  /* 0x8000000aff087e24 */ /* 0x000fe2000f8e02ff */
[----:B------:R-:W-:Y:S01]  /*8b20*/  ULDC.64 UR4, c[0x0][0x4d0] ;  /* 0x0001340000047ab9 */ /* 0x000fe20000000a00 */
[----:B------:R-:W2:Y:S01]  /*8b30*/  S2R R3, SR_CTAID.Y ;  /* 0x0000000000037919 */ /* 0x000ea20000002600 */
[----:B------:R-:W-:Y:S01]  /*8b40*/  UIMAD UR7, UR6, UR4, URZ ;  /* 0x00000004060772a4 */ /* 0x000fe2000f8e023f */
[----:B------:R-:W-:Y:S01]  /*8b50*/  IMAD.MOV.U32 R11, RZ, RZ, c[0x0][0x4e8] ;  /* 0x00013a00ff0b7624 */ /* 0x000fe200078e00ff */
[----:B------:R-:W-:Y:S01]  /*8b60*/  UIMAD.WIDE.U32 UR8, UR10, UR4, URZ ;  /* 0x000000040a0872a5 */ /* 0x000fe2000f8e003f */
[----:B------:R-:W3:Y:S01]  /*8b70*/  S2R R10, SR_CTAID.Z ;  /* 0x00000000000a7919 */ /* 0x000ee20000002700 */
[----:B------:R-:W-:Y:S01]  /*8b80*/  UIMAD UR7, UR10, UR5, UR7 ;  /* 0x000000050a0772a4 */ /* 0x000fe2000f8e0207 */
[----:B------:R-:W-:Y:S01]  /*8b90*/  BSSY B0, `(.L_x_8) ;  /* 0x00000c9000007945 */ /* 0x000fe20003800000 */
[C---:B------:R-:W-:Y:S01]  /*8ba0*/  ISETP.NE.AND P1, PT, R11.reuse, 0x1, PT ;  /* 0x000000010b00780c */ /* 0x040fe20003f25270 */
[----:B------:R-:W-:Y:S01]  /*8bb0*/  ULDC.64 UR4, c[0x0][0x438] ;  /* 0x00010e0000047ab9 */ /* 0x000fe20000000a00 */
[----:B------:R-:W-:Y:S01]  /*8bc0*/  MOV R19, UR9 ;  /* 0x0000000900137c02 */ /* 0x000fe20008000f00 */
[----:B------:R-:W-:Y:S01]  /*8bd0*/  UIMAD.WIDE.U32 UR12, UR10, UR4, URZ ;  /* 0x000000040a0c72a5 */ /* 0x000fe2000f8e003f */
[----:B------:R-:W-:Y:S01]  /*8be0*/  IMAD.U32 R18, RZ, RZ, UR8 ;  /* 0x00000008ff127e24 */ /* 0x000fe2000f8e00ff */
[----:B------:R-:W-:Y:S01]  /*8bf0*/  UIMAD UR4, UR6, UR4, URZ ;  /* 0x00000004060472a4 */ /* 0x000fe2000f8e023f */
[----:B------:R-:W-:Y:S01]  /*8c00*/  IMAD R11, R11, c[0x0][0x388], RZ ;  /* 0x0000e2000b0b7a24 */ /* 0x000fe200078e02ff */
[----:B------:R-:W-:-:S02]  /*8c10*/  UIADD3 UR7, UR9, UR7, URZ ;  /* 0x0000000709077290 */ /* 0x000fc4000fffe03f */
[----:B------:R-:W-:Y:S01]  /*8c20*/  UIMAD UR4, UR10, UR5, UR4 ;  /* 0x000000050a0472a4 */ /* 0x000fe2000f8e0204 */
[----:B------:R-:W-:Y:S01]  /*8c30*/  MOV R16, UR12 ;  /* 0x0000000c00107c02 */ /* 0x000fe20008000f00 */
[----:B------:R-:W-:Y:S01]  /*8c40*/  IMAD.U32 R17, RZ, RZ, UR13 ;  /* 0x0000000dff117e24 */ /* 0x000fe2000f8e00ff */
[----:B-1----:R-:W-:Y:S01]  /*8c50*/  SHF.R.S32.HI R0, RZ, 0x1f, R13 ;  /* 0x0000001fff007819 */ /* 0x002fe2000001140d */
[----:B------:R-:W-:Y:S01]  /*8c60*/  UIADD3 UR4, UR13, UR4, URZ ;  /* 0x000000040d047290 */ /* 0x000fe2000fffe03f */
[----:B------:R-:W-:Y:S02]  /*8c70*/  IMAD.U32 R19, RZ, RZ, UR7 ;  /* 0x00000007ff137e24 */ /* 0x000fe4000f8e00ff */
[-C--:B------:R-:W-:Y:S01]  /*8c80*/  LEA.HI R15, R0, R13.reuse, RZ, 0x5 ;  /* 0x0000000d000f7211 */ /* 0x080fe200078f28ff */
[----:B--2---:R-:W-:Y:S01]  /*8c90*/  IMAD R8, R8, c[0x0][0x550], R3 ;  /* 0x0001540008087a24 */ /* 0x004fe200078e0203 */
[----:B------:R-:W-:Y:S01]  /*8ca0*/  LEA.HI R0, R0, R13, RZ, 0x2 ;  /* 0x0000000d00007211 */ /* 0x000fe200078f10ff */
[----:B------:R-:W-:Y:S01]  /*8cb0*/  IMAD.U32 R17, RZ, RZ, UR4 ;  /* 0x00000004ff117e24 */ /* 0x000fe2000f8e00ff */
[----:B------:R-:W-:Y:S01]  /*8cc0*/  LOP3.LUT R6, R15, 0xffffffe0, RZ, 0xc0, !PT ;  /* 0xffffffe00f067812 */ /* 0x000fe200078ec0ff */
[----:B---3--:R-:W-:Y:S01]  /*8cd0*/  IMAD.WIDE.U32 R18, R10, c[0x0][0x4d8], R18 ;  /* 0x000136000a127a25 */ /* 0x008fe200078e0012 */
[----:B------:R-:W-:-:S02]  /*8ce0*/  SHF.R.S32.HI R12, RZ, 0x5, R15 ;  /* 0x00000005ff0c7819 */ /* 0x000fc4000001140f */
[----:B------:R-:W-:Y:S01]  /*8cf0*/  SHF.R.S32.HI R15, RZ, 0x1f, R15 ;  /* 0x0000001fff0f7819 */ /* 0x000fe2000001140f */
[----:B------:R-:W-:Y:S01]  /*8d00*/  IMAD.IADD R6, R13, 0x1, -R6 ;  /* 0x000000010d067824 */ /* 0x000fe200078e0a06 */
[----:B------:R-:W-:Y:S01]  /*8d10*/  LOP3.LUT R0, R0, 0xfffffffc, RZ, 0xc0, !PT ;  /* 0xfffffffc00007812 */ /* 0x000fe200078ec0ff */
[----:B------:R-:W-:Y:S01]  /*8d20*/  IMAD.WIDE.U32 R16, R10, c[0x0][0x440], R16 ;  /* 0x000110000a107a25 */ /* 0x000fe200078e0010 */
[----:B------:R-:W-:Y:S02]  /*8d30*/  LEA.HI R15, R15, R12, RZ, 0x3 ;  /* 0x0000000c0f0f7211 */ /* 0x000fe400078f18ff */
[----:B------:R-:W-:Y:S01]  /*8d40*/  IADD3 R13, -R0, R13, RZ ;  /* 0x0000000d000d7210 */ /* 0x000fe20007ffe1ff */
[----:B------:R-:W-:Y:S01]  /*8d50*/  IMAD.MOV.U32 R22, RZ, RZ, R16 ;  /* 0x000000ffff167224 */ /* 0x000fe200078e0010 */
[----:B------:R-:W-:Y:S01]  /*8d60*/  LOP3.LUT R15, R15, 0xffffff8, RZ, 0xc0, !PT ;  /* 0x0ffffff80f0f7812 */ /* 0x000fe200078ec0ff */
[----:B------:R-:W1:Y:S01]  /*8d70*/  S2R R0, SR_CTAID.X ;  /* 0x0000000000007919 */ /* 0x000e620000002500 */
[----:B------:R-:W-:-:S02]  /*8d80*/  SHF.R.S32.HI R3, RZ, 0x1f, R6 ;  /* 0x0000001fff037819 */ /* 0x000fc40000011406 */
[----:B------:R-:W-:Y:S01]  /*8d90*/  SHF.R.S32.HI R9, RZ, 0x1f, R10 ;  /* 0x0000001fff097819 */ /* 0x000fe2000001140a */
[----:B------:R-:W-:Y:S01]  /*8da0*/  IMAD.IADD R15, R12, 0x1, -R15 ;  /* 0x000000010c0f7824 */ /* 0x000fe200078e0a0f */
[----:B------:R-:W-:Y:S02]  /*8db0*/  LEA.HI R12, R13, R13, RZ, 0x1 ;  /* 0x0000000d0d0c7211 */ /* 0x000fe400078f08ff */
[----:B------:R-:W-:Y:S02]  /*8dc0*/  LEA.HI R3, R3, R6, RZ, 0x2 ;  /* 0x0000000603037211 */ /* 0x000fe400078f10ff */
[----:B------:R-:W-:Y:S02]  /*8dd0*/  LOP3.LUT R12, R12, 0x1ffffffe, RZ, 0xc0, !PT ;  /* 0x1ffffffe0c0c7812 */ /* 0x000fe400078ec0ff */
[----:B------:R-:W-:Y:S02]  /*8de0*/  SHF.R.S32.HI R14, RZ, 0x2, R3 ;  /* 0x00000002ff0e7819 */ /* 0x000fe40000011403 */
[----:B------:R-:W-:Y:S01]  /*8df0*/  IADD3 R12, R13, -R12, RZ ;  /* 0x8000000c0d0c7210 */ /* 0x000fe20007ffe0ff */
[----:B------:R-:W-:Y:S01]  /*8e00*/  IMAD R13, R9, c[0x0][0x4d8], RZ ;  /* 0x00013600090d7a24 */ /* 0x000fe200078e02ff */
[----:B------:R-:W-:Y:S01]  /*8e10*/  LOP3.LUT R3, R3, 0x7ffffffc, RZ, 0xc0, !PT ;  /* 0x7ffffffc03037812 */ /* 0x000fe200078ec0ff */
[----:B------:R-:W-:-:S02]  /*8e20*/  IMAD R15, R15, 0x10, R14 ;  /* 0x000000100f0f7824 */ /* 0x000fc400078e020e */
[----:B------:R-:W-:Y:S02]  /*8e30*/  IMAD R9, R9, c[0x0][0x440], RZ ;  /* 0x0001100009097a24 */ /* 0x000fe400078e02ff */
[----:B------:R-:W-:Y:S02]  /*8e40*/  IMAD R21, R12, 0x8, R15 ;  /* 0x000000080c157824 */ /* 0x000fe400078e020f */
[C---:B------:R-:W-:Y:S02]  /*8e50*/  IMAD R9, R10.reuse, c[0x0][0x444], R9 ;  /* 0x000111000a097a24 */ /* 0x040fe400078e0209 */
[----:B------:R-:W-:Y:S01]  /*8e60*/  IMAD R13, R10, c[0x0][0x4dc], R13 ;  /* 0x000137000a0d7a24 */ /* 0x000fe200078e020d */
[C---:B-1----:R-:W-:Y:S01]  /*8e70*/  LEA R21, R0.reuse, R21, 0x7 ;  /* 0x0000001500157211 */ /* 0x042fe200078e38ff */
[----:B------:R-:W-:Y:S01]  /*8e80*/  IMAD.IADD R23, R17, 0x1, R9 ;  /* 0x0000000111177824 */ /* 0x000fe200078e0209 */
[----:B------:R-:W-:Y:S01]  /*8e90*/  SHF.R.S32.HI R10, RZ, 0x1f, R8 ;  /* 0x0000001fff0a7819 */ /* 0x000fe20000011408 */
[----:B------:R-:W-:Y:S01]  /*8ea0*/  IMAD.IADD R19, R19, 0x1, R13 ;  /* 0x0000000113137824 */ /* 0x000fe200078e020d */
[----:B------:R-:W-:Y:S01]  /*8eb0*/  MOV R12, R21 ;  /* 0x00000015000c7202 */ /* 0x000fe20000000f00 */
[----:B------:R-:W-:Y:S01]  /*8ec0*/  @P1 IMAD.HI.U32 R9, R21, c[0x0][0x4ec], RZ ;  /* 0x00013b0015091a27 */ /* 0x000fe200078e00ff */
[----:B------:R-:W-:-:S03]  /*8ed0*/  LEA R0, R0, R15, 0x7 ;  /* 0x0000000f00007211 */ /* 0x000fc600078e38ff */
[C---:B------:R-:W-:Y:S01]  /*8ee0*/  IMAD R13, R10.reuse, c[0x0][0x4e0], RZ ;  /* 0x000138000a0d7a24 */ /* 0x040fe200078e02ff */
[----:B------:R-:W-:Y:S01]  /*8ef0*/  @P1 SHF.R.U32.HI R12, RZ, c[0x0][0x4f0], R9 ;  /* 0x00013c00ff0c1a19 */ /* 0x000fe20000011609 */
[----:B------:R-:W-:Y:S01]  /*8f00*/  IMAD R17, R10, c[0x0][0x448], RZ ;  /* 0x000112000a117a24 */ /* 0x000fe200078e02ff */
[----:B------:R-:W-:Y:S01]  /*8f10*/  MOV R9, R21 ;  /* 0x0000001500097202 */ /* 0x000fe20000000f00 */
[C---:B------:R-:W-:Y:S01]  /*8f20*/  IMAD R13, R8.reuse, c[0x0][0x4e4], R13 ;  /* 0x00013900080d7a24 */ /* 0x040fe200078e020d */
[--C-:B------:R-:W-:Y:S01]  /*8f30*/  SHF.R.S32.HI R14, RZ, 0x1f, R12.reuse ;  /* 0x0000001fff0e7819 */ /* 0x100fe2000001140c */
[----:B------:R-:W-:Y:S02]  /*8f40*/  IMAD.MOV R10, RZ, RZ, -R12 ;  /* 0x000000ffff0a7224 */ /* 0x000fe400078e0a0c */
[C---:B------:R-:W-:Y:S02]  /*8f50*/  IMAD R17, R8.reuse, c[0x0][0x44c], R17 ;  /* 0x0001130008117a24 */ /* 0x040fe400078e0211 */
[----:B------:R-:W-:-:S04]  /*8f60*/  IMAD.WIDE.U32 R22, R8, c[0x0][0x448], R22 ;  /* 0x0001120008167a25 */ /* 0x000fc800078e0016 */
[----:B------:R-:W-:-:S04]  /*8f70*/  IMAD.WIDE.U32 R18, R8, c[0x0][0x4e0], R18 ;  /* 0x0001380008127a25 */ /* 0x000fc800078e0012 */
[----:B------:R-:W-:Y:S01]  /*8f80*/  @P1 IMAD.HI.U32 R8, R21, c[0x0][0x4ec], RZ ;  /* 0x00013b0015081a27 */ /* 0x000fe200078e00ff */
[----:B------:R-:W-:Y:S01]  /*8f90*/  BAR.SYNC.DEFER_BLOCKING 0x1, 0x100 ;  /* 0x0044000000007b1d */ /* 0x000fe20000010000 */
[----:B------:R-:W-:Y:S02]  /*8fa0*/  IADD3 R12, P0, R12, R18, RZ ;  /* 0x000000120c0c7210 */ /* 0x000fe40007f1e0ff */
[----:B------:R-:W-:Y:S01]  /*8fb0*/  IMAD R10, R10, c[0x0][0x4e8], R21 ;  /* 0x00013a000a0a7a24 */ /* 0x000fe200078e0215 */
[----:B------:R-:W-:Y:S01]  /*8fc0*/  @P1 SHF.R.U32.HI R9, RZ, c[0x0][0x4f0], R8 ;  /* 0x00013c00ff091a19 */ /* 0x000fe20000011608 */
[----:B------:R-:W-:Y:S01]  /*8fd0*/  IMAD.IADD R23, R23, 0x1, R17 ;  /* 0x0000000117177824 */ /* 0x000fe200078e0211 */
[----:B------:R-:W-:Y:S01]  /*8fe0*/  IADD3.X R13, R14, R19, R13, P0, !PT ;  /* 0x000000130e0d7210 */ /* 0x000fe200007fe40d */
[----:B------:R-:W-:Y:S01]  /*8ff0*/  IMAD.IADD R3, R6, 0x1, -R3 ;  /* 0x0000000106037824 */ /* 0x000fe200078e0a03 */
[----:B------:R-:W-:Y:S01]  /*9000*/  SHF.R.S32.HI R8, RZ, 0x1f, R10 ;  /* 0x0000001fff087819 */ /* 0x000fe2000001140a */
[C---:B------:R-:W-:Y:S01]  /*9010*/  IMAD.WIDE.U32 R22, R9.reuse, c[0x0][0x430], R22 ;  /* 0x00010c0009167a25 */ /* 0x040fe200078e0016 */
[----:B------:R-:W-:-:S02]  /*9020*/  IADD3 R14, -R9, RZ, RZ ;  /* 0x000000ff090e7210 */ /* 0x000fc40007ffe1ff */
[----:B------:R-:W-:Y:S01]  /*9030*/  LOP3.LUT P1, RZ, R6, 0x3, RZ, 0xc0, !PT ;  /* 0x0000000306ff7812 */ /* 0x000fe2000782c0ff */
[----:B------:R-:W-:Y:S01]  /*9040*/  IMAD R17, R8, c[0x0][0x4c8], RZ ;  /* 0x0001320008117a24 */ /* 0x000fe200078e02ff */
[----:B------:R-:W-:Y:S01]  /*9050*/  SHF.R.S32.HI R8, RZ, 0x1f, R9 ;  /* 0x0000001fff087819 */ /* 0x000fe20000011409 */
[----:B------:R-:W-:Y:S01]  /*9060*/  IMAD.WIDE.U32 R12, R10, c[0x0][0x4c8], R12 ;  /* 0x000132000a0c7a25 */ /* 0x000fe200078e000c */
[----:B------:R-:W-:-:S03]  /*9070*/  ISETP.GE.OR P2, PT, R0, R11, P1 ;  /* 0x0000000b0000720c */ /* 0x000fc60000f46670 */
[----:B------:R-:W-:Y:S01]  /*9080*/  IMAD R17, R10, c[0x0][0x4cc], R17 ;  /* 0x000133000a117a24 */ /* 0x000fe200078e0211 */
[----:B------:R-:W-:Y:S01]  /*9090*/  LEA R10, P0, R12, c[0x0][0x4a8], 0x2 ;  /* 0x00012a000c0a7a11 */ /* 0x000fe200078010ff */
[----:B------:R-:W-:Y:S02]  /*90a0*/  IMAD R14, R14, c[0x0][0x4e8], R21 ;  /* 0x00013a000e0e7a24 */ /* 0x000fe400078e0215 */
[----:B------:R-:W-:Y:S02]  /*90b0*/  IMAD.IADD R17, R13, 0x1, R17 ;  /* 0x000000010d117824 */ /* 0x000fe400078e0211 */
[----:B------:R-:W-:Y:S01]  /*90c0*/  IMAD R8, R8, c[0x0][0x430], RZ ;  /* 0x00010c0008087a24 */ /* 0x000fe200078e02ff */
[----:B------:R-:W-:Y:S02]  /*90d0*/  SHFL.IDX PT, R18, R10, 0x1, 0x1c1f ;  /* 0x003c1f000a127f89 */ /* 0x000fe400000e0000 */
[----:B------:R-:W-:Y:S01]  /*90e0*/  LEA.HI.X R17, R12, c[0x0][0x4ac], R17, 0x2, P0 ;  /* 0x00012b000c117a11 */ /* 0x000fe200000f1411 */
[----:B------:R-:W-:Y:S01]  /*90f0*/  IMAD R9, R9, c[0x0][0x434], R8 ;  /* 0x00010d0009097a24 */ /* 0x000fe200078e0208 */
[----:B------:R-:W-:Y:S01]  /*9100*/  SHFL.IDX PT, R12, R10, RZ, 0x1c1f ;  /* 0x001c1fff0a0c7589 */ /* 0x000fe200000e0000 */
[----:B------:R-:W-:-:S02]  /*9110*/  SHF.R.S32.HI R8, RZ, 0x1f, R14 ;  /* 0x0000001fff087819 */ /* 0x000fc4000001140e */
[----:B------:R-:W-:Y:S01]  /*9120*/  IMAD.IADD R23, R23, 0x1, R9 ;  /* 0x0000000117177824 */ /* 0x000fe200078e0209 */
[----:B------:R-:W1:Y:S02]  /*9130*/  SHFL.IDX PT, R13, R17, RZ, 0x1c1f ;  /* 0x001c1fff110d7589 */ /* 0x000e6400000e0000 */
[----:B------:R-:W-:Y:S01]  /*9140*/  IMAD R9, R8, c[0x0][0x428], RZ ;  /* 0x00010a0008097a24 */ /* 0x000fe200078e02ff */
[----:B------:R-:W-:Y:S01]  /*9150*/  IADD3 R8, R0, 0x8, RZ ;  /* 0x0000000800087810 */ /* 0x000fe20007ffe0ff */
[----:B------:R-:W2:Y:S01]  /*9160*/  SHFL.IDX PT, R19, R17, 0x1, 0x1c1f ;  /* 0x003c1f0011137f89 */ /* 0x000ea200000e0000 */
[----:B------:R-:W-:Y:S02]  /*9170*/  IMAD.WIDE.U32 R22, R14, c[0x0][0x428], R22 ;  /* 0x00010a000e167a25 */ /* 0x000fe400078e0016 */
[----:B------:R-:W-:Y:S02]  /*9180*/  ISETP.GE.OR P1, PT, R8, R11, P1 ;  /* 0x0000000b0800720c */ /* 0x000fe40000f26670 */
[----:B------:R-:W-:-:S05]  /*9190*/  IMAD R9, R14, c[0x0][0x42c], R9 ;  /* 0x00010b000e097a24 */ /* 0x000fca00078e0209 */
[----:B------:R-:W-:Y:S02]  /*91a0*/  IADD3 R14, R23, R9, RZ ;  /* 0x00000009170e7210 */ /* 0x000fe40007ffe0ff */
[----:B------:R-:W-:-:S04]  /*91b0*/  LEA R9, P0, R22, c[0x0][0x400], 0x2 ;  /* 0x0001000016097a11 */ /* 0x000fc800078010ff */
[----:B------:R-:W-:Y:S01]  /*91c0*/  LEA.HI.X R14, R22, c[0x0][0x404], R14, 0x2, P0 ;  /* 0x00010100160e7a11 */ /* 0x000fe200000f140e */
[----:B------:R3:W4:Y:S01]  /*91d0*/  SHFL.IDX PT, R16, R9, RZ, 0x1c1f ;  /* 0x001c1fff09107589 */ /* 0x00072200000e0000 */
[----:B------:R-:W-:-:S03]  /*91e0*/  ISETP.GE.AND P0, PT, R8, R11, PT ;  /* 0x0000000b0800720c */ /* 0x000fc60003f06270 */
[----:B-1----:R3:W-:Y:S04]  /*91f0*/  @!P2 ST.E [R12.64], R2 ;  /* 0x000000020c00a985 */ /* 0x0027e8000c10190e */
[----:B--2---:R3:W-:Y:S01]  /*9200*/  @!P1 ST.E [R18.64], R7 ;  /* 0x0000000712009985 */ /* 0x0047e2000c10190e */
[----:B------:R-:W-:Y:S02]  /*9210*/  ISETP.GE.AND P1, PT, R0, R11, PT ;  /* 0x0000000b0000720c */ /* 0x000fe40003f26270 */
[----:B------:R-:W-:Y:S01]  /*9220*/  SHF.L.U32 R11, R3, 0x1, RZ ;  /* 0x00000001030b7819 */ /* 0x000fe200000006ff */
[----:B------:R3:W1:Y:S10]  /*9230*/  SHFL.IDX PT, R17, R14, RZ, 0x1c1f ;  /* 0x001c1fff0e117589 */ /* 0x00067400000e0000 */
[----:B------:R-:W-:Y:S05]  /*9240*/  @P1 BRA `(.L_x_9) ;  /* 0x000005d000001947 */ /* 0x000fea0003800000 */
[C---:B---3--:R-:W-:Y:S02]  /*9250*/  IADD3 R7, R11.reuse, 0x8, RZ ;  /* 0x000000080b077810 */ /* 0x048fe40007ffe0ff */
[----:B------:R-:W-:-:S02]  /*9260*/  IADD3 R3, R11, 0x10, RZ ;  /* 0x000000100b037810 */ /* 0x000fc40007ffe0ff */
[----:B------:R-:W-:Y:S02]  /*9270*/  ISETP.GE.AND P3, PT, R7, c[0x0][0x3c8], PT ;  /* 0x0000f20007007a0c */ /* 0x000fe40003f66270 */
[----:B------:R-:W-:Y:S02]  /*9280*/  IADD3 R2, R11, 0x18, RZ ;  /* 0x000000180b027810 */ /* 0x000fe40007ffe0ff */
[----:B------:R-:W-:Y:S02]  /*9290*/  ISETP.GE.AND P2, PT, R3, c[0x0][0x3c8], PT ;  /* 0x0000f20003007a0c */ /* 0x000fe40003f46270 */
[----:B------:R-:W-:Y:S02]  /*92a0*/  ISETP.GE.AND P1, PT, R2, c[0x0][0x3c8], PT ;  /* 0x0000f20002007a0c */ /* 0x000fe40003f26270 */
[C---:B------:R-:W-:Y:S02]  /*92b0*/  ISETP.GE.AND P4, PT, R11.reuse, c[0x0][0x3c8], PT ;  /* 0x0000f2000b007a0c */ /* 0x040fe40003f86270 */
[----:B------:R-:W-:-:S02]  /*92c0*/  IADD3 R0, R11, 0x20, RZ ;  /* 0x000000200b007810 */ /* 0x000fc40007ffe0ff */
[----:B------:R-:W-:Y:S02]  /*92d0*/  IADD3 R10, R11, 0x28, RZ ;  /* 0x000000280b0a7810 */ /* 0x000fe40007ffe0ff */
[----:B------:R-:W-:Y:S02]  /*92e0*/  @!P3 LEA.HI R7, R7, R7, RZ, 0x1 ;  /* 0x000000070707b211 */ /* 0x000fe400078f08ff */
[----:B------:R-:W-:Y:S02]  /*92f0*/  ISETP.GE.AND P6, PT, R0, c[0x0][0x3c8], PT ;  /* 0x0000f20000007a0c */ /* 0x000fe40003fc6270 */
[----:B------:R-:W-:Y:S02]  /*9300*/  @!P2 LEA.HI R3, R3, R3, RZ, 0x1 ;  /* 0x000000030303a211 */ /* 0x000fe400078f08ff */
[----:B------:R-:W-:Y:S01]  /*9310*/  @!P3 LOP3.LUT R7, R7, 0xfffffffe, RZ, 0xc0, !PT ;  /* 0xfffffffe0707b812 */ /* 0x000fe200078ec0ff */
[----:B-1--4-:R-:W-:Y:S01]  /*9320*/  @!P4 IMAD.WIDE R12, R11, 0x4, R16 ;  /* 0x000000040b0cc825 */ /* 0x012fe200078e0210 */
[----:B------:R-:W-:-:S02]  /*9330*/  @!P1 LEA.HI R2, R2, R2, RZ, 0x1 ;  /* 0x0000000202029211 */ /* 0x000fc400078f08ff */
[----:B------:R-:W-:Y:S01]  /*9340*/  @!P2 LOP3.LUT R3, R3, 0xfffffffe, RZ, 0xc0, !PT ;  /* 0xfffffffe0303a812 */ /* 0x000fe200078ec0ff */
[--C-:B------:R-:W-:Y:S01]  /*9350*/  @!P3 IMAD.WIDE R6, R7, 0x4, R16.reuse ;  /* 0x000000040706b825 */ /* 0x100fe200078e0210 */
[----:B------:R-:W-:Y:S01]  /*9360*/  @!P1 LOP3.LUT R21, R2, 0xfffffffe, RZ, 0xc0, !PT ;  /* 0xfffffffe02159812 */ /* 0x000fe200078ec0ff */
[----:B------:R1:W-:Y:S01]  /*9370*/  @!P4 ST.E.64 [R12.64], R128 ;  /* 0x000000800c00c985 */ /* 0x0003e2000c101b0e */
[----:B------:R-:W-:Y:S01]  /*9380*/  IADD3 R8, R11, 0x30, RZ ;  /* 0x000000300b087810 */ /* 0x000fe20007ffe0ff */
[----:B------:R-:W-:Y:S01]  /*9390*/  @!P2 IMAD.WIDE R18, R3, 0x4, R16 ;  /* 0x000000040312a825 */ /* 0x000fe200078e0210 */
[C---:B------:R-:W-:Y:S01]  /*93a0*/  IADD3 R3, R11.reuse, 0x38, RZ ;  /* 0x000000380b037810 */ /* 0x040fe20007ffe0ff */
[----:B------:R2:W-:Y:S01]  /*93b0*/  @!P3 ST.E.64 [R6.64], R4 ;  /* 0x000000040600b985 */ /* 0x0005e2000c101b0e */
[C---:B------:R-:W-:Y:S02]  /*93c0*/  IADD3 R15, R11.reuse, 0x40, RZ ;  /* 0x000000400b0f7810 */ /* 0x040fe40007ffe0ff */
[----:B------:R-:W-:Y:S01]  /*93d0*/  ISETP.GE.AND P5, PT, R10, c[0x0][0x3c8], PT ;  /* 0x0000f2000a007a0c */ /* 0x000fe20003fa6270 */
[----:B------:R3:W-:Y:S01]  /*93e0*/  @!P2 ST.E.64 [R18.64], R68 ;  /* 0x000000441200a985 */ /* 0x0007e2000c101b0e */
[----:B------:R-:W-:-:S02]  /*93f0*/  IADD3 R2, R11, 0x48, RZ ;  /* 0x000000480b027810 */ /* 0x000fc40007ffe0ff */
[----:B------:R-:W-:Y:S02]  /*9400*/  ISETP.GE.AND P4, PT, R8, c[0x0][0x3c8], PT ;  /* 0x0000f20008007a0c */ /* 0x000fe40003f86270 */
[----:B------:R-:W-:Y:S02]  /*9410*/  ISETP.GE.AND P3, PT, R3, c[0x0][0x3c8], PT ;  /* 0x0000f20003007a0c */ /* 0x000fe40003f66270 */
[----:B------:R-:W-:Y:S02]  /*9420*/  ISETP.GE.AND P2, PT, R15, c[0x0][0x3c8], PT ;  /* 0x0000f2000f007a0c */ /* 0x000fe40003f46270 */
[----:B------:R-:W-:-:S03]  /*9430*/  @!P6 LEA.HI R0, R0, R0, RZ, 0x1 ;  /* 0x000000000000e211 */ /* 0x000fc600078f08ff */
[----:B------:R-:W-:-:S04]  /*9440*/  @!P5 LEA.HI R10, R10, R10, RZ, 0x1 ;  /* 0x0000000a0a0ad211 */ /* 0x000fc800078f08ff */
[----:B------:R-:W-:Y:S02]  /*9450*/  @!P4 LEA.HI R8, R8, R8, RZ, 0x1 ;  /* 0x000000080808c211 */ /* 0x000fe400078f08ff */
[----:B------:R-:W-:Y:S02]  /*9460*/  @!P3 LEA.HI R3, R3, R3, RZ, 0x1 ;  /* 0x000000030303b211 */ /* 0x000fe400078f08ff */
[----:B------:R-:W-:Y:S02]  /*9470*/  @!P2 LEA.HI R15, R15, R15, RZ, 0x1 ;  /* 0x0000000f0f0fa211 */ /* 0x000fe400078f08ff */
[----:B-1----:R-:W-:Y:S02]  /*9480*/  @!P5 LOP3.LUT R13, R10, 0xfffffffe, RZ, 0xc0, !PT ;  /* 0xfffffffe0a0dd812 */ /* 0x002fe400078ec0ff */
[----:B------:R-:W-:Y:S01]  /*9490*/  @!P3 LOP3.LUT R3, R3, 0xfffffffe, RZ, 0xc0, !PT ;  /* 0xfffffffe0303b812 */ /* 0x000fe200078ec0ff */
[----:B--2---:R-:W-:Y:S01]  /*94a0*/  @!P1 IMAD.WIDE R6, R21, 0x4, R16 ;  /* 0x0000000415069825 */ /* 0x004fe200078e0210 */
[----:B------:R-:W-:-:S02]  /*94b0*/  @!P6 LOP3.LUT R5, R0, 0xfffffffe, RZ, 0xc0, !PT ;  /* 0xfffffffe0005e812 */ /* 0x000fc400078ec0ff */
[----:B------:R-:W-:Y:S02]  /*94c0*/  @!P2 LOP3.LUT R15, R15, 0xfffffffe, RZ, 0xc0, !PT ;  /* 0xfffffffe0f0fa812 */ /* 0x000fe400078ec0ff */
[----:B------:R1:W-:Y:S01]  /*94d0*/  @!P1 ST.E.64 [R6.64], R72 ;  /* 0x0000004806009985 */ /* 0x0003e2000c101b0e */
[----:B------:R-:W-:Y:S01]  /*94e0*/  ISETP.GE.AND P1, PT, R2, c[0x0][0x3c8], PT ;  /* 0x0000f20002007a0c */ /* 0x000fe20003f26270 */
[----:B------:R-:W-:Y:S01]  /*94f0*/  @!P6 IMAD.WIDE R4, R5, 0x4, R16 ;  /* 0x000000040504e825 */ /* 0x000fe200078e0210 */
[----:B---3--:R-:W-:Y:S02]  /*9500*/  @!P4 LOP3.LUT R19, R8, 0xfffffffe, RZ, 0xc0, !PT ;  /* 0xfffffffe0813c812 */ /* 0x008fe400078ec0ff */
[C---:B------:R-:W-:Y:S02]  /*9510*/  IADD3 R0, R11.reuse, 0x50, RZ ;  /* 0x000000500b007810 */ /* 0x040fe40007ffe0ff */
[----:B------:R2:W-:Y:S01]  /*9520*/  @!P6 ST.E.64 [R4.64], R76 ;  /* 0x0000004c0400e985 */ /* 0x0005e2000c101b0e */
[----:B------:R-:W-:-:S02]  /*9530*/  IADD3 R8, R11, 0x58, RZ ;  /* 0x000000580b087810 */ /* 0x000fc40007ffe0ff */
[----:B------:R-:W-:Y:S02]  /*9540*/  IADD3 R10, R11, 0x68, RZ ;  /* 0x000000680b0a7810 */ /* 0x000fe40007ffe0ff */
[----:B------:R-:W-:Y:S02]  /*9550*/  ISETP.GE.AND P6, PT, R0, c[0x0][0x3c8], PT ;  /* 0x0000f20000007a0c */ /* 0x000fe40003fc6270 */
[----:B------:R-:W-:-:S11]  /*9560*/  @!P1 LEA.HI R2, R2, R2, RZ, 0x1 ;  /* 0x0000000202029211 */ /* 0x000fd600078f08ff */
[----:B------:R-:W-:Y:S01]  /*9570*/  @!P6 LEA.HI R0, R0, R0, RZ, 0x1 ;  /* 0x000000000000e211 */ /* 0x000fe200078f08ff */
[----:B-1----:R-:W-:-:S04]  /*9580*/  @!P5 IMAD.WIDE R6, R13, 0x4, R16 ;  /* 0x000000040d06d825 */ /* 0x002fc800078e0210 */
[--C-:B------:R-:W-:Y:S01]  /*9590*/  @!P4 IMAD.WIDE R12, R19, 0x4, R16.reuse ;  /* 0x00000004130cc825 */ /* 0x100fe200078e0210 */
[----:B------:R1:W-:Y:S01]  /*95a0*/  @!P5 ST.E.64 [R6.64], R80 ;  /* 0x000000500600d985 */ /* 0x0003e2000c101b0e */
[----:B------:R-:W-:Y:S02]  /*95b0*/  ISETP.GE.AND P5, PT, R8, c[0x0][0x3c8], PT ;  /* 0x0000f20008007a0c */ /* 0x000fe40003fa6270 */
[----:B--2---:R-:W-:Y:S01]  /*95c0*/  @!P1 LOP3.LUT R5, R2, 0xfffffffe, RZ, 0xc0, !PT ;  /* 0xfffffffe02059812 */ /* 0x004fe200078ec0ff */
[--C-:B------:R-:W-:Y:S01]  /*95d0*/  @!P3 IMAD.WIDE R2, R3, 0x4, R16.reuse ;  /* 0x000000040302b825 */ /* 0x100fe200078e0210 */
[----:B------:R-:W-:Y:S03]  /*95e0*/  @!P4 ST.E.64 [R12.64], R84 ;  /* 0x000000540c00c985 */ /* 0x000fe6000c101b0e */
[--C-:B------:R-:W-:Y:S01]  /*95f0*/  @!P2 IMAD.WIDE R18, R15, 0x4, R16.reuse ;  /* 0x000000040f12a825 */ /* 0x100fe200078e0210 */
[----:B------:R-:W-:Y:S01]  /*9600*/  IADD3 R15, R11, 0x60, RZ ;  /* 0x000000600b0f7810 */ /* 0x000fe20007ffe0ff */
[----:B------:R2:W-:Y:S01]  /*9610*/  @!P3 ST.E.64 [R2.64], R88 ;  /* 0x000000580200b985 */ /* 0x0005e2000c101b0e */
[----:B------:R-:W-:Y:S01]  /*9620*/  ISETP.GE.AND P3, PT, R10, c[0x0][0x3c8], PT ;  /* 0x0000f2000a007a0c */ /* 0x000fe20003f66270 */
[----:B------:R-:W-:Y:S01]  /*9630*/  @!P1 IMAD.WIDE R4, R5, 0x4, R16 ;  /* 0x0000000405049825 */ /* 0x000fe200078e0210 */
[----:B------:R-:W-:Y:S01]  /*9640*/  ISETP.GE.AND P4, PT, R15, c[0x0][0x3c8], PT ;  /* 0x0000f2000f007a0c */ /* 0x000fe20003f86270 */
[----:B------:R-:W-:Y:S01]  /*9650*/  @!P2 ST.E.64 [R18.64], R92 ;  /* 0x0000005c1200a985 */ /* 0x000fe2000c101b0e */
[----:B------:R-:W-:-:S03]  /*9660*/  @!P5 LEA.HI R8, R8, R8, RZ, 0x1 ;  /* 0x000000080808d211 */ /* 0x000fc600078f08ff */
[----:B------:R3:W-:Y:S06]  /*9670*/  @!P1 ST.E.64 [R4.64], R96 ;  /* 0x0000006004009985 */ /* 0x0007ec000c101b0e */
[----:B------:R-:W-:Y:S02]  /*9680*/  @!P3 LEA.HI R10, R10, R10, RZ, 0x1 ;  /* 0x0000000a0a0ab211 */ /* 0x000fe400078f08ff */
[----:B------:R-:W-:Y:S02]  /*9690*/  @!P4 LEA.HI R15, R15, R15, RZ, 0x1 ;  /* 0x0000000f0f0fc211 */ /* 0x000fe400078f08ff */
[----:B-1----:R-:W-:-:S02]  /*96a0*/  IADD3 R7, R11, 0x70, RZ ;  /* 0x000000700b077810 */ /* 0x002fc40007ffe0ff */
[----:B------:R-:W-:Y:S02]  /*96b0*/  IADD3 R6, R11, 0x78, RZ ;  /* 0x000000780b067810 */ /* 0x000fe40007ffe0ff */
[----:B------:R-:W-:Y:S02]  /*96c0*/  ISETP.GE.AND P2, PT, R7, c[0x0][0x3c8], PT ;  /* 0x0000f20007007a0c */ /* 0x000fe40003f46270 */
[----:B------:R-:W-:Y:S02]  /*96d0*/  ISETP.GE.AND P1, PT, R6, c[0x0][0x3c8], PT ;  /* 0x0000f20006007a0c */ /* 0x000fe40003f26270 */
[----:B------:R-:W-:Y:S02]  /*96e0*/  @!P4 LOP3.LUT R15, R15, 0xfffffffe, RZ, 0xc0, !PT ;  /* 0xfffffffe0f0fc812 */ /* 0x000fe400078ec0ff */
[----:B--2---:R-:W-:Y:S02]  /*96f0*/  @!P6 LOP3.LUT R3, R0, 0xfffffffe, RZ, 0xc0, !PT ;  /* 0xfffffffe0003e812 */ /* 0x004fe400078ec0ff */
[----:B------:R-:W-:Y:S01]  /*9700*/  @!P3 LOP3.LUT R13, R10, 0xfffffffe, RZ, 0xc0, !PT ;  /* 0xfffffffe0a0db812 */ /* 0x000fe200078ec0ff */
[----:B------:R-:W-:-:S04]  /*9710*/  @!P4 IMAD.WIDE R20, R15, 0x4, R16 ;  /* 0x000000040f14c825 */ /* 0x000fc800078e0210 */
[----:B------:R-:W-:Y:S01]  /*9720*/  @!P2 LEA.HI R7, R7, R7, RZ, 0x1 ;  /* 0x000000070707a211 */ /* 0x000fe200078f08ff */
[--C-:B------:R-:W-:Y:S01]  /*9730*/  @!P6 IMAD.WIDE R2, R3, 0x4, R16.reuse ;  /* 0x000000040302e825 */ /* 0x100fe200078e0210 */
[----:B------:R-:W-:Y:S02]  /*9740*/  @!P1 LEA.HI R6, R6, R6, RZ, 0x1 ;  /* 0x0000000606069211 */ /* 0x000fe400078f08ff */
[----:B---3--:R-:W-:Y:S01]  /*9750*/  @!P5 LOP3.LUT R5, R8, 0xfffffffe, RZ, 0xc0, !PT ;  /* 0xfffffffe0805d812 */ /* 0x008fe200078ec0ff */
[--C-:B------:R-:W-:Y:S01]  /*9760*/  @!P3 IMAD.WIDE R12, R13, 0x4, R16.reuse ;  /* 0x000000040d0cb825 */ /* 0x100fe200078e0210 */
[----:B------:R-:W-:Y:S01]  /*9770*/  @!P2 LOP3.LUT R7, R7, 0xfffffffe, RZ, 0xc0, !PT ;  /* 0xfffffffe0707a812 */ /* 0x000fe200078ec0ff */
[----:B------:R1:W-:Y:S01]  /*9780*/  @!P6 ST.E.64 [R2.64], R100 ;  /* 0x000000640200e985 */ /* 0x0003e2000c101b0e */
[----:B------:R-:W-:Y:S01]  /*9790*/  @!P1 LOP3.LUT R19, R6, 0xfffffffe, RZ, 0xc0, !PT ;  /* 0xfffffffe06139812 */ /* 0x000fe200078ec0ff */
[----:B------:R-:W-:-:S04]  /*97a0*/  @!P5 IMAD.WIDE R4, R5, 0x4, R16 ;  /* 0x000000040504d825 */ /* 0x000fc800078e0210 */
[--C-:B------:R-:W-:Y:S01]  /*97b0*/  @!P2 IMAD.WIDE R6, R7, 0x4, R16.reuse ;  /* 0x000000040706a825 */ /* 0x100fe200078e0210 */
[----:B------:R1:W-:Y:S03]  /*97c0*/  @!P5 ST.E.64 [R4.64], R104 ;  /* 0x000000680400d985 */ /* 0x0003e6000c101b0e */
[----:B------:R-:W-:Y:S01]  /*97d0*/  @!P1 IMAD.WIDE R16, R19, 0x4, R16 ;  /* 0x0000000413109825 */ /* 0x000fe200078e0210 */
[----:B------:R1:W-:Y:S04]  /*97e0*/  @!P4 ST.E.64 [R20.64], R120 ;  /* 0x000000781400c985 */ /* 0x0003e8000c101b0e */
[----:B------:R1:W-:Y:S04]  /*97f0*/  @!P3 ST.E.64 [R12.64], R108 ;  /* 0x0000006c0c00b985 */ /* 0x0003e8000c101b0e */
[----:B------:R1:W-:Y:S04]  /*9800*/  @!P2 ST.E.64 [R6.64], R116 ;  /* 0x000000740600a985 */ /* 0x0003e8000c101b0e */
[----:B------:R1:W-:Y:S02]  /*9810*/  @!P1 ST.E.64 [R16.64], R112 ;  /* 0x0000007010009985 */ /* 0x0003e4000c101b0e */
.L_x_9:
[----:B------:R-:W-:Y:S05]  /*9820*/  BSYNC B0 ;  /* 0x0000000000007941 */ /* 0x000fea0003800000 */
.L_x_8:
[----:B-1----:R1:W2:Y:S04]  /*9830*/  SHFL.IDX PT, R5, R14, 0x1, 0x1c1f ;  /* 0x003c1f000e057f89 */ /* 0x0022a800000e0000 */
[----:B------:R1:W3:Y:S01]  /*9840*/  SHFL.IDX PT, R4, R9, 0x1, 0x1c1f ;  /* 0x003c1f0009047f89 */ /* 0x0002e200000e0000 */
[----:B------:R-:W-:Y:S05]  /*9850*/  @P0 EXIT ;  /* 0x000000000000094d */ /* 0x000fea0003800000 */
[C---:B------:R-:W-:Y:S02]  /*9860*/  ISETP.GE.AND P0, PT, R11.reuse, c[0x0][0x3c8], PT ;  /* 0x0000f2000b007a0c */ /* 0x040fe40003f06270 */
[----:B---3--:R-:W-:-:S02]  /*9870*/  IADD3 R2, R11, 0x8, RZ ;  /* 0x000000080b027810 */ /* 0x008fc40007ffe0ff */
[C---:B------:R-:W-:Y:S02]  /*9880*/  IADD3 R0, R11.reuse, 0x10, RZ ;  /* 0x000000100b007810 */ /* 0x040fe40007ffe0ff */
[----:B------:R-:W-:Y:S02]  /*9890*/  ISETP.GE.AND P6, PT, R2, c[0x0][0x3c8], PT ;  /* 0x0000f20002007a0c */ /* 0x000fe40003fc6270 */
[----:B------:R-:W-:Y:S02]  /*98a0*/  ISETP.GE.AND P5, PT, R0, c[0x0][0x3c8], PT ;  /* 0x0000f20000007a0c */ /* 0x000fe40003fa6270 */
[C---:B-1----:R-:W-:Y:S02]  /*98b0*/  IADD3 R9, R11.reuse, 0x18, RZ ;  /* 0x000000180b097810 */ /* 0x042fe40007ffe0ff */
[C---:B------:R-:W-:Y:S01]  /*98c0*/  IADD3 R8, R11.reuse, 0x20, RZ ;  /* 0x000000200b087810 */ /* 0x040fe20007ffe0ff */
[C---:B--2---:R-:W-:Y:S01]  /*98d0*/  @!P0 IMAD.WIDE R14, R11.reuse, 0x4, R4 ;  /* 0x000000040b0e8825 */ /* 0x044fe200078e0204 */
[----:B------:R-:W-:-:S02]  /*98e0*/  IADD3 R7, R11, 0x28, RZ ;  /* 0x000000280b077810 */ /* 0x000fc40007ffe0ff */
[C---:B------:R-:W-:Y:S02]  /*98f0*/  IADD3 R6, R11.reuse, 0x30, RZ ;  /* 0x000000300b067810 */ /* 0x040fe40007ffe0ff */
[----:B------:R-:W-:Y:S01]  /*9900*/  IADD3 R3, R11, 0x38, RZ ;  /* 0x000000380b037810 */ /* 0x000fe20007ffe0ff */
[----:B------:R1:W-:Y:S01]  /*9910*/  @!P0 ST.E.64 [R14.64], R130 ;  /* 0x000000820e008985 */ /* 0x0003e2000c101b0e */
[----:B------:R-:W-:Y:S02]  /*9920*/  ISETP.GE.AND P4, PT, R9, c[0x0][0x3c8], PT ;  /* 0x0000f20009007a0c */ /* 0x000fe40003f86270 */
[----:B------:R-:W-:Y:S02]  /*9930*/  ISETP.GE.AND P3, PT, R8, c[0x0][0x3c8], PT ;  /* 0x0000f20008007a0c */ /* 0x000fe40003f66270 */
[----:B------:R-:W-:Y:S02]  /*9940*/  ISETP.GE.AND P2, PT, R7, c[0x0][0x3c8], PT ;  /* 0x0000f20007007a0c */ /* 0x000fe40003f46270 */
[----:B------:R-:W-:-:S02]  /*9950*/  ISETP.GE.AND P1, PT, R6, c[0x0][0x3c8], PT ;  /* 0x0000f20006007a0c */ /* 0x000fc40003f26270 */
[----:B------:R-:W-:Y:S02]  /*9960*/  ISETP.GE.AND P0, PT, R3, c[0x0][0x3c8], PT ;  /* 0x0000f20003007a0c */ /* 0x000fe40003f06270 */
[----:B------:R-:W-:Y:S02]  /*9970*/  @!P6 LEA.HI R2, R2, R2, RZ, 0x1 ;  /* 0x000000020202e211 */ /* 0x000fe400078f08ff */
[----:B------:R-:W-:Y:S02]  /*9980*/  @!P5 LEA.HI R0, R0, R0, RZ, 0x1 ;  /* 0x000000000000d211 */ /* 0x000fe400078f08ff */
[----:B------:R-:W-:Y:S02]  /*9990*/  @!P6 LOP3.LUT R13, R2, 0xfffffffe, RZ, 0xc0, !PT ;  /* 0xfffffffe020de812 */ /* 0x000fe400078ec0ff */
[----:B------:R-:W-:Y:S02]  /*99a0*/  @!P4 LEA.HI R9, R9, R9, RZ, 0x1 ;  /* 0x000000090909c211 */ /* 0x000fe400078f08ff */
[----:B------:R-:W-:Y:S01]  /*99b0*/  @!P3 LEA.HI R8, R8, R8, RZ, 0x1 ;  /* 0x000000080808b211 */ /* 0x000fe200078f08ff */
[----:B------:R-:W-:Y:S01]  /*99c0*/  @!P6 IMAD.WIDE R12, R13, 0x4, R4 ;  /* 0x000000040d0ce825 */ /* 0x000fe200078e0204 */
[----:B------:R-:W-:-:S02]  /*99d0*/  @!P2 LEA.HI R7, R7, R7, RZ, 0x1 ;  /* 0x000000070707a211 */ /* 0x000fc400078f08ff */
[----:B------:R-:W-:Y:S02]  /*99e0*/  @!P1 LEA.HI R6, R6, R6, RZ, 0x1 ;  /* 0x0000000606069211 */ /* 0x000fe400078f08ff */
[----:B------:R-:W-:Y:S01]  /*99f0*/  @!P0 LEA.HI R3, R3, R3, RZ, 0x1 ;  /* 0x0000000303038211 */ /* 0x000fe200078f08ff */
[----:B------:R2:W-:Y:S01]  /*9a00*/  @!P6 ST.E.64 [R12.64], R126 ;  /* 0x0000007e0c00e985 */ /* 0x0005e2000c101b0e */
[----:B------:R-:W-:Y:S02]  /*9a10*/  @!P4 LOP3.LUT R9, R9, 0xfffffffe, RZ, 0xc0, !PT ;  /* 0xfffffffe0909c812 */ /* 0x000fe400078ec0ff */
[----:B-1----:R-:W-:Y:S02]  /*9a20*/  @!P5 LOP3.LUT R15, R0, 0xfffffffe, RZ, 0xc0, !PT ;  /* 0xfffffffe000fd812 */ /* 0x002fe400078ec0ff */
[----:B------:R-:W-:Y:S02]  /*9a30*/  IADD3 R2, R11, 0x40, RZ ;  /* 0x000000400b027810 */ /* 0x000fe40007ffe0ff */
[----:B------:R-:W-:Y:S01]  /*9a40*/  @!P3 LOP3.LUT R17, R8, 0xfffffffe, RZ, 0xc0, !PT ;  /* 0xfffffffe0811b812 */ /* 0x000fe200078ec0ff */
[----:B------:R-:W-:Y:S01]  /*9a50*/  @!P5 IMAD.WIDE R14, R15, 0x4, R4 ;  /* 0x000000040f0ed825 */ /* 0x000fe200078e0204 */
[----:B------:R-:W-:-:S02]  /*9a60*/  IADD3 R0, R11, 0x48, RZ ;  /* 0x000000480b007810 */ /* 0x000fc40007ffe0ff */
[----:B------:R-:W-:Y:S01]  /*9a70*/  @!P2 LOP3.LUT R7, R7, 0xfffffffe, RZ, 0xc0, !PT ;  /* 0xfffffffe0707a812 */ /* 0x000fe200078ec0ff */
[----:B------:R-:W-:Y:S01]  /*9a80*/  @!P4 IMAD.WIDE R8, R9, 0x4, R4 ;  /* 0x000000040908c825 */ /* 0x000fe200078e0204 */
[----:B------:R-:W-:Y:S01]  /*9a90*/  @!P0 LOP3.LUT R3, R3, 0xfffffffe, RZ, 0xc0, !PT ;  /* 0xfffffffe03038812 */ /* 0x000fe200078ec0ff */
[----:B------:R1:W-:Y:S01]  /*9aa0*/  @!P5 ST.E.64 [R14.64], R70 ;  /* 0x000000460e00d985 */ /* 0x0003e2000c101b0e */
[----:B------:R-:W-:Y:S02]  /*9ab0*/  ISETP.GE.AND P6, PT, R2, c[0x0][0x3c8], PT ;  /* 0x0000f20002007a0c */ /* 0x000fe40003fc6270 */
[----:B------:R-:W-:Y:S01]  /*9ac0*/  ISETP.GE.AND P5, PT, R0, c[0x0][0x3c8], PT ;  /* 0x0000f20000007a0c */ /* 0x000fe20003fa6270 */
[----:B------:R3:W-:Y:S01]  /*9ad0*/  @!P4 ST.E.64 [R8.64], R74 ;  /* 0x0000004a0800c985 */ /* 0x0007e2000c101b0e */
[C---:B------:R-:W-:Y:S02]  /*9ae0*/  IADD3 R20, R11.reuse, 0x50, RZ ;  /* 0x000000500b147810 */ /* 0x040fe40007ffe0ff */
[----:B------:R-:W-:-:S02]  /*9af0*/  IADD3 R19, R11, 0x58, RZ ;  /* 0x000000580b137810 */ /* 0x000fc40007ffe0ff */
[C---:B------:R-:W-:Y:S02]  /*9b00*/  IADD3 R18, R11.reuse, 0x60, RZ ;  /* 0x000000600b127810 */ /* 0x040fe40007ffe0ff */
[----:B------:R-:W-:Y:S02]  /*9b10*/  IADD3 R10, R11, 0x68, RZ ;  /* 0x000000680b0a7810 */ /* 0x000fe40007ffe0ff */
[----:B------:R-:W-:Y:S02]  /*9b20*/  ISETP.GE.AND P4, PT, R20, c[0x0][0x3c8], PT ;  /* 0x0000f20014007a0c */ /* 0x000fe40003f86270 */
[----:B--2---:R-:W-:Y:S01]  /*9b30*/  @!P1 LOP3.LUT R13, R6, 0xfffffffe, RZ, 0xc0, !PT ;  /* 0xfffffffe060d9812 */ /* 0x004fe200078ec0ff */
[--C-:B------:R-:W-:Y:S01]  /*9b40*/  @!P2 IMAD.WIDE R6, R7, 0x4, R4.reuse ;  /* 0x000000040706a825 */ /* 0x100fe200078e0204 */
[----:B------:R-:W-:Y:S02]  /*9b50*/  @!P6 LEA.HI R2, R2, R2, RZ, 0x1 ;  /* 0x000000020202e211 */ /* 0x000fe400078f08ff */
[----:B------:R-:W-:Y:S01]  /*9b60*/  @!P5 LEA.HI R0, R0, R0, RZ, 0x1 ;  /* 0x000000000000d211 */ /* 0x000fe200078f08ff */
[----:B------:R-:W-:-:S06]  /*9b70*/  @!P1 IMAD.WIDE R12, R13, 0x4, R4 ;  /* 0x000000040d0c9825 */ /* 0x000fcc00078e0204 */
[----:B------:R-:W-:Y:S01]  /*9b80*/  @!P4 LEA.HI R20, R20, R20, RZ, 0x1 ;  /* 0x000000141414c211 */ /* 0x000fe200078f08ff */
[----:B-1----:R-:W-:-:S04]  /*9b90*/  @!P3 IMAD.WIDE R14, R17, 0x4, R4 ;  /* 0x00000004110eb825 */ /* 0x002fc800078e0204 */
[----:B----4-:R-:W-:Y:S01]  /*9ba0*/  @!P0 IMAD.WIDE R16, R3, 0x4, R4 ;  /* 0x0000000403108825 */ /* 0x010fe200078e0204 */
[----:B------:R1:W-:Y:S01]  /*9bb0*/  @!P3 ST.E.64 [R14.64], R78 ;  /* 0x0000004e0e00b985 */ /* 0x0003e2000c101b0e */
[----:B------:R-:W-:Y:S02]  /*9bc0*/  IADD3 R3, R11, 0x70, RZ ;  /* 0x000000700b037810 */ /* 0x000fe40007ffe0ff */
[----:B------:R-:W-:Y:S01]  /*9bd0*/  ISETP.GE.AND P3, PT, R19, c[0x0][0x3c8], PT ;  /* 0x0000f20013007a0c */ /* 0x000fe20003f66270 */
[----:B------:R2:W-:Y:S01]  /*9be0*/  @!P2 ST.E.64 [R6.64], R82 ;  /* 0x000000520600a985 */ /* 0x0005e2000c101b0e */
[----:B------:R-:W-:Y:S02]  /*9bf0*/  ISETP.GE.AND P2, PT, R18, c[0x0][0x3c8], PT ;  /* 0x0000f20012007a0c */ /* 0x000fe40003f46270 */
[----:B---3--:R-:W-:Y:S01]  /*9c00*/  @!P5 LOP3.LUT R9, R0, 0xfffffffe, RZ, 0xc0, !PT ;  /* 0xfffffffe0009d812 */ /* 0x008fe200078ec0ff */
[----:B------:R3:W-:Y:S01]  /*9c10*/  @!P1 ST.E.64 [R12.64], R86 ;  /* 0x000000560c009985 */ /* 0x0007e2000c101b0e */
[----:B------:R-:W-:-:S02]  /*9c20*/  ISETP.GE.AND P1, PT, R10, c[0x0][0x3c8], PT ;  /* 0x0000f2000a007a0c */ /* 0x000fc40003f26270 */
[----:B------:R-:W-:Y:S01]  /*9c30*/  IADD3 R11, R11, 0x78, RZ ;  /* 0x000000780b0b7810 */ /* 0x000fe20007ffe0ff */
[----:B------:R4:W-:Y:S01]  /*9c40*/  @!P0 ST.E.64 [R16.64], R90 ;  /* 0x0000005a10008985 */ /* 0x0009e2000c101b0e */
[----:B------:R-:W-:Y:S01]  /*9c50*/  ISETP.GE.AND P0, PT, R3, c[0x0][0x3c8], PT ;  /* 0x0000f20003007a0c */ /* 0x000fe20003f06270 */
[----:B------:R-:W-:Y:S02]  /*9c60*/  @!P5 IMAD.WIDE R8, R9, 0x4, R4 ;  /* 0x000000040908d825 */ /* 0x000fe400078e0204 */
[----:B------:R-:W-:Y:S02]  /*9c70*/  @!P3 LEA.HI R19, R19, R19, RZ, 0x1 ;  /* 0x000000131313b211 */ /* 0x000fe400078f08ff */
[----:B------:R-:W-:Y:S02]  /*9c80*/  @!P2 LEA.HI R18, R18, R18, RZ, 0x1 ;  /* 0x000000121212a211 */ /* 0x000fe400078f08ff */
[----:B------:R-:W-:Y:S02]  /*9c90*/  @!P3 LOP3.LUT R19, R19, 0xfffffffe, RZ, 0xc0, !PT ;  /* 0xfffffffe1313b812 */ /* 0x000fe400078ec0ff */
[----:B------:R-:W-:-:S04]  /*9ca0*/  @!P1 LEA.HI R10, R10, R10, RZ, 0x1 ;  /* 0x0000000a0a0a9211 */ /* 0x000fc800078f08ff */
[----:B------:R-:W-:Y:S02]  /*9cb0*/  @!P0 LEA.HI R3, R3, R3, RZ, 0x1 ;  /* 0x0000000303038211 */ /* 0x000fe400078f08ff */
[----:B-1----:R-:W-:Y:S02]  /*9cc0*/  @!P2 LOP3.LUT R15, R18, 0xfffffffe, RZ, 0xc0, !PT ;  /* 0xfffffffe120fa812 */ /* 0x002fe400078ec0ff */
[----:B------:R-:W-:Y:S02]  /*9cd0*/  @!P0 LOP3.LUT R3, R3, 0xfffffffe, RZ, 0xc0, !PT ;  /* 0xfffffffe03038812 */ /* 0x000fe400078ec0ff */
[----:B--2---:R-:W-:-:S03]  /*9ce0*/  @!P6 LOP3.LUT R7, R2, 0xfffffffe, RZ, 0xc0, !PT ;  /* 0xfffffffe0207e812 */ /* 0x004fc600078ec0ff */
[----:B------:R-:W-:Y:S01]  /*9cf0*/  @!P0 IMAD.WIDE R2, R3, 0x4, R4 ;  /* 0x0000000403028825 */ /* 0x000fe200078e0204 */
[----:B---3--:R-:W-:-:S03]  /*9d00*/  @!P4 LOP3.LUT R13, R20, 0xfffffffe, RZ, 0xc0, !PT ;  /* 0xfffffffe140dc812 */ /* 0x008fc600078ec0ff */
[----:B------:R-:W-:Y:S01]  /*9d10*/  @!P6 IMAD.WIDE R6, R7, 0x4, R4 ;  /* 0x000000040706e825 */ /* 0x000fe200078e0204 */
[----:B----4-:R-:W-:-:S04]  /*9d20*/  @!P1 LOP3.LUT R17, R10, 0xfffffffe, RZ, 0xc0, !PT ;  /* 0xfffffffe0a119812 */ /* 0x010fc800078ec0ff */
[----:B------:R1:W-:Y:S04]  /*9d30*/  @!P6 ST.E.64 [R6.64], R94 ;  /* 0x0000005e0600e985 */ /* 0x0003e8000c101b0e */
[----:B------:R2:W-:Y:S01]  /*9d40*/  @!P5 ST.E.64 [R8.64], R98 ;  /* 0x000000620800d985 */ /* 0x0005e2000c101b0e */
[----:B-1----:R-:W-:-:S04]  /*9d50*/  @!P4 IMAD.WIDE R6, R13, 0x4, R4 ;  /* 0x000000040d06c825 */ /* 0x002fc800078e0204 */
[--C-:B--2---:R-:W-:Y:S01]  /*9d60*/  @!P3 IMAD.WIDE R8, R19, 0x4, R4.reuse ;  /* 0x000000041308b825 */ /* 0x104fe200078e0204 */
[----:B------:R1:W-:Y:S03]  /*9d70*/  @!P4 ST.E.64 [R6.64], R102 ;  /* 0x000000660600c985 */ /* 0x0003e6000c101b0e */
[--C-:B------:R-:W-:Y:S01]  /*9d80*/  @!P2 IMAD.WIDE R12, R15, 0x4, R4.reuse ;  /* 0x000000040f0ca825 */ /* 0x100fe200078e0204 */
[----:B------:R1:W-:Y:S03]  /*9d90*/  @!P3 ST.E.64 [R8.64], R106 ;  /* 0x0000006a0800b985 */ /* 0x0003e6000c101b0e */
[----:B------:R-:W-:Y:S01]  /*9da0*/  @!P1 IMAD.WIDE R14, R17, 0x4, R4 ;  /* 0x00000004110e9825 */ /* 0x000fe200078e0204 */
[----:B------:R1:W-:Y:S04]  /*9db0*/  @!P2 ST.E.64 [R12.64], R122 ;  /* 0x0000007a0c00a985 */ /* 0x0003e8000c101b0e */
[----:B------:R1:W-:Y:S04]  /*9dc0*/  @!P1 ST.E.64 [R14.64], R110 ;  /* 0x0000006e0e009985 */ /* 0x0003e8000c101b0e */
[----:B------:R1:W-:Y:S01]  /*9dd0*/  @!P0 ST.E.64 [R2.64], R118 ;  /* 0x0000007602008985 */ /* 0x0003e2000c101b0e */
[----:B------:R-:W-:-:S13]  /*9de0*/  ISETP.GE.AND P0, PT, R11, c[0x0][0x3c8], PT ;  /* 0x0000f2000b007a0c */ /* 0x000fda0003f06270 */
[----:B------:R-:W-:Y:S05]  /*9df0*/  @P0 EXIT ;  /* 0x000000000000094d */ /* 0x000fea0003800000 */
[----:B-1----:R-:W-:-:S04]  /*9e00*/  LEA.HI R3, R11, R11, RZ, 0x1 ;  /* 0x0000000b0b037211 */ /* 0x002fc800078f08ff */
[----:B------:R-:W-:-:S05]  /*9e10*/  LOP3.LUT R3, R3, 0xfffffffe, RZ, 0xc0, !PT ;  /* 0xfffffffe03037812 */ /* 0x000fca00078ec0ff */
[----:B------:R-:W-:-:S05]  /*9e20*/  IMAD.WIDE R4, R3, 0x4, R4 ;  /* 0x0000000403047825 */ /* 0x000fca00078e0204 */
[----:B------:R-:W-:Y:S01]  /*9e30*/  ST.E.64 [R4.64], R114 ;  /* 0x0000007204007985 */ /* 0x000fe2000c101b0e */
[----:B------:R-:W-:Y:S05]  /*9e40*/  EXIT ;  /* 0x000000000000794d */ /* 0x000fea0003800000 */
.L_x_7:
[----:B------:R-:W1:Y:S02]  /*9e50*/  S2R R4, SR_TID.X ;  /* 0x0000000000047919 */ /* 0x000e640000002100 */
[----:B-1----:R-:W-:-:S13]  /*9e60*/  ISETP.GT.AND P0, PT, R4, 0x7f, PT ;  /* 0x0000007f0400780c */ /* 0x002fda0003f04270 */
[----:B------:R-:W-:Y:S05]  /*9e70*/  @P0 EXIT ;  /* 0x000000000000094d */ /* 0x000fea0003800000 */
[----:B------:R-:W1:Y:S01]  /*9e80*/  S2R R7, SR_CTAID.X ;  /* 0x0000000000077919 */ /* 0x000e620000002500 */
[----:B------:R-:W-:-:S05]  /*9e90*/  MOV R0, c[0x0][0x4e8] ;  /* 0x00013a0000007a02 */ /* 0x000fca0000000f00 */
[----:B------:R-:W-:Y:S01]  /*9ea0*/  IMAD R2, R0, c[0x0][0x388], RZ ;  /* 0x0000e20000027a24 */ /* 0x000fe200078e02ff */
[----:B-1----:R-:W-:-:S04]  /*9eb0*/  LEA R7, R7, R4, 0x7 ;  /* 0x0000000407077211 */ /* 0x002fc800078e38ff */
[----:B------:R-:W-:-:S13]  /*9ec0*/  ISETP.GE.AND P0, PT, R7, R2, PT ;  /* 0x000000020700720c */ /* 0x000fda0003f06270 */
[----:B------:R-:W-:Y:S05]  /*9ed0*/  @P0 EXIT ;  /* 0x000000000000094d */ /* 0x000fea0003800000 */
[----:B------:R-:W1:Y:S01]  /*9ee0*/  S2R R5, SR_CTAID.Z ;  /* 0x0000000000057919 */ /* 0x000e620000002700 */
[----:B------:R-:W-:Y:S01]  /*9ef0*/  USHF.R.S32.HI UR6, URZ, 0x1f, UR10 ;  /* 0x0000001f3f067899 */ /* 0x000fe2000801140a */
[----:B------:R-:W-:Y:S01]  /*9f00*/  ISETP.NE.AND P0, PT, R0, 0x1, PT ;  /* 0x000000010000780c */ /* 0x000fe20003f05270 */
[----:B------:R-:W-:Y:S01]  /*9f10*/  ULDC.64 UR4, c[0x0][0x4d0] ;  /* 0x0001340000047ab9 */ /* 0x000fe20000000a00 */
[----:B------:R-:W2:Y:S01]  /*9f20*/  S2R R3, SR_CTAID.Y ;  /* 0x0000000000037919 */ /* 0x000ea20000002600 */
[----:B------:R-:W-:Y:S01]  /*9f30*/  UIMAD UR6, UR6, UR4, URZ ;  /* 0x00000004060672a4 */ /* 0x000fe2000f8e023f */
[----:B------:R-:W-:Y:S01]  /*9f40*/  IADD3 R2, RZ, -UR10, RZ ;  /* 0x8000000aff027c10 */ /* 0x000fe2000fffe0ff */
[----:B------:R-:W-:Y:S01]  /*9f50*/  UIMAD.WIDE.U32 UR8, UR10, UR4, URZ ;  /* 0x000000040a0872a5 */ /* 0x000fe2000f8e003f */
[----:B------:R-:W-:Y:S01]  /*9f60*/  MOV R6, R7 ;  /* 0x0000000700067202 */ /* 0x000fe20000000f00 */
[----:B------:R-:W-:-:S04]  /*9f70*/  UIMAD UR4, UR10, UR5, UR6 ;  /* 0x000000050a0472a4 */ /* 0x000fc8000f8e0206 */
[----:B------:R-:W-:Y:S01]  /*9f80*/  UIADD3 UR4, UR9, UR4, URZ ;  /* 0x0000000409047290 */ /* 0x000fe2000fffe03f */
[----:B------:R-:W-:Y:S01]  /*9f90*/  MOV R9, UR9 ;  /* 0x0000000900097c02 */ /* 0x000fe20008000f00 */
[----:B------:R-:W-:-:S04]  /*9fa0*/  @P0 IMAD.HI.U32 R4, R7, c[0x0][0x4ec], RZ ;  /* 0x00013b0007040a27 */ /* 0x000fc800078e00ff */
[----:B------:R-:W-:Y:S01]  /*9fb0*/  IMAD.U32 R8, RZ, RZ, UR8 ;  /* 0x00000008ff087e24 */ /* 0x000fe2000f8e00ff */
[----:B------:R-:W-:Y:S01]  /*9fc0*/  @P0 SHF.R.U32.HI R6, RZ, c[0x0][0x4f0], R4 ;  /* 0x00013c00ff060a19 */ /* 0x000fe20000011604 */
[----:B------:R-:W-:Y:S01]  /*9fd0*/  IMAD.U32 R9, RZ, RZ, UR4 ;  /* 0x00000004ff097e24 */ /* 0x000fe2000f8e00ff */
[----:B-1----:R-:W-:-:S03]  /*9fe0*/  SHF.R.S32.HI R0, RZ, 0x1f, R5 ;  /* 0x0000001fff007819 */ /* 0x002fc60000011405 */
[----:B------:R-:W-:Y:S01]  /*9ff0*/  IMAD.WIDE.U32 R8, R5, c[0x0][0x4d8], R8 ;  /* 0x0001360005087a25 */ /* 0x000fe200078e0008 */
[----:B------:R-:W-:-:S03]  /*a000*/  IADD3 R4, -R6, RZ, RZ ;  /* 0x000000ff06047210 */ /* 0x000fc60007ffe1ff */
[----:B------:R-:W-:Y:S02]  /*a010*/  IMAD R0, R0, c[0x0][0x4d8], RZ ;  /* 0x0001360000007a24 */ /* 0x000fe400078e02ff */
[----:B--2---:R-:W-:Y:S02]  /*a020*/  IMAD R2, R2, c[0x0][0x550], R3 ;  /* 0x0001540002027a24 */ /* 0x004fe400078e0203 */
[----:B------:R-:W-:Y:S02]  /*a030*/  IMAD R0, R5, c[0x0][0x4dc], R0 ;  /* 0x0001370005007a24 */ /* 0x000fe400078e0200 */
[----:B------:R-:W-:Y:S01]  /*a040*/  IMAD R4, R4, c[0x0][0x4e8], R7 ;  /* 0x00013a0004047a24 */ /* 0x000fe200078e0207 */
[----:B------:R-:W-:Y:S01]  /*a050*/  SHF.R.S32.HI R3, RZ, 0x1f, R2 ;  /* 0x0000001fff037819 */ /* 0x000fe20000011402 */
[----:B------:R-:W-:Y:S01]  /*a060*/  IMAD.IADD R9, R0, 0x1, R9 ;  /* 0x0000000100097824 */ /* 0x000fe200078e0209 */
[----:B------:R-:W-:-:S03]  /*a070*/  SHF.R.S32.HI R0, RZ, 0x1f, R6 ;  /* 0x0000001fff007819 */ /* 0x000fc60000011406 */
[----:B------:R-:W-:Y:S02]  /*a080*/  IMAD R3, R3, c[0x0][0x4e0], RZ ;  /* 0x0001380003037a24 */ /* 0x000fe400078e02ff */
[----:B------:R-:W-:-:S04]  /*a090*/  IMAD.WIDE.U32 R8, R2, c[0x0][0x4e0], R8 ;  /* 0x0001380002087a25 */ /* 0x000fc800078e0008 */
[----:B------:R-:W-:Y:S01]  /*a0a0*/  IMAD R3, R2, c[0x0][0x4e4], R3 ;  /* 0x0001390002037a24 */ /* 0x000fe200078e0203 */
[----:B------:R-:W-:Y:S02]  /*a0b0*/  SHF.R.S32.HI R2, RZ, 0x1f, R4 ;  /* 0x0000001fff027819 */ /* 0x000fe40000011404 */
[----:B------:R-:W-:-:S03]  /*a0c0*/  IADD3 R6, P0, R6, R8, RZ ;  /* 0x0000000806067210 */ /* 0x000fc60007f1e0ff */
[----:B------:R-:W-:Y:S01]  /*a0d0*/  IMAD R5, R2, c[0x0][0x4c8], RZ ;  /* 0x0001320002057a24 */ /* 0x000fe200078e02ff */
[----:B------:R-:W-:-:S03]  /*a0e0*/  IADD3.X R7, R0, R9, R3, P0, !PT ;  /* 0x0000000900077210 */ /* 0x000fc600007fe403 */
[C---:B------:R-:W-:Y:S02]  /*a0f0*/  IMAD R5, R4.reuse, c[0x0][0x4cc], R5 ;  /* 0x0001330004057a24 */ /* 0x040fe400078e0205 */
[----:B------:R-:W-:-:S05]  /*a100*/  IMAD.WIDE.U32 R6, R4, c[0x0][0x4c8], R6 ;  /* 0x0001320004067a25 */ /* 0x000fca00078e0006 */
[----:B------:R-:W-:Y:S02]  /*a110*/  IADD3 R5, R7, R5, RZ ;  /* 0x0000000507057210 */ /* 0x000fe40007ffe0ff */
[----:B------:R-:W-:-:S04]  /*a120*/  LEA R2, P0, R6, c[0x0][0x4a8], 0x2 ;  /* 0x00012a0006027a11 */ /* 0x000fc800078010ff */
[----:B------:R-:W-:Y:S02]  /*a130*/  LEA.HI.X R3, R6, c[0x0][0x4ac], R5, 0x2, P0 ;  /* 0x00012b0006037a11 */ /* 0x000fe400000f1405 */
[----:B------:R-:W-:-:S05]  /*a140*/  MOV R5, 0xff800000 ;  /* 0xff80000000057802 */ /* 0x000fca0000000f00 */
[----:B------:R-:W-:Y:S01]  /*a150*/  STG.E [R2.64], R5 ;  /* 0x0000000502007986 */ /* 0x000fe2000c10190e */
[----:B------:R-:W-:Y:S05]  /*a160*/  EXIT ;  /* 0x000000000000794d */ /* 0x000fea0003800000 */
.L_x_10:
[----:B------:R-:W-:-:S00]  /*a170*/  BRA `(.L_x_10) ;  /* 0xfffffff000007947 */ /* 0x000fc0000383ffff */
[----:B------:R-:W-:-:S00]  /*a180*/  NOP ;  /* 0x0000000000007918 */ /* 0x000fc00000000000 */
[----:B------:R-:W-:-:S00]  /*a190*/  NOP ;  /* 0x0000000000007918 */ /* 0x000fc00000000000 */
[----:B------:R-:W-:-:S00]  /*a1a0*/  NOP ;  /* 0x0000000000007918 */ /* 0x000fc00000000000 */
[----:B------:R-:W-:-:S00]  /*a1b0*/  NOP ;  /* 0x0000000000007918 */ /* 0x000fc00000000000 */
[----:B------:R-:W-:-:S00]  /*a1c0*/  NOP ;  /* 0x0000000000007918 */ /* 0x000fc00000000000 */
[----:B------:R-:W-:-:S00]  /*a1d0*/  NOP ;  /* 0x0000000000007918 */ /* 0x000fc00000000000 */
[----:B------:R-:W-:-:S00]  /*a1e0*/  NOP ;  /* 0x0000000000007918 */ /* 0x000fc00000000000 */
[----:B------:R-:W-:-:S00]  /*a1f0*/  NOP ;  /* 0x0000000000007918 */ /* 0x000fc00000000000 */
.L_x_1336:


//--------------------- .text._ZN7cutlass13device_kernelIN5flash19enable_sm80_to_sm89INS1_16FlashAttnFwdSm80INS1_25CollectiveMainloopFwdSm80ILi8ELi1ELb1EN4cute5tupleIJNS5_1CILi128EEENS7_ILi96EEES8_EEELi128ENS_6half_tEfNS_4arch4Sm80ELb0ELb1ELb0ELb0ELb0ELb0ELb1ELb1EEENS1_21CollectiveEpilogueFwdINS6_IJS8_S8_S9_EEENS6_IJNS7_ILi1EEESH_SH_EEESB_SD_Li256ELb0ELb1ELb1ELb0EEENS1_19SingleTileSchedulerILb0ELb1ELb1ELi128EEEEEEEEEvNT_6ParamsE --------------------------
	.section	.text._ZN7cutlass13device_kernelIN5flash19enable_sm80_to_sm89INS1_16FlashAttnFwdSm80INS1_25CollectiveMainloopFwdSm80ILi8ELi1ELb1EN4cute5tupleIJNS5_1CILi128EEENS7_ILi96EEES8_EEELi128ENS_6half_tEfNS_4arch4Sm80ELb0ELb1ELb0ELb0ELb0ELb0ELb1ELb1EEENS1_21CollectiveEpilogueFwdINS6_IJS8_S8_S9_EEENS6_IJNS7_ILi1EEESH_SH_EEESB_SD_Li256ELb0ELb1ELb1ELb0EEENS1_19SingleTileSchedulerILb0ELb1ELb1ELi128EEEEEEEEEvNT_6ParamsE,"ax",@progbits
	.sectioninfo	@"SHI_REGISTERS=250"
	.align	128
.text._ZN7cutlass13device_kernelIN5flash19enable_sm80_to_sm89INS1_16FlashAttnFwdSm80INS1_25CollectiveMainloopFwdSm80ILi8ELi1ELb1EN4cute5tupleIJNS5_1CILi128EEENS7_ILi96EEES8_EEELi128ENS_6half_tEfNS_4arch4Sm80ELb0ELb1ELb0ELb0ELb0ELb0ELb1ELb1EEENS1_21CollectiveEpilogueFwdINS6_IJS8_S8_S9_EEENS6_IJNS7_ILi1EEESH_SH_EEESB_SD_Li256ELb0ELb1ELb1ELb0EEENS1_19SingleTileSchedulerILb0ELb1ELb1ELi128EEEEEEEEEvNT_6ParamsE:
        .type           _ZN7cutlass13device_kernelIN5flash19enable_sm80_to_sm89INS1_16FlashAttnFwdSm80INS1_25CollectiveMainloopFwdSm80ILi8ELi1ELb1EN4cute5tupleIJNS5_1CILi128EEENS7_ILi96EEES8_EEELi128ENS_6half_tEfNS_4arch4Sm80ELb0ELb1ELb0ELb0ELb0ELb0ELb1ELb1EEENS1_21CollectiveEpilogueFwdINS6_IJS8_S8_S9_EEENS6_IJNS7_ILi1EEESH_SH_EEESB_SD_Li256ELb0ELb1ELb1ELb0EEENS1_19SingleTileSchedulerILb0ELb1ELb1ELi128EEEEEEEEEvNT_6ParamsE,@function
        .size           _ZN7cutlass13device_kernelIN5flash19enable_sm80_to_sm89INS1_16FlashAttnFwdSm80INS1_25CollectiveMainloopFwdSm80ILi8ELi1ELb1EN4cute5tupleIJNS5_1CILi128EEENS7_ILi96EEES8_EEELi128ENS_6half_tEfNS_4arch4Sm80ELb0ELb1ELb0ELb0ELb0ELb0ELb1ELb1EEENS1_21CollectiveEpilogueFwdINS6_IJS8_S8_S9_EEENS6_IJNS7_ILi1EEESH_SH_EEESB_SD_Li256ELb0ELb1ELb1ELb0EEENS1_19SingleTileSchedulerILb0ELb1ELb1ELi128EEEEEEEEEvNT_6ParamsE,(.L_x_1337 - _ZN7cutlass13device_kernelIN5flash19enable_sm80_to_sm89INS1_16FlashAttnFwdSm80INS1_25CollectiveMainloopFwdSm80ILi8ELi1ELb1EN4cute5tupleIJNS5_1CILi128EEENS7_ILi96EEES8_EEELi128ENS_6half_tEfNS_4arch4Sm80ELb0ELb1ELb0ELb0ELb0ELb0ELb1ELb1EEENS1_21CollectiveEpilogueFwdINS6_IJS8_S8_S9_EEENS6_IJNS7_ILi1EEESH_SH_EEESB_SD_Li256ELb0ELb1ELb1ELb0EEENS1_19SingleTileSchedulerILb0ELb1ELb1ELi128EEEEEEEEEvNT_6ParamsE)
        .other          _ZN7cutlass13device_kernelIN5flash19enable_sm80_to_sm89INS1_16FlashAttnFwdSm80INS1_25CollectiveMainloopFwdSm80ILi8ELi1ELb1EN4cute5tupleIJNS5_1CILi128EEENS7_ILi96EEES8_EEELi128ENS_6half_tEfNS_4arch4Sm80ELb0ELb1ELb0ELb0ELb0ELb0ELb1ELb1EEENS1_21CollectiveEpilogueFwdINS6_IJS8_S8_S9_EEENS6_IJNS7_ILi1EEESH_SH_EEESB_SD_Li256ELb0ELb1ELb1ELb0EEENS1_19SingleTileSchedulerILb0ELb1ELb1ELi128EEEEEEEEEvNT_6ParamsE,@"STO_CUDA_ENTRY STV_DEFAULT"
_ZN7cutlass13device_kernelIN5flash19enable_sm80_to_sm89INS1_16FlashAttnFwdSm80INS1_25CollectiveMainloopFwdSm80ILi8ELi1ELb1EN4cute5tupleIJNS5_1CILi128EEENS7_ILi96EEES8_EEELi128ENS_6half_tEfNS_4arch4Sm80ELb0ELb1ELb0ELb0ELb0ELb0ELb1ELb1EEENS1_21CollectiveEpilogueFwdINS6_IJS8_S8_S9_EEENS6_IJNS7_ILi1EEESH_SH_EEESB_SD_Li256ELb0ELb1ELb1ELb0EEENS1_19SingleTileSchedulerILb0ELb1ELb1ELi128EEEEEEEEEvNT_6ParamsE:
        /* <DEDUP_REMOVED lines=17> */
.L_x_11:
[----:B---3--:R-:W-:Y:S02]  /*0110*/  ULDC.64 UR4, c[0x0][0x550] ;  /* 0x0001540000047ab9 */ /* 0x008fe40000000a00 */
[----:B------:R-:W-:Y:S02]  /*0120*/  UISETP.NE.AND UP0, UPT, UR4, 0x1, UPT ;  /* 0x000000010400788c */ /* 0x000fe4000bf05270 */
[----:B------:R-:W-:-:S02]  /*0130*/  UIMAD.WIDE.U32 UR10, UR6, UR5, URZ ;  /* 0x00000005060a72a5 */ /* 0x000fc4000f8e003f */
[----:B------:R-:W-:Y:S02]  /*0140*/  ULDC UR4, c[0x0][0x558] ;  /* 0x0001560000047ab9 */ /* 0x000fe40000000800 */
[----:B------:R-:W-:-:S05]  /*0150*/  UMOV UR9, UR6 ;  /* 0x0000000600097c82 */ /* 0x000fca0008000000 */
[----:B------:R-:W-:-:S03]  /*0160*/  @UP0 USHF.R.U32.HI UR9, URZ, UR4, UR11 ;  /* 0x000000043f090299 */ /* 0x000fc6000801160b */
.L_x_12:
[----:B------:R-:W-:Y:S01]  /*0170*/  ISETP.GE.AND P0, PT, R0, RZ, PT ;  /* 0x000000ff0000720c */ /* 0x000fe20003f06270 */
[----:B------:R-:W-:Y:S02]  /*0180*/  UIADD3 UR4, -UR9, URZ, URZ ;  /* 0x0000003f09047290 */ /* 0x000fe4000fffe13f */
[----:B------:R-:W-:Y:S02]  /*0190*/  ULDC UR10, c[0x0][0x550] ;  /* 0x00015400000a7ab9 */ /* 0x000fe40000000800 */
[----:B------:R-:W-:-:S08]  /*01a0*/  UIMAD UR10, UR4, UR10, UR6 ;  /* 0x0000000a040a72a4 */ /* 0x000fd0000f8e0206 */
[----:B------:R-:W-:Y:S05]  /*01b0*/  @!P0 EXIT ;  /* 0x000000000000894d */ /* 0x000fea0003800000 */
[----:B------:R-:W1:Y:S01]  /*01c0*/  S2UR UR16, SR_CTAID.X ;  /* 0x00000000001079c3 */ /* 0x000e620000002500 */
[----:B------:R-:W-:Y:S02]  /*01d0*/  ULDC UR8, c[0x0][0x2c4] ;  /* 0x0000b10000087ab9 */ /* 0x000fe40000000800 */
[----:B------:R-:W-:Y:S02]  /*01e0*/  UISETP.NE.AND UP3, UPT, UR8, 0x1, UPT ;  /* 0x000000010800788c */ /* 0x000fe4000bf65270 */
[----:B------:R-:W-:Y:S02]  /*01f0*/  UMOV UR11, 0x1 ;  /* 0x00000001000b7882 */ /* 0x000fe40000000000 */
[----:B------:R-:W-:Y:S02]  /*0200*/  ULDC.64 UR4, c[0x0][0x328] ;  /* 0x0000ca0000047ab9 */ /* 0x000fe40000000a00 */
[----:B------:R-:W-:Y:S02]  /*0210*/  UISETP.LE.AND UP2, UPT, UR11, UR5, UPT ;  /* 0x000000050b00728c */ /* 0x000fe4000bf43270 */
[----:B------:R-:W-:-:S02]  /*0220*/  ULDC.64 UR6, c[0x0][0x2c8] ;  /* 0x0000b20000067ab9 */ /* 0x000fc40000000a00 */
[----:B------:R-:W-:Y:S02]  /*0230*/  ULDC UR12, c[0x0][0x168] ;  /* 0x00005a00000c7ab9 */ /* 0x000fe40000000800 */
[----:B------:R-:W-:Y:S01]  /*0240*/  PLOP3.LUT P0, PT, PT, PT, UP2, 0x40, 0x0 ;  /* 0x000000000000781c */ /* 0x000fe20003f0e828 */
[----:B------:R-:W-:Y:S02]  /*0250*/  UIADD3 UR12, UR11, -UR12, URZ ;  /* 0x8000000c0b0c7290 */ /* 0x000fe4000fffe03f */
[----:B------:R-:W-:Y:S02]  /*0260*/  ULDC UR5, c[0x0][0x1d0] ;  /* 0x0000740000057ab9 */ /* 0x000fe40000000800 */
[----:B-1----:R-:W-:-:S04]  /*0270*/  USHF.L.U32 UR16, UR16, 0x7, URZ ;  /* 0x0000000710107899 */ /* 0x002fc8000800063f */
[----:B------:R-:W-:-:S04]  /*0280*/  @UP3 UIADD3 UR14, UR16, 0x7f, URZ ;  /* 0x0000007f100e3890 */ /* 0x000fc8000fffe03f */
[----:B------:R-:W-:Y:S02]  /*0290*/  UIMAD.WIDE.U32 UR14, UR14, UR6, URZ ;  /* 0x000000060e0e72a5 */ /* 0x000fe4000f8e003f */
[----:B------:R-:W-:Y:S02]  /*02a0*/  UIADD3 UR6, UR16, 0x7f, URZ ;  /* 0x0000007f10067890 */ /* 0x000fe4000fffe03f */
[----:B------:R-:W-:-:S04]  /*02b0*/  @UP3 USHF.R.U32.HI UR6, URZ, UR7, UR15 ;  /* 0x000000073f063299 */ /* 0x000fc8000801160f */
[----:B------:R-:W-:-:S04]  /*02c0*/  UIADD3 UR5, UR6, UR5, UR12 ;  /* 0x0000000506057290 */ /* 0x000fc8000fffe00c */
[----:B------:R-:W-:Y:S01]  /*02d0*/  UIADD3 UR6, UR5, UR4, URZ ;  /* 0x0000000405067290 */ /* 0x000fe2000fffe03f */
[----:B------:R-:W-:Y:S05]  /*02e0*/  @P0 BRA `(.L_x_13) ;  /* 0x0000014000000947 */ /* 0x000fea0003800000 */
[----:B------:R-:W-:Y:S01]  /*02f0*/  ISETP.LT.AND P0, PT, RZ, UR5, PT ;  /* 0x00000005ff007c0c */ /* 0x000fe2000bf01270 */
[----:B------:R-:W-:-:S12]  /*0300*/  UIADD3 UR7, UR5, -0x1, URZ ;  /* 0xffffffff05077890 */ /* 0x000fd8000fffe03f */
[----:B------:R-:W-:Y:S05]  /*0310*/  @P0 BRA `(.L_x_14) ;  /* 0x0000008000000947 */ /* 0x000fea0003800000 */
[----:B------:R-:W-:Y:S02]  /*0320*/  ULDC UR4, c[0x0][0x32c] ;  /* 0x0000cb0000047ab9 */ /* 0x000fe40000000800 */
[----:B------:R-:W-:Y:S02]  /*0330*/  UISETP.NE.AND UP0, UPT, UR11, UR4, UPT ;  /* 0x000000040b00728c */ /* 0x000fe4000bf05270 */
[----:B------:R-:W-:-:S03]  /*0340*/  UIADD3 UR7, -UR5, URZ, URZ ;  /* 0x0000003f05077290 */ /* 0x000fc6000fffe13f */
[----:B------:R-:W-:Y:S02]  /*0350*/  ULDC.64 UR4, c[0x0][0x330] ;  /* 0x0000cc0000047ab9 */ /* 0x000fe40000000a00 */
[----:B------:R-:W-:-:S04]  /*0360*/  UIMAD.WIDE.U32 UR12, UR7, UR4, URZ ;  /* 0x00000004070c72a5 */ /* 0x000fc8000f8e003f */
[----:B------:R-:W-:-:S04]  /*0370*/  @UP0 USHF.R.U32.HI UR7, URZ, UR5, UR13 ;  /* 0x000000053f070299 */ /* 0x000fc8000801160d */
[----:B------:R-:W-:Y:S01]  /*0380*/  ULOP3.LUT UR7, URZ, UR7, URZ, 0x33, !UPT ;  /* 0x000000073f077292 */ /* 0x000fe2000f8e333f */
[----:B------:R-:W-:Y:S05]  /*0390*/  BRA `(.L_x_15) ;  /* 0x0000005000007947 */ /* 0x000fea0003800000 */
.L_x_14:
[----:B------:R-:W-:Y:S02]  /*03a0*/  ULDC UR4, c[0x0][0x32c] ;  /* 0x0000cb0000047ab9 */ /* 0x000fe40000000800 */
[----:B------:R-:W-:-:S03]  /*03b0*/  UISETP.NE.AND UP0, UPT, UR11, UR4, UPT ;  /* 0x000000040b00728c */ /* 0x000fc6000bf05270 */
[----:B------:R-:W-:Y:S02]  /*03c0*/  ULDC.64 UR4, c[0x0][0x330] ;  /* 0x0000cc0000047ab9 */ /* 0x000fe40000000a00 */
[----:B------:R-:W-:-:S06]  /*03d0*/  UIMAD.WIDE.U32 UR12, UR7, UR4, URZ ;  /* 0x00000004070c72a5 */ /* 0x000fcc000f8e003f */
[----:B------:R-:W-:Y:S02]  /*03e0*/  @UP0 USHF.R.U32.HI UR7, URZ, UR5, UR13 ;  /* 0x000000053f070299 */ /* 0x000fe4000801160d */
.L_x_15:
[----:B------:R-:W-:Y:S02]  /*03f0*/  ULDC UR4, c[0x0][0x32c] ;  /* 0x0000cb0000047ab9 */ /* 0x000fe40000000800 */
[----:B------:R-:W-:-:S04]  /*0400*/  UIMAD UR4, UR7, UR4, UR4 ;  /* 0x00000004070472a4 */ /* 0x000fc8000f8e0204 */
[----:B------:R-:W-:-:S04]  /*0410*/  UISETP.LT.AND UP0, UPT, UR6, UR4, UPT ;  /* 0x000000040600728c */ /* 0x000fc8000bf01270 */
[----:B------:R-:W-:-:S03]  /*0420*/  USEL UR6, UR6, UR4, UP0 ;  /* 0x0000000406067287 */ /* 0x000fc60008000000 */
.L_x_13:
[----:B------:R-:W-:Y:S01]  /*0430*/  ULDC.64 UR4, c[0x0][0x2c8] ;  /* 0x0000b20000047ab9 */ /* 0x000fe20000000a00 */
[----:B------:R-:W-:Y:S01]  /*0440*/  PLOP3.LUT P0, PT, PT, PT, UP2, 0x40, 0x0 ;  /* 0x000000000000781c */ /* 0x000fe20003f0e828 */
[----:B------:R-:W-:Y:S02]  /*0450*/  UIMAD.WIDE.U32 UR18, UR16, UR4, URZ ;  /* 0x00000004101272a5 */ /* 0x000fe4000f8e003f */
[----:B------:R-:W-:Y:S02]  /*0460*/  UMOV UR14, 0x5f ;  /* 0x0000005f000e7882 */ /* 0x000fe40000000000 */
[----:B------:R-:W-:Y:S02]  /*0470*/  ULDC UR13, c[0x0][0x1d0] ;  /* 0x00007400000d7ab9 */ /* 0x000fe40000000800 */
[----:B------:R-:W-:Y:S02]  /*0480*/  UIADD3 UR6, UR6, 0x5f, URZ ;  /* 0x0000005f06067890 */ /* 0x000fe4000fffe03f */
[----:B------:R-:W-:-:S02]  /*0490*/  UIADD3 UR14, UR14, UR13, URZ ;  /* 0x0000000d0e0e7290 */ /* 0x000fc4000fffe03f */
[----:B------:R-:W-:Y:S02]  /*04a0*/  UIMAD.WIDE UR6, UR6, 0x2aaaaaab, URZ ;  /* 0x2aaaaaab060678a5 */ /* 0x000fe4000f8e023f */
[----:B------:R-:W-:Y:S02]  /*04b0*/  UIMAD.WIDE UR14, UR14, 0x2aaaaaab, URZ ;  /* 0x2aaaaaab0e0e78a5 */ /* 0x000fe4000f8e023f */
[----:B------:R-:W-:Y:S02]  /*04c0*/  @UP3 UMOV UR11, UR19 ;  /* 0x00000013000b3c82 */ /* 0x000fe40008000000 */
[----:B------:R-:W-:Y:S02]  /*04d0*/  ULDC UR12, c[0x0][0x168] ;  /* 0x00005a00000c7ab9 */ /* 0x000fe40000000800 */
[----:B------:R-:W-:Y:S02]  /*04e0*/  UMOV UR4, UR16 ;  /* 0x0000001000047c82 */ /* 0x000fe40008000000 */
[----:B------:R-:W-:-:S02]  /*04f0*/  @UP3 USHF.R.U32.HI UR4, URZ, UR5, UR11 ;  /* 0x000000053f043299 */ /* 0x000fc4000801160b */
[----:B------:R-:W-:Y:S02]  /*0500*/  UIADD3 UR13, UR13, -UR12, URZ ;  /* 0x8000000c0d0d7290 */ /* 0x000fe4000fffe03f */
[----:B------:R-:W-:Y:S02]  /*0510*/  USHF.R.U32.HI UR6, URZ, 0x1f, UR7 ;  /* 0x0000001f3f067899 */ /* 0x000fe40008011607 */
[----:B------:R-:W-:Y:S02]  /*0520*/  USHF.R.U32.HI UR11, URZ, 0x1f, UR15 ;  /* 0x0000001f3f0b7899 */ /* 0x000fe4000801160f */
[----:B------:R-:W-:Y:S02]  /*0530*/  UIADD3 UR4, UR13, UR4, URZ ;  /* 0x000000040d047290 */ /* 0x000fe4000fffe03f */
[----:B------:R-:W-:Y:S02]  /*0540*/  ULDC UR5, c[0x0][0x324] ;  /* 0x0000c90000057ab9 */ /* 0x000fe40000000800 */
[----:B------:R-:W-:-:S02]  /*0550*/  ULEA.HI.SX32 UR6, UR7, UR6, 0x1c ;  /* 0x0000000607067291 */ /* 0x000fc4000f8fe23f */
[----:B------:R-:W-:Y:S02]  /*0560*/  ULEA.HI.SX32 UR11, UR15, UR11, 0x1c ;  /* 0x0000000b0f0b7291 */ /* 0x000fe4000f8fe23f */
[----:B------:R-:W-:Y:S02]  /*0570*/  UIADD3 UR5, UR4, -UR5, URZ ;  /* 0x8000000504057290 */ /* 0x000fe4000fffe03f */
[----:B------:R-:W-:-:S04]  /*0580*/  UISETP.LT.AND UP0, UPT, UR11, UR6, UPT ;  /* 0x000000060b00728c */ /* 0x000fc8000bf01270 */
[----:B------:R-:W-:Y:S01]  /*0590*/  USEL UR6, UR11, UR6, UP0 ;  /* 0x000000060b067287 */ /* 0x000fe20008000000 */
[----:B------:R-:W-:Y:S01]  /*05a0*/  MOV R3, UR5 ;  /* 0x0000000500037c02 */ /* 0x000fe20008000f00 */
[----:B------:R-:W-:Y:S05]  /*05b0*/  @P0 BRA `(.L_x_16) ;  /* 0x0000010000000947 */ /* 0x000fea0003800000 */
[----:B------:R-:W-:-:S04]  /*05c0*/  MOV R4, UR4 ;  /* 0x0000000400047c02 */ /* 0x000fc80008000f00 */
[----:B------:R-:W-:-:S13]  /*05d0*/  ISETP.GT.AND P0, PT, R4, -0x1, PT ;  /* 0xffffffff0400780c */ /* 0x000fda0003f04270 */
[----:B------:R-:W-:Y:S05]  /*05e0*/  @P0 BRA `(.L_x_17) ;  /* 0x0000007000000947 */ /* 0x000fea0003800000 */
[----:B------:R-:W-:Y:S01]  /*05f0*/  IMAD.MOV.U32 R2, RZ, RZ, c[0x0][0x32c] ;  /* 0x0000cb00ff027624 */ /* 0x000fe200078e00ff */
[----:B------:R-:W-:-:S04]  /*0600*/  LOP3.LUT R4, RZ, R4, RZ, 0x33, !PT ;  /* 0x00000004ff047212 */ /* 0x000fc800078e33ff */
[----:B------:R-:W-:-:S13]  /*0610*/  ISETP.NE.AND P0, PT, R2, 0x1, PT ;  /* 0x000000010200780c */ /* 0x000fda0003f05270 */
[----:B------:R-:W-:-:S05]  /*0620*/  @P0 IMAD.HI.U32 R2, R4, c[0x0][0x330], RZ ;  /* 0x0000cc0004020a27 */ /* 0x000fca00078e00ff */
[----:B------:R-:W-:-:S04]  /*0630*/  @P0 SHF.R.U32.HI R4, RZ, c[0x0][0x334], R2 ;  /* 0x0000cd00ff040a19 */ /* 0x000fc80000011602 */
[----:B------:R-:W-:Y:S01]  /*0640*/  LOP3.LUT R4, RZ, R4, RZ, 0x33, !PT ;  /* 0x00000004ff047212 */ /* 0x000fe200078e33ff */
[----:B------:R-:W-:Y:S05]  /*0650*/  BRA `(.L_x_18) ;  /* 0x0000004000007947 */ /* 0x000fea0003800000 */
.L_x_17:
[----:B------:R-:W-:-:S04]  /*0660*/  MOV R2, c[0x0][0x32c] ;  /* 0x0000cb0000027a02 */ /* 0x000fc80000000f00 */
[----:B------:R-:W-:-:S13]  /*0670*/  ISETP.NE.AND P0, PT, R2, 0x1, PT ;  /* 0x000000010200780c */ /* 0x000fda0003f05270 */
[----:B------:R-:W-:-:S05]  /*0680*/  @P0 IMAD.HI.U32 R2, R4, c[0x0][0x330], RZ ;  /* 0x0000cc0004020a27 */ /* 0x000fca00078e00ff */
[----:B------:R-:W-:-:S05]  /*0690*/  @P0 SHF.R.U32.HI R4, RZ, c[0x0][0x334], R2 ;  /* 0x0000cd00ff040a19 */ /* 0x000fca0000011602 */
.L_x_18:
[----:B------:R-:W-:-:S05]  /*06a0*/  IMAD R4, R4, c[0x0][0x32c], RZ ;  /* 0x0000cb0004047a24 */ /* 0x000fca00078e02ff */
[----:B------:R-:W-:-:S05]  /*06b0*/  IMNMX R3, R3, R4, !PT ;  /* 0x0000000403037217 */ /* 0x000fca0007800200 */
.L_x_16:
[----:B------:R-:W-:Y:S01]  /*06c0*/  IMAD.HI R3, R3, 0x2aaaaaab, RZ ;  /* 0x2aaaaaab03037827 */ /* 0x000fe200078e02ff */
[----:B------:R-:W-:Y:S02]  /*06d0*/  USHF.R.U32.HI UR5, URZ, 0x10, UR10 ;  /* 0x000000103f057899 */ /* 0x000fe4000801160a */
[----:B------:R-:W-:Y:S01]  /*06e0*/  ULDC UR4, c[0x0][0x338] ;  /* 0x0000ce0000047ab9 */ /* 0x000fe20000000800 */
[----:B------:R-:W-:Y:S01]  /*06f0*/  IMAD.MOV.U32 R14, RZ, RZ, RZ ;  /* 0x000000ffff0e7224 */ /* 0x000fe200078e00ff */
[----:B------:R-:W-:Y:S01]  /*0700*/  SHF.R.U32.HI R2, RZ, 0x1f, R3 ;  /* 0x0000001fff027819 */ /* 0x000fe20000011603 */
[----:B------:R-:W-:-:S03]  /*0710*/  UISETP.NE.AND UP0, UPT, UR5, URZ, UPT ;  /* 0x0000003f0500728c */ /* 0x000fc6000bf05270 */
[----:B------:R-:W-:Y:S01]  /*0720*/  LEA.HI.SX32 R2, R3, R2, 0x1c ;  /* 0x0000000203027211 */ /* 0x000fe200078fe2ff */
[----:B------:R-:W-:-:S03]  /*0730*/  USEL UR4, UR5, UR4, UP0 ;  /* 0x0000000405047287 */ /* 0x000fc60008000000 */
[----:B------:R-:W-:-:S04]  /*0740*/  IMNMX R207, RZ, R2, !PT ;  /* 0x00000002ffcf7217 */ /* 0x000fc80007800200 */
[----:B------:R-:W-:-:S13]  /*0750*/  ISETP.LT.AND P0, PT, R207, UR6, PT ;  /* 0x00000006cf007c0c */ /* 0x000fda000bf01270 */
[----:B------:R-:W-:Y:S05]  /*0760*/  @!P0 BRA `(.L_x_19) ;  /* 0x000001c000008947 */ /* 0x000fea0003800000 */
[----:B------:R-:W-:Y:S01]  /*0770*/  IMAD.U32 R2, RZ, RZ, UR4 ;  /* 0x00000004ff027e24 */ /* 0x000fe2000f8e00ff */
[----:B------:R-:W-:-:S04]  /*0780*/  UIADD3 UR5, UR4, -0x1, UR6 ;  /* 0xffffffff04057890 */ /* 0x000fc8000fffe006 */
[-C--:B------:R-:W-:Y:S02]  /*0790*/  IABS R5, R2.reuse ;  /* 0x0000000200057213 */ /* 0x080fe40000000000 */
[----:B------:R-:W-:Y:S02]  /*07a0*/  IADD3 R6, -R207, UR5, RZ ;  /* 0x00000005cf067c10 */ /* 0x000fe4000fffe1ff */
[----:B------:R-:W1:Y:S01]  /*07b0*/  I2F.RP R7, R5 ;  /* 0x0000000500077306 */ /* 0x000e620000209400 */
[----:B------:R-:W-:Y:S02]  /*07c0*/  IABS R2, R2 ;  /* 0x0000000200027213 */ /* 0x000fe40000000000 */
[----:B------:R-:W-:Y:S02]  /*07d0*/  IABS R3, R6 ;  /* 0x0000000600037213 */ /* 0x000fe40000000000 */
[----:B------:R-:W-:Y:S01]  /*07e0*/  LOP3.LUT R6, R6, UR4, RZ, 0x3c, !PT ;  /* 0x0000000406067c12 */ /* 0x000fe2000f8e3cff */
[----:B------:R-:W-:-:S03]  /*07f0*/  IMAD.MOV R2, RZ, RZ, -R2 ;  /* 0x000000ffff027224 */ /* 0x000fc600078e0a02 */
[----:B------:R-:W-:Y:S01]  /*0800*/  ISETP.GE.AND P0, PT, R6, RZ, PT ;  /* 0x000000ff0600720c */ /* 0x000fe20003f06270 */
[----:B-1----:R-:W1:Y:S02]  /*0810*/  MUFU.RCP R8, R7 ;  /* 0x0000000700087308 */ /* 0x002e640000001000 */
[----:B-1----:R-:W-:-:S06]  /*0820*/  IADD3 R8, R8, 0xffffffe, RZ ;  /* 0x0ffffffe08087810 */ /* 0x002fcc0007ffe0ff */
[----:B------:R-:W1:Y:S02]  /*0830*/  F2I.FTZ.U32.TRUNC.NTZ R9, R8 ;  /* 0x0000000800097305 */ /* 0x000e64000021f000 */
[----:B-1----:R-:W-:Y:S02]  /*0840*/  IMAD.MOV R4, RZ, RZ, -R9 ;  /* 0x000000ffff047224 */ /* 0x002fe400078e0a09 */
[----:B------:R-:W-:Y:S02]  /*0850*/  IMAD.MOV.U32 R8, RZ, RZ, RZ ;  /* 0x000000ffff087224 */ /* 0x000fe400078e00ff */
[----:B------:R-:W-:-:S04]  /*0860*/  IMAD R4, R4, R5, RZ ;  /* 0x0000000504047224 */ /* 0x000fc800078e02ff */
[----:B------:R-:W-:-:S06]  /*0870*/  IMAD.HI.U32 R4, R9, R4, R8 ;  /* 0x0000000409047227 */ /* 0x000fcc00078e0008 */
[----:B------:R-:W-:-:S04]  /*0880*/  IMAD.HI.U32 R4, R4, R3, RZ ;  /* 0x0000000304047227 */ /* 0x000fc800078e00ff */
[----:B------:R-:W-:-:S05]  /*0890*/  IMAD R2, R4, R2, R3 ;  /* 0x0000000204027224 */ /* 0x000fca00078e0203 */
[----:B------:R-:W-:-:S13]  /*08a0*/  ISETP.GT.U32.AND P1, PT, R5, R2, PT ;  /* 0x000000020500720c */ /* 0x000fda0003f24070 */
[----:B------:R-:W-:Y:S01]  /*08b0*/  @!P1 IMAD.IADD R2, R2, 0x1, -R5 ;  /* 0x0000000102029824 */ /* 0x000fe200078e0a05 */
[----:B------:R-:W-:Y:S02]  /*08c0*/  @!P1 IADD3 R4, R4, 0x1, RZ ;  /* 0x0000000104049810 */ /* 0x000fe40007ffe0ff */
[----:B------:R-:W-:Y:S02]  /*08d0*/  ISETP.NE.AND P1, PT, RZ, UR4, PT ;  /* 0x00000004ff007c0c */ /* 0x000fe4000bf25270 */
[----:B------:R-:W-:-:S13]  /*08e0*/  ISETP.GE.U32.AND P2, PT, R2, R5, PT ;  /* 0x000000050200720c */ /* 0x000fda0003f46070 */
[----:B------:R-:W-:-:S05]  /*08f0*/  @P2 IADD3 R4, R4, 0x1, RZ ;  /* 0x0000000104042810 */ /* 0x000fca0007ffe0ff */
[----:B------:R-:W-:Y:S01]  /*0900*/  @!P0 IMAD.MOV R4, RZ, RZ, -R4 ;  /* 0x000000ffff048224 */ /* 0x000fe200078e0a04 */
[----:B------:R-:W-:-:S05]  /*0910*/  @!P1 LOP3.LUT R4, RZ, UR4, RZ, 0x33, !PT ;  /* 0x00000004ff049c12 */ /* 0x000fca000f8e33ff */
[----:B------:R-:W-:Y:S02]  /*0920*/  IMAD.MOV.U32 R14, RZ, RZ, R4 ;  /* 0x000000ffff0e7224 */ /* 0x000fe400078e0004 */
.L_x_19:
[----:B------:R-:W-:Y:S01]  /*0930*/  ULOP3.LUT UR10, UR10, 0xffff, URZ, 0xc0, !UPT ;  /* 0x0000ffff0a0a7892 */ /* 0x000fe2000f8ec03f */
[----:B------:R-:W-:Y:S01]  /*0940*/  PLOP3.LUT P2, PT, PT, PT, PT, 0x80, 0x0 ;  /* 0x000000000000781c */ /* 0x000fe20003f4f070 */
[----:B------:R-:W-:Y:S01]  /*0950*/  ULDC.64 UR14, c[0x0][0x118] ;  /* 0x00004600000e7ab9 */ /* 0x000fe20000000a00 */
[----:B------:R-:W-:Y:S01]  /*0960*/  IMAD.MOV.U32 R5, RZ, RZ, RZ ;  /* 0x000000ffff057224 */ /* 0x000fe200078e00ff */
[----:B------:R-:W-:Y:S01]  /*0970*/  MOV R3, RZ ;  /* 0x000000ff00037202 */ /* 0x000fe20000000f00 */
[----:B------:R-:W-:Y:S01]  /*0980*/  CS2R R66, SRZ ;  /* 0x0000000000427805 */ /* 0x000fe2000001ff00 */
[----:B------:R-:W-:Y:S01]  /*0990*/  IMAD R207, R14, UR10, R207 ;  /* 0x0000000a0ecf7c24 */ /* 0x000fe2000f8e02cf */
[----:B------:R-:W-:Y:S01]  /*09a0*/  CS2R R64, SRZ ;  /* 0x0000000000407805 */ /* 0x000fe2000001ff00 */
[----:B------:R-:W-:Y:S01]  /*09b0*/  CS2R R62, SRZ ;  /* 0x00000000003e7805 */ /* 0x000fe2000001ff00 */
[----:B------:R-:W-:Y:S01]  /*09c0*/  CS2R R60, SRZ ;  /* 0x00000000003c7805 */ /* 0x000fe2000001ff00 */
[----:B------:R-:W-:Y:S01]  /*09d0*/  IMAD.IADD R14, R207, 0x1, R14 ;  /* 0x00000001cf0e7824 */ /* 0x000fe200078e020e */
[----:B------:R-:W-:Y:S01]  /*09e0*/  CS2R R58, SRZ ;  /* 0x00000000003a7805 */ /* 0x000fe2000001ff00 */
[----:B------:R-:W-:Y:S01]  /*09f0*/  CS2R R56, SRZ ;  /* 0x0000000000387805 */ /* 0x000fe2000001ff00 */
[----:B------:R-:W-:Y:S01]  /*0a00*/  CS2R R54, SRZ ;  /* 0x0000000000367805 */ /* 0x000fe2000001ff00 */
[----:B------:R-:W-:Y:S01]  /*0a10*/  CS2R R52, SRZ ;  /* 0x0000000000347805 */ /* 0x000fe2000001ff00 */
[----:B------:R-:W-:Y:S01]  /*0a20*/  IMNMX R14, R14, UR6, PT ;  /* 0x000000060e0e7c17 */ /* 0x000fe2000b800200 */
[----:B------:R-:W-:Y:S01]  /*0a30*/  CS2R R106, SRZ ;  /* 0x00000000006a7805 */ /* 0x000fe2000001ff00 */
[----:B------:R-:W-:Y:S01]  /*0a40*/  CS2R R104, SRZ ;  /* 0x0000000000687805 */ /* 0x000fe2000001ff00 */
[----:B------:R-:W-:Y:S01]  /*0a50*/  CS2R R102, SRZ ;  /* 0x0000000000667805 */ /* 0x000fe2000001ff00 */
[----:B------:R-:W-:Y:S01]  /*0a60*/  ISETP.GT.AND P0, PT, R14, R207, PT ;  /* 0x000000cf0e00720c */ /* 0x000fe20003f04270 */
        /* <DEDUP_REMOVED lines=30> */
[-C--:B------:R-:W-:Y:S01]  /*0c50*/  LEA.HI R30, R106, R15.reuse, RZ, 0x3 ;  /* 0x0000000f6a1e7211 */ /* 0x080fe200078f18ff */
[----:B------:R-:W-:Y:S01]  /*0c60*/  UIMAD.WIDE.U32 UR6, UR9, UR4, URZ ;  /* 0x00000004090672a5 */ /* 0x000fe2000f8e003f */
[----:B------:R-:W-:Y:S01]  /*0c70*/  PLOP3.LUT P2, PT, PT, PT, UP3, 0x80, 0x0 ;  /* 0x000000000000781c */ /* 0x000fe20003f4f038 */
[----:B------:R-:W-:Y:S01]  /*0c80*/  UIMAD UR4, UR12, UR4, URZ ;  /* 0x000000040c0472a4 */ /* 0x000fe2000f8e023f */
[----:B------:R-:W-:Y:S01]  /*0c90*/  LOP3.LUT R2, R30, 0xfffffff8, RZ, 0xc0, !PT ;  /* 0xfffffff81e027812 */ /* 0x000fe200078ec0ff */
[----:B------:R-:W-:Y:S01]  /*0ca0*/  IMAD.U32 R210, RZ, RZ, UR9 ;  /* 0x00000009ffd27e24 */ /* 0x000fe2000f8e00ff */
[----:B------:R-:W-:Y:S01]  /*0cb0*/  SHF.R.S32.HI R30, RZ, 0x3, R30 ;  /* 0x00000003ff1e7819 */ /* 0x000fe2000001141e */
[----:B------:R-:W-:Y:S01]  /*0cc0*/  UIMAD UR4, UR9, UR5, UR4 ;  /* 0x00000005090472a4 */ /* 0x000fe2000f8e0204 */
[----:B------:R-:W-:Y:S01]  /*0cd0*/  PLOP3.LUT P1, PT, PT, PT, UP3, 0x80, 0x0 ;  /* 0x000000000000781c */ /* 0x000fe20003f2f038 */
[----:B------:R-:W-:Y:S01]  /*0ce0*/  IMAD.IADD R29, R15, 0x1, -R2 ;  /* 0x000000010f1d7824 */ /* 0x000fe200078e0a02 */
[----:B------:R-:W-:Y:S01]  /*0cf0*/  SHF.R.S32.HI R9, RZ, 0x1f, R0 ;  /* 0x0000001fff097819 */ /* 0x000fe20000011400 */
[----:B------:R-:W-:Y:S01]  /*0d00*/  UIADD3 UR4, UR7, UR4, URZ ;  /* 0x0000000407047290 */ /* 0x000fe2000fffe03f */
[----:B------:R-:W-:Y:S01]  /*0d10*/  IMAD.U32 R13, RZ, RZ, UR7 ;  /* 0x00000007ff0d7e24 */ /* 0x000fe2000f8e00ff */
[--C-:B------:R-:W-:Y:S01]  /*0d20*/  SHF.R.S32.HI R32, RZ, 0x1f, R30.reuse ;  /* 0x0000001fff207819 */ /* 0x100fe2000001141e */
[----:B------:R-:W-:Y:S01]  /*0d30*/  IMAD R2, R29, 0x20, R30 ;  /* 0x000000201d027824 */ /* 0x000fe200078e021e */
[----:B------:R-:W-:Y:S01]  /*0d40*/  IADD3 R107, R14, -0x1, RZ ;  /* 0xffffffff0e6b7810 */ /* 0x000fe20007ffe0ff */
[----:B------:R-:W-:Y:S01]  /*0d50*/  IMAD.U32 R12, RZ, RZ, UR6 ;  /* 0x00000006ff0c7e24 */ /* 0x000fe2000f8e00ff */
[-C--:B------:R-:W-:Y:S01]  /*0d60*/  LEA.HI R206, R106, R15.reuse, RZ, 0x4 ;  /* 0x0000000f6ace7211 */ /* 0x080fe200078f20ff */
[----:B------:R-:W-:Y:S01]  /*0d70*/  IMAD.U32 R13, RZ, RZ, UR4 ;  /* 0x00000004ff0d7e24 */ /* 0x000fe2000f8e00ff */
[----:B------:R-:W-:Y:S01]  /*0d80*/  IADD3 R2, R2, UR16, RZ ;  /* 0x0000001002027c10 */ /* 0x000fe2000fffe0ff */
[----:B------:R-:W-:Y:S01]  /*0d90*/  IMAD R3, R9, c[0x0][0x1c0], RZ ;  /* 0x0000700009037a24 */ /* 0x000fe200078e02ff */
[----:B------:R-:W-:Y:S01]  /*0da0*/  ULDC UR4, c[0x0][0x168] ;  /* 0x00005a0000047ab9 */ /* 0x000fe20000000800 */
[----:B------:R-:W-:Y:S01]  /*0db0*/  IMAD.WIDE.U32 R12, R0, c[0x0][0x1c0], R12 ;  /* 0x00007000000c7a25 */ /* 0x000fe200078e000c */
[----:B------:R-:W-:Y:S01]  /*0dc0*/  UIMAD UR4, UR8, UR4, URZ ;  /* 0x00000004080472a4 */ /* 0x000fe2000f8e023f */
[----:B------:R-:W-:Y:S01]  /*0dd0*/  SHF.R.S32.HI R31, RZ, 0x1f, R107 ;  /* 0x0000001fff1f7819 */ /* 0x000fe2000001146b */
[----:B------:R-:W-:Y:S01]  /*0de0*/  ULDC.64 UR6, c[0x0][0x1e0] ;  /* 0x0000780000067ab9 */ /* 0x000fe20000000a00 */
[----:B------:R-:W-:Y:S01]  /*0df0*/  @P2 IMAD.HI.U32 R5, R2, c[0x0][0x2c8], RZ ;  /* 0x0000b20002052a27 */ /* 0x000fe200078e00ff */
[----:B------:R-:W-:Y:S01]  /*0e00*/  UIMAD.WIDE.U32 UR10, UR6, 0x40, URZ ;  /* 0x00000040060a78a5 */ /* 0x000fe2000f8e003f */
[----:B------:R-:W-:Y:S01]  /*0e10*/  LEA.HI R104, R106, R15, RZ, 0x5 ;  /* 0x0000000f6a687211 */ /* 0x000fe200078f28ff */
[----:B------:R-:W-:Y:S01]  /*0e20*/  USHF.L.U32 UR8, UR7, 0x6, URZ ;  /* 0x0000000607087899 */ /* 0x000fe2000800063f */
[----:B------:R-:W-:Y:S01]  /*0e30*/  IMAD.MOV.U32 R4, RZ, RZ, R2 ;  /* 0x000000ffff047224 */ /* 0x000fe200078e0002 */
[----:B------:R-:W-:Y:S01]  /*0e40*/  @P1 SHF.R.U32.HI R4, RZ, c[0x0][0x2cc], R5 ;  /* 0x0000b300ff041a19 */ /* 0x000fe20000011605 */
[----:B------:R-:W-:Y:S01]  /*0e50*/  IMAD R3, R0, c[0x0][0x1c4], R3 ;  /* 0x0000710000037a24 */ /* 0x000fe200078e0203 */
[----:B------:R-:W-:Y:S01]  /*0e60*/  IADD3 R5, R30, UR16, RZ ;  /* 0x000000101e057c10 */ /* 0x000fe2000fffe0ff */
[----:B------:R-:W-:Y:S01]  /*0e70*/  IMAD.SHL.U32 R34, R29, 0x8, RZ ;  /* 0x000000081d227824 */ /* 0x000fe200078e00ff */
[--C-:B------:R-:W-:Y:S01]  /*0e80*/  SHF.R.S32.HI R7, RZ, 0x1f, R4.reuse ;  /* 0x0000001fff077819 */ /* 0x100fe20000011404 */
[----:B------:R-:W-:Y:S01]  /*0e90*/  IMAD.IADD R13, R13, 0x1, R3 ;  /* 0x000000010d0d7824 */ /* 0x000fe200078e0203 */
[----:B------:R-:W-:Y:S01]  /*0ea0*/  UIADD3 UR8, UR11, UR8, URZ ;  /* 0x000000080b087290 */ /* 0x000fe2000fffe03f */
[----:B------:R-:W-:Y:S01]  /*0eb0*/  IMAD.MOV R3, RZ, RZ, -R4 ;  /* 0x000000ffff037224 */ /* 0x000fe200078e0a04 */
[----:B------:R-:W-:Y:S01]  /*0ec0*/  SHF.R.S32.HI R35, RZ, 0x1f, R34 ;  /* 0x0000001fff237819 */ /* 0x000fe20000011422 */
[----:B------:R-:W-:Y:S01]  /*0ed0*/  IMAD R7, R7, c[0x0][0x1b0], RZ ;  /* 0x00006c0007077a24 */ /* 0x000fe200078e02ff */
[----:B------:R-:W-:Y:S01]  /*0ee0*/  BAR.SYNC.DEFER_BLOCKING 0x0 ;  /* 0x0000000000007b1d */ /* 0x000fe20000010000 */
[----:B------:R-:W-:Y:S01]  /*0ef0*/  IMAD R2, R3, c[0x0][0x2c4], R2 ;  /* 0x0000b10003027a24 */ /* 0x000fe200078e0202 */
[----:B------:R-:W-:Y:S01]  /*0f00*/  IADD3 R3, R5, 0x20, RZ ;  /* 0x0000002005037810 */ /* 0x000fe20007ffe0ff */
[----:B------:R-:W-:Y:S01]  /*0f10*/  IMAD.WIDE.U32 R12, R4, c[0x0][0x1b0], R12 ;  /* 0x00006c00040c7a25 */ /* 0x000fe200078e000c */
[----:B------:R-:W-:-:S02]  /*0f20*/  ISETP.GE.AND P4, PT, R34, c[0x0][0x198], PT ;  /* 0x0000660022007a0c */ /* 0x000fc40003f86270 */
[----:B------:R-:W-:Y:S01]  /*0f30*/  SHF.R.S32.HI R11, RZ, 0x1f, R2 ;  /* 0x0000001fff0b7819 */ /* 0x000fe20000011402 */
[----:B------:R-:W-:Y:S01]  /*0f40*/  IMAD R7, R4, c[0x0][0x1b4], R7 ;  /* 0x00006d0004077a24 */ /* 0x000fe200078e0207 */
[----:B------:R-:W-:Y:S01]  /*0f50*/  ISETP.GE.AND P3, PT, R3, UR4, PT ;  /* 0x0000000403007c0c */ /* 0x000fe2000bf66270 */
[----:B------:R-:W-:Y:S01]  /*0f60*/  UMOV UR17, 0x6 ;  /* 0x0000000600117882 */ /* 0x000fe20000000000 */
[----:B------:R-:W-:Y:S01]  /*0f70*/  IADD3 R4, R5, 0x40, RZ ;  /* 0x0000004005047810 */ /* 0x000fe20007ffe0ff */
[----:B------:R-:W-:Y:S01]  /*0f80*/  IMAD R11, R11, c[0x0][0x1a8], RZ ;  /* 0x00006a000b0b7a24 */ /* 0x000fe200078e02ff */
[----:B------:R-:W-:Y:S01]  /*0f90*/  SHF.R.S32.HI R105, RZ, 0x5, R104 ;  /* 0x00000005ff697819 */ /* 0x000fe20000011468 */
[----:B------:R-:W-:Y:S01]  /*0fa0*/  IMAD.IADD R13, R13, 0x1, R7 ;  /* 0x000000010d0d7824 */ /* 0x000fe200078e0207 */
[----:B------:R-:W-:Y:S01]  /*0fb0*/  ISETP.GE.AND P2, PT, R4, UR4, PT ;  /* 0x0000000404007c0c */ /* 0x000fe2000bf46270 */
[C---:B------:R-:W-:Y:S02]  /*0fc0*/  IMAD R11, R2.reuse, c[0x0][0x1ac], R11 ;  /* 0x00006b00020b7a24 */ /* 0x040fe400078e020b */
[----:B------:R-:W-:-:S04]  /*0fd0*/  IMAD.WIDE.U32 R2, R2, c[0x0][0x1a8], R12 ;  /* 0x00006a0002027a25 */ /* 0x000fc800078e000c */
[----:B------:R-:W-:Y:S01]  /*0fe0*/  IMAD.SHL.U32 R7, R30, 0x40, RZ ;  /* 0x000000401e077824 */ /* 0x000fe200078e00ff */
[----:B------:R-:W-:Y:S01]  /*0ff0*/  LEA R6, P1, R2, c[0x0][0x160], 0x1 ;  /* 0x0000580002067a11 */ /* 0x000fe200078208ff */
[----:B------:R-:W-:Y:S02]  /*1000*/  IMAD.IADD R3, R3, 0x1, R11 ;  /* 0x0000000103037824 */ /* 0x000fe400078e020b */
[----:B------:R-:W-:Y:S01]  /*1010*/  IMAD R11, R32, c[0x0][0x1e0], RZ ;  /* 0x00007800200b7a24 */ /* 0x000fe200078e02ff */
[----:B------:R-:W-:Y:S01]  /*1020*/  LOP3.LUT R7, R7, 0x1c0, RZ, 0xc0, !PT ;  /* 0x000001c007077812 */ /* 0x000fe200078ec0ff */
[----:B------:R-:W1:Y:S01]  /*1030*/  SHFL.IDX PT, R4, R6, RZ, 0x181f ;  /* 0x00181fff06047589 */ /* 0x000e6200000e0000 */
[----:B------:R-:W-:Y:S01]  /*1040*/  LEA.HI.X R3, R2, c[0x0][0x164], R3, 0x1, P1 ;  /* 0x0000590002037a11 */ /* 0x000fe200008f0c03 */
[C---:B------:R-:W-:Y:S01]  /*1050*/  IMAD R2, R30.reuse, c[0x0][0x1e4], R11 ;  /* 0x000079001e027a24 */ /* 0x040fe200078e020b */
[C---:B------:R-:W-:Y:S01]  /*1060*/  ISETP.GE.AND P1, PT, R5.reuse, UR4, PT ;  /* 0x0000000405007c0c */ /* 0x040fe2000bf26270 */
[----:B------:R-:W-:Y:S01]  /*1070*/  IMAD.WIDE.U32 R10, R30, c[0x0][0x1e0], R34 ;  /* 0x000078001e0a7a25 */ /* 0x000fe200078e0022 */
[----:B------:R-:W-:Y:S01]  /*1080*/  IADD3 R5, R5, 0x60, RZ ;  /* 0x0000006005057810 */ /* 0x000fe20007ffe0ff */
[----:B------:R-:W-:Y:S01]  /*1090*/  SHFL.IDX PT, R12, R6, 0x1, 0x181f ;  /* 0x00381f00060c7f89 */ /* 0x000fe200000e0000 */
[----:B------:R-:W-:Y:S01]  /*10a0*/  SHF.R.U32.HI R208, RZ, 0x3, R7 ;  /* 0x00000003ffd07819 */ /* 0x000fe20000011607 */
[----:B------:R-:W-:Y:S01]  /*10b0*/  IMAD.IADD R11, R11, 0x1, R2 ;  /* 0x000000010b0b7824 */ /* 0x000fe200078e0202 */
[----:B------:R-:W-:Y:S01]  /*10c0*/  LOP3.LUT R7, R7, 0x38, R34, 0xf8, !PT ;  /* 0x0000003807077812 */ /* 0x000fe200078ef822 */
[----:B------:R-:W-:Y:S01]  /*10d0*/  SHFL.IDX PT, R13, R3, 0x1, 0x181f ;  /* 0x00381f00030d7f89 */ /* 0x000fe200000e0000 */
[----:B------:R-:W-:Y:S01]  /*10e0*/  ISETP.GE.AND P5, PT, R5, UR4, PT ;  /* 0x0000000405007c0c */ /* 0x000fe2000bfa6270 */
[----:B------:R-:W-:Y:S01]  /*10f0*/  IMAD.WIDE.U32 R210, R210, c[0x0][0x1e8], R10 ;  /* 0x00007a00d2d27a25 */ /* 0x000fe200078e000a */
[----:B------:R-:W-:Y:S01]  /*1100*/  LOP3.LUT R208, R7, R208, RZ, 0x3c, !PT ;  /* 0x000000d007d07212 */ /* 0x000fe200078e3cff */
[----:B------:R-:W3:Y:S01]  /*1110*/  SHFL.IDX PT, R5, R3, RZ, 0x181f ;  /* 0x00181fff03057589 */ /* 0x000ee200000e0000 */
[----:B------:R-:W-:Y:S01]  /*1120*/  LEA.HI R7, R106, R15, RZ, 0x6 ;  /* 0x0000000f6a077211 */ /* 0x000fe200078f30ff */
[----:B------:R-:W-:Y:S01]  /*1130*/  ULDC.64 UR4, c[0x0][0x1e8] ;  /* 0x00007a0000047ab9 */ /* 0x000fe20000000a00 */
[----:B------:R-:W-:Y:S01]  /*1140*/  IADD3 R2, R34, 0x40, RZ ;  /* 0x0000004022027810 */ /* 0x000fe20007ffe0ff */
[----:B------:R-:W-:Y:S01]  /*1150*/  SHFL.IDX PT, R8, R6, 0x2, 0x181f ;  /* 0x00581f0006087f89 */ /* 0x000fe200000e0000 */
[----:B------:R-:W-:Y:S01]  /*1160*/  UIMAD UR4, UR12, UR4, URZ ;  /* 0x000000040c0472a4 */ /* 0x000fe2000f8e023f */
[----:B------:R-:W-:Y:S01]  /*1170*/  IMAD.SHL.U32 R7, R7, 0x8, RZ ;  /* 0x0000000807077824 */ /* 0x000fe200078e00ff */
[----:B------:R-:W-:Y:S01]  /*1180*/  ISETP.GE.AND P6, PT, R2, c[0x0][0x198], PT ;  /* 0x0000660002007a0c */ /* 0x000fe20003fc6270 */
[----:B------:R-:W-:Y:S01]  /*1190*/  SHFL.IDX PT, R10, R6, 0x3, 0x181f ;  /* 0x00781f00060a7f89 */ /* 0x000fe200000e0000 */
[----:B------:R-:W-:-:S02]  /*11a0*/  UIMAD UR4, UR9, UR5, UR4 ;  /* 0x00000005090472a4 */ /* 0x000fc4000f8e0204 */
[----:B------:R-:W-:Y:S01]  /*11b0*/  LOP3.LUT R208, R208, 0xfffffe00, R7, 0xf8, !PT ;  /* 0xfffffe00d0d07812 */ /* 0x000fe200078ef807 */
[----:B------:R-:W-:Y:S01]  /*11c0*/  SHFL.IDX PT, R11, R3, 0x3, 0x181f ;  /* 0x00781f00030b7f89 */ /* 0x000fe200000e0000 */
[----:B------:R-:W-:Y:S02]  /*11d0*/  @!P1 SHF.R.S32.HI R7, RZ, 0x1f, R2 ;  /* 0x0000001fff079819 */ /* 0x000fe40000011402 */
[----:B------:R-:W-:Y:S01]  /*11e0*/  IADD3 R211, R211, UR4, RZ ;  /* 0x00000004d3d37c10 */ /* 0x000fe2000fffe0ff */
[----:B------:R-:W-:Y:S01]  /*11f0*/  IMAD.SHL.U32 R208, R208, 0x2, RZ ;  /* 0x00000002d0d07824 */ /* 0x000fe200078e00ff */
[----:B------:R-:W-:Y:S02]  /*1200*/  ULDC.64 UR4, c[0x0][0x210] ;  /* 0x0000840000047ab9 */ /* 0x000fe40000000a00 */
[----:B------:R-:W-:-:S04]  /*1210*/  UIMAD UR4, UR12, UR4, URZ ;  /* 0x000000040c0472a4 */ /* 0x000fc8000f8e023f */
[----:B------:R-:W-:Y:S01]  /*1220*/  UIMAD UR4, UR9, UR5, UR4 ;  /* 0x00000005090472a4 */ /* 0x000fe2000f8e0204 */
[----:B--2---:R-:W-:Y:S01]  /*1230*/  @P0 SHF.R.S32.HI R219, RZ, 0x1f, R218 ;  /* 0x0000001fffdb0819 */ /* 0x004fe200000114da */
[----:B------:R-:W-:Y:S01]  /*1240*/  @!P0 IMAD.MOV.U32 R218, RZ, RZ, R0 ;  /* 0x000000ffffda8224 */ /* 0x000fe200078e0000 */
[----:B------:R-:W-:Y:S01]  /*1250*/  @!P1 LEA.HI R0, R7, R2, RZ, 0x3 ;  /* 0x0000000207009211 */ /* 0x000fe200078f18ff */
[----:B------:R-:W-:Y:S01]  /*1260*/  @!P0 IMAD.MOV.U32 R219, RZ, RZ, R9 ;  /* 0x000000ffffdb8224 */ /* 0x000fe200078e0009 */
[----:B-1----:R-:W-:Y:S01]  /*1270*/  @!P1 LEA R16, P0, R34, R4, 0x1 ;  /* 0x0000000422109211 */ /* 0x002fe200078008ff */
[----:B------:R1:W2:Y:S01]  /*1280*/  SHFL.IDX PT, R9, R3, 0x2, 0x181f ;  /* 0x00581f0003097f89 */ /* 0x0002a200000e0000 */
[----:B------:R-:W-:Y:S01]  /*1290*/  @!P1 LOP3.LUT R0, R0, 0xfffffff8, RZ, 0xc0, !PT ;  /* 0xfffffff800009812 */ /* 0x000fe200078ec0ff */
[----:B------:R-:W-:Y:S01]  /*12a0*/  IMAD R213, R219, c[0x0][0x1f0], RZ ;  /* 0x00007c00dbd57a24 */ /* 0x000fe200078e02ff */
[----:B------:R-:W-:Y:S01]  /*12b0*/  @!P3 SHF.R.S32.HI R7, RZ, 0x1f, R2 ;  /* 0x0000001fff07b819 */ /* 0x000fe20000011402 */
[----:B------:R-:W-:Y:S01]  /*12c0*/  IMAD.WIDE.U32 R210, R218, c[0x0][0x1f0], R210 ;  /* 0x00007c00dad27a25 */ /* 0x000fe200078e00d2 */
[----:B---3--:R-:W-:-:S03]  /*12d0*/  @!P1 LEA.HI.X R17, R34, R5, R35, 0x1, P0 ;  /* 0x0000000522119211 */ /* 0x008fc600000f0c23 */
[----:B------:R-:W-:Y:S01]  /*12e0*/  @!P1 IMAD.WIDE R18, R0, 0x2, R4 ;  /* 0x0000000200129825 */ /* 0x000fe200078e0204 */
[----:B------:R-:W-:Y:S01]  /*12f0*/  @!P3 LEA.HI R4, R7, R2, RZ, 0x3 ;  /* 0x000000020704b211 */ /* 0x000fe200078f18ff */
[----:B------:R3:W-:Y:S01]  /*1300*/  @!P1 LDGSTS.E.BYPASS.LTC128B.128 [R208+0x100], [R16.64], !P4 ;  /* 0x0010000010d09fae */ /* 0x0007e2000e101d4e */
[----:B------:R-:W-:Y:S01]  /*1310*/  @!P2 SHF.R.S32.HI R5, RZ, 0x1f, R2 ;  /* 0x0000001fff05a819 */ /* 0x000fe20000011402 */
[----:B------:R-:W-:Y:S01]  /*1320*/  IMAD R213, R218, c[0x0][0x1f4], R213 ;  /* 0x00007d00dad57a24 */ /* 0x000fe200078e02d5 */
[----:B------:R-:W-:Y:S01]  /*1330*/  @!P3 LOP3.LUT R4, R4, 0xfffffff8, RZ, 0xc0, !PT ;  /* 0xfffffff80404b812 */ /* 0x000fe200078ec0ff */
[----:B------:R4:W-:Y:S01]  /*1340*/  @!P1 LDGSTS.E.BYPASS.LTC128B.128 [R208+0x4100], [R18.64], !P6 ;  /* 0x0410000012d09fae */ /* 0x0009e2000f101d4e */
[----:B------:R-:W-:Y:S01]  /*1350*/  @!P3 LEA R20, P1, R34, R12, 0x1 ;  /* 0x0000000c2214b211 */ /* 0x000fe200078208ff */
[----:B------:R-:W-:Y:S01]  /*1360*/  IMAD.IADD R213, R211, 0x1, R213 ;  /* 0x00000001d3d57824 */ /* 0x000fe200078e02d5 */
[----:B------:R-:W-:Y:S01]  /*1370*/  @!P2 LEA.HI R0, R5, R2, RZ, 0x3 ;  /* 0x000000020500a211 */ /* 0x000fe200078f18ff */
[----:B------:R-:W-:Y:S01]  /*1380*/  @!P3 IMAD.WIDE R22, R4, 0x2, R12 ;  /* 0x000000020416b825 */ /* 0x000fe200078e020c */
[----:B------:R-:W-:-:S02]  /*1390*/  @!P3 LEA.HI.X R21, R34, R13, R35, 0x1, P1 ;  /* 0x0000000d2215b211 */ /* 0x000fc400008f0c23 */
[----:B------:R-:W-:Y:S01]  /*13a0*/  @!P2 LOP3.LUT R5, R0, 0xfffffff8, RZ, 0xc0, !PT ;  /* 0xfffffff80005a812 */ /* 0x000fe200078ec0ff */
[----:B------:R-:W-:Y:S02]  /*13b0*/  IMAD.MOV.U32 R13, RZ, RZ, 0x60 ;  /* 0x00000060ff0d7424 */ /* 0x000fe400078e00ff */
[----:B------:R5:W-:Y:S01]  /*13c0*/  @!P3 LDGSTS.E.BYPASS.LTC128B.128 [R208+0x1100], [R20.64], !P4 ;  /* 0x0110000014d0bfae */ /* 0x000be2000e101d4e */
[----:B------:R-:W-:Y:S02]  /*13d0*/  IMAD.MOV.U32 R212, RZ, RZ, R210 ;  /* 0x000000ffffd47224 */ /* 0x000fe400078e00d2 */
[C---:B-1----:R-:W-:Y:S01]  /*13e0*/  IMAD R3, R13.reuse, c[0x0][0x1e4], RZ ;  /* 0x000079000d037a24 */ /* 0x042fe200078e02ff */
[----:B------:R5:W-:Y:S01]  /*13f0*/  @!P3 LDGSTS.E.BYPASS.LTC128B.128 [R208+0x5100], [R22.64], !P6 ;  /* 0x0510000016d0bfae */ /* 0x000be2000f101d4e */
[----:B------:R-:W-:-:S04]  /*1400*/  IMAD.WIDE.U32 R108, R13, c[0x0][0x1e0], RZ ;  /* 0x000078000d6c7a25 */ /* 0x000fc800078e00ff */
[----:B------:R-:W-:Y:S02]  /*1410*/  IMAD R13, R14, -0x60, R13 ;  /* 0xffffffa00e0d7824 */ /* 0x000fe400078e020d */
[----:B--2---:R-:W-:Y:S01]  /*1420*/  @!P2 IMAD.WIDE R4, R5, 0x2, R8 ;  /* 0x000000020504a825 */ /* 0x004fe200078e0208 */
[C---:B---3--:R-:W-:Y:S02]  /*1430*/  @!P2 LEA R16, P0, R34.reuse, R8, 0x1 ;  /* 0x000000082210a211 */ /* 0x048fe400078008ff */
[----:B------:R-:W-:Y:S01]  /*1440*/  IADD3 R28, R13, c[0x0][0x1d0], -R30 ;  /* 0x000074000d1c7a10 */ /* 0x000fe20007ffe81e */
[----:B------:R-:W-:Y:S01]  /*1450*/  IMAD.IADD R12, R109, 0x1, R3 ;  /* 0x000000016d0c7824 */ /* 0x000fe200078e0203 */
[C---:B------:R-:W-:Y:S01]  /*1460*/  @!P2 LEA.HI.X R17, R34.reuse, R9, R35, 0x1, P0 ;  /* 0x000000092211a211 */ /* 0x040fe200000f0c23 */
[----:B------:R-:W-:Y:S01]  /*1470*/  IMAD.WIDE.U32 R6, R107, R108, R212 ;  /* 0x0000006c6b067225 */ /* 0x000fe200078e00d4 */
[----:B------:R-:W-:Y:S02]  /*1480*/  @!P5 LEA R8, P0, R34, R10, 0x1 ;  /* 0x0000000a2208d211 */ /* 0x000fe400078008ff */
[----:B------:R-:W-:Y:S01]  /*1490*/  ISETP.GE.AND P1, PT, R28, 0x21, PT ;  /* 0x000000211c00780c */ /* 0x000fe20003f26270 */
[----:B------:R1:W-:Y:S01]  /*14a0*/  @!P2 LDGSTS.E.BYPASS.LTC128B.128 [R208+0x2100], [R16.64], !P4 ;  /* 0x0210000010d0afae */ /* 0x0003e2000e101d4e */
[----:B------:R-:W-:Y:S01]  /*14b0*/  @!P5 LEA.HI.X R9, R34, R11, R35, 0x1, P0 ;  /* 0x0000000b2209d211 */ /* 0x000fe200000f0c23 */
[----:B------:R-:W-:Y:S01]  /*14c0*/  IMAD.U32 R3, RZ, RZ, UR6 ;  /* 0x00000006ff037e24 */ /* 0x000fe2000f8e00ff */
[C---:B------:R-:W-:Y:S01]  /*14d0*/  ISETP.GE.AND P0, PT, R28.reuse, 0x41, PT ;  /* 0x000000411c00780c */ /* 0x040fe20003f06270 */
[----:B------:R2:W-:Y:S01]  /*14e0*/  @!P2 LDGSTS.E.BYPASS.LTC128B.128 [R208+0x6100], [R4.64], !P6 ;  /* 0x0610000004d0afae */ /* 0x0005e2000f101d4e */
[----:B------:R-:W-:Y:S01]  /*14f0*/  ISETP.GE.AND P2, PT, R28, 0x1, PT ;  /* 0x000000011c00780c */ /* 0x000fe20003f46270 */
[----:B------:R-:W-:-:S02]  /*1500*/  IMAD.U32 R0, RZ, RZ, UR7 ;  /* 0x00000007ff007e24 */ /* 0x000fc4000f8e00ff */
[----:B------:R3:W-:Y:S01]  /*1510*/  @!P5 LDGSTS.E.BYPASS.LTC128B.128 [R208+0x3100], [R8.64], !P4 ;  /* 0x0310000008d0dfae */ /* 0x0007e2000e101d4e */
[----:B------:R-:W-:-:S04]  /*1520*/  IMAD R221, R219, c[0x0][0x218], RZ ;  /* 0x00008600dbdd7a24 */ /* 0x000fc800078e02ff */
[----:B------:R-:W-:-:S05]  /*1530*/  IMAD R221, R218, c[0x0][0x21c], R221 ;  /* 0x00008700dadd7a24 */ /* 0x000fca00078e02dd */
[----:B----4-:R-:W-:Y:S01]  /*1540*/  @P2 LEA R18, P4, R6, c[0x0][0x1c8], 0x1 ;  /* 0x0000720006122a11 */ /* 0x010fe200078808ff */
[----:B-1----:R-:W-:Y:S02]  /*1550*/  IMAD.U32 R17, RZ, RZ, UR6 ;  /* 0x00000006ff117e24 */ /* 0x002fe4000f8e00ff */
[----:B--2---:R-:W-:Y:S01]  /*1560*/  IMAD R5, R12, R107, RZ ;  /* 0x0000006b0c057224 */ /* 0x004fe200078e02ff */
[----:B------:R-:W-:Y:S02]  /*1570*/  LOP3.LUT R4, R206, 0xfffffff0, RZ, 0xc0, !PT ;  /* 0xfffffff0ce047812 */ /* 0x000fe400078ec0ff */
[----:B------:R-:W-:Y:S01]  /*1580*/  @P1 LEA R17, P3, R17, R6, 0x5 ;  /* 0x0000000611111211 */ /* 0x000fe200078628ff */
[----:B------:R-:W-:Y:S02]  /*1590*/  IMAD R5, R31, R108, R5 ;  /* 0x0000006c1f057224 */ /* 0x000fe400078e0205 */
[----:B---3--:R-:W-:Y:S02]  /*15a0*/  IMAD.IADD R9, R15, 0x1, -R4 ;  /* 0x000000010f097824 */ /* 0x008fe400078e0a04 */
[----:B------:R-:W-:Y:S01]  /*15b0*/  IMAD.IADD R5, R7, 0x1, R5 ;  /* 0x0000000107057824 */ /* 0x000fe200078e0205 */
[----:B------:R-:W-:-:S02]  /*15c0*/  SHF.R.S32.HI R7, RZ, 0x4, R206 ;  /* 0x00000004ff077819 */ /* 0x000fc400000114ce */
[----:B------:R-:W-:Y:S02]  /*15d0*/  SHF.R.S32.HI R4, RZ, 0x1f, R9 ;  /* 0x0000001fff047819 */ /* 0x000fe40000011409 */
[----:B------:R-:W-:Y:S02]  /*15e0*/  @P1 LEA.HI.X R0, R3, R5, R0, 0x5, P3 ;  /* 0x0000000503001211 */ /* 0x000fe400018f2c00 */
[C---:B------:R-:W-:Y:S02]  /*15f0*/  @P1 LEA R16, P3, R17.reuse, c[0x0][0x1c8], 0x1 ;  /* 0x0000720011101a11 */ /* 0x040fe400078608ff */
[----:B------:R-:W-:Y:S02]  /*1600*/  LEA.HI R3, R4, R9, RZ, 0x3 ;  /* 0x0000000904037211 */ /* 0x000fe400078f18ff */
[----:B------:R-:W-:Y:S02]  /*1610*/  @P1 LEA.HI.X R17, R17, c[0x0][0x1cc], R0, 0x1, P3 ;  /* 0x0000730011111a11 */ /* 0x000fe400018f0c00 */
[----:B------:R-:W-:-:S02]  /*1620*/  LOP3.LUT R0, R3, 0xfffffff8, RZ, 0xc0, !PT ;  /* 0xfffffff803007812 */ /* 0x000fc400078ec0ff */
[C---:B------:R-:W-:Y:S02]  /*1630*/  @P2 LEA.HI.X R19, R6.reuse, c[0x0][0x1cc], R5, 0x1, P4 ;  /* 0x0000730006132a11 */ /* 0x040fe400020f0c05 */
[----:B------:R-:W-:Y:S01]  /*1640*/  @P0 IADD3 R6, P3, R6, UR10, RZ ;  /* 0x0000000a06060c10 */ /* 0x000fe2000ff7e0ff */
[----:B------:R-:W-:Y:S01]  /*1650*/  IMAD.IADD R0, R9, 0x1, -R0 ;  /* 0x0000000109007824 */ /* 0x000fe200078e0a00 */
[----:B------:R-:W-:Y:S02]  /*1660*/  @!P5 SHF.R.S32.HI R9, RZ, 0x1f, R2 ;  /* 0x0000001fff09d819 */ /* 0x000fe40000011402 */
[----:B------:R-:W-:Y:S02]  /*1670*/  @P0 IADD3.X R5, R5, UR8, RZ, P3, !PT ;  /* 0x0000000805050c10 */ /* 0x000fe40009ffe4ff */
[----:B------:R-:W-:Y:S02]  /*1680*/  @P0 LEA R8, P3, R6, c[0x0][0x1c8], 0x1 ;  /* 0x0000720006080a11 */ /* 0x000fe400078608ff */
[----:B------:R-:W-:-:S02]  /*1690*/  @!P5 LEA.HI R4, R9, R2, RZ, 0x3 ;  /* 0x000000020904d211 */ /* 0x000fc400078f18ff */
[----:B------:R-:W-:Y:S02]  /*16a0*/  ISETP.GE.AND P4, PT, R34, c[0x0][0x1d4], PT ;  /* 0x0000750022007a0c */ /* 0x000fe40003f86270 */
[----:B------:R-:W-:Y:S02]  /*16b0*/  @P0 LEA.HI.X R9, R6, c[0x0][0x1cc], R5, 0x1, P3 ;  /* 0x0000730006090a11 */ /* 0x000fe400018f0c05 */
[----:B------:R-:W-:Y:S02]  /*16c0*/  @!P5 LOP3.LUT R5, R4, 0xfffffff8, RZ, 0xc0, !PT ;  /* 0xfffffff80405d812 */ /* 0x000fe400078ec0ff */
[----:B------:R-:W-:Y:S02]  /*16d0*/  ISETP.GE.AND P3, PT, R2, c[0x0][0x1d4], PT ;  /* 0x0000750002007a0c */ /* 0x000fe40003f66270 */
[----:B------:R-:W-:Y:S01]  /*16e0*/  LEA.HI R206, R206, R7, RZ, 0x1 ;  /* 0x00000007cece7211 */ /* 0x000fe200078f08ff */
[----:B------:R-:W-:-:S03]  /*16f0*/  @!P5 IMAD.WIDE R10, R5, 0x2, R10 ;  /* 0x00000002050ad825 */ /* 0x000fc600078e020a */
[----:B------:R-:W-:Y:S01]  /*1700*/  LOP3.LUT R206, R206, 0xfffffffe, RZ, 0xc0, !PT ;  /* 0xfffffffecece7812 */ /* 0x000fe200078ec0ff */
[----:B------:R-:W-:Y:S01]  /*1710*/  IMAD.SHL.U32 R5, R29, 0x40, RZ ;  /* 0x000000401d057824 */ /* 0x000fe200078e00ff */
[----:B------:R1:W-:Y:S03]  /*1720*/  @!P5 LDGSTS.E.BYPASS.LTC128B.128 [R208+0x7100], [R10.64], !P6 ;  /* 0x071000000ad0dfae */ /* 0x0003e6000f101d4e */
[----:B------:R-:W-:Y:S01]  /*1730*/  IMAD.IADD R206, R7, 0x1, -R206 ;  /* 0x0000000107ce7824 */ /* 0x000fe200078e0ace */
[----:B------:R-:W0:Y:S01]  /*1740*/  LDGDEPBAR ;  /* 0x00000000000079af */ /* 0x000e220000000000 */
[----:B------:R-:W-:Y:S02]  /*1750*/  IMAD.SHL.U32 R7, R0, 0x40, RZ ;  /* 0x0000004000077824 */ /* 0x000fe400078e00ff */
[----:B------:R-:W-:Y:S01]  /*1760*/  IMAD.SHL.U32 R4, R206, 0x8, RZ ;  /* 0x00000008ce047824 */ /* 0x000fe200078e00ff */
[----:B------:R2:W-:Y:S02]  /*1770*/  @P2 LDGSTS.E.BYPASS.LTC128B.128 [R208+0x8100], [R18.64], !P4 ;  /* 0x0810000012d02fae */ /* 0x0005e4000e101d4e */
[----:B------:R-:W-:-:S02]  /*1780*/  LOP3.LUT R7, R7, 0x1c0, RZ, 0xc0, !PT ;  /* 0x000001c007077812 */ /* 0x000fc400078ec0ff */
[----:B------:R2:W-:Y:S02]  /*1790*/  @P2 LDGSTS.E.BYPASS.LTC128B.128 [R208+0xb100], [R18.64+0x80], !P3 ;  /* 0x0b10008012d02fae */ /* 0x0005e4000d901d4e */
[----:B------:R-:W-:Y:S01]  /*17a0*/  LOP3.LUT R2, R7, 0x8, R4, 0xf8, !PT ;  /* 0x0000000807027812 */ /* 0x000fe200078ef804 */
[----:B------:R-:W-:Y:S01]  /*17b0*/  IMAD.SHL.U32 R4, R30, 0x8, RZ ;  /* 0x000000081e047824 */ /* 0x000fe200078e00ff */
[----:B------:R2:W-:Y:S01]  /*17c0*/  @P1 LDGSTS.E.BYPASS.LTC128B.128 [R208+0x9100], [R16.64], !P4 ;  /* 0x0910000010d01fae */ /* 0x0005e2000e101d4e */
[----:B------:R-:W-:-:S03]  /*17d0*/  SHF.R.U32.HI R7, RZ, 0x3, R7 ;  /* 0x00000003ff077819 */ /* 0x000fc60000011607 */
[----:B------:R2:W-:Y:S01]  /*17e0*/  @P1 LDGSTS.E.BYPASS.LTC128B.128 [R208+0xc100], [R16.64+0x80], !P3 ;  /* 0x0c10008010d01fae */ /* 0x0005e2000d901d4e */
[----:B------:R-:W-:Y:S01]  /*17f0*/  LOP3.LUT R2, R2, R7, RZ, 0x3c, !PT ;  /* 0x0000000702027212 */ /* 0x000fe200078e3cff */
[----:B------:R-:W-:Y:S01]  /*1800*/  IMAD.SHL.U32 R7, R3, 0x40, RZ ;  /* 0x0000004003077824 */ /* 0x000fe200078e00ff */
[----:B------:R-:W-:Y:S01]  /*1810*/  LOP3.LUT R3, R5, 0x1c0, RZ, 0xc0, !PT ;  /* 0x000001c005037812 */ /* 0x000fe200078ec0ff */
[----:B------:R3:W-:Y:S01]  /*1820*/  @P0 LDGSTS.E.BYPASS.LTC128B.128 [R208+0xa100], [R8.64], !P4 ;  /* 0x0a10000008d00fae */ /* 0x0007e2000e101d4e */
[----:B------:R-:W-:Y:S01]  /*1830*/  R2P PR, R0, 0x6 ;  /* 0x0000000600007804 */ /* 0x000fe20000000000 */
[----:B------:R-:W-:Y:S01]  /*1840*/  IMAD.MOV.U32 R5, RZ, RZ, 0x10 ;  /* 0x00000010ff057424 */ /* 0x000fe200078e00ff */
[----:B------:R-:W-:Y:S01]  /*1850*/  LOP3.LUT R2, R2, 0xfffffe00, R7, 0xf8, !PT ;  /* 0xfffffe0002027812 */ /* 0x000fe200078ef807 */
[----:B------:R3:W-:Y:S01]  /*1860*/  @P0 LDGSTS.E.BYPASS.LTC128B.128 [R208+0xd100], [R8.64+0x80], !P3 ;  /* 0x0d10008008d00fae */ /* 0x0007e2000d901d4e */
[----:B------:R-:W-:Y:S02]  /*1870*/  LOP3.LUT R4, R3, 0x8, R4, 0xf8, !PT ;  /* 0x0000000803047812 */ /* 0x000fe400078ef804 */
[----:B------:R-:W-:Y:S01]  /*1880*/  SHF.R.U32.HI R3, RZ, 0x3, R3 ;  /* 0x00000003ff037819 */ /* 0x000fe20000011603 */
[----:B------:R-:W0:Y:S01]  /*1890*/  LDGDEPBAR ;  /* 0x00000000000079af */ /* 0x000e220000000000 */
[----:B------:R-:W-:Y:S01]  /*18a0*/  IMAD R7, R105, 0x400, R2 ;  /* 0x0000040069077824 */ /* 0x000fe200078e0202 */
[----:B------:R-:W-:-:S02]  /*18b0*/  SEL R5, R5, 0xfffffff0, !P1 ;  /* 0xfffffff005057807 */ /* 0x000fc40004800000 */
[----:B------:R-:W-:Y:S02]  /*18c0*/  LOP3.LUT P0, RZ, R29, 0x2, RZ, 0xc0, !PT ;  /* 0x000000021dff7812 */ /* 0x000fe4000780c0ff */
[C---:B------:R-:W-:Y:S02]  /*18d0*/  ISETP.LT.OR P6, PT, R28.reuse, 0x1, P4 ;  /* 0x000000011c00780c */ /* 0x040fe400027c1670 */
[----:B------:R-:W-:Y:S02]  /*18e0*/  ISETP.LT.OR P5, PT, R28, 0x1, P3 ;  /* 0x000000011c00780c */ /* 0x000fe40001fa1670 */
[----:B---3--:R-:W-:Y:S01]  /*18f0*/  LOP3.LUT R9, R4, R3, RZ, 0x3c, !PT ;  /* 0x0000000304097212 */ /* 0x008fe200078e3cff */
[----:B------:R-:W-:-:S04]  /*1900*/  DEPBAR.LE SB0, 0x1 ;  /* 0x000080400000791a */ /* 0x000fc80000000000 */
[----:B------:R-:W-:Y:S01]  /*1910*/  IMAD.MOV.U32 R3, RZ, RZ, 0x20 ;  /* 0x00000020ff037424 */ /* 0x000fe200078e00ff */
[C---:B------:R-:W-:Y:S01]  /*1920*/  LEA R4, R7.reuse, 0x100, 0x1 ;  /* 0x0000010007047811 */ /* 0x040fe200078e08ff */
[----:B------:R-:W-:Y:S01]  /*1930*/  IMAD.SHL.U32 R7, R7, 0x2, RZ ;  /* 0x0000000207077824 */ /* 0x000fe200078e00ff */
[----:B------:R-:W-:Y:S01]  /*1940*/  BAR.SYNC.DEFER_BLOCKING 0x0 ;  /* 0x0000000000007b1d */ /* 0x000fe20000010000 */
[----:B------:R-:W-:Y:S01]  /*1950*/  IMAD R206, R206, 0x200, R9 ;  /* 0x00000200cece7824 */ /* 0x000fe200078e0209 */
[----:B------:R-:W-:Y:S01]  /*1960*/  SEL R3, R3, 0xffffffe0, !P2 ;  /* 0xffffffe003037807 */ /* 0x000fe20005000000 */
[--C-:B------:R-:W-:Y:S02]  /*1970*/  IMAD R6, R5, 0x2, R4.reuse ;  /* 0x0000000205067824 */ /* 0x100fe400078e0204 */
[----:B------:R-:W-:Y:S02]  /*1980*/  IMAD.SHL.U32 R206, R206, 0x2, RZ ;  /* 0x00000002cece7824 */ /* 0x000fe400078e00ff */
[----:B------:R-:W-:-:S02]  /*1990*/  IMAD R4, R3, 0x2, R4 ;  /* 0x0000000203047824 */ /* 0x000fc400078e0204 */
[----:B------:R-:W-:Y:S01]  /*19a0*/  IMAD R0, R3, 0x2, R6 ;  /* 0x0000000203007824 */ /* 0x000fe200078e0206 */
[----:B------:R-:W-:Y:S01]  /*19b0*/  IADD3 R205, R206, 0x8120, RZ ;  /* 0x00008120cecd7810 */ /* 0x000fe20007ffe0ff */
[----:B------:R-:W-:Y:S04]  /*19c0*/  LDSM.16.M88.4 R124, [R7+0x100] ;  /* 0x00010000077c783b */ /* 0x000fe80000000200 */
[----:B------:R3:W-:Y:S04]  /*19d0*/  LDSM.16.M88.4 R164, [R7+0x4100] ;  /* 0x0041000007a4783b */ /* 0x0007e80000000200 */
[----:B------:R-:W-:Y:S04]  /*19e0*/  LDSM.16.M88.4 R140, [R6] ;  /* 0x00000000068c783b */ /* 0x000fe80000000200 */
[----:B------:R4:W-:Y:S04]  /*19f0*/  LDSM.16.M88.4 R168, [R6+0x4000] ;  /* 0x0040000006a8783b */ /* 0x0009e80000000200 */
[----:B------:R-:W-:Y:S04]  /*1a00*/  LDSM.16.M88.4 R148, [R4] ;  /* 0x000000000494783b */ /* 0x000fe80000000200 */
[----:B------:R-:W-:Y:S04]  /*1a10*/  LDSM.16.M88.4 R176, [R4+0x4000] ;  /* 0x0040000004b0783b */ /* 0x000fe80000000200 */
[----:B------:R-:W-:Y:S01]  /*1a20*/  LDSM.16.M88.4 R152, [R0] ;  /* 0x000000000098783b */ /* 0x000fe20000000200 */
[----:B---3--:R-:W-:-:S03]  /*1a30*/  IMAD R7, R32, c[0x0][0x208], RZ ;  /* 0x0000820020077a24 */ /* 0x008fc600078e02ff */
[----:B------:R3:W-:Y:S04]  /*1a40*/  LDSM.16.M88.4 R180, [R0+0x4000] ;  /* 0x0040000000b4783b */ /* 0x0007e80000000200 */
[----:B------:R-:W-:Y:S01]  /*1a50*/  BAR.SYNC.DEFER_BLOCKING 0x0 ;  /* 0x0000000000007b1d */ /* 0x000fe20000010000 */
[----:B----4-:R-:W-:-:S04]  /*1a60*/  IADD3 R6, R206, 0x8100, RZ ;  /* 0x00008100ce067810 */ /* 0x010fc80007ffe0ff */
[----:B------:R-:W-:-:S04]  /*1a70*/  @P0 IADD3 R205, R6, -0x20, RZ ;  /* 0xffffffe006cd0810 */ /* 0x000fc80007ffe0ff */
[C---:B------:R-:W-:Y:S02]  /*1a80*/  IADD3 R199, R205.reuse, 0x800, RZ ;  /* 0x00000800cdc77810 */ /* 0x040fe40007ffe0ff */
[C---:B------:R-:W-:Y:S02]  /*1a90*/  IADD3 R198, R205.reuse, 0x1000, RZ ;  /* 0x00001000cdc67810 */ /* 0x040fe40007ffe0ff */
[C---:B------:R-:W-:Y:S02]  /*1aa0*/  IADD3 R197, R205.reuse, 0x1800, RZ ;  /* 0x00001800cdc57810 */ /* 0x040fe40007ffe0ff */
[C---:B------:R-:W-:Y:S01]  /*1ab0*/  IADD3 R196, R205.reuse, 0x2000, RZ ;  /* 0x00002000cdc47810 */ /* 0x040fe20007ffe0ff */
[C---:B---3--:R-:W-:Y:S01]  /*1ac0*/  IMAD R0, R30.reuse, c[0x0][0x20c], R7 ;  /* 0x000083001e007a24 */ /* 0x048fe200078e0207 */
[C---:B------:R-:W-:Y:S01]  /*1ad0*/  IADD3 R195, R205.reuse, 0x2800, RZ ;  /* 0x00002800cdc37810 */ /* 0x040fe20007ffe0ff */
[----:B------:R-:W-:Y:S01]  /*1ae0*/  IMAD.WIDE.U32 R6, R30, c[0x0][0x208], R34 ;  /* 0x000082001e067a25 */ /* 0x000fe200078e0022 */
[----:B------:R-:W-:Y:S01]  /*1af0*/  IADD3 R193, R205, 0x3000, RZ ;  /* 0x00003000cdc17810 */ /* 0x000fe20007ffe0ff */
[----:B------:R-:W-:-:S04]  /*1b00*/  DEPBAR.LE SB0, 0x0 ;  /* 0x000080000000791a */ /* 0x000fc80000000000 */
[----:B------:R-:W-:Y:S01]  /*1b10*/  BAR.SYNC.DEFER_BLOCKING 0x0 ;  /* 0x0000000000007b1d */ /* 0x000fe20000010000 */
[----:B------:R-:W-:Y:S01]  /*1b20*/  IMAD.IADD R7, R7, 0x1, R0 ;  /* 0x0000000107077824 */ /* 0x000fe200078e0200 */
[C---:B------:R-:W-:Y:S01]  /*1b30*/  IADD3 R192, R205.reuse, 0x3800, RZ ;  /* 0x00003800cdc07810 */ /* 0x040fe20007ffe0ff */
[----:B------:R-:W-:Y:S01]  /*1b40*/  IMAD.U32 R0, RZ, RZ, UR9 ;  /* 0x00000009ff007e24 */ /* 0x000fe2000f8e00ff */
[C---:B------:R-:W-:Y:S02]  /*1b50*/  IADD3 R191, R205.reuse, 0x4000, RZ ;  /* 0x00004000cdbf7810 */ /* 0x040fe40007ffe0ff */
[C---:B------:R-:W-:Y:S01]  /*1b60*/  IADD3 R190, R205.reuse, 0x4800, RZ ;  /* 0x00004800cdbe7810 */ /* 0x040fe20007ffe0ff */
[----:B------:R-:W-:Y:S01]  /*1b70*/  IMAD.WIDE.U32 R6, R0, c[0x0][0x210], R6 ;  /* 0x0000840000067a25 */ /* 0x000fe200078e0006 */
[C---:B------:R-:W-:Y:S02]  /*1b80*/  IADD3 R189, R205.reuse, 0x5000, RZ ;  /* 0x00005000cdbd7810 */ /* 0x040fe40007ffe0ff */
[----:B------:R-:W-:Y:S01]  /*1b90*/  IADD3 R188, R205, 0x5800, RZ ;  /* 0x00005800cdbc7810 */ /* 0x000fe20007ffe0ff */
[----:B------:R-:W-:Y:S01]  /*1ba0*/  IMAD R0, R31, c[0x0][0x208], RZ ;  /* 0x000082001f007a24 */ /* 0x000fe200078e02ff */
[----:B------:R-:W-:Y:S01]  /*1bb0*/  IADD3 R7, R7, UR4, RZ ;  /* 0x0000000407077c10 */ /* 0x000fe2000fffe0ff */
[----:B------:R-:W-:-:S02]  /*1bc0*/  ULDC.64 UR4, c[0x0][0x208] ;  /* 0x0000820000047ab9 */ /* 0x000fc40000000a00 */
[----:B------:R-:W-:Y:S02]  /*1bd0*/  USHF.L.U32 UR12, UR4, 0x6, URZ ;  /* 0x00000006040c7899 */ /* 0x000fe4000800063f */
[----:B------:R-:W-:Y:S01]  /*1be0*/  IMAD.WIDE.U32 R218, R218, c[0x0][0x218], R6 ;  /* 0x00008600dada7a25 */ /* 0x000fe200078e0006 */
[----:B------:R-:W-:-:S03]  /*1bf0*/  USHF.L.U64.HI UR17, UR4, UR17, UR5 ;  /* 0x0000001104117299 */ /* 0x000fc60008010205 */
[----:B------:R-:W-:Y:S02]  /*1c00*/  IMAD R7, R107, c[0x0][0x20c], R0 ;  /* 0x000083006b077a24 */ /* 0x000fe400078e0200 */
[----:B------:R-:W-:Y:S01]  /*1c10*/  IMAD.IADD R221, R219, 0x1, R221 ;  /* 0x00000001dbdd7824 */ /* 0x000fe200078e02dd */
[----:B-1----:R-:W2:Y:S01]  /*1c20*/  LDSM.16.M88.4 R8, [R206+0x8100] ;  /* 0x00810000ce08783b */ /* 0x002ea20000000200 */
[----:B------:R-:W-:-:S03]  /*1c30*/  IMAD.MOV.U32 R220, RZ, RZ, R218 ;  /* 0x000000ffffdc7224 */ /* 0x000fc600078e00da */
[----:B------:R-:W1:Y:S04]  /*1c40*/  LDSM.16.M88.4 R76, [R206+0x8900] ;  /* 0x00890000ce4c783b */ /* 0x000e680000000200 */
[----:B------:R-:W3:Y:S04]  /*1c50*/  LDSM.16.M88.4 R24, [R205] ;  /* 0x00000000cd18783b */ /* 0x000ee80000000200 */
[----:B-----5:R-:W4:Y:S04]  /*1c60*/  LDSM.16.M88.4 R20, [R205+0x800] ;  /* 0x00080000cd14783b */ /* 0x020f280000000200 */
[----:B------:R-:W5:Y:S04]  /*1c70*/  LDSM.16.M88.4 R68, [R206+0x9100] ;  /* 0x00910000ce44783b */ /* 0x000f680000000200 */
[----:B------:R-:W3:Y:S04]  /*1c80*/  LDSM.16.M88.4 R60, [R206+0x9900] ;  /* 0x00990000ce3c783b */ /* 0x000ee80000000200 */
[----:B------:R-:W-:Y:S04]  /*1c90*/  LDSM.16.M88.4 R52, [R206+0xa100] ;  /* 0x00a10000ce34783b */ /* 0x000fe80000000200 */
[----:B------:R-:W-:Y:S04]  /*1ca0*/  LDSM.16.M88.4 R44, [R206+0xa900] ;  /* 0x00a90000ce2c783b */ /* 0x000fe80000000200 */
[----:B------:R-:W-:Y:S01]  /*1cb0*/  LDSM.16.M88.4 R40, [R205+0x2800] ;  /* 0x00280000cd28783b */ /* 0x000fe20000000200 */
[C---:B--2---:R-:W-:Y:S08]  /*1cc0*/  HMMA.16816.F32 R16, R124.reuse, R8, RZ ;  /* 0x000000087c10723c */ /* 0x044ff000000018ff */
[C---:B------:R-:W-:Y:S08]  /*1cd0*/  HMMA.16816.F32 R8, R124.reuse, R10, RZ ;  /* 0x0000000a7c08723c */ /* 0x040ff000000018ff */
[C---:B-1----:R-:W-:Y:S08]  /*1ce0*/  HMMA.16816.F32 R80, R124.reuse, R76, RZ ;  /* 0x0000004c7c50723c */ /* 0x042ff000000018ff */
[----:B------:R-:W-:Y:S08]  /*1cf0*/  HMMA.16816.F32 R76, R124, R78, RZ ;  /* 0x0000004e7c4c723c */ /* 0x000ff000000018ff */
[C---:B---3--:R-:W-:Y:S08]  /*1d00*/  HMMA.16816.F32 R16, R140.reuse, R24, R16 ;  /* 0x000000188c10723c */ /* 0x048ff00000001810 */
[C---:B------:R-:W-:Y:S01]  /*1d10*/  HMMA.16816.F32 R8, R140.reuse, R26, R8 ;  /* 0x0000001a8c08723c */ /* 0x040fe20000001808 */
[----:B------:R-:W1:Y:S07]  /*1d20*/  LDSM.16.M88.4 R24, [R205+0x1000] ;  /* 0x00100000cd18783b */ /* 0x000e6e0000000200 */
[C---:B----4-:R-:W-:Y:S08]  /*1d30*/  HMMA.16816.F32 R80, R140.reuse, R20, R80 ;  /* 0x000000148c50723c */ /* 0x050ff00000001850 */
[----:B------:R-:W-:Y:S01]  /*1d40*/  HMMA.16816.F32 R76, R140, R22, R76 ;  /* 0x000000168c4c723c */ /* 0x000fe2000000184c */
[----:B------:R-:W2:Y:S07]  /*1d50*/  LDSM.16.M88.4 R20, [R205+0x1800] ;  /* 0x00180000cd14783b */ /* 0x000eae0000000200 */
[C---:B-----5:R-:W-:Y:S08]  /*1d60*/  HMMA.16816.F32 R72, R124.reuse, R68, RZ ;  /* 0x000000447c48723c */ /* 0x060ff000000018ff */
[C---:B------:R-:W-:Y:S08]  /*1d70*/  HMMA.16816.F32 R64, R124.reuse, R60, RZ ;  /* 0x0000003c7c40723c */ /* 0x040ff000000018ff */
[C---:B------:R-:W-:Y:S08]  /*1d80*/  HMMA.16816.F32 R60, R124.reuse, R62, RZ ;  /* 0x0000003e7c3c723c */ /* 0x040ff000000018ff */
[----:B------:R-:W-:Y:S08]  /*1d90*/  HMMA.16816.F32 R68, R124, R70, RZ ;  /* 0x000000467c44723c */ /* 0x000ff000000018ff */
[C---:B-1----:R-:W-:Y:S07]  /*1da0*/  HMMA.16816.F32 R72, R140.reuse, R24, R72 ;  /* 0x000000188c48723c */ /* 0x042fee0000001848 */
[----:B------:R-:W-:Y:S01]  /*1db0*/  IMAD.WIDE.U32 R24, R107, c[0x0][0x208], RZ ;  /* 0x000082006b187a25 */ /* 0x000fe200078e00ff */
[----:B--2---:R-:W-:Y:S03]  /*1dc0*/  HMMA.16816.F32 R64, R140, R20, R64 ;  /* 0x000000148c40723c */ /* 0x004fe60000001840 */
[----:B------:R-:W-:-:S02]  /*1dd0*/  IMAD.IADD R0, R25, 0x1, R7 ;  /* 0x0000000119007824 */ /* 0x000fc400078e0207 */
[----:B------:R-:W-:-:S03]  /*1de0*/  IMAD.WIDE.U32 R24, R24, 0x60, R220 ;  /* 0x0000006018187825 */ /* 0x000fc600078e00dc */
[C---:B------:R-:W-:Y:S01]  /*1df0*/  HMMA.16816.F32 R60, R140.reuse, R22, R60 ;  /* 0x000000168c3c723c */ /* 0x040fe2000000183c */
[----:B------:R-:W-:Y:S01]  /*1e00*/  IMAD R0, R0, 0x60, RZ ;  /* 0x0000006000007824 */ /* 0x000fe200078e02ff */
[C---:B------:R-:W-:Y:S01]  /*1e10*/  LEA R6, P0, R24.reuse, c[0x0][0x1f8], 0x1 ;  /* 0x00007e0018067a11 */ /* 0x040fe200078008ff */
[----:B------:R-:W1:Y:S02]  /*1e20*/  LDSM.16.M88.4 R20, [R205+0x2000] ;  /* 0x00200000cd14783b */ /* 0x000e640000000200 */
[----:B------:R-:W-:Y:S02]  /*1e30*/  IMAD.IADD R7, R25, 0x1, R0 ;  /* 0x0000000119077824 */ /* 0x000fe400078e0200 */
[----:B------:R-:W-:Y:S01]  /*1e40*/  IMAD.U32 R25, RZ, RZ, UR12 ;  /* 0x0000000cff197e24 */ /* 0x000fe2000f8e00ff */
[----:B------:R-:W-:Y:S01]  /*1e50*/  HMMA.16816.F32 R68, R140, R26, R68 ;  /* 0x0000001a8c44723c */ /* 0x000fe20000001844 */
[----:B------:R-:W-:Y:S01]  /*1e60*/  IMAD.MOV.U32 R0, RZ, RZ, 0x40 ;  /* 0x00000040ff007424 */ /* 0x000fe200078e00ff */
[----:B------:R-:W-:-:S02]  /*1e70*/  LEA.HI.X R7, R24, c[0x0][0x1fc], R7, 0x1, P0 ;  /* 0x00007f0018077a11 */ /* 0x000fc400000f0c07 */
[----:B------:R-:W-:-:S03]  /*1e80*/  IADD3 R24, P2, P1, R25, 0x80, R6 ;  /* 0x0000008019187810 */ /* 0x000fc6000795e006 */
[----:B------:R-:W-:Y:S01]  /*1e90*/  IADD3 R26, P0, R6, UR12, RZ ;  /* 0x0000000c061a7c10 */ /* 0x000fe2000ff1e0ff */
[----:B------:R-:W-:Y:S01]  /*1ea0*/  @!PT LDS RZ, [RZ] ;  /* 0x00000000fffff984 */ /* 0x000fe20000000800 */
[----:B------:R-:W-:Y:S01]  /*1eb0*/  @!PT LDS RZ, [RZ] ;  /* 0x00000000fffff984 */ /* 0x000fe20000000800 */
[----:B------:R-:W-:Y:S01]  /*1ec0*/  @!PT LDS RZ, [RZ] ;  /* 0x00000000fffff984 */ /* 0x000fe20000000800 */
[----:B------:R2:W-:Y:S01]  /*1ed0*/  LDGSTS.E.BYPASS.LTC128B.128 [R208+0x100], [R6.64], !P6 ;  /* 0x0010000006d07fae */ /* 0x0005e2000f101d4e */
[----:B------:R-:W-:Y:S01]  /*1ee0*/  IADD3.X R25, RZ, UR17, R7, P2, P1 ;  /* 0x00000011ff197c10 */ /* 0x000fe200097e2407 */
[C---:B------:R-:W-:Y:S01]  /*1ef0*/  HMMA.16816.F32 R56, R124.reuse, R52, RZ ;  /* 0x000000347c38723c */ /* 0x040fe200000018ff */
[----:B------:R-:W-:Y:S01]  /*1f00*/  IADD3.X R27, R7, UR17, RZ, P0, !PT ;  /* 0x00000011071b7c10 */ /* 0x000fe200087fe4ff */
[----:B------:R2:W-:Y:S01]  /*1f10*/  LDGSTS.E.BYPASS.LTC128B.128 [R208+0x3100], [R6.64+0x80], !P5 ;  /* 0x0310008006d07fae */ /* 0x0005e2000e901d4e */
[----:B------:R-:W-:Y:S02]  /*1f20*/  IADD3 R84, P0, R26, UR12, RZ ;  /* 0x0000000c1a547c10 */ /* 0x000fe4000ff1e0ff */
[C---:B------:R-:W-:Y:S02]  /*1f30*/  ISETP.LT.OR P2, PT, R28.reuse, 0x21, P4 ;  /* 0x000000211c00780c */ /* 0x040fe40002741670 */
[----:B------:R-:W-:Y:S01]  /*1f40*/  ISETP.LT.OR P6, PT, R28, 0x21, P3 ;  /* 0x000000211c00780c */ /* 0x000fe20001fc1670 */
[----:B------:R-:W-:Y:S01]  /*1f50*/  HMMA.16816.F32 R52, R124, R54, RZ ;  /* 0x000000367c34723c */ /* 0x000fe200000018ff */
[----:B------:R-:W-:-:S02]  /*1f60*/  IADD3.X R85, R27, UR17, RZ, P0, !PT ;  /* 0x000000111b557c10 */ /* 0x000fc400087fe4ff */
[C---:B------:R-:W-:Y:S02]  /*1f70*/  ISETP.LT.OR P5, PT, R28.reuse, 0x41, P4 ;  /* 0x000000411c00780c */ /* 0x040fe400027a1670 */
[----:B------:R-:W-:Y:S02]  /*1f80*/  LOP3.LUT P1, RZ, R29, 0x4, RZ, 0xc0, !PT ;  /* 0x000000041dff7812 */ /* 0x000fe4000782c0ff */
[----:B------:R-:W-:Y:S01]  /*1f90*/  ISETP.LT.OR P0, PT, R28, 0x41, P3 ;  /* 0x000000411c00780c */ /* 0x000fe20001f01670 */
[C---:B------:R-:W-:Y:S01]  /*1fa0*/  HMMA.16816.F32 R48, R124.reuse, R44, RZ ;  /* 0x0000002c7c30723c */ /* 0x040fe200000018ff */
[----:B------:R-:W-:Y:S01]  /*1fb0*/  SEL R0, R0, 0xffffffc0, !P1 ;  /* 0xffffffc000007807 */ /* 0x000fe20004800000 */
[----:B------:R3:W-:Y:S04]  /*1fc0*/  LDGSTS.E.BYPASS.LTC128B.128 [R208+0x1100], [R26.64], !P2 ;  /* 0x011000001ad07fae */ /* 0x0007e8000d101d4e */
[----:B------:R-:W-:Y:S01]  /*1fd0*/  IMAD.IADD R203, R206, 0x1, R0 ;  /* 0x00000001cecb7824 */ /* 0x000fe200078e0200 */
[----:B------:R3:W-:Y:S01]  /*1fe0*/  LDGSTS.E.BYPASS.LTC128B.128 [R208+0x4100], [R24.64], !P6 ;  /* 0x0410000018d07fae */ /* 0x0007e2000f101d4e */
[----:B------:R-:W-:Y:S01]  /*1ff0*/  HMMA.16816.F32 R44, R124, R46, RZ ;  /* 0x0000002e7c2c723c */ /* 0x000fe200000018ff */
[----:B------:R-:W-:-:S02]  /*2000*/  IMAD.IADD R194, R0, 0x1, R205 ;  /* 0x0000000100c27824 */ /* 0x000fc400078e02cd */
[----:B------:R4:W-:Y:S04]  /*2010*/  LDGSTS.E.BYPASS.LTC128B.128 [R208+0x2100], [R84.64], !P5 ;  /* 0x0210000054d07fae */ /* 0x0009e8000e901d4e */
[----:B------:R4:W-:Y:S01]  /*2020*/  LDGSTS.E.BYPASS.LTC128B.128 [R208+0x5100], [R84.64+0x80], !P0 ;  /* 0x0510008054d07fae */ /* 0x0009e2000c101d4e */
[C---:B-1----:R-:W-:Y:S01]  /*2030*/  HMMA.16816.F32 R56, R140.reuse, R20, R56 ;  /* 0x000000148c38723c */ /* 0x042fe20000001838 */
[----:B------:R-:W-:Y:S02]  /*2040*/  ISETP.GT.AND P0, PT, R107, R207, PT ;  /* 0x000000cf6b00720c */ /* 0x000fe40003f04270 */
[----:B------:R-:W1:Y:S04]  /*2050*/  LDSM.16.M88.4 R36, [R203+0x8100] ;  /* 0x00810000cb24783b */ /* 0x000e680000000200 */
[----:B------:R-:W5:Y:S01]  /*2060*/  LDSM.16.M88.4 R96, [R203+0x8900] ;  /* 0x00890000cb60783b */ /* 0x000f620000000200 */
[C---:B------:R-:W-:Y:S03]  /*2070*/  HMMA.16816.F32 R52, R140.reuse, R22, R52 ;  /* 0x000000168c34723c */ /* 0x040fe60000001834 */
[----:B------:R-:W2:Y:S04]  /*2080*/  LDSM.16.M88.4 R32, [R203+0x9100] ;  /* 0x00910000cb20783b */ /* 0x000ea80000000200 */
[----:B------:R-:W2:Y:S01]  /*2090*/  LDSM.16.M88.4 R28, [R203+0x9900] ;  /* 0x00990000cb1c783b */ /* 0x000ea20000000200 */
[C---:B------:R-:W-:Y:S03]  /*20a0*/  HMMA.16816.F32 R48, R140.reuse, R40, R48 ;  /* 0x000000288c30723c */ /* 0x040fe60000001830 */
[----:B---3--:R-:W3:Y:S04]  /*20b0*/  LDSM.16.M88.4 R24, [R203+0xa100] ;  /* 0x00a10000cb18783b */ /* 0x008ee80000000200 */
[----:B------:R-:W2:Y:S01]  /*20c0*/  LDSM.16.M88.4 R20, [R203+0xa900] ;  /* 0x00a90000cb14783b */ /* 0x000ea20000000200 */
[----:B------:R-:W-:Y:S03]  /*20d0*/  HMMA.16816.F32 R44, R140, R42, R44 ;  /* 0x0000002a8c2c723c */ /* 0x000fe6000000182c */
[----:B------:R-:W2:Y:S04]  /*20e0*/  LDSM.16.M88.4 R92, [R194] ;  /* 0x00000000c25c783b */ /* 0x000ea80000000200 */
[----:B------:R-:W2:Y:S04]  /*20f0*/  LDSM.16.M88.4 R88, [R194+0x800] ;  /* 0x00080000c258783b */ /* 0x000ea80000000200 */
[----:B----4-:R-:W4:Y:S04]  /*2100*/  LDSM.16.M88.4 R84, [R194+0x1000] ;  /* 0x00100000c254783b */ /* 0x010f280000000200 */
[----:B------:R-:W3:Y:S01]  /*2110*/  LDSM.16.M88.4 R40, [R194+0x1800] ;  /* 0x00180000c228783b */ /* 0x000ee20000000200 */
[C---:B-1----:R-:W-:Y:S03]  /*2120*/  HMMA.16816.F32 R16, R148.reuse, R36, R16 ;  /* 0x000000249410723c */ /* 0x042fe60000001810 */
[----:B------:R-:W-:Y:S04]  /*2130*/  LDSM.16.M88.4 R100, [R203+0xb900] ;  /* 0x00b90000cb64783b */ /* 0x000fe80000000200 */
[----:B------:R-:W0:Y:S01]  /*2140*/  LDGDEPBAR ;  /* 0x00000000000079af */ /* 0x000e220000000000 */
[C---:B------:R-:W-:Y:S03]  /*2150*/  HMMA.16816.F32 R8, R148.reuse, R38, R8 ;  /* 0x000000269408723c */ /* 0x040fe60000001808 */
[----:B------:R-:W1:Y:S05]  /*2160*/  LDSM.16.M88.4 R36, [R194+0x2000] ;  /* 0x00200000c224783b */ /* 0x000e6a0000000200 */
[C---:B-----5:R-:W-:Y:S08]  /*2170*/  HMMA.16816.F32 R80, R148.reuse, R96, R80 ;  /* 0x000000609450723c */ /* 0x060ff00000001850 */
[C---:B------:R-:W-:Y:S01]  /*2180*/  HMMA.16816.F32 R76, R148.reuse, R98, R76 ;  /* 0x00000062944c723c */ /* 0x040fe2000000184c */
[----:B------:R-:W5:Y:S07]  /*2190*/  LDSM.16.M88.4 R96, [R194+0x2800] ;  /* 0x00280000c260783b */ /* 0x000f6e0000000200 */
[C---:B--2---:R-:W-:Y:S08]  /*21a0*/  HMMA.16816.F32 R72, R148.reuse, R32, R72 ;  /* 0x000000209448723c */ /* 0x044ff00000001848 */
[C---:B------:R-:W-:Y:S01]  /*21b0*/  HMMA.16816.F32 R68, R148.reuse, R34, R68 ;  /* 0x000000229444723c */ /* 0x040fe20000001844 */
[----:B------:R-:W2:Y:S07]  /*21c0*/  LDSM.16.M88.4 R32, [R206+0xb100] ;  /* 0x00b10000ce20783b */ /* 0x000eae0000000200 */
[C---:B------:R-:W-:Y:S08]  /*21d0*/  HMMA.16816.F32 R64, R148.reuse, R28, R64 ;  /* 0x0000001c9440723c */ /* 0x040ff00000001840 */
[C---:B------:R-:W-:Y:S01]  /*21e0*/  HMMA.16816.F32 R60, R148.reuse, R30, R60 ;  /* 0x0000001e943c723c */ /* 0x040fe2000000183c */
[----:B------:R-:W1:Y:S07]  /*21f0*/  LDSM.16.M88.4 R28, [R206+0xb900] ;  /* 0x00b90000ce1c783b */ /* 0x000e6e0000000200 */
[C---:B---3--:R-:W-:Y:S08]  /*2200*/  HMMA.16816.F32 R56, R148.reuse, R24, R56 ;  /* 0x000000189438723c */ /* 0x048ff00000001838 */
[C---:B------:R-:W-:Y:S01]  /*2210*/  HMMA.16816.F32 R52, R148.reuse, R26, R52 ;  /* 0x0000001a9434723c */ /* 0x040fe20000001834 */
[----:B------:R-:W3:Y:S07]  /*2220*/  LDSM.16.M88.4 R24, [R206+0xc100] ;  /* 0x00c10000ce18783b */ /* 0x000eee0000000200 */
[C---:B------:R-:W-:Y:S08]  /*2230*/  HMMA.16816.F32 R48, R148.reuse, R20, R48 ;  /* 0x000000149430723c */ /* 0x040ff00000001830 */
[----:B------:R-:W-:Y:S01]  /*2240*/  HMMA.16816.F32 R44, R148, R22, R44 ;  /* 0x00000016942c723c */ /* 0x000fe2000000182c */
[----:B------:R-:W1:Y:S07]  /*2250*/  LDSM.16.M88.4 R20, [R206+0xc900] ;  /* 0x00c90000ce14783b */ /* 0x000e6e0000000200 */
[C---:B------:R-:W-:Y:S08]  /*2260*/  HMMA.16816.F32 R16, R152.reuse, R92, R16 ;  /* 0x0000005c9810723c */ /* 0x040ff00000001810 */
[C---:B------:R-:W-:Y:S01]  /*2270*/  HMMA.16816.F32 R8, R152.reuse, R94, R8 ;  /* 0x0000005e9808723c */ /* 0x040fe20000001808 */
[----:B------:R-:W1:Y:S07]  /*2280*/  LDSM.16.M88.4 R92, [R206+0xd100] ;  /* 0x00d10000ce5c783b */ /* 0x000e6e0000000200 */
[C---:B------:R-:W-:Y:S08]  /*2290*/  HMMA.16816.F32 R80, R152.reuse, R88, R80 ;  /* 0x000000589850723c */ /* 0x040ff00000001850 */
[C---:B------:R-:W-:Y:S01]  /*22a0*/  HMMA.16816.F32 R76, R152.reuse, R90, R76 ;  /* 0x0000005a984c723c */ /* 0x040fe2000000184c */
[----:B------:R-:W2:Y:S07]  /*22b0*/  LDSM.16.M88.4 R88, [R206+0xd900] ;  /* 0x00d90000ce58783b */ /* 0x000eae0000000200 */
[C---:B----4-:R-:W-:Y:S08]  /*22c0*/  HMMA.16816.F32 R72, R152.reuse, R84, R72 ;  /* 0x000000549848723c */ /* 0x050ff00000001848 */
[C---:B------:R-:W-:Y:S01]  /*22d0*/  HMMA.16816.F32 R68, R152.reuse, R86, R68 ;  /* 0x000000569844723c */ /* 0x040fe20000001844 */
[----:B------:R-:W4:Y:S07]  /*22e0*/  LDSM.16.M88.4 R84, [R205+0x3000] ;  /* 0x00300000cd54783b */ /* 0x000f2e0000000200 */
[C---:B------:R-:W-:Y:S08]  /*22f0*/  HMMA.16816.F32 R64, R152.reuse, R40, R64 ;  /* 0x000000289840723c */ /* 0x040ff00000001840 */
[C---:B------:R-:W-:Y:S01]  /*2300*/  HMMA.16816.F32 R60, R152.reuse, R42, R60 ;  /* 0x0000002a983c723c */ /* 0x040fe2000000183c */
[----:B------:R-:W3:Y:S07]  /*2310*/  LDSM.16.M88.4 R40, [R205+0x3800] ;  /* 0x00380000cd28783b */ /* 0x000eee0000000200 */
[C---:B-1----:R-:W-:Y:S08]  /*2320*/  HMMA.16816.F32 R56, R152.reuse, R36, R56 ;  /* 0x000000249838723c */ /* 0x042ff00000001838 */
[C---:B------:R-:W-:Y:S01]  /*2330*/  HMMA.16816.F32 R52, R152.reuse, R38, R52 ;  /* 0x000000269834723c */ /* 0x040fe20000001834 */
[----:B------:R-:W1:Y:S07]  /*2340*/  LDSM.16.M88.4 R36, [R205+0x4000] ;  /* 0x00400000cd24783b */ /* 0x000e6e0000000200 */
[C---:B-----5:R-:W-:Y:S08]  /*2350*/  HMMA.16816.F32 R48, R152.reuse, R96, R48 ;  /* 0x000000609830723c */ /* 0x060ff00000001830 */
[----:B------:R-:W-:Y:S01]  /*2360*/  HMMA.16816.F32 R44, R152, R98, R44 ;  /* 0x00000062982c723c */ /* 0x000fe2000000182c */
[----:B------:R-:W-:Y:S07]  /*2370*/  LDSM.16.M88.4 R96, [R203+0xc100] ;  /* 0x00c10000cb60783b */ /* 0x000fee0000000200 */
[C---:B--2---:R-:W-:Y:S08]  /*2380*/  HMMA.16816.F32 R16, R164.reuse, R32, R16 ;  /* 0x00000020a410723c */ /* 0x044ff00000001810 */
[C---:B------:R-:W-:Y:S01]  /*2390*/  HMMA.16816.F32 R8, R164.reuse, R34, R8 ;  /* 0x00000022a408723c */ /* 0x040fe20000001808 */
[----:B------:R-:W2:Y:S07]  /*23a0*/  LDSM.16.M88.4 R32, [R205+0x4800] ;  /* 0x00480000cd20783b */ /* 0x000eae0000000200 */
[C---:B------:R-:W-:Y:S08]  /*23b0*/  HMMA.16816.F32 R80, R164.reuse, R28, R80 ;  /* 0x0000001ca450723c */ /* 0x040ff00000001850 */
[C---:B------:R-:W-:Y:S01]  /*23c0*/  HMMA.16816.F32 R76, R164.reuse, R30, R76 ;  /* 0x0000001ea44c723c */ /* 0x040fe2000000184c */
[----:B------:R-:W5:Y:S07]  /*23d0*/  LDSM.16.M88.4 R28, [R205+0x5000] ;  /* 0x00500000cd1c783b */ /* 0x000f6e0000000200 */
[C---:B---3--:R-:W-:Y:S08]  /*23e0*/  HMMA.16816.F32 R72, R164.reuse, R24, R72 ;  /* 0x00000018a448723c */ /* 0x048ff00000001848 */
[C---:B------:R-:W-:Y:S01]  /*23f0*/  HMMA.16816.F32 R68, R164.reuse, R26, R68 ;  /* 0x0000001aa444723c */ /* 0x040fe20000001844 */
[----:B------:R-:W3:Y:S07]  /*2400*/  LDSM.16.M88.4 R24, [R205+0x5800] ;  /* 0x00580000cd18783b */ /* 0x000eee0000000200 */
[C---:B------:R-:W-:Y:S08]  /*2410*/  HMMA.16816.F32 R64, R164.reuse, R20, R64 ;  /* 0x00000014a440723c */ /* 0x040ff00000001840 */
[C---:B------:R-:W-:Y:S01]  /*2420*/  HMMA.16816.F32 R60, R164.reuse, R22, R60 ;  /* 0x00000016a43c723c */ /* 0x040fe2000000183c */
[----:B------:R-:W1:Y:S07]  /*2430*/  LDSM.16.M88.4 R20, [R203+0xb100] ;  /* 0x00b10000cb14783b */ /* 0x000e6e0000000200 */
[C---:B------:R-:W-:Y:S08]  /*2440*/  HMMA.16816.F32 R56, R164.reuse, R92, R56 ;  /* 0x0000005ca438723c */ /* 0x040ff00000001838 */
[C---:B------:R-:W-:Y:S01]  /*2450*/  HMMA.16816.F32 R52, R164.reuse, R94, R52 ;  /* 0x0000005ea434723c */ /* 0x040fe20000001834 */
[----:B------:R-:W1:Y:S07]  /*2460*/  LDSM.16.M88.4 R92, [R203+0xc900] ;  /* 0x00c90000cb5c783b */ /* 0x000e6e0000000200 */
[C---:B------:R-:W-:Y:S08]  /*2470*/  HMMA.16816.F32 R48, R164.reuse, R88, R48 ;  /* 0x00000058a430723c */ /* 0x040ff00000001830 */
[----:B------:R-:W-:Y:S01]  /*2480*/  HMMA.16816.F32 R44, R164, R90, R44 ;  /* 0x0000005aa42c723c */ /* 0x000fe2000000182c */
        /* <DEDUP_REMOVED lines=16> */
[C---:B---3--:R-:W-:Y:S08]  /*2590*/  HMMA.16816.F32 R48, R168.reuse, R24, R48 ;  /* 0x00000018a830723c */ /* 0x048ff00000001830 */
[----:B------:R-:W-:Y:S01]  /*25a0*/  HMMA.16816.F32 R44, R168, R26, R44 ;  /* 0x0000001aa82c723c */ /* 0x000fe2000000182c */
[----:B------:R-:W3:Y:S07]  /*25b0*/  LDSM.16.M88.4 R24, [R194+0x5000] ;  /* 0x00500000c218783b */ /* 0x000eee0000000200 */
[C---:B------:R-:W-:Y:S08]  /*25c0*/  HMMA.16816.F32 R16, R176.reuse, R20, R16 ;  /* 0x00000014b010723c */ /* 0x040ff00000001810 */
[----:B------:R-:W-:Y:S01]  /*25d0*/  HMMA.16816.F32 R8, R176, R22, R8 ;  /* 0x00000016b008723c */ /* 0x000fe20000001808 */
[----:B------:R-:W1:Y:S01]  /*25e0*/  LDSM.16.M88.4 R20, [R194+0x5800] ;  /* 0x00580000c214783b */ /* 0x000e620000000200 */
[----:B------:R-:W-:-:S06]  /*25f0*/  DEPBAR.LE SB0, 0x0 ;  /* 0x000080000000791a */ /* 0x000fcc0000000000 */
        /* <DEDUP_REMOVED lines=8> */
[C---:B----4-:R-:W-:Y:S08]  /*2680*/  HMMA.16816.F32 R48, R176.reuse, R84, R48 ;  /* 0x00000054b030723c */ /* 0x050ff00000001830 */
[----:B------:R-:W-:Y:S08]  /*2690*/  HMMA.16816.F32 R44, R176, R86, R44 ;  /* 0x00000056b02c723c */ /* 0x000ff0000000182c */
[C---:B------:R-:W-:Y:S08]  /*26a0*/  HMMA.16816.F32 R16, R180.reuse, R40, R16 ;  /* 0x00000028b410723c */ /* 0x040ff00000001810 */
[C---:B------:R-:W-:Y:S08]  /*26b0*/  HMMA.16816.F32 R8, R180.reuse, R42, R8 ;  /* 0x0000002ab408723c */ /* 0x040ff00000001808 */
[C---:B-1----:R-:W-:Y:S08]  /*26c0*/  HMMA.16816.F32 R80, R180.reuse, R36, R80 ;  /* 0x00000024b450723c */ /* 0x042ff00000001850 */
[C---:B------:R-:W-:Y:S08]  /*26d0*/  HMMA.16816.F32 R76, R180.reuse, R38, R76 ;  /* 0x00000026b44c723c */ /* 0x040ff0000000184c */
[C---:B--2---:R-:W-:Y:S08]  /*26e0*/  HMMA.16816.F32 R72, R180.reuse, R32, R72 ;  /* 0x00000020b448723c */ /* 0x044ff00000001848 */
[C---:B------:R-:W-:Y:S08]  /*26f0*/  HMMA.16816.F32 R68, R180.reuse, R34, R68 ;  /* 0x00000022b444723c */ /* 0x040ff00000001844 */
[C---:B-----5:R-:W-:Y:S08]  /*2700*/  HMMA.16816.F32 R64, R180.reuse, R28, R64 ;  /* 0x0000001cb440723c */ /* 0x060ff00000001840 */
[C---:B------:R-:W-:Y:S08]  /*2710*/  HMMA.16816.F32 R60, R180.reuse, R30, R60 ;  /* 0x0000001eb43c723c */ /* 0x040ff0000000183c */
[C---:B---3--:R-:W-:Y:S08]  /*2720*/  HMMA.16816.F32 R56, R180.reuse, R24, R56 ;  /* 0x00000018b438723c */ /* 0x048ff00000001838 */
[C---:B------:R-:W-:Y:S08]  /*2730*/  HMMA.16816.F32 R52, R180.reuse, R26, R52 ;  /* 0x0000001ab434723c */ /* 0x040ff00000001834 */
[C---:B------:R-:W-:Y:S08]  /*2740*/  HMMA.16816.F32 R48, R180.reuse, R20, R48 ;  /* 0x00000014b430723c */ /* 0x040ff00000001830 */
[----:B------:R-:W-:Y:S01]  /*2750*/  HMMA.16816.F32 R44, R180, R22, R44 ;  /* 0x00000016b42c723c */ /* 0x000fe2000000182c */
[----:B------:R-:W-:Y:S06]  /*2760*/  BAR.SYNC.DEFER_BLOCKING 0x0 ;  /* 0x0000000000007b1d */ /* 0x000fec0000010000 */
[----:B------:R-:W-:Y:S05]  /*2770*/  @!P0 BRA `(.L_x_21) ;  /* 0x000001a000008947 */ /* 0x000fea0003800000 */
[----:B------:R-:W-:Y:S01]  /*2780*/  IADD3 R21, R14, -0x2, RZ ;  /* 0xfffffffe0e157810 */ /* 0x000fe20007ffe0ff */
[----:B------:R-:W-:-:S02]  /*2790*/  USHF.L.U32 UR4, UR6, 0x6, URZ ;  /* 0x0000000606047899 */ /* 0x000fc4000800063f */
[----:B------:R-:W-:Y:S01]  /*27a0*/  USHF.L.U64.HI UR6, UR6, 0x6, UR7 ;  /* 0x0000000606067899 */ /* 0x000fe20008010207 */
[----:B------:R-:W-:Y:S01]  /*27b0*/  SHF.R.S32.HI R7, RZ, 0x1f, R21 ;  /* 0x0000001fff077819 */ /* 0x000fe20000011415 */
[----:B------:R-:W-:Y:S02]  /*27c0*/  IMAD R12, R12, R21, RZ ;  /* 0x000000150c0c7224 */ /* 0x000fe400078e02ff */
[----:B------:R-:W-:-:S04]  /*27d0*/  IMAD.WIDE.U32 R20, R21, R108, R212 ;  /* 0x0000006c15147225 */ /* 0x000fc800078e00d4 */
[----:B------:R-:W-:Y:S01]  /*27e0*/  IMAD R4, R7, R108, R12 ;  /* 0x0000006c07047224 */ /* 0x000fe200078e020c */
[----:B------:R-:W-:Y:S01]  /*27f0*/  LEA R6, P0, R20, c[0x0][0x1c8], 0x1 ;  /* 0x0000720014067a11 */ /* 0x000fe200078008ff */
[----:B------:R-:W-:Y:S02]  /*2800*/  IMAD.U32 R0, RZ, RZ, UR4 ;  /* 0x00000004ff007e24 */ /* 0x000fe4000f8e00ff */
[----:B------:R-:W-:Y:S01]  /*2810*/  IMAD.IADD R4, R21, 0x1, R4 ;  /* 0x0000000115047824 */ /* 0x000fe200078e0204 */
[----:B------:R-:W-:-:S04]  /*2820*/  IADD3 R22, P5, R6, UR4, RZ ;  /* 0x0000000406167c10 */ /* 0x000fc8000ffbe0ff */
[----:B------:R-:W-:Y:S02]  /*2830*/  LEA.HI.X R7, R20, c[0x0][0x1cc], R4, 0x1, P0 ;  /* 0x0000730014077a11 */ /* 0x000fe400000f0c04 */
[----:B------:R-:W-:Y:S02]  /*2840*/  IADD3 R20, P2, P1, R0, 0x80, R6 ;  /* 0x0000008000147810 */ /* 0x000fe4000795e006 */
[----:B------:R-:W-:Y:S01]  /*2850*/  IADD3 R24, P0, R22, UR4, RZ ;  /* 0x0000000416187c10 */ /* 0x000fe2000ff1e0ff */
[----:B------:R-:W-:Y:S01]  /*2860*/  @!PT LDS RZ, [RZ] ;  /* 0x00000000fffff984 */ /* 0x000fe20000000800 */
[----:B------:R-:W-:Y:S01]  /*2870*/  @!PT LDS RZ, [RZ] ;  /* 0x00000000fffff984 */ /* 0x000fe20000000800 */
[----:B------:R-:W-:Y:S01]  /*2880*/  @!PT LDS RZ, [RZ] ;  /* 0x00000000fffff984 */ /* 0x000fe20000000800 */
[----:B------:R1:W-:Y:S01]  /*2890*/  LDGSTS.E.BYPASS.LTC128B.128 [R208+0x8100], [R6.64], !P4 ;  /* 0x0810000006d07fae */ /* 0x0003e2000e101d4e */
[----:B------:R-:W-:Y:S02]  /*28a0*/  IADD3.X R23, R7, UR6, RZ, P5, !PT ;  /* 0x0000000607177c10 */ /* 0x000fe4000affe4ff */
[----:B------:R-:W-:Y:S01]  /*28b0*/  IADD3.X R21, RZ, UR6, R7, P2, P1 ;  /* 0x00000006ff157c10 */ /* 0x000fe200097e2407 */
[----:B------:R1:W-:Y:S01]  /*28c0*/  LDGSTS.E.BYPASS.LTC128B.128 [R208+0xb100], [R6.64+0x80], !P3 ;  /* 0x0b10008006d07fae */ /* 0x0003e2000d901d4e */
[----:B------:R-:W-:-:S03]  /*28d0*/  IADD3.X R25, R23, UR6, RZ, P0, !PT ;  /* 0x0000000617197c10 */ /* 0x000fc600087fe4ff */
[----:B------:R1:W-:Y:S04]  /*28e0*/  LDGSTS.E.BYPASS.LTC128B.128 [R208+0x9100], [R22.64], !P4 ;  /* 0x0910000016d07fae */ /* 0x0003e8000e101d4e */
[----:B------:R1:W-:Y:S04]  /*28f0*/  LDGSTS.E.BYPASS.LTC128B.128 [R208+0xc100], [R20.64], !P3 ;  /* 0x0c10000014d07fae */ /* 0x0003e8000d901d4e */
[----:B------:R1:W-:Y:S04]  /*2900*/  LDGSTS.E.BYPASS.LTC128B.128 [R208+0xa100], [R24.64], !P4 ;  /* 0x0a10000018d07fae */ /* 0x0003e8000e101d4e */
[----:B------:R1:W-:Y:S02]  /*2910*/  LDGSTS.E.BYPASS.LTC128B.128 [R208+0xd100], [R24.64+0x80], !P3 ;  /* 0x0d10008018d07fae */ /* 0x0003e4000d901d4e */
.L_x_21:
[----:B------:R-:W-:Y:S01]  /*2920*/  LOP3.LUT R0, R104, 0xffffffe0, RZ, 0xc0, !PT ;  /* 0xffffffe068007812 */ /* 0x000fe200078ec0ff */
[----:B------:R-:W-:Y:S01]  /*2930*/  ULDC UR6, c[0x0][0x324] ;  /* 0x0000c90000067ab9 */ /* 0x000fe20000000800 */
[----:B------:R-:W-:Y:S01]  /*2940*/  LEA.HI R4, R106, R15, RZ, 0x2 ;  /* 0x0000000f6a047211 */ /* 0x000fe200078f10ff */
[----:B------:R-:W-:Y:S01]  /*2950*/  ULOP3.LUT UR6, URZ, UR6, URZ, 0x33, !UPT ;  /* 0x000000063f067292 */ /* 0x000fe2000f8e333f */
[----:B------:R-:W-:Y:S01]  /*2960*/  SHF.R.S32.HI R12, RZ, 0x1f, R105 ;  /* 0x0000001fff0c7819 */ /* 0x000fe20000011469 */
[----:B------:R-:W-:Y:S01]  /*2970*/  IMAD.IADD R0, R15, 0x1, -R0 ;  /* 0x000000010f007824 */ /* 0x000fe200078e0a00 */
[----:B------:R-:W-:Y:S01]  /*2980*/  LOP3.LUT R4, R4, 0xfffffffc, RZ, 0xc0, !PT ;  /* 0xfffffffc04047812 */ /* 0x000fe200078ec0ff */
[----:B------:R-:W0:Y:S01]  /*2990*/  LDGDEPBAR ;  /* 0x00000000000079af */ /* 0x000e220000000000 */
[----:B------:R-:W-:-:S02]  /*29a0*/  LEA.HI R12, R12, R105, RZ, 0x3 ;  /* 0x000000690c0c7211 */ /* 0x000fc400078f18ff */
[----:B-1----:R-:W-:Y:S01]  /*29b0*/  SHF.R.S32.HI R7, RZ, 0x1f, R0 ;  /* 0x0000001fff077819 */ /* 0x002fe20000011400 */
[----:B------:R-:W-:Y:S01]  /*29c0*/  IMAD.IADD R15, R15, 0x1, -R4 ;  /* 0x000000010f0f7824 */ /* 0x000fe200078e0a04 */
[----:B------:R-:W-:Y:S02]  /*29d0*/  LOP3.LUT R12, R12, 0xffffff8, RZ, 0xc0, !PT ;  /* 0x0ffffff80c0c7812 */ /* 0x000fe400078ec0ff */
[----:B------:R-:W-:Y:S02]  /*29e0*/  LEA.HI R4, R7, R0, RZ, 0x2 ;  /* 0x0000000007047211 */ /* 0x000fe400078f10ff */
[----:B------:R-:W-:Y:S01]  /*29f0*/  LEA.HI R6, R15, R15, RZ, 0x1 ;  /* 0x0000000f0f067211 */ /* 0x000fe200078f08ff */
[----:B------:R-:W-:Y:S01]  /*2a00*/  IMAD.IADD R12, R105, 0x1, -R12 ;  /* 0x00000001690c7824 */ /* 0x000fe200078e0a0c */
[----:B------:R-:W-:Y:S02]  /*2a10*/  PLOP3.LUT P1, PT, PT, PT, UP3, 0x80, 0x0 ;  /* 0x000000000000781c */ /* 0x000fe40003f2f038 */
[----:B------:R-:W-:-:S02]  /*2a20*/  LEA.HI.SX32 R7, R4, UR16, 0x1e ;  /* 0x0000001004077c11 */ /* 0x000fc4000f8ff2ff */
[----:B------:R-:W-:Y:S02]  /*2a30*/  LOP3.LUT R6, R6, 0x1ffffffe, RZ, 0xc0, !PT ;  /* 0x1ffffffe06067812 */ /* 0x000fe400078ec0ff */
[----:B------:R-:W-:Y:S01]  /*2a40*/  PLOP3.LUT P0, PT, PT, PT, UP3, 0x80, 0x0 ;  /* 0x000000000000781c */ /* 0x000fe20003f0f038 */
[----:B------:R-:W-:Y:S02]  /*2a50*/  IMAD R7, R12, 0x10, R7 ;  /* 0x000000100c077824 */ /* 0x000fe400078e0207 */
[----:B------:R-:W-:Y:S01]  /*2a60*/  IMAD.IADD R6, R15, 0x1, -R6 ;  /* 0x000000010f067824 */ /* 0x000fe200078e0a06 */
[----:B------:R-:W-:-:S03]  /*2a70*/  LOP3.LUT R15, R4, 0x7ffffffc, RZ, 0xc0, !PT ;  /* 0x7ffffffc040f7812 */ /* 0x000fc600078ec0ff */
[----:B------:R-:W-:Y:S02]  /*2a80*/  IMAD R209, R6, 0x8, R7 ;  /* 0x0000000806d17824 */ /* 0x000fe400078e0207 */
[----:B------:R-:W-:Y:S01]  /*2a90*/  IMAD.IADD R214, R0, 0x1, -R15 ;  /* 0x0000000100d67824 */ /* 0x000fe200078e0a0f */
[----:B------:R-:W-:Y:S01]  /*2aa0*/  IADD3.X R15, R13, c[0x0][0x1d0], RZ, PT, !PT ;  /* 0x000074000d0f7a10 */ /* 0x000fe20003ffe4ff */
[----:B------:R-:W-:-:S04]  /*2ab0*/  @P1 IMAD.HI.U32 R6, R209, c[0x0][0x2c8], RZ ;  /* 0x0000b200d1061a27 */ /* 0x000fc800078e00ff */
[----:B------:R-:W-:Y:S01]  /*2ac0*/  IMAD.MOV.U32 R24, RZ, RZ, R209 ;  /* 0x000000ffff187224 */ /* 0x000fe200078e00d1 */
[----:B------:R-:W-:Y:S01]  /*2ad0*/  @P0 SHF.R.U32.HI R24, RZ, c[0x0][0x2cc], R6 ;  /* 0x0000b300ff180a19 */ /* 0x000fe20000011606 */
[----:B------:R-:W-:Y:S01]  /*2ae0*/  IMAD.SHL.U32 R214, R214, 0x2, RZ ;  /* 0x00000002d6d67824 */ /* 0x000fe200078e00ff */
[----:B------:R-:W-:-:S03]  /*2af0*/  PLOP3.LUT P0, PT, PT, PT, UP2, 0x40, 0x0 ;  /* 0x000000000000781c */ /* 0x000fc60003f0e828 */
[----:B------:R-:W1:Y:S01]  /*2b00*/  SHFL.IDX PT, R7, R24, RZ, 0x1c1f ;  /* 0x001c1fff18077589 */ /* 0x000e6200000e0000 */
[--C-:B------:R-:W-:Y:S01]  /*2b10*/  IADD3 R20, R15, -c[0x0][0x168], -R214.reuse ;  /* 0x80005a000f147a10 */ /* 0x100fe20007ffe8d6 */
[----:B------:R-:W-:Y:S01]  /*2b20*/  IMAD.IADD R4, R13, 0x1, -R214 ;  /* 0x000000010d047824 */ /* 0x000fe200078e0ad6 */
[----:B------:R-:W-:Y:S02]  /*2b30*/  IADD3 R6, -R214, c[0x0][0x1d0], R13 ;  /* 0x00007400d6067a10 */ /* 0x000fe40007ffe10d */
[C---:B------:R-:W-:Y:S02]  /*2b40*/  IADD3 R22, R20.reuse, c[0x0][0x328], RZ ;  /* 0x0000ca0014167a10 */ /* 0x040fe40007ffe0ff */
[----:B------:R-:W-:-:S03]  /*2b50*/  IADD3 R20, R20, UR6, RZ ;  /* 0x0000000614147c10 */ /* 0x000fc6000fffe0ff */
[--C-:B-1----:R-:W-:Y:S02]  /*2b60*/  IMAD.IADD R29, R22, 0x1, R7.reuse ;  /* 0x00000001161d7824 */ /* 0x102fe400078e0207 */
[----:B------:R-:W-:-:S03]  /*2b70*/  IMAD.IADD R28, R20, 0x1, R7 ;  /* 0x00000001141c7824 */ /* 0x000fc600078e0207 */
[----:B------:R-:W-:Y:S01]  /*2b80*/  IMNMX R29, R29, R6, PT ;  /* 0x000000061d1d7217 */ /* 0x000fe20003800200 */
[----:B------:R-:W-:Y:S05]  /*2b90*/  @P0 BRA `(.L_x_22) ;  /* 0x0000015000000947 */ /* 0x000fea0003800000 */
[----:B------:R-:W-:Y:S01]  /*2ba0*/  IADD3 R7, R7, c[0x0][0x1d0], RZ ;  /* 0x0000740007077a10 */ /* 0x000fe20007ffe0ff */
[----:B------:R-:W-:Y:S03]  /*2bb0*/  BSSY B0, `(.L_x_23) ;  /* 0x000000f000007945 */ /* 0x000fe60003800000 */
[----:B------:R-:W-:-:S04]  /*2bc0*/  IADD3 R7, R7, -c[0x0][0x168], RZ ;  /* 0x80005a0007077a10 */ /* 0x000fc80007ffe0ff */
        /* <DEDUP_REMOVED lines=9> */
.L_x_24:
[----:B------:R-:W-:-:S04]  /*2c60*/  MOV R0, c[0x0][0x32c] ;  /* 0x0000cb0000007a02 */ /* 0x000fc80000000f00 */
[----:B------:R-:W-:-:S13]  /*2c70*/  ISETP.NE.AND P0, PT, R0, 0x1, PT ;  /* 0x000000010000780c */ /* 0x000fda0003f05270 */
[----:B------:R-:W-:-:S05]  /*2c80*/  @P0 IMAD.HI.U32 R0, R7, c[0x0][0x330], RZ ;  /* 0x0000cc0007000a27 */ /* 0x000fca00078e00ff */
[----:B------:R-:W-:Y:S02]  /*2c90*/  @P0 SHF.R.U32.HI R7, RZ, c[0x0][0x334], R0 ;  /* 0x0000cd00ff070a19 */ /* 0x000fe40000011600 */
.L_x_25:
[----:B------:R-:W-:Y:S05]  /*2ca0*/  BSYNC B0 ;  /* 0x0000000000007941 */ /* 0x000fea0003800000 */
.L_x_23:
[----:B------:R-:W-:-:S05]  /*2cb0*/  IMAD R7, R7, c[0x0][0x32c], R4 ;  /* 0x0000cb0007077a24 */ /* 0x000fca00078e0204 */
[----:B------:R-:W-:Y:S02]  /*2cc0*/  IADD3 R0, R7, c[0x0][0x32c], RZ ;  /* 0x0000cb0007007a10 */ /* 0x000fe40007ffe0ff */
[----:B------:R-:W-:Y:S02]  /*2cd0*/  IMNMX R28, R28, R7, !PT ;  /* 0x000000071c1c7217 */ /* 0x000fe40007800200 */
[----:B------:R-:W-:Y:S02]  /*2ce0*/  IMNMX R29, R29, R0, PT ;  /* 0x000000001d1d7217 */ /* 0x000fe40003800200 */
.L_x_22:
[C---:B------:R-:W-:Y:S02]  /*2cf0*/  ISETP.GE.AND P0, PT, R13.reuse, 0x2, PT ;  /* 0x000000020d00780c */ /* 0x040fe40003f06270 */
[----:B------:R-:W-:Y:S02]  /*2d00*/  ISETP.GE.AND P2, PT, R13, 0xa, PT ;  /* 0x0000000a0d00780c */ /* 0x000fe40003f46270 */
[----:B------:R-:W-:Y:S02]  /*2d10*/  P2R R0, PR, RZ, 0x1 ;  /* 0x00000001ff007803 */ /* 0x000fe40000000000 */
[----:B------:R-:W-:-:S02]  /*2d20*/  ISETP.GT.AND P0, PT, R28, 0x1, !P0 ;  /* 0x000000011c00780c */ /* 0x000fc40004704270 */
[----:B------:R-:W-:Y:S02]  /*2d30*/  ISETP.GE.AND P1, PT, R13, 0x9, PT ;  /* 0x000000090d00780c */ /* 0x000fe40003f26270 */
[----:B------:R-:W-:Y:S02]  /*2d40*/  ISETP.LT.OR P0, PT, R29, 0x2, P0 ;  /* 0x000000021d00780c */ /* 0x000fe40000701670 */
[----:B------:R-:W-:Y:S02]  /*2d50*/  P2R R27, PR, RZ, 0x2 ;  /* 0x00000002ff1b7803 */ /* 0x000fe40000000000 */
[----:B------:R-:W-:Y:S02]  /*2d60*/  FSEL R25, R17, -INF , !P0 ;  /* 0xff80000011197808 */ /* 0x000fe40004000000 */
[----:B------:R-:W-:Y:S02]  /*2d70*/  ISETP.GT.AND P0, PT, R28, 0x9, !P2 ;  /* 0x000000091c00780c */ /* 0x000fe40005704270 */
[----:B------:R-:W-:-:S02]  /*2d80*/  P2R R26, PR, RZ, 0x4 ;  /* 0x00000004ff1a7803 */ /* 0x000fc40000000000 */
[----:B------:R-:W-:Y:S02]  /*2d90*/  ISETP.LT.OR P0, PT, R29, 0xa, P0 ;  /* 0x0000000a1d00780c */ /* 0x000fe40000701670 */
[C---:B------:R-:W-:Y:S02]  /*2da0*/  ISETP.GT.AND P1, PT, R28.reuse, 0x8, !P1 ;  /* 0x000000081c00780c */ /* 0x040fe40004f24270 */
[----:B------:R-:W-:Y:S02]  /*2db0*/  ISETP.GE.AND P2, PT, R13, 0x11, PT ;  /* 0x000000110d00780c */ /* 0x000fe40003f46270 */
[----:B------:R-:W-:Y:S02]  /*2dc0*/  FSEL R21, R9, -INF , !P0 ;  /* 0xff80000009157808 */ /* 0x000fe40004000000 */
[----:B------:R-:W-:Y:S02]  /*2dd0*/  ISETP.LT.OR P1, PT, R29, 0x9, P1 ;  /* 0x000000091d00780c */ /* 0x000fe40000f21670 */
[----:B------:R-:W-:-:S02]  /*2de0*/  ISETP.GT.AND P0, PT, R28, 0x10, !P2 ;  /* 0x000000101c00780c */ /* 0x000fc40005704270 */
[----:B------:R-:W-:Y:S02]  /*2df0*/  FSEL R23, R8, -INF , !P1 ;  /* 0xff80000008177808 */ /* 0x000fe40004800000 */
[----:B------:R-:W-:Y:S02]  /*2e00*/  ISETP.LT.OR P0, PT, R29, 0x11, P0 ;  /* 0x000000111d00780c */ /* 0x000fe40000701670 */
[----:B------:R-:W-:Y:S02]  /*2e10*/  ISETP.GE.AND P1, PT, R13, 0x12, PT ;  /* 0x000000120d00780c */ /* 0x000fe40003f26270 */
[----:B------:R-:W-:Y:S02]  /*2e20*/  FSEL R17, R80, -INF , !P0 ;  /* 0xff80000050117808 */ /* 0x000fe40004000000 */
[----:B------:R-:W-:Y:S02]  /*2e30*/  ISETP.GT.AND P0, PT, R28, 0x11, !P1 ;  /* 0x000000111c00780c */ /* 0x000fe40004f04270 */
[----:B------:R-:W-:-:S02]  /*2e40*/  P2R R84, PR, RZ, 0x2 ;  /* 0x00000002ff547803 */ /* 0x000fc40000000000 */
[----:B------:R-:W-:Y:S02]  /*2e50*/  ISETP.LT.OR P0, PT, R29, 0x12, P0 ;  /* 0x000000121d00780c */ /* 0x000fe40000701670 */
[----:B------:R-:W-:Y:S02]  /*2e60*/  ISETP.GE.AND P1, PT, R13, 0x19, PT ;  /* 0x000000190d00780c */ /* 0x000fe40003f26270 */
[----:B------:R-:W-:Y:S02]  /*2e70*/  FSEL R15, R81, -INF , !P0 ;  /* 0xff800000510f7808 */ /* 0x000fe40004000000 */
[----:B------:R-:W-:Y:S02]  /*2e80*/  ISETP.GT.AND P0, PT, R28, 0x18, !P1 ;  /* 0x000000181c00780c */ /* 0x000fe40004f04270 */
[----:B------:R-:W-:Y:S02]  /*2e90*/  P2R R80, PR, RZ, 0x2 ;  /* 0x00000002ff507803 */ /* 0x000fe40000000000 */
[----:B------:R-:W-:-:S02]  /*2ea0*/  ISETP.LT.OR P0, PT, R29, 0x19, P0 ;  /* 0x000000191d00780c */ /* 0x000fc40000701670 */
[----:B------:R-:W-:Y:S02]  /*2eb0*/  ISETP.GE.AND P1, PT, R13, 0x1a, PT ;  /* 0x0000001a0d00780c */ /* 0x000fe40003f26270 */
[----:B------:R-:W-:Y:S02]  /*2ec0*/  FSEL R7, R76, -INF , !P0 ;  /* 0xff8000004c077808 */ /* 0x000fe40004000000 */
[----:B------:R-:W-:Y:S02]  /*2ed0*/  ISETP.GT.AND P0, PT, R28, 0x19, !P1 ;  /* 0x000000191c00780c */ /* 0x000fe40004f04270 */
[----:B------:R-:W-:Y:S02]  /*2ee0*/  P2R R8, PR, RZ, 0x2 ;  /* 0x00000002ff087803 */ /* 0x000fe40000000000 */
[----:B------:R-:W-:Y:S02]  /*2ef0*/  ISETP.LT.OR P0, PT, R29, 0x1a, P0 ;  /* 0x0000001a1d00780c */ /* 0x000fe40000701670 */
[----:B------:R-:W-:-:S02]  /*2f00*/  ISETP.GE.AND P1, PT, R13, 0x21, PT ;  /* 0x000000210d00780c */ /* 0x000fc40003f26270 */
[----:B------:R-:W-:Y:S02]  /*2f10*/  FSEL R9, R77, -INF , !P0 ;  /* 0xff8000004d097808 */ /* 0x000fe40004000000 */
[----:B------:R-:W-:Y:S02]  /*2f20*/  ISETP.GT.AND P0, PT, R28, 0x20, !P1 ;  /* 0x000000201c00780c */ /* 0x000fe40004f04270 */
[----:B------:R-:W-:Y:S02]  /*2f30*/  P2R R76, PR, RZ, 0x2 ;  /* 0x00000002ff4c7803 */ /* 0x000fe40000000000 */
[----:B------:R-:W-:Y:S02]  /*2f40*/  ISETP.LT.OR P0, PT, R29, 0x21, P0 ;  /* 0x000000211d00780c */ /* 0x000fe40000701670 */
[----:B------:R-:W-:Y:S02]  /*2f50*/  ISETP.GE.AND P1, PT, R13, 0x22, PT ;  /* 0x000000220d00780c */ /* 0x000fe40003f26270 */
[----:B------:R-:W-:-:S02]  /*2f60*/  FSEL R37, R72, -INF , !P0 ;  /* 0xff80000048257808 */ /* 0x000fc40004000000 */
[C---:B------:R-:W-:Y:S02]  /*2f70*/  ISETP.GT.AND P0, PT, R28.reuse, 0x21, !P1 ;  /* 0x000000211c00780c */ /* 0x040fe40004f04270 */
[----:B------:R-:W-:Y:S02]  /*2f80*/  P2R R43, PR, RZ, 0x2 ;  /* 0x00000002ff2b7803 */ /* 0x000fe40000000000 */
[----:B------:R-:W-:Y:S02]  /*2f90*/  ISETP.LT.OR P0, PT, R29, 0x22, P0 ;  /* 0x000000221d00780c */ /* 0x000fe40000701670 */
[----:B------:R-:W-:Y:S02]  /*2fa0*/  ISETP.GE.AND P1, PT, R13, 0x29, PT ;  /* 0x000000290d00780c */ /* 0x000fe40003f26270 */
[----:B------:R-:W-:Y:S02]  /*2fb0*/  FSEL R35, R73, -INF , !P0 ;  /* 0xff80000049237808 */ /* 0x000fe40004000000 */
[----:B------:R-:W-:-:S02]  /*2fc0*/  ISETP.GT.AND P0, PT, R28, 0x28, !P1 ;  /* 0x000000281c00780c */ /* 0x000fc40004f04270 */
[----:B------:R-:W-:Y:S02]  /*2fd0*/  P2R R42, PR, RZ, 0x2 ;  /* 0x00000002ff2a7803 */ /* 0x000fe40000000000 */
        /* <DEDUP_REMOVED lines=41> */
[C---:B------:R-:W-:Y:S02]  /*3270*/  ISETP.GE.AND P1, PT, R13.reuse, 0x4a, PT ;  /* 0x0000004a0d00780c */ /* 0x040fe40003f26270 */
[----:B------:R-:W-:Y:S02]  /*3280*/  FSEL R161, R52, -INF , !P0 ;  /* 0xff80000034a17808 */ /* 0x000fe40004000000 */
[----:B------:R-:W-:Y:S02]  /*3290*/  ISETP.GT.AND P0, PT, R28, 0x49, !P1 ;  /* 0x000000491c00780c */ /* 0x000fe40004f04270 */
[----:B------:R-:W-:Y:S02]  /*32a0*/  ISETP.GE.AND P6, PT, R13, 0x51, PT ;  /* 0x000000510d00780c */ /* 0x000fe40003fc6270 */
        /* <DEDUP_REMOVED lines=13> */
[----:B------:R-:W-:-:S04]  /*3380*/  ISETP.GT.AND P0, PT, R28, 0x58, !P2 ;  /* 0x000000581c00780c */ /* 0x000fc80005704270 */
[----:B------:R-:W-:-:S04]  /*3390*/  ISETP.LT.OR P0, PT, R29, 0x59, P0 ;  /* 0x000000591d00780c */ /* 0x000fc80000701670 */
[----:B------:R-:W-:Y:S02]  /*33a0*/  FSEL R131, R44, -INF , !P0 ;  /* 0xff8000002c837808 */ /* 0x000fe40004000000 */
[----:B------:R-:W-:Y:S02]  /*33b0*/  ISETP.GT.AND P0, PT, R28, RZ, !P1 ;  /* 0x000000ff1c00720c */ /* 0x000fe40004f04270 */
[----:B------:R-:W-:Y:S02]  /*33c0*/  P2R R44, PR, RZ, 0x2 ;  /* 0x00000002ff2c7803 */ /* 0x000fe40000000000 */
[----:B------:R-:W-:Y:S02]  /*33d0*/  ISETP.LT.OR P0, PT, R29, 0x1, P0 ;  /* 0x000000011d00780c */ /* 0x000fe40000701670 */
[----:B------:R-:W-:Y:S02]  /*33e0*/  ISETP.GE.AND P1, PT, R13, 0x5a, PT ;  /* 0x0000005a0d00780c */ /* 0x000fe40003f26270 */
[----:B------:R-:W-:-:S02]  /*33f0*/  FSEL R12, R16, -INF , !P0 ;  /* 0xff800000100c7808 */ /* 0x000fc40004000000 */
[----:B------:R-:W-:-:S04]  /*3400*/  ISETP.GT.AND P0, PT, R28, 0x59, !P1 ;  /* 0x000000591c00780c */ /* 0x000fc80004f04270 */
[----:B------:R-:W-:Y:S02]  /*3410*/  ISETP.LT.OR P0, PT, R29, 0x5a, P0 ;  /* 0x0000005a1d00780c */ /* 0x000fe40000701670 */
[----:B------:R-:W1:Y:S02]  /*3420*/  SHFL.IDX PT, R29, R24, 0x1, 0x1c1f ;  /* 0x003c1f00181d7f89 */ /* 0x000e6400000e0000 */
[----:B------:R-:W-:Y:S02]  /*3430*/  FSEL R129, R45, -INF , !P0 ;  /* 0xff8000002d817808 */ /* 0x000fe40004000000 */
[----:B------:R-:W-:Y:S01]  /*3440*/  PLOP3.LUT P0, PT, PT, PT, UP2, 0x40, 0x0 ;  /* 0x000000000000781c */ /* 0x000fe20003f0e828 */
[--C-:B-1----:R-:W-:Y:S02]  /*3450*/  IMAD.IADD R13, R22, 0x1, R29.reuse ;  /* 0x00000001160d7824 */ /* 0x102fe400078e021d */
[----:B------:R-:W-:-:S03]  /*3460*/  IMAD.IADD R22, R20, 0x1, R29 ;  /* 0x0000000114167824 */ /* 0x000fc600078e021d */
[----:B------:R-:W-:-:S07]  /*3470*/  IMNMX R13, R13, R6, PT ;  /* 0x000000060d0d7217 */ /* 0x000fce0003800200 */
        /* <DEDUP_REMOVED lines=13> */
.L_x_28:
[----:B------:R-:W-:-:S04]  /*3550*/  MOV R6, c[0x0][0x32c] ;  /* 0x0000cb0000067a02 */ /* 0x000fc80000000f00 */
[----:B------:R-:W-:-:S13]  /*3560*/  ISETP.NE.AND P0, PT, R6, 0x1, PT ;  /* 0x000000010600780c */ /* 0x000fda0003f05270 */
[----:B------:R-:W-:-:S05]  /*3570*/  @P0 IMAD.HI.U32 R6, R29, c[0x0][0x330], RZ ;  /* 0x0000cc001d060a27 */ /* 0x000fca00078e00ff */
[----:B------:R-:W-:Y:S02]  /*3580*/  @P0 SHF.R.U32.HI R29, RZ, c[0x0][0x334], R6 ;  /* 0x0000cd00ff1d0a19 */ /* 0x000fe40000011606 */
.L_x_29:
[----:B------:R-:W-:Y:S05]  /*3590*/  BSYNC B0 ;  /* 0x0000000000007941 */ /* 0x000fea0003800000 */
.L_x_27:
[----:B------:R-:W-:-:S05]  /*35a0*/  IMAD R29, R29, c[0x0][0x32c], R4 ;  /* 0x0000cb001d1d7a24 */ /* 0x000fca00078e0204 */
[----:B------:R-:W-:Y:S02]  /*35b0*/  IADD3 R4, R29, c[0x0][0x32c], RZ ;  /* 0x0000cb001d047a10 */ /* 0x000fe40007ffe0ff */
[----:B------:R-:W-:Y:S02]  /*35c0*/  IMNMX R22, R22, R29, !PT ;  /* 0x0000001d16167217 */ /* 0x000fe40007800200 */
[----:B------:R-:W-:Y:S02]  /*35d0*/  IMNMX R13, R13, R4, PT ;  /* 0x000000040d0d7217 */ /* 0x000fe40003800200 */
.L_x_26:
[----:B------:R-:W-:Y:S01]  /*35e0*/  ISETP.NE.AND P0, PT, R27, RZ, PT ;  /* 0x000000ff1b00720c */ /* 0x000fe20003f05270 */
[----:B------:R-:W-:Y:S01]  /*35f0*/  IMAD.SHL.U32 R204, R2, 0x2, RZ ;  /* 0x0000000202cc7824 */ /* 0x000fe200078e00ff */
[C---:B------:R-:W-:Y:S01]  /*3600*/  ISETP.GT.AND P6, PT, R22.reuse, 0x50, !P6 ;  /* 0x000000501600780c */ /* 0x040fe200077c4270 */
[----:B------:R-:W-:Y:S01]  /*3610*/  ULDC.64 UR4, c[0x0][0x2c8] ;  /* 0x0000b20000047ab9 */ /* 0x000fe20000000a00 */
[C---:B------:R-:W-:Y:S01]  /*3620*/  ISETP.GT.AND P0, PT, R22.reuse, 0x8, !P0 ;  /* 0x000000081600780c */ /* 0x040fe20004704270 */
[----:B------:R-:W-:Y:S01]  /*3630*/  IMAD R202, R5, 0x2, R204 ;  /* 0x0000000205ca7824 */ /* 0x000fe200078e02cc */
[----:B------:R-:W-:Y:S01]  /*3640*/  ISETP.GT.AND P5, PT, R22, 0x51, !P5 ;  /* 0x000000511600780c */ /* 0x000fe20006fa4270 */
[----:B------:R-:W-:Y:S01]  /*3650*/  LDSM.16.MT88.4 R96, [R204+0x3100] ;  /* 0x00310000cc60783b */ /* 0x000fe20000004200 */
[----:B------:R-:W-:Y:S01]  /*3660*/  ISETP.LT.OR P0, PT, R13, 0x9, P0 ;  /* 0x000000090d00780c */ /* 0x000fe20000701670 */
[----:B------:R-:W-:Y:S01]  /*3670*/  IMAD R200, R3, 0x2, R202 ;  /* 0x0000000203c87824 */ /* 0x000fe200078e02ca */
[----:B------:R-:W-:Y:S01]  /*3680*/  ISETP.LT.OR P6, PT, R13, 0x51, P6 ;  /* 0x000000510d00780c */ /* 0x000fe200037c1670 */
[----:B------:R-:W-:Y:S01]  /*3690*/  IMAD R201, R3, 0x2, R204 ;  /* 0x0000000203c97824 */ /* 0x000fe200078e02cc */
[----:B------:R-:W-:Y:S01]  /*36a0*/  FSEL R6, R10, -INF , !P0 ;  /* 0xff8000000a067808 */ /* 0x000fe20004000000 */
[----:B------:R-:W-:Y:S01]  /*36b0*/  LDSM.16.MT88.4 R108, [R204+0x100] ;  /* 0x00010000cc6c783b */ /* 0x000fe20000004200 */
[----:B------:R-:W-:Y:S01]  /*36c0*/  ISETP.NE.AND P0, PT, R26, RZ, PT ;  /* 0x000000ff1a00720c */ /* 0x000fe20003f05270 */
[----:B------:R-:W-:Y:S01]  /*36d0*/  UIMAD.WIDE.U32 UR18, UR16, UR4, URZ ;  /* 0x00000004101272a5 */ /* 0x000fe2000f8e003f */
[C---:B------:R-:W-:Y:S01]  /*36e0*/  ISETP.GT.AND P2, PT, R22.reuse, 0x58, !P2 ;  /* 0x000000581600780c */ /* 0x040fe20005744270 */
[----:B------:R-:W-:Y:S01]  /*36f0*/  LDSM.16.MT88.4 R88, [R200+0x100] ;  /* 0x00010000c858783b */ /* 0x000fe20000004200 */
[----:B------:R-:W-:Y:S01]  /*3700*/  ISETP.GT.AND P0, PT, R22, 0x9, !P0 ;  /* 0x000000091600780c */ /* 0x000fe20004704270 */
[----:B------:R-:W-:Y:S01]  /*3710*/  ULDC UR4, c[0x0][0x328] ;  /* 0x0000ca0000047ab9 */ /* 0x000fe20000000800 */
[C---:B------:R-:W-:Y:S01]  /*3720*/  ISETP.LT.OR P5, PT, R13.reuse, 0x52, P5 ;  /* 0x000000520d00780c */ /* 0x040fe20002fa1670 */
[----:B------:R-:W-:Y:S01]  /*3730*/  LDSM.16.MT88.4 R104, [R202+0x3100] ;  /* 0x00310000ca68783b */ /* 0x000fe20000004200 */
[----:B------:R-:W-:Y:S01]  /*3740*/  ISETP.LT.OR P0, PT, R13, 0xa, P0 ;  /* 0x0000000a0d00780c */ /* 0x000fe20000701670 */
[----:B------:R-:W-:Y:S01]  /*3750*/  @UP3 UMOV UR7, UR19 ;  /* 0x0000001300073c82 */ /* 0x000fe20008000000 */
[----:B------:R-:W-:Y:S01]  /*3760*/  FSEL R136, R50, -INF , !P6 ;  /* 0xff80000032887808 */ /* 0x000fe20007000000 */
[----:B------:R-:W-:Y:S01]  /*3770*/  @UP3 USHF.R.U32.HI UR16, URZ, UR5, UR7 ;  /* 0x000000053f103299 */ /* 0x000fe20008011607 */
[----:B------:R-:W-:-:S02]  /*3780*/  FSEL R4, R11, -INF , !P0 ;  /* 0xff8000000b047808 */ /* 0x000fc40004000000 */
[----:B------:R-:W-:Y:S01]  /*3790*/  ISETP.NE.AND P0, PT, R85, RZ, PT ;  /* 0x000000ff5500720c */ /* 0x000fe20003f05270 */
[----:B------:R-:W-:Y:S01]  /*37a0*/  UIADD3 UR13, UR13, UR16, URZ ;  /* 0x000000100d0d7290 */ /* 0x000fe2000fffe03f */
[C---:B------:R-:W-:Y:S02]  /*37b0*/  ISETP.GT.AND P1, PT, R22.reuse, 0x59, !P1 ;  /* 0x000000591600780c */ /* 0x040fe40004f24270 */
[----:B------:R-:W-:Y:S01]  /*37c0*/  ISETP.GT.AND P0, PT, R22, 0x10, !P0 ;  /* 0x000000101600780c */ /* 0x000fe20004704270 */
[----:B------:R-:W-:Y:S01]  /*37d0*/  UIADD3 UR4, UR13, UR4, URZ ;  /* 0x000000040d047290 */ /* 0x000fe2000fffe03f */
[----:B------:R-:W-:Y:S02]  /*37e0*/  FSEL R134, R51, -INF , !P5 ;  /* 0xff80000033867808 */ /* 0x000fe40006800000 */
[C---:B------:R-:W-:Y:S02]  /*37f0*/  ISETP.LT.OR P0, PT, R13.reuse, 0x11, P0 ;  /* 0x000000110d00780c */ /* 0x040fe40000701670 */
[----:B------:R-:W-:-:S02]  /*3800*/  ISETP.LT.OR P2, PT, R13, 0x59, P2 ;  /* 0x000000590d00780c */ /* 0x000fc40001741670 */
[----:B------:R-:W-:Y:S02]  /*3810*/  FSEL R20, R82, -INF , !P0 ;  /* 0xff80000052147808 */ /* 0x000fe40004000000 */
[----:B------:R-:W-:Y:S02]  /*3820*/  ISETP.NE.AND P0, PT, R84, RZ, PT ;  /* 0x000000ff5400720c */ /* 0x000fe40003f05270 */
[C---:B------:R-:W-:Y:S02]  /*3830*/  ISETP.LT.OR P1, PT, R13.reuse, 0x5a, P1 ;  /* 0x0000005a0d00780c */ /* 0x040fe40000f21670 */
[----:B------:R-:W-:Y:S02]  /*3840*/  ISETP.GT.AND P0, PT, R22, 0x11, !P0 ;  /* 0x000000111600780c */ /* 0x000fe40004704270 */
[----:B------:R-:W-:Y:S02]  /*3850*/  FSEL R130, R46, -INF , !P2 ;  /* 0xff8000002e827808 */ /* 0x000fe40005000000 */
[----:B------:R-:W-:-:S02]  /*3860*/  ISETP.LT.OR P0, PT, R13, 0x12, P0 ;  /* 0x000000120d00780c */ /* 0x000fc40000701670 */
[----:B------:R-:W-:Y:S02]  /*3870*/  FSEL R128, R47, -INF , !P1 ;  /* 0xff8000002f807808 */ /* 0x000fe40004800000 */
[----:B------:R-:W-:Y:S02]  /*3880*/  FSEL R16, R83, -INF , !P0 ;  /* 0xff80000053107808 */ /* 0x000fe40004000000 */
[----:B------:R-:W-:Y:S02]  /*3890*/  ISETP.NE.AND P0, PT, R80, RZ, PT ;  /* 0x000000ff5000720c */ /* 0x000fe40003f05270 */
[----:B------:R-:W-:Y:S02]  /*38a0*/  LDSM.16.MT88.4 R80, [R201+0x100] ;  /* 0x00010000c950783b */ /* 0x000fe40000004200 */
[----:B------:R-:W-:-:S04]  /*38b0*/  ISETP.GT.AND P0, PT, R22, 0x18, !P0 ;  /* 0x000000181600780c */ /* 0x000fc80004704270 */
[----:B------:R-:W-:-:S04]  /*38c0*/  ISETP.LT.OR P0, PT, R13, 0x19, P0 ;  /* 0x000000190d00780c */ /* 0x000fc80000701670 */
[----:B------:R-:W-:Y:S02]  /*38d0*/  FSEL R10, R78, -INF , !P0 ;  /* 0xff8000004e0a7808 */ /* 0x000fe40004000000 */
[----:B------:R-:W-:-:S04]  /*38e0*/  ISETP.NE.AND P0, PT, R8, RZ, PT ;  /* 0x000000ff0800720c */ /* 0x000fc80003f05270 */
        /* <DEDUP_REMOVED lines=11> */
[----:B------:R-:W-:Y:S01]  /*39a0*/  ISETP.NE.AND P0, PT, R42, RZ, PT ;  /* 0x000000ff2a00720c */ /* 0x000fe20003f05270 */
[----:B------:R-:W-:Y:S03]  /*39b0*/  LDSM.16.MT88.4 R72, [R202+0x100] ;  /* 0x00010000ca48783b */ /* 0x000fe60000004200 */
        /* <DEDUP_REMOVED lines=32> */
[----:B------:R-:W-:Y:S01]  /*3bc0*/  LDSM.16.MT88.4 R56, [R201+0x3100] ;  /* 0x00310000c938783b */ /* 0x000fe20000004200 */
[----:B------:R-:W-:Y:S02]  /*3bd0*/  FMNMX.FTZ R0, R12, R25, !PT ;  /* 0x000000190c007209 */ /* 0x000fe40007810000 */
[----:B------:R-:W-:Y:S02]  /*3be0*/  ISETP.GT.AND P0, PT, R22, 0x1, !P0 ;  /* 0x000000011600780c */ /* 0x000fe40004704270 */
[----:B------:R-:W-:Y:S02]  /*3bf0*/  FMNMX.FTZ R0, R23, R0, !PT ;  /* 0x0000000017007209 */ /* 0x000fe40007810000 */
[----:B------:R-:W-:-:S02]  /*3c00*/  ISETP.LT.OR P0, PT, R13, 0x2, P0 ;  /* 0x000000020d00780c */ /* 0x000fc40000701670 */
[----:B------:R-:W-:Y:S02]  /*3c10*/  FMNMX.FTZ R0, R21, R0, !PT ;  /* 0x0000000015007209 */ /* 0x000fe40007810000 */
[----:B------:R-:W-:Y:S02]  /*3c20*/  FSEL R24, R19, -INF , !P0 ;  /* 0xff80000013187808 */ /* 0x000fe40004000000 */
[----:B------:R-:W-:Y:S02]  /*3c30*/  ISETP.NE.AND P0, PT, R44, RZ, PT ;  /* 0x000000ff2c00720c */ /* 0x000fe40003f05270 */
[----:B------:R-:W-:Y:S02]  /*3c40*/  FMNMX.FTZ R0, R17, R0, !PT ;  /* 0x0000000011007209 */ /* 0x000fe40007810000 */
[----:B------:R-:W-:Y:S02]  /*3c50*/  ISETP.GT.AND P0, PT, R22, RZ, !P0 ;  /* 0x000000ff1600720c */ /* 0x000fe40004704270 */
[----:B------:R-:W-:-:S02]  /*3c60*/  FMNMX.FTZ R0, R15, R0, !PT ;  /* 0x000000000f007209 */ /* 0x000fc40007810000 */
[----:B------:R-:W-:Y:S02]  /*3c70*/  ISETP.LT.OR P0, PT, R13, 0x1, P0 ;  /* 0x000000010d00780c */ /* 0x000fe40000701670 */
[----:B------:R-:W-:Y:S02]  /*3c80*/  FMNMX.FTZ R0, R7, R0, !PT ;  /* 0x0000000007007209 */ /* 0x000fe40007810000 */
[----:B------:R-:W-:Y:S02]  /*3c90*/  FSEL R18, R18, -INF , !P0 ;  /* 0xff80000012127808 */ /* 0x000fe40004000000 */
[----:B------:R-:W-:Y:S02]  /*3ca0*/  FMNMX.FTZ R0, R9, R0, !PT ;  /* 0x0000000009007209 */ /* 0x000fe40007810000 */
[----:B------:R-:W-:Y:S02]  /*3cb0*/  FMNMX.FTZ R19, R18, R24, !PT ;  /* 0x0000001812137209 */ /* 0x000fe40007810000 */
[----:B------:R-:W-:-:S02]  /*3cc0*/  FMNMX.FTZ R0, R37, R0, !PT ;  /* 0x0000000025007209 */ /* 0x000fc40007810000 */
[----:B------:R-:W-:Y:S02]  /*3cd0*/  FMNMX.FTZ R19, R6, R19, !PT ;  /* 0x0000001306137209 */ /* 0x000fe40007810000 */
[----:B------:R-:W-:Y:S02]  /*3ce0*/  FMNMX.FTZ R0, R35, R0, !PT ;  /* 0x0000000023007209 */ /* 0x000fe40007810000 */
[----:B------:R-:W-:Y:S02]  /*3cf0*/  FMNMX.FTZ R19, R4, R19, !PT ;  /* 0x0000001304137209 */ /* 0x000fe40007810000 */
        /* <DEDUP_REMOVED lines=12> */
[----:B------:R-:W-:Y:S02]  /*3dc0*/  ISETP.NE.AND P0, PT, R31, RZ, PT ;  /* 0x000000ff1f00720c */ /* 0x000fe40003f05270 */
[----:B------:R-:W-:Y:S02]  /*3dd0*/  FMNMX.FTZ R19, R144, R19, !PT ;  /* 0x0000001390137209 */ /* 0x000fe40007810000 */
[----:B------:R-:W-:-:S02]  /*3de0*/  FMNMX.FTZ R0, R163, R0, !PT ;  /* 0x00000000a3007209 */ /* 0x000fc40007810000 */
[----:B------:R-:W-:Y:S02]  /*3df0*/  FMNMX.FTZ R19, R132, R19, !PT ;  /* 0x0000001384137209 */ /* 0x000fe40007810000 */
[----:B------:R-:W-:Y:S02]  /*3e00*/  ISETP.GT.AND P0, PT, R22, 0x48, !P0 ;  /* 0x000000481600780c */ /* 0x000fe40004704270 */
[----:B------:R-:W-:Y:S02]  /*3e10*/  FMNMX.FTZ R19, R186, R19, !PT ;  /* 0x00000013ba137209 */ /* 0x000fe40007810000 */
[----:B------:R-:W-:Y:S02]  /*3e20*/  FMNMX.FTZ R0, R159, R0, !PT ;  /* 0x000000009f007209 */ /* 0x000fe40007810000 */
[----:B------:R-:W-:Y:S02]  /*3e30*/  FMNMX.FTZ R19, R158, R19, !PT ;  /* 0x000000139e137209 */ /* 0x000fe40007810000 */
[----:B------:R-:W-:-:S02]  /*3e40*/  ISETP.LT.OR P0, PT, R13, 0x49, P0 ;  /* 0x000000490d00780c */ /* 0x000fc40000701670 */
[----:B------:R-:W-:Y:S02]  /*3e50*/  FMNMX.FTZ R0, R161, R0, !PT ;  /* 0x00000000a1007209 */ /* 0x000fe40007810000 */
[----:B------:R-:W-:Y:S02]  /*3e60*/  FMNMX.FTZ R19, R184, R19, !PT ;  /* 0x00000013b8137209 */ /* 0x000fe40007810000 */
[----:B------:R-:W-:Y:S02]  /*3e70*/  FSEL R160, R54, -INF , !P0 ;  /* 0xff80000036a07808 */ /* 0x000fe40004000000 */
[----:B------:R-:W-:Y:S02]  /*3e80*/  ISETP.NE.AND P0, PT, R30, RZ, PT ;  /* 0x000000ff1e00720c */ /* 0x000fe40003f05270 */
[----:B------:R-:W-:Y:S01]  /*3e90*/  FMNMX.FTZ R0, R147, R0, !PT ;  /* 0x0000000093007209 */ /* 0x000fe20007810000 */
[----:B------:R-:W-:Y:S01]  /*3ea0*/  LDSM.16.MT88.4 R28, [R204+0x900] ;  /* 0x00090000cc1c783b */ /* 0x000fe20000004200 */
[----:B------:R-:W-:-:S02]  /*3eb0*/  FMNMX.FTZ R19, R162, R19, !PT ;  /* 0x00000013a2137209 */ /* 0x000fc40007810000 */
[----:B------:R-:W-:Y:S02]  /*3ec0*/  FMNMX.FTZ R0, R135, R0, !PT ;  /* 0x0000000087007209 */ /* 0x000fe40007810000 */
[----:B------:R-:W-:Y:S02]  /*3ed0*/  ISETP.GT.AND P0, PT, R22, 0x49, !P0 ;  /* 0x000000491600780c */ /* 0x000fe40004704270 */
[----:B------:R-:W-:Y:S02]  /*3ee0*/  FMNMX.FTZ R19, R172, R19, !PT ;  /* 0x00000013ac137209 */ /* 0x000fe40007810000 */
[----:B------:R-:W-:Y:S02]  /*3ef0*/  FMNMX.FTZ R0, R133, R0, !PT ;  /* 0x0000000085007209 */ /* 0x000fe40007810000 */
[----:B------:R-:W-:Y:S02]  /*3f00*/  ISETP.LT.OR P0, PT, R13, 0x4a, P0 ;  /* 0x0000004a0d00780c */ /* 0x000fe40000701670 */
[----:B------:R-:W-:-:S02]  /*3f10*/  FMNMX.FTZ R19, R174, R19, !PT ;  /* 0x00000013ae137209 */ /* 0x000fc40007810000 */
[----:B------:R-:W-:Y:S02]  /*3f20*/  FMNMX.FTZ R0, R131, R0, !PT ;  /* 0x0000000083007209 */ /* 0x000fe40007810000 */
[----:B------:R-:W-:Y:S02]  /*3f30*/  FSEL R156, R55, -INF , !P0 ;  /* 0xff800000379c7808 */ /* 0x000fe40004000000 */
[----:B------:R-:W-:Y:S02]  /*3f40*/  FMNMX.FTZ R19, R160, R19, !PT ;  /* 0x00000013a0137209 */ /* 0x000fe40007810000 */
[----:B------:R-:W-:Y:S02]  /*3f50*/  FMNMX.FTZ R0, R129, R0, !PT ;  /* 0x0000000081007209 */ /* 0x000fe40007810000 */
[----:B------:R-:W-:-:S03]  /*3f60*/  FMNMX.FTZ R19, R156, R19, !PT ;  /* 0x000000139c137209 */ /* 0x000fc60007810000 */
[----:B------:R-:W1:Y:S01]  /*3f70*/  SHFL.BFLY PT, R11, R0, 0x2, 0x1f ;  /* 0x0c401f00000b7f89 */ /* 0x000e6200000e0000 */
[----:B------:R-:W-:-:S04]  /*3f80*/  FMNMX.FTZ R19, R136, R19, !PT ;  /* 0x0000001388137209 */ /* 0x000fc80007810000 */
[----:B------:R-:W-:-:S04]  /*3f90*/  FMNMX.FTZ R19, R134, R19, !PT ;  /* 0x0000001386137209 */ /* 0x000fc80007810000 */
[----:B------:R-:W-:-:S04]  /*3fa0*/  FMNMX.FTZ R13, R130, R19, !PT ;  /* 0x00000013820d7209 */ /* 0x000fc80007810000 */
[----:B------:R-:W-:-:S05]  /*3fb0*/  FMNMX.FTZ R13, R128, R13, !PT ;  /* 0x0000000d800d7209 */ /* 0x000fca0007810000 */
[----:B------:R-:W2:Y:S01]  /*3fc0*/  SHFL.BFLY PT, R22, R13, 0x2, 0x1f ;  /* 0x0c401f000d167f89 */ /* 0x000ea200000e0000 */
[----:B-1----:R-:W-:-:S05]  /*3fd0*/  FMNMX.FTZ R19, R0, R11, !PT ;  /* 0x0000000b00137209 */ /* 0x002fca0007810000 */
[----:B------:R-:W1:Y:S01]  /*3fe0*/  SHFL.BFLY PT, R0, R19, 0x1, 0x1f ;  /* 0x0c201f0013007f89 */ /* 0x000e6200000e0000 */
[----:B--2---:R-:W-:-:S05]  /*3ff0*/  FMNMX.FTZ R22, R13, R22, !PT ;  /* 0x000000160d167209 */ /* 0x004fca0007810000 */
[----:B------:R-:W2:Y:S01]  /*4000*/  SHFL.BFLY PT, R11, R22, 0x1, 0x1f ;  /* 0x0c201f00160b7f89 */ /* 0x000ea200000e0000 */
[----:B-1----:R-:W-:-:S04]  /*4010*/  FMNMX.FTZ R0, R19, R0, !PT ;  /* 0x0000000013007209 */ /* 0x002fc80007810000 */
[C---:B------:R-:W-:Y:S01]  /*4020*/  FSETP.NEU.FTZ.AND P0, PT, R0.reuse, -INF , PT ;  /* 0xff8000000000780b */ /* 0x040fe20003f1d000 */
[----:B------:R-:W-:-:S05]  /*4030*/  FMUL.FTZ R138, R0, c[0x0][0x2d0] ;  /* 0x0000b400008a7a20 */ /* 0x000fca0000410000 */
[----:B------:R-:W-:-:S05]  /*4040*/  FSEL R138, R138, RZ, P0 ;  /* 0x000000ff8a8a7208 */ /* 0x000fca0000000000 */
[--C-:B------:R-:W-:Y:S02]  /*4050*/  FFMA.FTZ R50, R12, c[0x0][0x2d0], -R138.reuse ;  /* 0x0000b4000c327a23 */ /* 0x100fe4000001088a */
[--C-:B------:R-:W-:Y:S01]  /*4060*/  FFMA.FTZ R47, R25, c[0x0][0x2d0], -R138.reuse ;  /* 0x0000b400192f7a23 */ /* 0x100fe2000001088a */
[----:B--2---:R-:W-:Y:S01]  /*4070*/  FMNMX.FTZ R12, R22, R11, !PT ;  /* 0x0000000b160c7209 */ /* 0x004fe20007810000 */
[--C-:B------:R-:W-:Y:S02]  /*4080*/  FFMA.FTZ R48, R23, c[0x0][0x2d0], -R138.reuse ;  /* 0x0000b40017307a23 */ /* 0x100fe4000001088a */
[--C-:B------:R-:W-:Y:S01]  /*4090*/  FFMA.FTZ R43, R21, c[0x0][0x2d0], -R138.reuse ;  /* 0x0000b400152b7a23 */ /* 0x100fe2000001088a */
[C---:B------:R-:W-:Y:S01]  /*40a0*/  FSETP.NEU.FTZ.AND P0, PT, R12.reuse, -INF , PT ;  /* 0xff8000000c00780b */ /* 0x040fe20003f1d000 */
[----:B------:R-:W-:Y:S01]  /*40b0*/  FMUL.FTZ R121, R12, c[0x0][0x2d0] ;  /* 0x0000b4000c797a20 */ /* 0x000fe20000410000 */
[----:B------:R-:W-:Y:S01]  /*40c0*/  MUFU.EX2 R50, R50 ;  /* 0x0000003200327308 */ /* 0x000fe20000000800 */
[----:B------:R-:W-:-:S02]  /*40d0*/  FFMA.FTZ R42, R7, c[0x0][0x2d0], -R138 ;  /* 0x0000b400072a7a23 */ /* 0x000fc4000001088a */
[--C-:B------:R-:W-:Y:S01]  /*40e0*/  FFMA.FTZ R41, R15, c[0x0][0x2d0], -R138.reuse ;  /* 0x0000b4000f297a23 */ /* 0x100fe2000001088a */
[----:B------:R-:W-:Y:S01]  /*40f0*/  FSEL R121, R121, RZ, P0 ;  /* 0x000000ff79797208 */ /* 0x000fe20000000000 */
[--C-:B------:R-:W-:Y:S01]  /*4100*/  FFMA.FTZ R46, R17, c[0x0][0x2d0], -R138.reuse ;  /* 0x0000b400112e7a23 */ /* 0x100fe2000001088a */
[----:B------:R-:W-:Y:S01]  /*4110*/  PLOP3.LUT P0, PT, PT, PT, UP2, 0x40, 0x0 ;  /* 0x000000000000781c */ /* 0x000fe20003f0e828 */
[----:B------:R-:W-:Y:S01]  /*4120*/  FFMA.FTZ R13, R9, c[0x0][0x2d0], -R138 ;  /* 0x0000b400090d7a23 */ /* 0x000fe2000001088a */
[----:B------:R-:W1:Y:S01]  /*4130*/  MUFU.EX2 R47, R47 ;  /* 0x0000002f002f7308 */ /* 0x000e620000000800 */
[--C-:B------:R-:W-:Y:S02]  /*4140*/  FFMA.FTZ R49, R18, c[0x0][0x2d0], -R121.reuse ;  /* 0x0000b40012317a23 */ /* 0x100fe40000010879 */
[--C-:B------:R-:W-:Y:S02]  /*4150*/  FFMA.FTZ R116, R24, c[0x0][0x2d0], -R121.reuse ;  /* 0x0000b40018747a23 */ /* 0x100fe40000010879 */
[--C-:B------:R-:W-:Y:S01]  /*4160*/  FFMA.FTZ R45, R6, c[0x0][0x2d0], -R121.reuse ;  /* 0x0000b400062d7a23 */ /* 0x100fe20000010879 */
[----:B------:R-:W-:Y:S01]  /*4170*/  LDSM.16.MT88.4 R24, [R202+0x900] ;  /* 0x00090000ca18783b */ /* 0x000fe20000004200 */
[--C-:B------:R-:W-:Y:S01]  /*4180*/  FFMA.FTZ R44, R4, c[0x0][0x2d0], -R121.reuse ;  /* 0x0000b400042c7a23 */ /* 0x100fe20000010879 */
[----:B------:R-:W-:Y:S01]  /*4190*/  MUFU.EX2 R48, R48 ;  /* 0x0000003000307308 */ /* 0x000fe20000000800 */
[--C-:B------:R-:W-:Y:S01]  /*41a0*/  FFMA.FTZ R15, R16, c[0x0][0x2d0], -R121.reuse ;  /* 0x0000b400100f7a23 */ /* 0x100fe20000010879 */
[----:B------:R-:W2:Y:S01]  /*41b0*/  LDSM.16.MT88.4 R4, [R200+0x3100] ;  /* 0x00310000c804783b */ /* 0x000ea20000004200 */
[----:B------:R-:W-:-:S02]  /*41c0*/  FFMA.FTZ R3, R10, c[0x0][0x2d0], -R121 ;  /* 0x0000b4000a037a23 */ /* 0x000fc40000010879 */
[--C-:B------:R-:W-:Y:S01]  /*41d0*/  FFMA.FTZ R2, R8, c[0x0][0x2d0], -R121.reuse ;  /* 0x0000b40008027a23 */ /* 0x100fe20000010879 */
[----:B------:R-:W3:Y:S01]  /*41e0*/  LDSM.16.MT88.4 R16, [R200+0x900] ;  /* 0x00090000c810783b */ /* 0x000ee20000004200 */
[--C-:B------:R-:W-:Y:S01]  /*41f0*/  FFMA.FTZ R40, R20, c[0x0][0x2d0], -R121.reuse ;  /* 0x0000b40014287a23 */ /* 0x100fe20000010879 */
[----:B------:R-:W4:Y:S01]  /*4200*/  MUFU.EX2 R43, R43 ;  /* 0x0000002b002b7308 */ /* 0x000f220000000800 */
[----:B-1----:R-:W-:Y:S01]  /*4210*/  F2FP.PACK_AB R64, R47, R50 ;  /* 0x000000322f40723e */ /* 0x002fe200000000ff */
[----:B------:R-:W1:Y:S01]  /*4220*/  LDSM.16.MT88.4 R8, [R204+0x3900] ;  /* 0x00390000cc08783b */ /* 0x000e620000004200 */
[--C-:B------:R-:W-:Y:S02]  /*4230*/  FFMA.FTZ R118, R37, c[0x0][0x2d0], -R138.reuse ;  /* 0x0000b40025767a23 */ /* 0x100fe4000001088a */
[--C-:B------:R-:W-:Y:S01]  /*4240*/  FFMA.FTZ R51, R35, c[0x0][0x2d0], -R138.reuse ;  /* 0x0000b40023337a23 */ /* 0x100fe2000001088a */
[----:B------:R-:W5:Y:S01]  /*4250*/  LDSM.16.MT88.4 R20, [R201+0x900] ;  /* 0x00090000c914783b */ /* 0x000f620000004200 */
[--C-:B------:R-:W-:Y:S01]  /*4260*/  FFMA.FTZ R120, R33, c[0x0][0x2d0], -R138.reuse ;  /* 0x0000b40021787a23 */ /* 0x100fe2000001088a */
[----:B------:R-:W-:Y:S01]  /*4270*/  MUFU.EX2 R49, R49 ;  /* 0x0000003100317308 */ /* 0x000fe20000000800 */
[----:B------:R-:W-:Y:S01]  /*4280*/  FFMA.FTZ R117, R117, c[0x0][0x2d0], -R138 ;  /* 0x0000b40075757a23 */ /* 0x000fe2000001088a */
[----:B------:R-:W1:Y:S01]  /*4290*/  LDSM.16.MT88.4 R36, [R202+0x3900] ;  /* 0x00390000ca24783b */ /* 0x000e620000004200 */
[----:B------:R-:W-:-:S02]  /*42a0*/  FFMA.FTZ R119, R146, c[0x0][0x2d0], -R121 ;  /* 0x0000b40092777a23 */ /* 0x000fc40000010879 */
[--C-:B------:R-:W-:Y:S01]  /*42b0*/  FFMA.FTZ R122, R122, c[0x0][0x2d0], -R121.reuse ;  /* 0x0000b4007a7a7a23 */ /* 0x100fe20000010879 */
[----:B------:R-:W1:Y:S01]  /*42c0*/  LDSM.16.MT88.4 R32, [R201+0x3900] ;  /* 0x00390000c920783b */ /* 0x000e620000004200 */
[--C-:B------:R-:W-:Y:S01]  /*42d0*/  FFMA.FTZ R123, R144, c[0x0][0x2d0], -R121.reuse ;  /* 0x0000b400907b7a23 */ /* 0x100fe20000010879 */
[----:B------:R-:W2:Y:S01]  /*42e0*/  MUFU.EX2 R116, R116 ;  /* 0x0000007400747308 */ /* 0x000ea20000000800 */
[----:B----4-:R-:W-:Y:S01]  /*42f0*/  F2FP.PACK_AB R66, R43, R48 ;  /* 0x000000302b42723e */ /* 0x010fe200000000ff */
[----:B------:R-:W-:Y:S02]  /*4300*/  FFMA.FTZ R132, R132, c[0x0][0x2d0], -R121 ;  /* 0x0000b40084847a23 */ /* 0x000fe40000010879 */
[--C-:B------:R-:W-:Y:S02]  /*4310*/  FFMA.FTZ R144, R157, c[0x0][0x2d0], -R138.reuse ;  /* 0x0000b4009d907a23 */ /* 0x100fe4000001088a */
[--C-:B------:R-:W-:Y:S02]  /*4320*/  FFMA.FTZ R146, R145, c[0x0][0x2d0], -R138.reuse ;  /* 0x0000b40091927a23 */ /* 0x100fe4000001088a */
[----:B------:R-:W-:Y:S01]  /*4330*/  MUFU.EX2 R45, R45 ;  /* 0x0000002d002d7308 */ /* 0x000fe20000000800 */
[----:B------:R-:W-:-:S02]  /*4340*/  FFMA.FTZ R137, R137, c[0x0][0x2d0], -R138 ;  /* 0x0000b40089897a23 */ /* 0x000fc4000001088a */
[--C-:B------:R-:W-:Y:S02]  /*4350*/  FFMA.FTZ R139, R139, c[0x0][0x2d0], -R138.reuse ;  /* 0x0000b4008b8b7a23 */ /* 0x100fe4000001088a */
[--C-:B------:R-:W-:Y:S02]  /*4360*/  FFMA.FTZ R145, R186, c[0x0][0x2d0], -R121.reuse ;  /* 0x0000b400ba917a23 */ /* 0x100fe40000010879 */
[--C-:B------:R-:W-:Y:S01]  /*4370*/  FFMA.FTZ R158, R158, c[0x0][0x2d0], -R121.reuse ;  /* 0x0000b4009e9e7a23 */ /* 0x100fe20000010879 */
[----:B------:R-:W4:Y:S01]  /*4380*/  MUFU.EX2 R44, R44 ;  /* 0x0000002c002c7308 */ /* 0x000f220000000800 */
[----:B--2---:R-:W-:Y:S01]  /*4390*/  F2FP.PACK_AB R65, R116, R49 ;  /* 0x000000317441723e */ /* 0x004fe200000000ff */
[--C-:B------:R-:W-:Y:S02]  /*43a0*/  FFMA.FTZ R157, R184, c[0x0][0x2d0], -R121.reuse ;  /* 0x0000b400b89d7a23 */ /* 0x100fe40000010879 */
[----:B------:R-:W-:Y:S02]  /*43b0*/  FFMA.FTZ R162, R162, c[0x0][0x2d0], -R121 ;  /* 0x0000b400a2a27a23 */ /* 0x000fe40000010879 */
[----:B------:R-:W-:-:S02]  /*43c0*/  FFMA.FTZ R184, R159, c[0x0][0x2d0], -R138 ;  /* 0x0000b4009fb87a23 */ /* 0x000fc4000001088a */
[----:B------:R-:W-:Y:S01]  /*43d0*/  MUFU.EX2 R46, R46 ;  /* 0x0000002e002e7308 */ /* 0x000fe20000000800 */
[--C-:B------:R-:W-:Y:S02]  /*43e0*/  FFMA.FTZ R186, R161, c[0x0][0x2d0], -R138.reuse ;  /* 0x0000b400a1ba7a23 */ /* 0x100fe4000001088a */
[--C-:B------:R-:W-:Y:S02]  /*43f0*/  FFMA.FTZ R159, R172, c[0x0][0x2d0], -R121.reuse ;  /* 0x0000b400ac9f7a23 */ /* 0x100fe40000010879 */
[--C-:B------:R-:W-:Y:S02]  /*4400*/  FFMA.FTZ R163, R163, c[0x0][0x2d0], -R138.reuse ;  /* 0x0000b400a3a37a23 */ /* 0x100fe4000001088a */
[----:B------:R-:W-:Y:S01]  /*4410*/  FFMA.FTZ R147, R147, c[0x0][0x2d0], -R138 ;  /* 0x0000b40093937a23 */ /* 0x000fe2000001088a */
[----:B----4-:R-:W-:Y:S01]  /*4420*/  F2FP.PACK_AB R67, R44, R45 ;  /* 0x0000002d2c43723e */ /* 0x010fe200000000ff */
[----:B------:R-:W2:Y:S01]  /*4430*/  MUFU.EX2 R41, R41 ;  /* 0x0000002900297308 */ /* 0x000ea20000000800 */
[----:B------:R-:W-:-:S02]  /*4440*/  FFMA.FTZ R172, R174, c[0x0][0x2d0], -R121 ;  /* 0x0000b400aeac7a23 */ /* 0x000fc40000010879 */
[--C-:B------:R-:W-:Y:S02]  /*4450*/  FFMA.FTZ R160, R160, c[0x0][0x2d0], -R121.reuse ;  /* 0x0000b400a0a07a23 */ /* 0x100fe40000010879 */
[--C-:B------:R-:W-:Y:S01]  /*4460*/  FFMA.FTZ R161, R156, c[0x0][0x2d0], -R121.reuse ;  /* 0x0000b4009ca17a23 */ /* 0x100fe20000010879 */
[C---:B------:R-:W-:Y:S01]  /*4470*/  HMMA.16816.F32 R84, R64.reuse, R88, RZ ;  /* 0x000000584054723c */ /* 0x040fe200000018ff */
[--C-:B------:R-:W-:Y:S01]  /*4480*/  FFMA.FTZ R216, R129, c[0x0][0x2d0], -R138.reuse ;  /* 0x0000b40081d87a23 */ /* 0x100fe2000001088a */
[----:B------:R-:W-:Y:S01]  /*4490*/  MUFU.EX2 R42, R42 ;  /* 0x0000002a002a7308 */ /* 0x000fe20000000800 */
[--C-:B------:R-:W-:Y:S02]  /*44a0*/  FFMA.FTZ R135, R135, c[0x0][0x2d0], -R138.reuse ;  /* 0x0000b40087877a23 */ /* 0x100fe4000001088a */
[--C-:B------:R-:W-:Y:S02]  /*44b0*/  FFMA.FTZ R156, R133, c[0x0][0x2d0], -R138.reuse ;  /* 0x0000b400859c7a23 */ /* 0x100fe4000001088a */
[----:B------:R-:W-:Y:S01]  /*44c0*/  FFMA.FTZ R131, R131, c[0x0][0x2d0], -R138 ;  /* 0x0000b40083837a23 */ /* 0x000fe2000001088a */
[----:B------:R-:W-:Y:S01]  /*44d0*/  HMMA.16816.F32 R88, R64, R90, RZ ;  /* 0x0000005a4058723c */ /* 0x000fe200000018ff */
[--C-:B------:R-:W-:Y:S01]  /*44e0*/  FFMA.FTZ R129, R136, c[0x0][0x2d0], -R121.reuse ;  /* 0x0000b40088817a23 */ /* 0x100fe20000010879 */
[----:B------:R-:W-:Y:S01]  /*44f0*/  MUFU.EX2 R13, R13 ;  /* 0x0000000d000d7308 */ /* 0x000fe20000000800 */
[----:B------:R-:W-:-:S02]  /*4500*/  FFMA.FTZ R134, R134, c[0x0][0x2d0], -R121 ;  /* 0x0000b40086867a23 */ /* 0x000fc40000010879 */
[----:B------:R-:W-:Y:S02]  /*4510*/  FFMA.FTZ R217, R128, c[0x0][0x2d0], -R121 ;  /* 0x0000b40080d97a23 */ /* 0x000fe40000010879 */
[----:B------:R-:W-:Y:S01]  /*4520*/  FADD.FTZ R47, R50, R47 ;  /* 0x0000002f322f7221 */ /* 0x000fe20000010000 */
[----:B------:R-:W-:Y:S01]  /*4530*/  HMMA.16816.F32 R92, R64, R96, RZ ;  /* 0x00000060405c723c */ /* 0x000fe200000018ff */
[----:B------:R-:W-:Y:S01]  /*4540*/  FADD.FTZ R116, R49, R116 ;  /* 0x0000007431747221 */ /* 0x000fe20000010000 */
[----:B------:R-:W-:Y:S01]  /*4550*/  MUFU.EX2 R40, R40 ;  /* 0x0000002800287308 */ /* 0x000fe20000000800 */
[----:B------:R-:W-:-:S04]  /*4560*/  FADD.FTZ R48, R48, R47 ;  /* 0x0000002f30307221 */ /* 0x000fc80000010000 */
[----:B------:R-:W-:Y:S01]  /*4570*/  FADD.FTZ R43, R43, R48 ;  /* 0x000000302b2b7221 */ /* 0x000fe20000010000 */
[C---:B------:R-:W-:Y:S02]  /*4580*/  HMMA.16816.F32 R96, R64.reuse, R98, RZ ;  /* 0x000000624060723c */ /* 0x040fe400000018ff */
[----:B------:R-:W4:Y:S06]  /*4590*/  MUFU.EX2 R15, R15 ;  /* 0x0000000f000f7308 */ /* 0x000f2c0000000800 */
        /* <DEDUP_REMOVED lines=21> */
[----:B------:R-:W-:Y:S05]  /*46f0*/  MUFU.EX2 R137, R137 ;  /* 0x0000008900897308 */ /* 0x000fea0000000800 */
[----:B--2---:R-:W-:Y:S01]  /*4700*/  F2FP.PACK_AB R4, R41, R46 ;  /* 0x0000002e2904723e */ /* 0x004fe200000000ff */
[----:B------:R-:W-:Y:S01]  /*4710*/  HMMA.16816.F32 R64, R64, R6, RZ ;  /* 0x000000064040723c */ /* 0x000fe200000018ff */
[----:B----4-:R-:W-:Y:S01]  /*4720*/  F2FP.PACK_AB R5, R15, R40 ;  /* 0x000000280f05723e */ /* 0x010fe200000000ff */
[----:B------:R-:W2:Y:S01]  /*4730*/  MUFU.EX2 R144, R144 ;  /* 0x0000009000907308 */ /* 0x000ea20000000800 */
[----:B------:R-:W-:-:S04]  /*4740*/  FADD.FTZ R46, R46, R43 ;  /* 0x0000002b2e2e7221 */ /* 0x000fc80000010000 */
[----:B------:R-:W-:Y:S01]  /*4750*/  F2FP.PACK_AB R6, R13, R42 ;  /* 0x0000002a0d06723e */ /* 0x000fe200000000ff */
[----:B------:R-:W-:Y:S01]  /*4760*/  FADD.FTZ R41, R41, R46 ;  /* 0x0000002e29297221 */ /* 0x000fe20000010000 */
[----:B-1----:R-:W-:Y:S01]  /*4770*/  F2FP.PACK_AB R7, R2, R3 ;  /* 0x000000030207723e */ /* 0x002fe200000000ff */
[----:B------:R-:W-:Y:S02]  /*4780*/  MUFU.EX2 R146, R146 ;  /* 0x0000009200927308 */ /* 0x000fe40000000800 */
[----:B------:R-:W-:-:S04]  /*4790*/  FADD.FTZ R42, R42, R41 ;  /* 0x000000292a2a7221 */ /* 0x000fc80000010000 */
[C---:B---3--:R-:W-:Y:S01]  /*47a0*/  HMMA.16816.F32 R84, R4.reuse, R16, R84 ;  /* 0x000000100454723c */ /* 0x048fe20000001854 */
[----:B------:R-:W-:Y:S01]  /*47b0*/  FADD.FTZ R13, R13, R42 ;  /* 0x0000002a0d0d7221 */ /* 0x000fe20000010000 */
[----:B------:R-:W1:Y:S06]  /*47c0*/  MUFU.EX2 R139, R139 ;  /* 0x0000008b008b7308 */ /* 0x000e6c0000000800 */
[C---:B------:R-:W-:Y:S01]  /*47d0*/  HMMA.16816.F32 R88, R4.reuse, R18, R88 ;  /* 0x000000120458723c */ /* 0x040fe20000001858 */
[----:B------:R-:W3:Y:S01]  /*47e0*/  LDSM.16.MT88.4 R16, [R200+0x3900] ;  /* 0x00390000c810783b */ /* 0x000ee20000004200 */
[----:B------:R-:W-:Y:S06]  /*47f0*/  MUFU.EX2 R145, R145 ;  /* 0x0000009100917308 */ /* 0x000fec0000000800 */
[C---:B------:R-:W-:Y:S02]  /*4800*/  HMMA.16816.F32 R92, R4.reuse, R8, R92 ;  /* 0x00000008045c723c */ /* 0x040fe4000000185c */
[----:B------:R-:W4:Y:S06]  /*4810*/  MUFU.EX2 R158, R158 ;  /* 0x0000009e009e7308 */ /* 0x000f2c0000000800 */
[C---:B------:R-:W-:Y:S01]  /*4820*/  HMMA.16816.F32 R96, R4.reuse, R10, R96 ;  /* 0x0000000a0460723c */ /* 0x040fe20000001860 */
[----:B------:R-:W1:Y:S01]  /*4830*/  LDSM.16.MT88.4 R8, [R200+0x1100] ;  /* 0x00110000c808783b */ /* 0x000e620000004200 */
[----:B------:R-:W-:Y:S06]  /*4840*/  MUFU.EX2 R157, R157 ;  /* 0x0000009d009d7308 */ /* 0x000fec0000000800 */
[C---:B------:R-:W-:Y:S02]  /*4850*/  HMMA.16816.F32 R112, R4.reuse, R28, R112 ;  /* 0x0000001c0470723c */ /* 0x040fe40000001870 */
[----:B------:R-:W1:Y:S06]  /*4860*/  MUFU.EX2 R162, R162 ;  /* 0x000000a200a27308 */ /* 0x000e6c0000000800 */
[C---:B------:R-:W-:Y:S01]  /*4870*/  HMMA.16816.F32 R108, R4.reuse, R30, R108 ;  /* 0x0000001e046c723c */ /* 0x040fe2000000186c */
[----:B------:R-:W-:Y:S01]  /*4880*/  LDSM.16.MT88.4 R28, [R204+0x1100] ;  /* 0x00110000cc1c783b */ /* 0x000fe20000004200 */
[----:B------:R-:W-:Y:S06]  /*4890*/  MUFU.EX2 R163, R163 ;  /* 0x000000a300a37308 */ /* 0x000fec0000000800 */
[C---:B------:R-:W-:Y:S02]  /*48a0*/  HMMA.16816.F32 R68, R4.reuse, R24, R68 ;  /* 0x000000180444723c */ /* 0x040fe40000001844 */
[----:B------:R-:W1:Y:S06]  /*48b0*/  MUFU.EX2 R184, R184 ;  /* 0x000000b800b87308 */ /* 0x000e6c0000000800 */
[C---:B------:R-:W-:Y:S01]  /*48c0*/  HMMA.16816.F32 R72, R4.reuse, R26, R72 ;  /* 0x0000001a0448723c */ /* 0x040fe20000001848 */
[----:B------:R-:W1:Y:S01]  /*48d0*/  LDSM.16.MT88.4 R24, [R202+0x1100] ;  /* 0x00110000ca18783b */ /* 0x000e620000004200 */
        /* <DEDUP_REMOVED lines=16> */
[C---:B---3--:R-:W-:Y:S02]  /*49e0*/  HMMA.16816.F32 R60, R4.reuse, R16, R60 ;  /* 0x00000010043c723c */ /* 0x048fe4000000183c */
[----:B------:R-:W3:Y:S06]  /*49f0*/  MUFU.EX2 R156, R156 ;  /* 0x0000009c009c7308 */ /* 0x000eec0000000800 */
[----:B------:R-:W-:Y:S01]  /*4a00*/  HMMA.16816.F32 R64, R4, R18, R64 ;  /* 0x000000120440723c */ /* 0x000fe20000001840 */
[----:B------:R-:W2:Y:S01]  /*4a10*/  LDSM.16.MT88.4 R16, [R204+0x4100] ;  /* 0x00410000cc10783b */ /* 0x000ea20000004200 */
[----:B------:R-:W-:Y:S05]  /*4a20*/  MUFU.EX2 R131, R131 ;  /* 0x0000008300837308 */ /* 0x000fea0000000800 */
[----:B------:R-:W-:Y:S01]  /*4a30*/  F2FP.PACK_AB R4, R51, R118 ;  /* 0x000000763304723e */ /* 0x000fe200000000ff */
[----:B------:R-:W-:Y:S01]  /*4a40*/  FADD.FTZ R118, R118, R13 ;  /* 0x0000000d76767221 */ /* 0x000fe20000010000 */
[----:B------:R-:W-:Y:S01]  /*4a50*/  F2FP.PACK_AB R6, R117, R120 ;  /* 0x000000787506723e */ /* 0x000fe200000000ff */
[----:B------:R-:W2:Y:S01]  /*4a60*/  MUFU.EX2 R216, R216 ;  /* 0x000000d800d87308 */ /* 0x000ea20000000800 */
[----:B------:R-:W-:Y:S01]  /*4a70*/  F2FP.PACK_AB R5, R122, R119 ;  /* 0x000000777a05723e */ /* 0x000fe200000000ff */
[----:B------:R-:W-:Y:S01]  /*4a80*/  FADD.FTZ R51, R51, R118 ;  /* 0x0000007633337221 */ /* 0x000fe20000010000 */
[----:B------:R-:W-:-:S03]  /*4a90*/  F2FP.PACK_AB R7, R132, R123 ;  /* 0x0000007b8407723e */ /* 0x000fc600000000ff */
[----:B------:R-:W-:Y:S02]  /*4aa0*/  FADD.FTZ R120, R120, R51 ;  /* 0x0000003378787221 */ /* 0x000fe40000010000 */
[----:B------:R-:W-:Y:S02]  /*4ab0*/  MUFU.EX2 R129, R129 ;  /* 0x0000008100817308 */ /* 0x000fe40000000800 */
[----:B-1----:R-:W-:Y:S01]  /*4ac0*/  HMMA.16816.F32 R84, R4, R8, R84 ;  /* 0x000000080454723c */ /* 0x002fe20000001854 */
[----:B------:R-:W-:-:S05]  /*4ad0*/  FADD.FTZ R120, R117, R120 ;  /* 0x0000007875787221 */ /* 0x000fca0000010000 */
[----:B------:R-:W1:Y:S02]  /*4ae0*/  MUFU.EX2 R134, R134 ;  /* 0x0000008600867308 */ /* 0x000e640000000800 */
[C---:B------:R-:W-:Y:S01]  /*4af0*/  HMMA.16816.F32 R88, R4.reuse, R10, R88 ;  /* 0x0000000a0458723c */ /* 0x040fe20000001858 */
[----:B------:R-:W1:Y:S05]  /*4b00*/  LDSM.16.MT88.4 R8, [R200+0x4100] ;  /* 0x00410000c808783b */ /* 0x000e6a0000004200 */
[----:B------:R-:W-:Y:S02]  /*4b10*/  MUFU.EX2 R217, R217 ;  /* 0x000000d900d97308 */ /* 0x000fe40000000800 */
[C---:B------:R-:W-:Y:S08]  /*4b20*/  HMMA.16816.F32 R68, R4.reuse, R24, R68 ;  /* 0x000000180444723c */ /* 0x040ff00000001844 */
[C---:B--2---:R-:W-:Y:S08]  /*4b30*/  HMMA.16816.F32 R92, R4.reuse, R16, R92 ;  /* 0x00000010045c723c */ /* 0x044ff0000000185c */
[C---:B------:R-:W-:Y:S01]  /*4b40*/  HMMA.16816.F32 R96, R4.reuse, R18, R96 ;  /* 0x000000120460723c */ /* 0x040fe20000001860 */
[----:B------:R-:W2:Y:S07]  /*4b50*/  LDSM.16.MT88.4 R16, [R200+0x1900] ;  /* 0x00190000c810783b */ /* 0x000eae0000004200 */
[C---:B------:R-:W-:Y:S01]  /*4b60*/  HMMA.16816.F32 R72, R4.reuse, R26, R72 ;  /* 0x0000001a0448723c */ /* 0x040fe20000001848 */
[----:B------:R-:W-:Y:S07]  /*4b70*/  LDSM.16.MT88.4 R24, [R202+0x1900] ;  /* 0x00190000ca18783b */ /* 0x000fee0000004200 */
[C---:B------:R-:W-:Y:S08]  /*4b80*/  HMMA.16816.F32 R100, R4.reuse, R36, R100 ;  /* 0x000000240464723c */ /* 0x040ff00000001864 */
[C---:B-1----:R-:W-:Y:S08]  /*4b90*/  HMMA.16816.F32 R60, R4.reuse, R8, R60 ;  /* 0x00000008043c723c */ /* 0x042ff0000000183c */
[C---:B------:R-:W-:Y:S01]  /*4ba0*/  HMMA.16816.F32 R64, R4.reuse, R10, R64 ;  /* 0x0000000a0440723c */ /* 0x040fe20000001840 */
[----:B------:R-:W1:Y:S07]  /*4bb0*/  LDSM.16.MT88.4 R8, [R204+0x4900] ;  /* 0x00490000cc08783b */ /* 0x000e6e0000004200 */
[C---:B------:R-:W-:Y:S01]  /*4bc0*/  HMMA.16816.F32 R104, R4.reuse, R38, R104 ;  /* 0x000000260468723c */ /* 0x040fe20000001868 */
[----:B------:R-:W1:Y:S07]  /*4bd0*/  LDSM.16.MT88.4 R36, [R202+0x4900] ;  /* 0x00490000ca24783b */ /* 0x000e6e0000004200 */
[C---:B------:R-:W-:Y:S08]  /*4be0*/  HMMA.16816.F32 R112, R4.reuse, R28, R112 ;  /* 0x0000001c0470723c */ /* 0x040ff00000001870 */
[C---:B------:R-:W-:Y:S01]  /*4bf0*/  HMMA.16816.F32 R108, R4.reuse, R30, R108 ;  /* 0x0000001e046c723c */ /* 0x040fe2000000186c */
[----:B------:R-:W1:Y:S07]  /*4c00*/  LDSM.16.MT88.4 R28, [R204+0x1900] ;  /* 0x00190000cc1c783b */ /* 0x000e6e0000004200 */
[C---:B------:R-:W-:Y:S08]  /*4c10*/  HMMA.16816.F32 R76, R4.reuse, R20, R76 ;  /* 0x00000014044c723c */ /* 0x040ff0000000184c */
[C---:B------:R-:W-:Y:S01]  /*4c20*/  HMMA.16816.F32 R80, R4.reuse, R22, R80 ;  /* 0x000000160450723c */ /* 0x040fe20000001850 */
[----:B------:R-:W1:Y:S07]  /*4c30*/  LDSM.16.MT88.4 R20, [R201+0x1900] ;  /* 0x00190000c914783b */ /* 0x000e6e0000004200 */
[C---:B------:R-:W-:Y:S08]  /*4c40*/  HMMA.16816.F32 R52, R4.reuse, R32, R52 ;  /* 0x000000200434723c */ /* 0x040ff00000001834 */
[----:B------:R-:W-:Y:S01]  /*4c50*/  HMMA.16816.F32 R56, R4, R34, R56 ;  /* 0x000000220438723c */ /* 0x000fe20000001838 */
[----:B------:R-:W3:Y:S06]  /*4c60*/  LDSM.16.MT88.4 R32, [R201+0x4900] ;  /* 0x00490000c920783b */ /* 0x000eec0000004200 */
[----:B------:R-:W-:Y:S01]  /*4c70*/  F2FP.PACK_AB R4, R144, R137 ;  /* 0x000000899004723e */ /* 0x000fe200000000ff */
[----:B------:R-:W-:Y:S01]  /*4c80*/  FADD.FTZ R137, R137, R120 ;  /* 0x0000007889897221 */ /* 0x000fe20000010000 */
[----:B------:R-:W-:-:S02]  /*4c90*/  F2FP.PACK_AB R6, R139, R146 ;  /* 0x000000928b06723e */ /* 0x000fc400000000ff */
[----:B----4-:R-:W-:Y:S01]  /*4ca0*/  F2FP.PACK_AB R5, R158, R145 ;  /* 0x000000919e05723e */ /* 0x010fe200000000ff */
[----:B------:R-:W-:Y:S01]  /*4cb0*/  FADD.FTZ R137, R144, R137 ;  /* 0x0000008990897221 */ /* 0x000fe20000010000 */
[----:B------:R-:W-:-:S03]  /*4cc0*/  F2FP.PACK_AB R7, R162, R157 ;  /* 0x0000009da207723e */ /* 0x000fc600000000ff */
[----:B------:R-:W-:-:S04]  /*4cd0*/  FADD.FTZ R146, R146, R137 ;  /* 0x0000008992927221 */ /* 0x000fc80000010000 */
[----:B--2---:R-:W-:Y:S01]  /*4ce0*/  HMMA.16816.F32 R84, R4, R16, R84 ;  /* 0x000000100454723c */ /* 0x004fe20000001854 */
[----:B------:R-:W-:-:S07]  /*4cf0*/  FADD.FTZ R146, R139, R146 ;  /* 0x000000928b927221 */ /* 0x000fce0000010000 */
[C---:B------:R-:W-:Y:S01]  /*4d00*/  HMMA.16816.F32 R88, R4.reuse, R18, R88 ;  /* 0x000000120458723c */ /* 0x040fe20000001858 */
[----:B------:R-:W2:Y:S07]  /*4d10*/  LDSM.16.MT88.4 R16, [R200+0x4900] ;  /* 0x00490000c810783b */ /* 0x000eae0000004200 */
[C---:B-1----:R-:W-:Y:S08]  /*4d20*/  HMMA.16816.F32 R92, R4.reuse, R8, R92 ;  /* 0x00000008045c723c */ /* 0x042ff0000000185c */
[C---:B------:R-:W-:Y:S01]  /*4d30*/  HMMA.16816.F32 R96, R4.reuse, R10, R96 ;  /* 0x0000000a0460723c */ /* 0x040fe20000001860 */
[----:B------:R-:W1:Y:S07]  /*4d40*/  LDSM.16.MT88.4 R8, [R200+0x2100] ;  /* 0x00210000c808783b */ /* 0x000e6e0000004200 */
[C---:B------:R-:W-:Y:S08]  /*4d50*/  HMMA.16816.F32 R68, R4.reuse, R24, R68 ;  /* 0x000000180444723c */ /* 0x040ff00000001844 */
[C---:B------:R-:W-:Y:S01]  /*4d60*/  HMMA.16816.F32 R72, R4.reuse, R26, R72 ;  /* 0x0000001a0448723c */ /* 0x040fe20000001848 */
[----:B------:R-:W4:Y:S07]  /*4d70*/  LDSM.16.MT88.4 R24, [R202+0x2100] ;  /* 0x00210000ca18783b */ /* 0x000f2e0000004200 */
[C---:B------:R-:W-:Y:S08]  /*4d80*/  HMMA.16816.F32 R100, R4.reuse, R36, R100 ;  /* 0x000000240464723c */ /* 0x040ff00000001864 */
        /* <DEDUP_REMOVED lines=8> */
[C---:B---3--:R-:W-:Y:S08]  /*4e10*/  HMMA.16816.F32 R52, R4.reuse, R32, R52 ;  /* 0x000000200434723c */ /* 0x048ff00000001834 */
[C---:B------:R-:W-:Y:S01]  /*4e20*/  HMMA.16816.F32 R56, R4.reuse, R34, R56 ;  /* 0x000000220438723c */ /* 0x040fe20000001838 */
[----:B------:R-:W-:Y:S07]  /*4e30*/  LDSM.16.MT88.4 R32, [R201+0x5100] ;  /* 0x00510000c920783b */ /* 0x000fee0000004200 */
[C---:B--2---:R-:W-:Y:S08]  /*4e40*/  HMMA.16816.F32 R60, R4.reuse, R16, R60 ;  /* 0x00000010043c723c */ /* 0x044ff0000000183c */
[----:B------:R-:W-:Y:S01]  /*4e50*/  HMMA.16816.F32 R64, R4, R18, R64 ;  /* 0x000000120440723c */ /* 0x000fe20000001840 */
[----:B------:R-:W2:Y:S06]  /*4e60*/  LDSM.16.MT88.4 R16, [R204+0x5100] ;  /* 0x00510000cc10783b */ /* 0x000eac0000004200 */
[----:B------:R-:W-:Y:S01]  /*4e70*/  F2FP.PACK_AB R4, R184, R163 ;  /* 0x000000a3b804723e */ /* 0x000fe200000000ff */
[----:B------:R-:W-:Y:S01]  /*4e80*/  FADD.FTZ R163, R163, R146 ;  /* 0x00000092a3a37221 */ /* 0x000fe20000010000 */
[----:B-----5:R-:W-:-:S02]  /*4e90*/  F2FP.PACK_AB R6, R147, R186 ;  /* 0x000000ba9306723e */ /* 0x020fc400000000ff */
[----:B------:R-:W-:Y:S01]  /*4ea0*/  F2FP.PACK_AB R5, R172, R159 ;  /* 0x0000009fac05723e */ /* 0x000fe200000000ff */
[----:B------:R-:W-:Y:S01]  /*4eb0*/  FADD.FTZ R163, R184, R163 ;  /* 0x000000a3b8a37221 */ /* 0x000fe20000010000 */
[----:B------:R-:W-:Y:S02]  /*4ec0*/  F2FP.PACK_AB R7, R161, R160 ;  /* 0x000000a0a107723e */ /* 0x000fe400000000ff */
[----:B------:R-:W-:Y:S01]  /*4ed0*/  IADD3 R184, R14, -0x2, RZ ;  /* 0xfffffffe0eb87810 */ /* 0x000fe20007ffe0ff */
[----:B------:R-:W-:-:S04]  /*4ee0*/  FADD.FTZ R186, R186, R163 ;  /* 0x000000a3baba7221 */ /* 0x000fc80000010000 */
[----:B-1----:R-:W-:Y:S01]  /*4ef0*/  HMMA.16816.F32 R84, R4, R8, R84 ;  /* 0x000000080454723c */ /* 0x002fe20000001854 */
[----:B------:R-:W-:-:S07]  /*4f00*/  FADD.FTZ R186, R147, R186 ;  /* 0x000000ba93ba7221 */ /* 0x000fce0000010000 */
[C---:B------:R-:W-:Y:S01]  /*4f10*/  HMMA.16816.F32 R88, R4.reuse, R10, R88 ;  /* 0x0000000a0458723c */ /* 0x040fe20000001858 */
[----:B------:R-:W1:Y:S07]  /*4f20*/  LDSM.16.MT88.4 R8, [R200+0x5100] ;  /* 0x00510000c808783b */ /* 0x000e6e0000004200 */
[C---:B----4-:R-:W-:Y:S08]  /*4f30*/  HMMA.16816.F32 R68, R4.reuse, R24, R68 ;  /* 0x000000180444723c */ /* 0x050ff00000001844 */
[C---:B------:R-:W-:Y:S01]  /*4f40*/  HMMA.16816.F32 R72, R4.reuse, R26, R72 ;  /* 0x0000001a0448723c */ /* 0x040fe20000001848 */
[----:B------:R-:W3:Y:S07]  /*4f50*/  LDSM.16.MT88.4 R24, [R202+0x2900] ;  /* 0x00290000ca18783b */ /* 0x000eee0000004200 */
[C---:B------:R-:W-:Y:S07]  /*4f60*/  HMMA.16816.F32 R100, R4.reuse, R36, R100 ;  /* 0x000000240464723c */ /* 0x040fee0000001864 */
[----:B------:R-:W-:Y:S01]  /*4f70*/  FFMA.FTZ R36, R130, c[0x0][0x2d0], -R121 ;  /* 0x0000b40082247a23 */ /* 0x000fe20000010879 */
[C---:B------:R-:W-:Y:S05]  /*4f80*/  HMMA.16816.F32 R112, R4.reuse, R28, R112 ;  /* 0x0000001c0470723c */ /* 0x040fea0000001870 */
[----:B------:R-:W4:Y:S03]  /*4f90*/  MUFU.EX2 R36, R36 ;  /* 0x0000002400247308 */ /* 0x000f260000000800 */
[C---:B------:R-:W-:Y:S01]  /*4fa0*/  HMMA.16816.F32 R108, R4.reuse, R30, R108 ;  /* 0x0000001e046c723c */ /* 0x040fe2000000186c */
[----:B------:R-:W-:Y:S07]  /*4fb0*/  LDSM.16.MT88.4 R28, [R204+0x2900] ;  /* 0x00290000cc1c783b */ /* 0x000fee0000004200 */
[C---:B------:R-:W-:Y:S08]  /*4fc0*/  HMMA.16816.F32 R76, R4.reuse, R20, R76 ;  /* 0x00000014044c723c */ /* 0x040ff0000000184c */
[C---:B------:R-:W-:Y:S01]  /*4fd0*/  HMMA.16816.F32 R80, R4.reuse, R22, R80 ;  /* 0x000000160450723c */ /* 0x040fe20000001850 */
[----:B------:R-:W5:Y:S07]  /*4fe0*/  LDSM.16.MT88.4 R20, [R201+0x2900] ;  /* 0x00290000c914783b */ /* 0x000f6e0000004200 */
[C---:B--2---:R-:W-:Y:S08]  /*4ff0*/  HMMA.16816.F32 R92, R4.reuse, R16, R92 ;  /* 0x00000010045c723c */ /* 0x044ff0000000185c */
[C---:B------:R-:W-:Y:S01]  /*5000*/  HMMA.16816.F32 R96, R4.reuse, R18, R96 ;  /* 0x000000120460723c */ /* 0x040fe20000001860 */
[----:B------:R-:W2:Y:S07]  /*5010*/  LDSM.16.MT88.4 R16, [R200+0x2900] ;  /* 0x00290000c810783b */ /* 0x000eae0000004200 */
[C---:B------:R-:W-:Y:S08]  /*5020*/  HMMA.16816.F32 R104, R4.reuse, R38, R104 ;  /* 0x000000260468723c */ /* 0x040ff00000001868 */
[C---:B------:R-:W-:Y:S08]  /*5030*/  HMMA.16816.F32 R52, R4.reuse, R32, R52 ;  /* 0x000000200434723c */ /* 0x040ff00000001834 */
[C---:B------:R-:W-:Y:S08]  /*5040*/  HMMA.16816.F32 R56, R4.reuse, R34, R56 ;  /* 0x000000220438723c */ /* 0x040ff00000001838 */
[C---:B-1----:R-:W-:Y:S08]  /*5050*/  HMMA.16816.F32 R60, R4.reuse, R8, R60 ;  /* 0x00000008043c723c */ /* 0x042ff0000000183c */
[----:B------:R-:W-:Y:S01]  /*5060*/  HMMA.16816.F32 R64, R4, R10, R64 ;  /* 0x0000000a0440723c */ /* 0x000fe20000001840 */
[----:B------:R-:W1:Y:S06]  /*5070*/  LDSM.16.MT88.4 R8, [R204+0x5900] ;  /* 0x00590000cc08783b */ /* 0x000e6c0000004200 */
[----:B------:R-:W-:Y:S01]  /*5080*/  F2FP.PACK_AB R4, R156, R135 ;  /* 0x000000879c04723e */ /* 0x000fe200000000ff */
[----:B------:R-:W-:Y:S01]  /*5090*/  FADD.FTZ R135, R135, R186 ;  /* 0x000000ba87877221 */ /* 0x000fe20000010000 */
[----:B------:R-:W-:-:S02]  /*50a0*/  F2FP.PACK_AB R6, R216, R131 ;  /* 0x00000083d806723e */ /* 0x000fc400000000ff */
[----:B------:R-:W-:Y:S01]  /*50b0*/  F2FP.PACK_AB R5, R134, R129 ;  /* 0x000000818605723e */ /* 0x000fe200000000ff */
[----:B------:R-:W-:Y:S01]  /*50c0*/  FADD.FTZ R156, R156, R135 ;  /* 0x000000879c9c7221 */ /* 0x000fe20000010000 */
[----:B----4-:R-:W-:-:S03]  /*50d0*/  F2FP.PACK_AB R7, R217, R36 ;  /* 0x00000024d907723e */ /* 0x010fc600000000ff */
[----:B------:R-:W-:-:S04]  /*50e0*/  FADD.FTZ R131, R131, R156 ;  /* 0x0000009c83837221 */ /* 0x000fc80000010000 */
[----:B---3--:R-:W-:Y:S01]  /*50f0*/  HMMA.16816.F32 R68, R4, R24, R68 ;  /* 0x000000180444723c */ /* 0x008fe20000001844 */
[----:B------:R-:W-:-:S06]  /*5100*/  FADD.FTZ R216, R216, R131 ;  /* 0x00000083d8d87221 */ /* 0x000fcc0000010000 */
[----:B------:R-:W-:Y:S01]  /*5110*/  FADD.FTZ R25, R45, R116 ;  /* 0x000000742d197221 */ /* 0x000fe20000010000 */
[----:B-----5:R-:W-:Y:S03]  /*5120*/  HMMA.16816.F32 R76, R4, R20, R76 ;  /* 0x00000014044c723c */ /* 0x020fe6000000184c */
[----:B------:R-:W-:-:S04]  /*5130*/  FADD.FTZ R25, R44, R25 ;  /* 0x000000192c197221 */ /* 0x000fc80000010000 */
[----:B------:R-:W-:Y:S01]  /*5140*/  FADD.FTZ R24, R40, R25 ;  /* 0x0000001928187221 */ /* 0x000fe20000010000 */
[----:B------:R-:W-:Y:S01]  /*5150*/  HMMA.16816.F32 R80, R4, R22, R80 ;  /* 0x000000160450723c */ /* 0x000fe20000001850 */
[----:B------:R-:W3:Y:S02]  /*5160*/  LDSM.16.MT88.4 R20, [R202+0x5900] ;  /* 0x00590000ca14783b */ /* 0x000ee40000004200 */
[----:B------:R-:W-:-:S04]  /*5170*/  FADD.FTZ R24, R15, R24 ;  /* 0x000000180f187221 */ /* 0x000fc80000010000 */
[----:B------:R-:W-:Y:S01]  /*5180*/  FADD.FTZ R3, R3, R24 ;  /* 0x0000001803037221 */ /* 0x000fe20000010000 */
[----:B--2---:R-:W-:Y:S03]  /*5190*/  HMMA.16816.F32 R84, R4, R16, R84 ;  /* 0x000000100454723c */ /* 0x004fe60000001854 */
[----:B------:R-:W-:-:S04]  /*51a0*/  FADD.FTZ R2, R2, R3 ;  /* 0x0000000302027221 */ /* 0x000fc80000010000 */
[----:B------:R-:W-:Y:S01]  /*51b0*/  FADD.FTZ R119, R119, R2 ;  /* 0x0000000277777221 */ /* 0x000fe20000010000 */
[----:B------:R-:W-:Y:S01]  /*51c0*/  HMMA.16816.F32 R88, R4, R18, R88 ;  /* 0x000000120458723c */ /* 0x000fe20000001858 */
[----:B------:R-:W2:Y:S02]  /*51d0*/  LDSM.16.MT88.4 R16, [R201+0x5900] ;  /* 0x00590000c910783b */ /* 0x000ea40000004200 */
[----:B------:R-:W-:-:S04]  /*51e0*/  FADD.FTZ R122, R122, R119 ;  /* 0x000000777a7a7221 */ /* 0x000fc80000010000 */
[----:B------:R-:W-:Y:S01]  /*51f0*/  FADD.FTZ R123, R123, R122 ;  /* 0x0000007a7b7b7221 */ /* 0x000fe20000010000 */
[----:B-1----:R-:W-:Y:S03]  /*5200*/  HMMA.16816.F32 R92, R4, R8, R92 ;  /* 0x00000008045c723c */ /* 0x002fe6000000185c */
[----:B------:R-:W-:-:S04]  /*5210*/  FADD.FTZ R132, R132, R123 ;  /* 0x0000007b84847221 */ /* 0x000fc80000010000 */
[----:B------:R-:W-:Y:S01]  /*5220*/  FADD.FTZ R145, R145, R132 ;  /* 0x0000008491917221 */ /* 0x000fe20000010000 */
[----:B------:R-:W-:Y:S01]  /*5230*/  HMMA.16816.F32 R96, R4, R10, R96 ;  /* 0x0000000a0460723c */ /* 0x000fe20000001860 */
[----:B------:R-:W1:Y:S02]  /*5240*/  LDSM.16.MT88.4 R8, [R200+0x5900] ;  /* 0x00590000c808783b */ /* 0x000e640000004200 */
[----:B------:R-:W-:-:S04]  /*5250*/  FADD.FTZ R158, R158, R145 ;  /* 0x000000919e9e7221 */ /* 0x000fc80000010000 */
[----:B------:R-:W-:Y:S01]  /*5260*/  FADD.FTZ R157, R157, R158 ;  /* 0x0000009e9d9d7221 */ /* 0x000fe20000010000 */
[----:B------:R-:W-:Y:S03]  /*5270*/  HMMA.16816.F32 R112, R4, R28, R112 ;  /* 0x0000001c0470723c */ /* 0x000fe60000001870 */
        /* <DEDUP_REMOVED lines=8> */
[----:B---3--:R-:W-:Y:S03]  /*5300*/  HMMA.16816.F32 R100, R4, R20, R100 ;  /* 0x000000140464723c */ /* 0x008fe60000001864 */
[----:B------:R-:W-:-:S04]  /*5310*/  FADD.FTZ R129, R134, R129 ;  /* 0x0000008186817221 */ /* 0x000fc80000010000 */
[----:B------:R-:W-:Y:S01]  /*5320*/  FADD.FTZ R36, R36, R129 ;  /* 0x0000008124247221 */ /* 0x000fe20000010000 */
[----:B------:R-:W-:Y:S03]  /*5330*/  HMMA.16816.F32 R104, R4, R22, R104 ;  /* 0x000000160468723c */ /* 0x000fe60000001868 */
[----:B------:R-:W-:-:S05]  /*5340*/  FADD.FTZ R217, R217, R36 ;  /* 0x00000024d9d97221 */ /* 0x000fca0000010000 */
[C---:B--2---:R-:W-:Y:S08]  /*5350*/  HMMA.16816.F32 R52, R4.reuse, R16, R52 ;  /* 0x000000100434723c */ /* 0x044ff00000001834 */
[C---:B------:R-:W-:Y:S08]  /*5360*/  HMMA.16816.F32 R56, R4.reuse, R18, R56 ;  /* 0x000000120438723c */ /* 0x040ff00000001838 */
[C---:B-1----:R-:W-:Y:S08]  /*5370*/  HMMA.16816.F32 R60, R4.reuse, R8, R60 ;  /* 0x00000008043c723c */ /* 0x042ff0000000183c */
[----:B------:R-:W-:Y:S07]  /*5380*/  HMMA.16816.F32 R64, R4, R10, R64 ;  /* 0x0000000a0440723c */ /* 0x000fee0000001840 */
[----:B------:R-:W-:Y:S01]  /*5390*/  IMAD.U32 R5, RZ, RZ, UR4 ;  /* 0x00000004ff057e24 */ /* 0x000fe2000f8e00ff */
[----:B------:R-:W-:Y:S05]  /*53a0*/  @P0 BRA `(.L_x_30) ;  /* 0x0000010000000947 */ /* 0x000fea0003800000 */
[----:B------:R-:W-:Y:S01]  /*53b0*/  ISETP.LT.AND P0, PT, RZ, UR13, PT ;  /* 0x0000000dff007c0c */ /* 0x000fe2000bf01270 */
[----:B------:R-:W-:Y:S01]  /*53c0*/  UIADD3 UR4, UR13, -0x1, URZ ;  /* 0xffffffff0d047890 */ /* 0x000fe2000fffe03f */
[----:B------:R-:W-:-:S05]  /*53d0*/  IMAD.MOV.U32 R2, RZ, RZ, c[0x0][0x32c] ;  /* 0x0000cb00ff027624 */ /* 0x000fca00078e00ff */
[----:B------:R-:W-:-:S06]  /*53e0*/  MOV R7, UR4 ;  /* 0x0000000400077c02 */ /* 0x000fcc0008000f00 */
[----:B------:R-:W-:Y:S05]  /*53f0*/  @P0 BRA `(.L_x_31) ;  /* 0x0000006000000947 */ /* 0x000fea0003800000 */
[----:B------:R-:W-:Y:S01]  /*5400*/  ISETP.NE.AND P0, PT, R2, 0x1, PT ;  /* 0x000000010200780c */ /* 0x000fe20003f05270 */
[----:B------:R-:W-:-:S12]  /*5410*/  IMAD R4, RZ, RZ, -UR13 ;  /* 0x8000000dff047e24 */ /* 0x000fd8000f8e02ff */
[----:B------:R-:W-:-:S05]  /*5420*/  @P0 IMAD.HI.U32 R3, R4, c[0x0][0x330], RZ ;  /* 0x0000cc0004030a27 */ /* 0x000fca00078e00ff */
[----:B------:R-:W-:-:S04]  /*5430*/  @P0 SHF.R.U32.HI R4, RZ, c[0x0][0x334], R3 ;  /* 0x0000cd00ff040a19 */ /* 0x000fc80000011603 */
[----:B------:R-:W-:Y:S01]  /*5440*/  LOP3.LUT R7, RZ, R4, RZ, 0x33, !PT ;  /* 0x00000004ff077212 */ /* 0x000fe200078e33ff */
[----:B------:R-:W-:Y:S05]  /*5450*/  BRA `(.L_x_32) ;  /* 0x0000003000007947 */ /* 0x000fea0003800000 */
.L_x_31:
[----:B------:R-:W-:-:S13]  /*5460*/  ISETP.NE.AND P0, PT, R2, 0x1, PT ;  /* 0x000000010200780c */ /* 0x000fda0003f05270 */
[----:B------:R-:W-:-:S05]  /*5470*/  @P0 IMAD.HI.U32 R3, R7, c[0x0][0x330], RZ ;  /* 0x0000cc0007030a27 */ /* 0x000fca00078e00ff */
[----:B------:R-:W-:-:S05]  /*5480*/  @P0 SHF.R.U32.HI R7, RZ, c[0x0][0x334], R3 ;  /* 0x0000cd00ff070a19 */ /* 0x000fca0000011603 */
.L_x_32:
[----:B------:R-:W-:-:S05]  /*5490*/  IMAD R2, R7, R2, c[0x0][0x32c] ;  /* 0x0000cb0007027624 */ /* 0x000fca00078e0202 */
[----:B------:R-:W-:-:S05]  /*54a0*/  IMNMX R5, R5, R2, PT ;  /* 0x0000000205057217 */ /* 0x000fca0003800200 */
.L_x_30:
[----:B------:R-:W-:-:S05]  /*54b0*/  IMAD.HI R5, R5, 0x2aaaaaab, RZ ;  /* 0x2aaaaaab05057827 */ /* 0x000fca00078e02ff */
[----:B------:R-:W-:-:S04]  /*54c0*/  SHF.R.U32.HI R2, RZ, 0x1f, R5 ;  /* 0x0000001fff027819 */ /* 0x000fc80000011605 */
[----:B------:R-:W-:-:S04]  /*54d0*/  LEA.HI.SX32 R2, R5, R2, 0x1c ;  /* 0x0000000205027211 */ /* 0x000fc800078fe2ff */
[----:B------:R-:W-:-:S04]  /*54e0*/  IMNMX R223, R207, R2, !PT ;  /* 0x00000002cfdf7217 */ /* 0x000fc80007800200 */
[----:B------:R-:W-:-:S13]  /*54f0*/  ISETP.GE.AND P0, PT, R184, R223, PT ;  /* 0x000000dfb800720c */ /* 0x000fda0003f06270 */
[----:B------:R-:W-:Y:S05]  /*5500*/  @!P0 BRA `(.L_x_33) ;  /* 0x00003d0000008947 */ /* 0x000fea0003800000 */
[----:B------:R-:W-:Y:S01]  /*5510*/  PLOP3.LUT P1, PT, PT, PT, UP3, 0x80, 0x0 ;  /* 0x000000000000781c */ /* 0x000fe20003f2f038 */
[----:B------:R-:W-:Y:S01]  /*5520*/  IMAD.MOV.U32 R2, RZ, RZ, R12 ;  /* 0x000000ffff027224 */ /* 0x000fe200078e000c */
[----:B------:R-:W-:Y:S01]  /*5530*/  PLOP3.LUT P0, PT, PT, PT, UP3, 0x80, 0x0 ;  /* 0x000000000000781c */ /* 0x000fe20003f0f038 */
[----:B------:R-:W-:Y:S01]  /*5540*/  IMAD.MOV.U32 R222, RZ, RZ, R184 ;  /* 0x000000ffffde7224 */ /* 0x000fe200078e00b8 */
[----:B------:R-:W-:Y:S01]  /*5550*/  MOV R3, R0 ;  /* 0x0000000000037202 */ /* 0x000fe20000000f00 */
[----:B------:R-:W-:Y:S01]  /*5560*/  IMAD.MOV.U32 R186, RZ, RZ, c[0x0][0x1e4] ;  /* 0x00007900ffba7624 */ /* 0x000fe200078e00ff */
[----:B------:R-:W-:-:S07]  /*5570*/  MOV R187, c[0x0][0x1e0] ;  /* 0x0000780000bb7a02 */ /* 0x000fce0000000f00 */
[----:B------:R-:W-:-:S05]  /*5580*/  @P1 IMAD.HI.U32 R185, R209, c[0x0][0x2c8], RZ ;  /* 0x0000b200d1b91a27 */ /* 0x000fca00078e00ff */
[----:B------:R-:W-:Y:S02]  /*5590*/  @P0 SHF.R.U32.HI R185, RZ, c[0x0][0x2cc], R185 ;  /* 0x0000b300ffb90a19 */ /* 0x000fe400000116b9 */
.L_x_42:
[----:B------:R-:W-:Y:S04]  /*55a0*/  DEPBAR.LE SB0, 0x0 ;  /* 0x000080000000791a */ /* 0x000fe80000000000 */
[----:B------:R-:W-:Y:S01]  /*55b0*/  BAR.SYNC.DEFER_BLOCKING 0x0 ;  /* 0x0000000000007b1d */ /* 0x000fe20000010000 */
[----:B------:R-:W-:Y:S11]  /*55c0*/  ISETP.GT.AND P6, PT, R207, R222, PT ;  /* 0x000000decf00720c */ /* 0x000ff60003fc4270 */
[----:B------:R-:W-:Y:S02]  /*55d0*/  @!UPT UIADD3 URZ, URZ, URZ, URZ ;  /* 0x0000003f3f3ff290 */ /* 0x000fe4000fffe03f */
[----:B------:R-:W-:Y:S01]  /*55e0*/  @!P6 SHF.R.S32.HI R0, RZ, 0x1f, R222 ;  /* 0x0000001fff00e819 */ /* 0x000fe200000114de */
[----:B------:R-:W-:Y:S04]  /*55f0*/  @!P6 IMAD.WIDE.U32 R158, R222, c[0x0][0x208], RZ ;  /* 0x00008200de9eea25 */ /* 0x000fe800078e00ff */
[----:B------:R-:W-:Y:S02]  /*5600*/  @!P6 IMAD R0, R0, c[0x0][0x208], RZ ;  /* 0x000082000000ea24 */ /* 0x000fe400078e02ff */
[----:B------:R-:W-:Y:S02]  /*5610*/  @!P6 IMAD.MOV.U32 R156, RZ, RZ, R218 ;  /* 0x000000ffff9ce224 */ /* 0x000fe400078e00da */
[----:B------:R-:W-:Y:S01]  /*5620*/  @!P6 IMAD R0, R222, c[0x0][0x20c], R0 ;  /* 0x00008300de00ea24 */ /* 0x000fe200078e0200 */
[----:B------:R-:W1:Y:S01]  /*5630*/  LDSM.16.M88.4 R116, [R206+0x8100] ;  /* 0x00810000ce74783b */ /* 0x000e620000000200 */
[----:B------:R-:W-:Y:S02]  /*5640*/  @!P6 IMAD.MOV.U32 R157, RZ, RZ, R221 ;  /* 0x000000ffff9de224 */ /* 0x000fe400078e00dd */
[----:B------:R-:W-:Y:S02]  /*5650*/  @!P6 IMAD.IADD R0, R159, 0x1, R0 ;  /* 0x000000019f00e824 */ /* 0x000fe400078e0200 */
[----:B------:R-:W2:Y:S01]  /*5660*/  LDSM.16.M88.4 R120, [R206+0x8900] ;  /* 0x00890000ce78783b */ /* 0x000ea20000000200 */
[----:B------:R-:W-:Y:S04]  /*5670*/  @!P6 IMAD.WIDE.U32 R156, R158, 0x60, R156 ;  /* 0x000000609e9ce825 */ /* 0x000fe800078e009c */
[----:B------:R-:W3:Y:S01]  /*5680*/  LDSM.16.M88.4 R128, [R206+0x9100] ;  /* 0x00910000ce80783b */ /* 0x000ee20000000200 */
[----:B------:R-:W-:Y:S02]  /*5690*/  @!P6 IMAD R0, R0, 0x60, RZ ;  /* 0x000000600000e824 */ /* 0x000fe400078e02ff */
[----:B------:R-:W-:Y:S02]  /*56a0*/  @!P6 IMAD.SHL.U32 R162, R156, 0x2, RZ ;  /* 0x000000029ca2e824 */ /* 0x000fe400078e00ff */
[----:B------:R-:W4:Y:S01]  /*56b0*/  LDSM.16.M88.4 R132, [R206+0x9900] ;  /* 0x00990000ce84783b */ /* 0x000f220000000200 */
[----:B------:R-:W-:Y:S02]  /*56c0*/  @!P6 IMAD.IADD R0, R157, 0x1, R0 ;  /* 0x000000019d00e824 */ /* 0x000fe400078e0200 */
[C---:B------:R-:W-:Y:S02]  /*56d0*/  @!P6 IADD3 R158, P5, R162.reuse, 0x80, RZ ;  /* 0x00000080a29ee810 */ /* 0x040fe40007fbe0ff */
[----:B------:R-:W5:Y:S01]  /*56e0*/  LDSM.16.M88.4 R136, [R206+0xa100] ;  /* 0x00a10000ce88783b */ /* 0x000f620000000200 */
[----:B------:R-:W-:Y:S02]  /*56f0*/  @!P6 IADD3 R162, P0, R162, c[0x0][0x1f8], RZ ;  /* 0x00007e00a2a2ea10 */ /* 0x000fe40007f1e0ff */
[----:B------:R-:W-:Y:S02]  /*5700*/  @!P6 IADD3 R158, P2, R158, c[0x0][0x1f8], RZ ;  /* 0x00007e009e9eea10 */ /* 0x000fe40007f5e0ff */
[----:B------:R-:W-:Y:S01]  /*5710*/  LDSM.16.M88.4 R144, [R196] ;  /* 0x00000000c490783b */ /* 0x000fe20000000200 */
[----:B------:R-:W-:Y:S02]  /*5720*/  @!P6 SHF.L.U64.HI R0, R156, 0x1, R0 ;  /* 0x000000019c00e819 */ /* 0x000fe40000010200 */
[----:B------:R-:W-:Y:S02]  /*5730*/  @!P6 IADD3 R156, P1, R162, UR12, RZ ;  /* 0x0000000ca29cec10 */ /* 0x000fe4000ff3e0ff */
[----:B------:R-:W-:Y:S02]  /*5740*/  @!P6 IADD3.X R163, R0, c[0x0][0x1fc], RZ, P0, !PT ;  /* 0x00007f0000a3ea10 */ /* 0x000fe400007fe4ff */
[----:B------:R-:W-:Y:S02]  /*5750*/  @!P6 IADD3.X R159, RZ, c[0x0][0x1fc], R0, P2, P5 ;  /* 0x00007f00ff9fea10 */ /* 0x000fe400017ea400 */
[----:B------:R-:W-:Y:S02]  /*5760*/  @!P6 IADD3.X R157, R163, UR17, RZ, P1, !PT ;  /* 0x00000011a39dec10 */ /* 0x000fe40008ffe4ff */
[----:B------:R-:W-:Y:S01]  /*5770*/  @!P6 IADD3 R160, P0, R156, UR12, RZ ;  /* 0x0000000c9ca0ec10 */ /* 0x000fe2000ff1e0ff */
[C---:B-1----:R-:W-:Y:S03]  /*5780*/  HMMA.16816.F32 R4, R124.reuse, R116, RZ ;  /* 0x000000747c04723c */ /* 0x042fe600000018ff */
[----:B------:R-:W-:Y:S02]  /*5790*/  @!P6 IADD3.X R161, R157, UR17, RZ, P0, !PT ;  /* 0x000000119da1ec10 */ /* 0x000fe400087fe4ff */
[----:B------:R-:W-:Y:S03]  /*57a0*/  PLOP3.LUT P0, PT, PT, PT, UP3, 0x80, 0x0 ;  /* 0x000000000000781c */ /* 0x000fe60003f0f038 */
[C---:B------:R-:W-:Y:S01]  /*57b0*/  HMMA.16816.F32 R8, R124.reuse, R118, RZ ;  /* 0x000000767c08723c */ /* 0x040fe200000018ff */
[----:B------:R-:W1:Y:S07]  /*57c0*/  LDSM.16.M88.4 R116, [R206+0xa900] ;  /* 0x00a90000ce74783b */ /* 0x000e6e0000000200 */
[C---:B--2---:R-:W-:Y:S08]  /*57d0*/  HMMA.16816.F32 R12, R124.reuse, R120, RZ ;  /* 0x000000787c0c723c */ /* 0x044ff000000018ff */
[C---:B------:R-:W-:Y:S01]  /*57e0*/  HMMA.16816.F32 R16, R124.reuse, R122, RZ ;  /* 0x0000007a7c10723c */ /* 0x040fe200000018ff */
[----:B------:R-:W2:Y:S07]  /*57f0*/  LDSM.16.M88.4 R120, [R205] ;  /* 0x00000000cd78783b */ /* 0x000eae0000000200 */
[C---:B---3--:R-:W-:Y:S08]  /*5800*/  HMMA.16816.F32 R20, R124.reuse, R128, RZ ;  /* 0x000000807c14723c */ /* 0x048ff000000018ff */
[C---:B------:R-:W-:Y:S01]  /*5810*/  HMMA.16816.F32 R24, R124.reuse, R130, RZ ;  /* 0x000000827c18723c */ /* 0x040fe200000018ff */
[----:B------:R-:W3:Y:S07]  /*5820*/  LDSM.16.M88.4 R128, [R199] ;  /* 0x00000000c780783b */ /* 0x000eee0000000200 */
[C---:B----4-:R-:W-:Y:S08]  /*5830*/  HMMA.16816.F32 R28, R124.reuse, R132, RZ ;  /* 0x000000847c1c723c */ /* 0x050ff000000018ff */
[C---:B------:R-:W-:Y:S01]  /*5840*/  HMMA.16816.F32 R32, R124.reuse, R134, RZ ;  /* 0x000000867c20723c */ /* 0x040fe200000018ff */
[----:B------:R-:W4:Y:S07]  /*5850*/  LDSM.16.M88.4 R132, [R198] ;  /* 0x00000000c684783b */ /* 0x000f2e0000000200 */
[C---:B-----5:R-:W-:Y:S08]  /*5860*/  HMMA.16816.F32 R36, R124.reuse, R136, RZ ;  /* 0x000000887c24723c */ /* 0x060ff000000018ff */
[C---:B------:R-:W-:Y:S01]  /*5870*/  HMMA.16816.F32 R40, R124.reuse, R138, RZ ;  /* 0x0000008a7c28723c */ /* 0x040fe200000018ff */
[----:B------:R-:W5:Y:S07]  /*5880*/  LDSM.16.M88.4 R136, [R197] ;  /* 0x00000000c588783b */ /* 0x000f6e0000000200 */
[C---:B-1----:R-:W-:Y:S08]  /*5890*/  HMMA.16816.F32 R44, R124.reuse, R116, RZ ;  /* 0x000000747c2c723c */ /* 0x042ff000000018ff */
[----:B------:R-:W-:Y:S01]  /*58a0*/  HMMA.16816.F32 R48, R124, R118, RZ ;  /* 0x000000767c30723c */ /* 0x000fe200000018ff */
[----:B------:R-:W1:Y:S05]  /*58b0*/  LDSM.16.M88.4 R116, [R195] ;  /* 0x00000000c374783b */ /* 0x000e6a0000000200 */
[----:B------:R-:W-:Y:S01]  /*58c0*/  @!PT LDS RZ, [RZ] ;  /* 0x00000000fffff984 */ /* 0x000fe20000000800 */
[----:B------:R-:W-:Y:S01]  /*58d0*/  @!PT LDS RZ, [RZ] ;  /* 0x00000000fffff984 */ /* 0x000fe20000000800 */
[----:B------:R-:W-:Y:S01]  /*58e0*/  @!PT LDS RZ, [RZ] ;  /* 0x00000000fffff984 */ /* 0x000fe20000000800 */
[----:B------:R1:W-:Y:S02]  /*58f0*/  @!P6 LDGSTS.E.BYPASS.LTC128B.128 [R208+0x100], [R162.64], !P4 ;  /* 0x00100000a2d0efae */ /* 0x0003e4000e101d4e */
[C---:B--2---:R-:W-:Y:S03]  /*5900*/  HMMA.16816.F32 R4, R140.reuse, R120, R4 ;  /* 0x000000788c04723c */ /* 0x044fe60000001804 */
[----:B------:R2:W-:Y:S05]  /*5910*/  @!P6 LDGSTS.E.BYPASS.LTC128B.128 [R208+0x3100], [R158.64], !P3 ;  /* 0x031000009ed0efae */ /* 0x0005ea000d901d4e */
[C---:B------:R-:W-:Y:S01]  /*5920*/  HMMA.16816.F32 R8, R140.reuse, R122, R8 ;  /* 0x0000007a8c08723c */ /* 0x040fe20000001808 */
[----:B------:R2:W-:Y:S05]  /*5930*/  @!P6 LDGSTS.E.BYPASS.LTC128B.128 [R208+0x1100], [R156.64], !P4 ;  /* 0x011000009cd0efae */ /* 0x0005ea000e101d4e */
[----:B------:R2:W-:Y:S02]  /*5940*/  @!P6 LDGSTS.E.BYPASS.LTC128B.128 [R208+0x4100], [R156.64+0x80], !P3 ;  /* 0x041000809cd0efae */ /* 0x0005e4000d901d4e */
[C---:B---3--:R-:W-:Y:S03]  /*5950*/  HMMA.16816.F32 R12, R140.reuse, R128, R12 ;  /* 0x000000808c0c723c */ /* 0x048fe6000000180c */
[----:B------:R1:W-:Y:S05]  /*5960*/  @!P6 LDGSTS.E.BYPASS.LTC128B.128 [R208+0x2100], [R160.64], !P4 ;  /* 0x02100000a0d0efae */ /* 0x0003ea000e101d4e */
[C---:B------:R-:W-:Y:S01]  /*5970*/  HMMA.16816.F32 R16, R140.reuse, R130, R16 ;  /* 0x000000828c10723c */ /* 0x040fe20000001810 */
[----:B------:R1:W-:Y:S02]  /*5980*/  @!P6 LDGSTS.E.BYPASS.LTC128B.128 [R208+0x5100], [R160.64+0x80], !P3 ;  /* 0x05100080a0d0efae */ /* 0x0003e4000d901d4e */
[C---:B------:R-:W-:Y:S03]  /*5990*/  ISETP.GT.AND P6, PT, R222.reuse, R207, PT ;  /* 0x000000cfde00720c */ /* 0x040fe60003fc4270 */
[----:B------:R-:W3:Y:S02]  /*59a0*/  LDSM.16.M88.4 R120, [R203+0x8100] ;  /* 0x00810000cb78783b */ /* 0x000ee40000000200 */
[C---:B----4-:R-:W-:Y:S03]  /*59b0*/  HMMA.16816.F32 R20, R140.reuse, R132, R20 ;  /* 0x000000848c14723c */ /* 0x050fe60000001814 */
[----:B------:R-:W0:Y:S05]  /*59c0*/  LDGDEPBAR ;  /* 0x00000000000079af */ /* 0x000e2a0000000000 */
[C---:B------:R-:W-:Y:S01]  /*59d0*/  HMMA.16816.F32 R24, R140.reuse, R134, R24 ;  /* 0x000000868c18723c */ /* 0x040fe20000001818 */
[----:B------:R-:W4:Y:S05]  /*59e0*/  LDSM.16.M88.4 R128, [R203+0x8900] ;  /* 0x00890000cb80783b */ /* 0x000f2a0000000200 */
[----:B------:R-:W3:Y:S02]  /*59f0*/  LDSM.16.M88.4 R132, [R203+0x9100] ;  /* 0x00910000cb84783b */ /* 0x000ee40000000200 */
[C---:B-----5:R-:W-:Y:S03]  /*5a00*/  HMMA.16816.F32 R28, R140.reuse, R136, R28 ;  /* 0x000000888c1c723c */ /* 0x060fe6000000181c */
[----:B--2---:R-:W-:Y:S05]  /*5a10*/  LDSM.16.M88.4 R156, [R194+0x1000] ;  /* 0x00100000c29c783b */ /* 0x004fea0000000200 */
[C---:B------:R-:W-:Y:S01]  /*5a20*/  HMMA.16816.F32 R32, R140.reuse, R138, R32 ;  /* 0x0000008a8c20723c */ /* 0x040fe20000001820 */
[----:B------:R-:W2:Y:S05]  /*5a30*/  LDSM.16.M88.4 R136, [R203+0x9900] ;  /* 0x00990000cb88783b */ /* 0x000eaa0000000200 */
[----:B-1----:R-:W-:Y:S02]  /*5a40*/  LDSM.16.M88.4 R160, [R194+0x1800] ;  /* 0x00180000c2a0783b */ /* 0x002fe40000000200 */
[C---:B------:R-:W-:Y:S03]  /*5a50*/  HMMA.16816.F32 R36, R140.reuse, R144, R36 ;  /* 0x000000908c24723c */ /* 0x040fe60000001824 */
[----:B------:R-:W-:Y:S05]  /*5a60*/  LDSM.16.M88.4 R172, [R192] ;  /* 0x00000000c0ac783b */ /* 0x000fea0000000200 */
[C---:B------:R-:W-:Y:S01]  /*5a70*/  HMMA.16816.F32 R40, R140.reuse, R146, R40 ;  /* 0x000000928c28723c */ /* 0x040fe20000001828 */
[----:B------:R-:W-:Y:S07]  /*5a80*/  LDSM.16.M88.4 R144, [R194+0x800] ;  /* 0x00080000c290783b */ /* 0x000fee0000000200 */
[C---:B------:R-:W-:Y:S08]  /*5a90*/  HMMA.16816.F32 R44, R140.reuse, R116, R44 ;  /* 0x000000748c2c723c */ /* 0x040ff0000000182c */
[----:B------:R-:W-:Y:S01]  /*5aa0*/  HMMA.16816.F32 R48, R140, R118, R48 ;  /* 0x000000768c30723c */ /* 0x000fe20000001830 */
[----:B------:R-:W1:Y:S07]  /*5ab0*/  LDSM.16.M88.4 R116, [R203+0xa100] ;  /* 0x00a10000cb74783b */ /* 0x000e6e0000000200 */
[C---:B---3--:R-:W-:Y:S08]  /*5ac0*/  HMMA.16816.F32 R4, R148.reuse, R120, R4 ;  /* 0x000000789404723c */ /* 0x048ff00000001804 */
[C---:B------:R-:W-:Y:S01]  /*5ad0*/  HMMA.16816.F32 R8, R148.reuse, R122, R8 ;  /* 0x0000007a9408723c */ /* 0x040fe20000001808 */
[----:B------:R-:W3:Y:S07]  /*5ae0*/  LDSM.16.M88.4 R120, [R203+0xa900] ;  /* 0x00a90000cb78783b */ /* 0x000eee0000000200 */
[C---:B----4-:R-:W-:Y:S08]  /*5af0*/  HMMA.16816.F32 R12, R148.reuse, R128, R12 ;  /* 0x00000080940c723c */ /* 0x050ff0000000180c */
[C---:B------:R-:W-:Y:S01]  /*5b00*/  HMMA.16816.F32 R16, R148.reuse, R130, R16 ;  /* 0x000000829410723c */ /* 0x040fe20000001810 */
[----:B------:R-:W4:Y:S07]  /*5b10*/  LDSM.16.M88.4 R128, [R194] ;  /* 0x00000000c280783b */ /* 0x000f2e0000000200 */
[C---:B------:R-:W-:Y:S08]  /*5b20*/  HMMA.16816.F32 R20, R148.reuse, R132, R20 ;  /* 0x000000849414723c */ /* 0x040ff00000001814 */
[C---:B------:R-:W-:Y:S01]  /*5b30*/  HMMA.16816.F32 R24, R148.reuse, R134, R24 ;  /* 0x000000869418723c */ /* 0x040fe20000001818 */
[----:B------:R-:W5:Y:S07]  /*5b40*/  LDSM.16.M88.4 R132, [R194+0x2000] ;  /* 0x00200000c284783b */ /* 0x000f6e0000000200 */
[C---:B--2---:R-:W-:Y:S08]  /*5b50*/  HMMA.16816.F32 R28, R148.reuse, R136, R28 ;  /* 0x00000088941c723c */ /* 0x044ff0000000181c */
[C---:B------:R-:W-:Y:S01]  /*5b60*/  HMMA.16816.F32 R32, R148.reuse, R138, R32 ;  /* 0x0000008a9420723c */ /* 0x040fe20000001820 */
[----:B------:R-:W2:Y:S07]  /*5b70*/  LDSM.16.M88.4 R136, [R194+0x2800] ;  /* 0x00280000c288783b */ /* 0x000eae0000000200 */
[C---:B-1----:R-:W-:Y:S08]  /*5b80*/  HMMA.16816.F32 R36, R148.reuse, R116, R36 ;  /* 0x000000749424723c */ /* 0x042ff00000001824 */
[C---:B------:R-:W-:Y:S01]  /*5b90*/  HMMA.16816.F32 R40, R148.reuse, R118, R40 ;  /* 0x000000769428723c */ /* 0x040fe20000001828 */
[----:B------:R-:W1:Y:S07]  /*5ba0*/  LDSM.16.M88.4 R116, [R206+0xb100] ;  /* 0x00b10000ce74783b */ /* 0x000e6e0000000200 */
[C---:B---3--:R-:W-:Y:S08]  /*5bb0*/  HMMA.16816.F32 R44, R148.reuse, R120, R44 ;  /* 0x00000078942c723c */ /* 0x048ff0000000182c */
[----:B------:R-:W-:Y:S01]  /*5bc0*/  HMMA.16816.F32 R48, R148, R122, R48 ;  /* 0x0000007a9430723c */ /* 0x000fe20000001830 */
[----:B------:R-:W3:Y:S07]  /*5bd0*/  LDSM.16.M88.4 R120, [R206+0xb900] ;  /* 0x00b90000ce78783b */ /* 0x000eee0000000200 */
[C---:B----4-:R-:W-:Y:S08]  /*5be0*/  HMMA.16816.F32 R4, R152.reuse, R128, R4 ;  /* 0x000000809804723c */ /* 0x050ff00000001804 */
[C---:B------:R-:W-:Y:S01]  /*5bf0*/  HMMA.16816.F32 R8, R152.reuse, R130, R8 ;  /* 0x000000829808723c */ /* 0x040fe20000001808 */
[----:B------:R-:W4:Y:S07]  /*5c00*/  LDSM.16.M88.4 R128, [R206+0xc100] ;  /* 0x00c10000ce80783b */ /* 0x000f2e0000000200 */
[C---:B------:R-:W-:Y:S08]  /*5c10*/  HMMA.16816.F32 R12, R152.reuse, R144, R12 ;  /* 0x00000090980c723c */ /* 0x040ff0000000180c */
[C---:B------:R-:W-:Y:S01]  /*5c20*/  HMMA.16816.F32 R16, R152.reuse, R146, R16 ;  /* 0x000000929810723c */ /* 0x040fe20000001810 */
[----:B------:R-:W1:Y:S07]  /*5c30*/  LDSM.16.M88.4 R144, [R206+0xc900] ;  /* 0x00c90000ce90783b */ /* 0x000e6e0000000200 */
[C---:B------:R-:W-:Y:S08]  /*5c40*/  HMMA.16816.F32 R20, R152.reuse, R156, R20 ;  /* 0x0000009c9814723c */ /* 0x040ff00000001814 */
[C---:B------:R-:W-:Y:S01]  /*5c50*/  HMMA.16816.F32 R24, R152.reuse, R158, R24 ;  /* 0x0000009e9818723c */ /* 0x040fe20000001818 */
[----:B------:R-:W-:Y:S07]  /*5c60*/  LDSM.16.M88.4 R156, [R206+0xd900] ;  /* 0x00d90000ce9c783b */ /* 0x000fee0000000200 */
[C---:B------:R-:W-:Y:S08]  /*5c70*/  HMMA.16816.F32 R28, R152.reuse, R160, R28 ;  /* 0x000000a0981c723c */ /* 0x040ff0000000181c */
[C---:B------:R-:W-:Y:S01]  /*5c80*/  HMMA.16816.F32 R32, R152.reuse, R162, R32 ;  /* 0x000000a29820723c */ /* 0x040fe20000001820 */
[----:B------:R-:W-:Y:S07]  /*5c90*/  LDSM.16.M88.4 R160, [R193] ;  /* 0x00000000c1a0783b */ /* 0x000fee0000000200 */
[C---:B-----5:R-:W-:Y:S08]  /*5ca0*/  HMMA.16816.F32 R36, R152.reuse, R132, R36 ;  /* 0x000000849824723c */ /* 0x060ff00000001824 */
[C---:B------:R-:W-:Y:S01]  /*5cb0*/  HMMA.16816.F32 R40, R152.reuse, R134, R40 ;  /* 0x000000869828723c */ /* 0x040fe20000001828 */
[----:B------:R-:W5:Y:S07]  /*5cc0*/  LDSM.16.M88.4 R132, [R206+0xd100] ;  /* 0x00d10000ce84783b */ /* 0x000f6e0000000200 */
[C---:B--2---:R-:W-:Y:S08]  /*5cd0*/  HMMA.16816.F32 R44, R152.reuse, R136, R44 ;  /* 0x00000088982c723c */ /* 0x044ff0000000182c */
[----:B------:R-:W-:Y:S01]  /*5ce0*/  HMMA.16816.F32 R48, R152, R138, R48 ;  /* 0x0000008a9830723c */ /* 0x000fe20000001830 */
[----:B------:R-:W2:Y:S07]  /*5cf0*/  LDSM.16.M88.4 R136, [R191] ;  /* 0x00000000bf88783b */ /* 0x000eae0000000200 */
[C---:B-1----:R-:W-:Y:S08]  /*5d00*/  HMMA.16816.F32 R4, R164.reuse, R116, R4 ;  /* 0x00000074a404723c */ /* 0x042ff00000001804 */
[C---:B------:R-:W-:Y:S01]  /*5d10*/  HMMA.16816.F32 R8, R164.reuse, R118, R8 ;  /* 0x00000076a408723c */ /* 0x040fe20000001808 */
[----:B------:R-:W1:Y:S07]  /*5d20*/  LDSM.16.M88.4 R116, [R190] ;  /* 0x00000000be74783b */ /* 0x000e6e0000000200 */
[C---:B---3--:R-:W-:Y:S08]  /*5d30*/  HMMA.16816.F32 R12, R164.reuse, R120, R12 ;  /* 0x00000078a40c723c */ /* 0x048ff0000000180c */
[C---:B------:R-:W-:Y:S01]  /*5d40*/  HMMA.16816.F32 R16, R164.reuse, R122, R16 ;  /* 0x0000007aa410723c */ /* 0x040fe20000001810 */
[----:B------:R-:W3:Y:S07]  /*5d50*/  LDSM.16.M88.4 R120, [R189] ;  /* 0x00000000bd78783b */ /* 0x000eee0000000200 */
[C---:B----4-:R-:W-:Y:S08]  /*5d60*/  HMMA.16816.F32 R20, R164.reuse, R128, R20 ;  /* 0x00000080a414723c */ /* 0x050ff00000001814 */
[C---:B------:R-:W-:Y:S01]  /*5d70*/  HMMA.16816.F32 R24, R164.reuse, R130, R24 ;  /* 0x00000082a418723c */ /* 0x040fe20000001818 */
[----:B------:R-:W4:Y:S07]  /*5d80*/  LDSM.16.M88.4 R128, [R188] ;  /* 0x00000000bc80783b */ /* 0x000f2e0000000200 */
[C---:B------:R-:W-:Y:S08]  /*5d90*/  HMMA.16816.F32 R28, R164.reuse, R144, R28 ;  /* 0x00000090a41c723c */ /* 0x040ff0000000181c */
[C---:B------:R-:W-:Y:S01]  /*5da0*/  HMMA.16816.F32 R32, R164.reuse, R146, R32 ;  /* 0x00000092a420723c */ /* 0x040fe20000001820 */
[----:B------:R-:W-:Y:S07]  /*5db0*/  LDSM.16.M88.4 R144, [R203+0xc900] ;  /* 0x00c90000cb90783b */ /* 0x000fee0000000200 */
[C---:B-----5:R-:W-:Y:S08]  /*5dc0*/  HMMA.16816.F32 R36, R164.reuse, R132, R36 ;  /* 0x00000084a424723c */ /* 0x060ff00000001824 */
[C---:B------:R-:W-:Y:S01]  /*5dd0*/  HMMA.16816.F32 R40, R164.reuse, R134, R40 ;  /* 0x00000086a428723c */ /* 0x040fe20000001828 */
[----:B------:R-:W5:Y:S07]  /*5de0*/  LDSM.16.M88.4 R132, [R203+0xb100] ;  /* 0x00b10000cb84783b */ /* 0x000f6e0000000200 */
[C---:B------:R-:W-:Y:S08]  /*5df0*/  HMMA.16816.F32 R44, R164.reuse, R156, R44 ;  /* 0x0000009ca42c723c */ /* 0x040ff0000000182c */
[----:B------:R-:W-:Y:S01]  /*5e00*/  HMMA.16816.F32 R48, R164, R158, R48 ;  /* 0x0000009ea430723c */ /* 0x000fe20000001830 */
[----:B------:R-:W-:Y:S07]  /*5e10*/  LDSM.16.M88.4 R156, [R203+0xd100] ;  /* 0x00d10000cb9c783b */ /* 0x000fee0000000200 */
[C---:B------:R-:W-:Y:S08]  /*5e20*/  HMMA.16816.F32 R4, R168.reuse, R160, R4 ;  /* 0x000000a0a804723c */ /* 0x040ff00000001804 */
[C---:B------:R-:W-:Y:S01]  /*5e30*/  HMMA.16816.F32 R8, R168.reuse, R162, R8 ;  /* 0x000000a2a808723c */ /* 0x040fe20000001808 */
[----:B------:R-:W-:Y:S07]  /*5e40*/  LDSM.16.M88.4 R160, [R203+0xd900] ;  /* 0x00d90000cba0783b */ /* 0x000fee0000000200 */
[C---:B------:R-:W-:Y:S08]  /*5e50*/  HMMA.16816.F32 R12, R168.reuse, R172, R12 ;  /* 0x000000aca80c723c */ /* 0x040ff0000000180c */
[C---:B------:R-:W-:Y:S08]  /*5e60*/  HMMA.16816.F32 R16, R168.reuse, R174, R16 ;  /* 0x000000aea810723c */ /* 0x040ff00000001810 */
        /* <DEDUP_REMOVED lines=10> */
[----:B------:R-:W-:Y:S01]  /*5f10*/  HMMA.16816.F32 R48, R168, R130, R48 ;  /* 0x00000082a830723c */ /* 0x000fe20000001830 */
[----:B------:R-:W4:Y:S07]  /*5f20*/  LDSM.16.M88.4 R128, [R194+0x3800] ;  /* 0x00380000c280783b */ /* 0x000f2e0000000200 */
[C---:B-----5:R-:W-:Y:S08]  /*5f30*/  HMMA.16816.F32 R4, R176.reuse, R132, R4 ;  /* 0x00000084b004723c */ /* 0x060ff00000001804 */
[C---:B------:R-:W-:Y:S01]  /*5f40*/  HMMA.16816.F32 R8, R176.reuse, R134, R8 ;  /* 0x00000086b008723c */ /* 0x040fe20000001808 */
[----:B------:R-:W5:Y:S07]  /*5f50*/  LDSM.16.M88.4 R132, [R194+0x4000] ;  /* 0x00400000c284783b */ /* 0x000f6e0000000200 */
[C---:B--2---:R-:W-:Y:S08]  /*5f60*/  HMMA.16816.F32 R12, R176.reuse, R136, R12 ;  /* 0x00000088b00c723c */ /* 0x044ff0000000180c */
[C---:B------:R-:W-:Y:S08]  /*5f70*/  HMMA.16816.F32 R16, R176.reuse, R138, R16 ;  /* 0x0000008ab010723c */ /* 0x040ff00000001810 */
[C---:B-1----:R-:W-:Y:S08]  /*5f80*/  HMMA.16816.F32 R20, R176.reuse, R116, R20 ;  /* 0x00000074b014723c */ /* 0x042ff00000001814 */
[C---:B------:R-:W-:Y:S01]  /*5f90*/  HMMA.16816.F32 R24, R176.reuse, R118, R24 ;  /* 0x00000076b018723c */ /* 0x040fe20000001818 */
[----:B------:R-:W1:Y:S07]  /*5fa0*/  LDSM.16.M88.4 R116, [R194+0x4800] ;  /* 0x00480000c274783b */ /* 0x000e6e0000000200 */
[C---:B------:R-:W-:Y:S08]  /*5fb0*/  HMMA.16816.F32 R28, R176.reuse, R144, R28 ;  /* 0x00000090b01c723c */ /* 0x040ff0000000181c */
[C---:B------:R-:W-:Y:S08]  /*5fc0*/  HMMA.16816.F32 R32, R176.reuse, R146, R32 ;  /* 0x00000092b020723c */ /* 0x040ff00000001820 */
[C---:B------:R-:W-:Y:S07]  /*5fd0*/  HMMA.16816.F32 R36, R176.reuse, R156, R36 ;  /* 0x0000009cb024723c */ /* 0x040fee0000001824 */
[----:B------:R-:W-:Y:S01]  /*5fe0*/  @P6 IADD3 R157, R222, -0x1, RZ ;  /* 0xffffffffde9d6810 */ /* 0x000fe20007ffe0ff */
[C---:B------:R-:W-:Y:S04]  /*5ff0*/  HMMA.16816.F32 R40, R176.reuse, R158, R40 ;  /* 0x0000009eb028723c */ /* 0x040fe80000001828 */
[----:B------:R-:W-:Y:S01]  /*6000*/  @P6 IMAD.MOV.U32 R156, RZ, RZ, R210 ;  /* 0x000000ffff9c6224 */ /* 0x000fe200078e00d2 */
[----:B------:R-:W-:Y:S02]  /*6010*/  @P6 SHF.R.S32.HI R0, RZ, 0x1f, R157 ;  /* 0x0000001fff006819 */ /* 0x000fe4000001149d */
[C---:B------:R-:W-:Y:S01]  /*6020*/  @P6 IMAD.WIDE.U32 R158, R157.reuse, c[0x0][0x1e0], RZ ;  /* 0x000078009d9e6a25 */ /* 0x040fe200078e00ff */
[C---:B------:R-:W-:Y:S04]  /*6030*/  HMMA.16816.F32 R44, R176.reuse, R160, R44 ;  /* 0x000000a0b02c723c */ /* 0x040fe8000000182c */
[----:B------:R-:W-:Y:S04]  /*6040*/  @P6 IMAD R0, R0, c[0x0][0x1e0], RZ ;  /* 0x0000780000006a24 */ /* 0x000fe800078e02ff */
[----:B------:R-:W-:Y:S04]  /*6050*/  HMMA.16816.F32 R48, R176, R162, R48 ;  /* 0x000000a2b030723c */ /* 0x000fe80000001830 */
[----:B------:R-:W-:Y:S02]  /*6060*/  @P6 IMAD R0, R157, c[0x0][0x1e4], R0 ;  /* 0x000079009d006a24 */ /* 0x000fe400078e0200 */
[----:B------:R-:W-:Y:S02]  /*6070*/  @P6 IMAD.MOV.U32 R157, RZ, RZ, R213 ;  /* 0x000000ffff9d6224 */ /* 0x000fe400078e00d5 */
[C---:B---3--:R-:W-:Y:S05]  /*6080*/  HMMA.16816.F32 R4, R180.reuse, R120, R4 ;  /* 0x00000078b404723c */ /* 0x048fea0000001804 */
[----:B------:R-:W-:Y:S02]  /*6090*/  @P6 IMAD.IADD R0, R159, 0x1, R0 ;  /* 0x000000019f006824 */ /* 0x000fe400078e0200 */
[----:B------:R-:W-:Y:S01]  /*60a0*/  @P6 IMAD.WIDE.U32 R156, R158, 0x60, R156 ;  /* 0x000000609e9c6825 */ /* 0x000fe200078e009c */
[C---:B------:R-:W-:Y:S01]  /*60b0*/  HMMA.16816.F32 R8, R180.reuse, R122, R8 ;  /* 0x0000007ab408723c */ /* 0x040fe20000001808 */
[----:B------:R-:W2:Y:S03]  /*60c0*/  LDSM.16.M88.4 R120, [R194+0x5000] ;  /* 0x00500000c278783b */ /* 0x000ea60000000200 */
[----:B------:R-:W-:Y:S02]  /*60d0*/  @P6 IMAD R159, R0, 0x60, RZ ;  /* 0x00000060009f6824 */ /* 0x000fe400078e02ff */
[----:B------:R-:W-:Y:S02]  /*60e0*/  @P6 IMAD.SHL.U32 R0, R156, 0x2, RZ ;  /* 0x000000029c006824 */ /* 0x000fe400078e00ff */
[C---:B----4-:R-:W-:Y:S04]  /*60f0*/  HMMA.16816.F32 R12, R180.reuse, R128, R12 ;  /* 0x00000080b40c723c */ /* 0x050fe8000000180c */
[C---:B------:R-:W-:Y:S01]  /*6100*/  @P6 IADD3 R160, P1, R0.reuse, c[0x0][0x1c8], RZ ;  /* 0x0000720000a06a10 */ /* 0x040fe20007f3e0ff */
[----:B------:R-:W-:Y:S01]  /*6110*/  @P6 IMAD.IADD R157, R157, 0x1, R159 ;  /* 0x000000019d9d6824 */ /* 0x000fe200078e029f */
[----:B------:R-:W-:Y:S01]  /*6120*/  @P6 IADD3 R158, P5, R0, 0x80, RZ ;  /* 0x00000080009e6810 */ /* 0x000fe20007fbe0ff */
[----:B------:R-:W-:Y:S01]  /*6130*/  IMAD.MOV.U32 R0, RZ, RZ, R209 ;  /* 0x000000ffff007224 */ /* 0x000fe200078e00d1 */
[C---:B------:R-:W-:Y:S01]  /*6140*/  HMMA.16816.F32 R16, R180.reuse, R130, R16 ;  /* 0x00000082b410723c */ /* 0x040fe20000001810 */
[----:B------:R-:W3:Y:S01]  /*6150*/  LDSM.16.M88.4 R128, [R194+0x5800] ;  /* 0x00580000c280783b */ /* 0x000ee20000000200 */
[----:B------:R-:W-:Y:S04]  /*6160*/  DEPBAR.LE SB0, 0x0 ;  /* 0x000080000000791a */ /* 0x000fe80000000000 */
[----:B------:R-:W-:Y:S01]  /*6170*/  BAR.SYNC.DEFER_BLOCKING 0x0 ;  /* 0x0000000000007b1d */ /* 0x000fe20000010000 */
[----:B------:R-:W-:Y:S01]  /*6180*/  @P6 IADD3 R158, P2, R158, c[0x0][0x1c8], RZ ;  /* 0x000072009e9e6a10 */ /* 0x000fe20007f5e0ff */
[C---:B-----5:R-:W-:Y:S05]  /*6190*/  HMMA.16816.F32 R20, R180.reuse, R132, R20 ;  /* 0x00000084b414723c */ /* 0x060fea0000001814 */
[----:B------:R-:W-:Y:S01]  /*61a0*/  @P6 SHF.L.U64.HI R157, R156, 0x1, R157 ;  /* 0x000000019c9d6819 */ /* 0x000fe2000001029d */
[----:B------:R-:W-:Y:S02]  /*61b0*/  @P6 IMAD.SHL.U32 R156, R187, 0x40, RZ ;  /* 0x00000040bb9c6824 */ /* 0x000fe400078e00ff */
[C---:B------:R-:W-:Y:S04]  /*61c0*/  HMMA.16816.F32 R24, R180.reuse, R134, R24 ;  /* 0x00000086b418723c */ /* 0x040fe80000001818 */
[----:B------:R-:W-:Y:S01]  /*61d0*/  @P6 IADD3.X R161, R157, c[0x0][0x1cc], RZ, P1, !PT ;  /* 0x000073009da16a10 */ /* 0x000fe20000ffe4ff */
[----:B------:R-:W-:Y:S01]  /*61e0*/  @P0 IMAD.MOV.U32 R0, RZ, RZ, R185 ;  /* 0x000000ffff000224 */ /* 0x000fe200078e00b9 */
[-C--:B------:R-:W-:Y:S02]  /*61f0*/  @P6 IADD3 R162, P1, R160, R156.reuse, RZ ;  /* 0x0000009ca0a26210 */ /* 0x080fe40007f3e0ff */
[C---:B-1----:R-:W-:Y:S04]  /*6200*/  HMMA.16816.F32 R28, R180.reuse, R116, R28 ;  /* 0x00000074b41c723c */ /* 0x042fe8000000181c */
[----:B------:R-:W-:Y:S01]  /*6210*/  @P6 IADD3.X R159, RZ, c[0x0][0x1cc], R157, P2, P5 ;  /* 0x00007300ff9f6a10 */ /* 0x000fe200017ea49d */
[----:B------:R-:W-:Y:S01]  /*6220*/  @!PT LDS RZ, [RZ] ;  /* 0x00000000fffff984 */ /* 0x000fe20000000800 */
[----:B------:R-:W-:Y:S01]  /*6230*/  @!PT LDS RZ, [RZ] ;  /* 0x00000000fffff984 */ /* 0x000fe20000000800 */
[----:B------:R-:W-:Y:S01]  /*6240*/  @!PT LDS RZ, [RZ] ;  /* 0x00000000fffff984 */ /* 0x000fe20000000800 */
[----:B------:R1:W-:Y:S01]  /*6250*/  @P6 LDGSTS.E.BYPASS.LTC128B.128 [R208+0x8100], [R160.64], !P4 ;  /* 0x08100000a0d06fae */ /* 0x0003e2000e101d4e */
[----:B------:R-:W-:Y:S02]  /*6260*/  @P6 IADD3 R174, P0, R162, R156, RZ ;  /* 0x0000009ca2ae6210 */ /* 0x000fe40007f1e0ff */
[C---:B------:R-:W-:Y:S02]  /*6270*/  HMMA.16816.F32 R32, R180.reuse, R118, R32 ;  /* 0x00000076b420723c */ /* 0x040fe40000001820 */
[----:B------:R4:W-:Y:S02]  /*6280*/  @P6 LDGSTS.E.BYPASS.LTC128B.128 [R208+0xb100], [R158.64], !P3 ;  /* 0x0b1000009ed06fae */ /* 0x0009e4000d901d4e */
[----:B------:R-:W-:Y:S04]  /*6290*/  @P6 SHF.L.U64.HI R157, R187, 0x6, R186 ;  /* 0x00000006bb9d6819 */ /* 0x000fe800000102ba */
[C---:B--2---:R-:W-:Y:S01]  /*62a0*/  HMMA.16816.F32 R36, R180.reuse, R120, R36 ;  /* 0x00000078b424723c */ /* 0x044fe20000001824 */
[----:B------:R-:W2:Y:S03]  /*62b0*/  SHFL.IDX PT, R156, R0, RZ, 0x1c1f ;  /* 0x001c1fff009c7589 */ /* 0x000ea600000e0000 */
[--C-:B------:R-:W-:Y:S04]  /*62c0*/  @P6 IMAD.X R163, R161, 0x1, R157.reuse, P1 ;  /* 0x00000001a1a36824 */ /* 0x100fe800008e069d */
[----:B------:R-:W-:Y:S01]  /*62d0*/  @P6 IMAD.X R175, R163, 0x1, R157, P0 ;  /* 0x00000001a3af6824 */ /* 0x000fe200000e069d */
[----:B------:R5:W-:Y:S01]  /*62e0*/  @P6 LDGSTS.E.BYPASS.LTC128B.128 [R208+0x9100], [R162.64], !P4 ;  /* 0x09100000a2d06fae */ /* 0x000be2000e101d4e */
[C---:B------:R-:W-:Y:S01]  /*62f0*/  HMMA.16816.F32 R40, R180.reuse, R122, R40 ;  /* 0x0000007ab428723c */ /* 0x040fe20000001828 */
[----:B------:R-:W-:Y:S02]  /*6300*/  PLOP3.LUT P0, PT, PT, PT, UP2, 0x40, 0x0 ;  /* 0x000000000000781c */ /* 0x000fe40003f0e828 */
[----:B------:R-:W-:Y:S01]  /*6310*/  IMAD R157, R222, -0x60, RZ ;  /* 0xffffffa0de9d7824 */ /* 0x000fe200078e02ff */
[----:B------:R5:W-:Y:S04]  /*6320*/  @P6 LDGSTS.E.BYPASS.LTC128B.128 [R208+0xc100], [R162.64+0x80], !P3 ;  /* 0x0c100080a2d06fae */ /* 0x000be8000d901d4e */
[C---:B---3--:R-:W-:Y:S01]  /*6330*/  HMMA.16816.F32 R44, R180.reuse, R128, R44 ;  /* 0x00000080b42c723c */ /* 0x048fe2000000182c */
[----:B------:R3:W-:Y:S03]  /*6340*/  @P6 LDGSTS.E.BYPASS.LTC128B.128 [R208+0xa100], [R174.64], !P4 ;  /* 0x0a100000aed06fae */ /* 0x0007e6000e101d4e */
[----:B-1----:R-:W-:Y:S02]  /*6350*/  IADD3 R160, -R214, 0x1, R157 ;  /* 0x00000001d6a07810 */ /* 0x002fe40007ffe19d */
[----:B------:R3:W-:Y:S02]  /*6360*/  @P6 LDGSTS.E.BYPASS.LTC128B.128 [R208+0xd100], [R174.64+0x80], !P3 ;  /* 0x0d100080aed06fae */ /* 0x0007e4000d901d4e */
[----:B------:R-:W-:Y:S03]  /*6370*/  HMMA.16816.F32 R48, R180, R130, R48 ;  /* 0x00000082b430723c */ /* 0x000fe60000001830 */
[----:B------:R-:W0:Y:S01]  /*6380*/  LDGDEPBAR ;  /* 0x00000000000079af */ /* 0x000e220000000000 */
[----:B----4-:R-:W-:Y:S04]  /*6390*/  IADD3 R159, R160, c[0x0][0x1d0], RZ ;  /* 0x00007400a09f7a10 */ /* 0x010fe80007ffe0ff */
[----:B------:R-:W-:Y:S04]  /*63a0*/  IADD3 R159, R159, -c[0x0][0x168], RZ ;  /* 0x80005a009f9f7a10 */ /* 0x000fe80007ffe0ff */
[C---:B------:R-:W-:Y:S02]  /*63b0*/  IADD3 R161, R159.reuse, c[0x0][0x328], RZ ;  /* 0x0000ca009fa17a10 */ /* 0x040fe40007ffe0ff */
[----:B------:R-:W-:Y:S03]  /*63c0*/  IADD3 R159, R159, UR6, RZ ;  /* 0x000000069f9f7c10 */ /* 0x000fe6000fffe0ff */
[----:B--2---:R-:W-:Y:S02]  /*63d0*/  IMAD.IADD R173, R161, 0x1, R156 ;  /* 0x00000001a1ad7824 */ /* 0x004fe400078e029c */
[----:B-----5:R-:W-:Y:S01]  /*63e0*/  IMAD.IADD R163, R156, 0x1, R159 ;  /* 0x000000019ca37824 */ /* 0x020fe200078e029f */
[----:B------:R-:W-:-:S05]  /*63f0*/  @P0 BRA `(.L_x_34) ;  /* 0x0000019000000947 */ /* 0x000fca0003800000 */
[----:B------:R-:W-:Y:S01]  /*6400*/  IADD3 R117, R156, c[0x0][0x1d0], RZ ;  /* 0x000074009c757a10 */ /* 0x000fe20007ffe0ff */
[----:B------:R-:W-:Y:S03]  /*6410*/  BSSY B0, `(.L_x_35) ;  /* 0x0000012000007945 */ /* 0x000fe60003800000 */
[----:B------:R-:W-:Y:S04]  /*6420*/  IADD3 R117, R117, -c[0x0][0x168], RZ ;  /* 0x80005a0075757a10 */ /* 0x000fe80007ffe0ff */
[----:B------:R-:W-:Y:S11]  /*6430*/  ISETP.GT.AND P0, PT, R117, -0x1, PT ;  /* 0xffffffff7500780c */ /* 0x000ff60003f04270 */
[----:B------:R-:W-:Y:S02]  /*6440*/  @!UPT UIADD3 URZ, URZ, URZ, URZ ;  /* 0x0000003f3f3ff290 */ /* 0x000fe4000fffe03f */
[----:B------:R-:W-:-:S05]  /*6450*/  @P0 BRA `(.L_x_36) ;  /* 0x0000008000000947 */ /* 0x000fca0003800000 */
[----:B------:R-:W-:Y:S01]  /*6460*/  LOP3.LUT R117, RZ, R117, RZ, 0x33, !PT ;  /* 0x00000075ff757212 */ /* 0x000fe200078e33ff */
[----:B------:R-:W-:Y:S05]  /*6470*/  IMAD.MOV.U32 R116, RZ, RZ, c[0x0][0x32c] ;  /* 0x0000cb00ff747624 */ /* 0x000fea00078e00ff */
[----:B------:R-:W-:Y:S11]  /*6480*/  ISETP.NE.AND P0, PT, R116, 0x1, PT ;  /* 0x000000017400780c */ /* 0x000ff60003f05270 */
[----:B------:R-:W-:Y:S02]  /*6490*/  @!UPT UIADD3 URZ, URZ, URZ, URZ ;  /* 0x0000003f3f3ff290 */ /* 0x000fe4000fffe03f */
[----:B------:R-:W-:Y:S05]  /*64a0*/  @P0 IMAD.HI.U32 R116, R117, c[0x0][0x330], RZ ;  /* 0x0000cc0075740a27 */ /* 0x000fea00078e00ff */
[----:B------:R-:W-:Y:S04]  /*64b0*/  @P0 SHF.R.U32.HI R117, RZ, c[0x0][0x334], R116 ;  /* 0x0000cd00ff750a19 */ /* 0x000fe80000011674 */
[----:B------:R-:W-:Y:S01]  /*64c0*/  LOP3.LUT R117, RZ, R117, RZ, 0x33, !PT ;  /* 0x00000075ff757212 */ /* 0x000fe200078e33ff */
[----:B------:R-:W-:-:S05]  /*64d0*/  BRA `(.L_x_37) ;  /* 0x0000005000007947 */ /* 0x000fca0003800000 */
.L_x_36:
[----:B------:R-:W-:Y:S04]  /*64e0*/  MOV R116, c[0x0][0x32c] ;  /* 0x0000cb0000747a02 */ /* 0x000fe80000000f00 */
[----:B------:R-:W-:Y:S11]  /*64f0*/  ISETP.NE.AND P0, PT, R116, 0x1, PT ;  /* 0x000000017400780c */ /* 0x000ff60003f05270 */
[----:B------:R-:W-:Y:S02]  /*6500*/  @!UPT UIADD3 URZ, URZ, URZ, URZ ;  /* 0x0000003f3f3ff290 */ /* 0x000fe4000fffe03f */
[----:B------:R-:W-:Y:S05]  /*6510*/  @P0 IMAD.HI.U32 R116, R117, c[0x0][0x330], RZ ;  /* 0x0000cc0075740a27 */ /* 0x000fea00078e00ff */
[----:B------:R-:W-:Y:S02]  /*6520*/  @P0 SHF.R.U32.HI R117, RZ, c[0x0][0x334], R116 ;  /* 0x0000cd00ff750a19 */ /* 0x000fe40000011674 */
.L_x_37:
[----:B------:R-:W-:Y:S05]  /*6530*/  BSYNC B0 ;  /* 0x0000000000007941 */ /* 0x000fea0003800000 */
.L_x_35:
[----:B------:R-:W-:Y:S04]  /*6540*/  IMAD.IADD R118, R157, 0x1, -R214 ;  /* 0x000000019d767824 */ /* 0x000fe800078e0ad6 */
[----:B------:R-:W-:Y:S05]  /*6550*/  IMAD R118, R117, c[0x0][0x32c], R118 ;  /* 0x0000cb0075767a24 */ /* 0x000fea00078e0276 */
[----:B------:R-:W-:Y:S02]  /*6560*/  IADD3 R116, R118, c[0x0][0x32c], RZ ;  /* 0x0000cb0076747a10 */ /* 0x000fe40007ffe0ff */
[----:B------:R-:W-:Y:S02]  /*6570*/  IMNMX R163, R163, R118, !PT ;  /* 0x00000076a3a37217 */ /* 0x000fe40007800200 */
[----:B------:R-:W-:Y:S02]  /*6580*/  IMNMX R173, R173, R116, PT ;  /* 0x00000074adad7217 */ /* 0x000fe40003800200 */
.L_x_34:
[C---:B------:R-:W-:Y:S01]  /*6590*/  ISETP.GE.AND P0, PT, R157.reuse, 0x1, PT ;  /* 0x000000019d00780c */ /* 0x040fe20003f06270 */
[----:B------:R-:W1:Y:S01]  /*65a0*/  SHFL.IDX PT, R0, R0, 0x1, 0x1c1f ;  /* 0x003c1f0000007f89 */ /* 0x000e6200000e0000 */
[----:B------:R-:W-:Y:S02]  /*65b0*/  ISETP.GE.AND P1, PT, R157, 0x2, PT ;  /* 0x000000029d00780c */ /* 0x000fe40003f26270 */
[----:B------:R-:W-:Y:S02]  /*65c0*/  LOP3.LUT R215, R215, 0xfff7ffff, RZ, 0xc0, !PT ;  /* 0xfff7ffffd7d77812 */ /* 0x000fe400078ec0ff */
[C---:B------:R-:W-:Y:S02]  /*65d0*/  ISETP.GE.AND P2, PT, R157.reuse, 0x9, PT ;  /* 0x000000099d00780c */ /* 0x040fe40003f46270 */
[C---:B------:R-:W-:Y:S02]  /*65e0*/  ISETP.GE.AND P6, PT, R157.reuse, 0x51, PT ;  /* 0x000000519d00780c */ /* 0x040fe40003fc6270 */
[----:B------:R-:W-:Y:S03]  /*65f0*/  ISETP.GE.AND P5, PT, R157, 0x52, PT ;  /* 0x000000529d00780c */ /* 0x000fe60003fa6270 */
[----:B------:R-:W-:Y:S02]  /*6600*/  @P0 LOP3.LUT R215, R215, 0x80000, RZ, 0xfc, !PT ;  /* 0x00080000d7d70812 */ /* 0x000fe400078efcff */
[----:B------:R-:W-:Y:S02]  /*6610*/  ISETP.GT.AND P0, PT, R163, RZ, !P0 ;  /* 0x000000ffa300720c */ /* 0x000fe40004704270 */
[----:B------:R-:W-:Y:S02]  /*6620*/  LOP3.LUT R215, R215, 0xfffbffff, RZ, 0xc0, !PT ;  /* 0xfffbffffd7d77812 */ /* 0x000fe400078ec0ff */
[----:B------:R-:W-:Y:S02]  /*6630*/  ISETP.LT.OR P0, PT, R173, 0x1, P0 ;  /* 0x00000001ad00780c */ /* 0x000fe40000701670 */
[----:B------:R-:W-:Y:S02]  /*6640*/  @P1 LOP3.LUT R215, R215, 0x40000, RZ, 0xfc, !PT ;  /* 0x00040000d7d71812 */ /* 0x000fe400078efcff */
[----:B------:R-:W-:Y:S02]  /*6650*/  ISETP.GT.AND P1, PT, R163, 0x1, !P1 ;  /* 0x00000001a300780c */ /* 0x000fe40004f24270 */
[----:B------:R-:W-:Y:S01]  /*6660*/  LOP3.LUT R215, R215, 0xfffdffff, RZ, 0xc0, !PT ;  /* 0xfffdffffd7d77812 */ /* 0x000fe200078ec0ff */
[--C-:B-1----:R-:W-:Y:S01]  /*6670*/  IMAD.IADD R159, R159, 0x1, R0.reuse ;  /* 0x000000019f9f7824 */ /* 0x102fe200078e0200 */
[----:B------:R-:W-:Y:S01]  /*6680*/  FSEL R120, R4, -INF , !P0 ;  /* 0xff80000004787808 */ /* 0x000fe20004000000 */
[----:B------:R-:W-:Y:S01]  /*6690*/  IMAD.IADD R4, R161, 0x1, R0 ;  /* 0x00000001a1047824 */ /* 0x000fe200078e0200 */
[----:B------:R-:W-:Y:S02]  /*66a0*/  @P2 LOP3.LUT R215, R215, 0x20000, RZ, 0xfc, !PT ;  /* 0x00020000d7d72812 */ /* 0x000fe400078efcff */
[----:B------:R-:W-:Y:S02]  /*66b0*/  ISETP.GT.AND P0, PT, R163, 0x8, !P2 ;  /* 0x00000008a300780c */ /* 0x000fe40005704270 */
[----:B------:R-:W-:Y:S02]  /*66c0*/  ISETP.GE.AND P2, PT, R157, 0xa, PT ;  /* 0x0000000a9d00780c */ /* 0x000fe40003f46270 */
[C---:B------:R-:W-:Y:S02]  /*66d0*/  ISETP.LT.OR P1, PT, R173.reuse, 0x2, P1 ;  /* 0x00000002ad00780c */ /* 0x040fe40000f21670 */
[----:B------:R-:W-:Y:S02]  /*66e0*/  ISETP.LT.OR P0, PT, R173, 0x9, P0 ;  /* 0x00000009ad00780c */ /* 0x000fe40000701670 */
[----:B------:R-:W-:Y:S02]  /*66f0*/  FSEL R118, R5, -INF , !P1 ;  /* 0xff80000005767808 */ /* 0x000fe40004800000 */
[----:B------:R-:W-:Y:S02]  /*6700*/  ISETP.GE.AND P1, PT, R157, 0x11, PT ;  /* 0x000000119d00780c */ /* 0x000fe40003f26270 */
[----:B------:R-:W-:Y:S02]  /*6710*/  LOP3.LUT R215, R215, 0xfffeffff, RZ, 0xc0, !PT ;  /* 0xfffeffffd7d77812 */ /* 0x000fe400078ec0ff */
[----:B------:R-:W-:Y:S02]  /*6720*/  FSEL R116, R8, -INF , !P0 ;  /* 0xff80000008747808 */ /* 0x000fe40004000000 */
[----:B------:R-:W-:Y:S02]  /*6730*/  @P2 LOP3.LUT R215, R215, 0x10000, RZ, 0xfc, !PT ;  /* 0x00010000d7d72812 */ /* 0x000fe400078efcff */
[----:B------:R-:W-:Y:S02]  /*6740*/  ISETP.GT.AND P0, PT, R163, 0x9, !P2 ;  /* 0x00000009a300780c */ /* 0x000fe40005704270 */
[----:B------:R-:W-:Y:S02]  /*6750*/  LOP3.LUT R215, R215, 0xffff7fff, RZ, 0xc0, !PT ;  /* 0xffff7fffd7d77812 */ /* 0x000fe400078ec0ff */
[----:B------:R-:W-:Y:S02]  /*6760*/  ISETP.LT.OR P0, PT, R173, 0xa, P0 ;  /* 0x0000000aad00780c */ /* 0x000fe40000701670 */
[----:B------:R-:W-:Y:S02]  /*6770*/  @P1 LOP3.LUT R215, R215, 0x8000, RZ, 0xfc, !PT ;  /* 0x00008000d7d71812 */ /* 0x000fe400078efcff */
[----:B------:R-:W-:Y:S02]  /*6780*/  FSEL R8, R9, -INF , !P0 ;  /* 0xff80000009087808 */ /* 0x000fe40004000000 */
[----:B------:R-:W-:Y:S02]  /*6790*/  ISETP.GT.AND P0, PT, R163, 0x10, !P1 ;  /* 0x00000010a300780c */ /* 0x000fe40004f04270 */
[----:B------:R-:W-:Y:S02]  /*67a0*/  ISETP.GE.AND P1, PT, R157, 0x12, PT ;  /* 0x000000129d00780c */ /* 0x000fe40003f26270 */
[----:B------:R-:W-:Y:S02]  /*67b0*/  ISETP.LT.OR P0, PT, R173, 0x11, P0 ;  /* 0x00000011ad00780c */ /* 0x000fe40000701670 */
[----:B------:R-:W-:Y:S02]  /*67c0*/  LOP3.LUT R215, R215, 0xffffbfff, RZ, 0xc0, !PT ;  /* 0xffffbfffd7d77812 */ /* 0x000fe400078ec0ff */
[----:B------:R-:W-:Y:S02]  /*67d0*/  FSEL R160, R12, -INF , !P0 ;  /* 0xff8000000ca07808 */ /* 0x000fe40004000000 */
[----:B------:R-:W-:Y:S02]  /*67e0*/  ISETP.GT.AND P0, PT, R163, 0x11, !P1 ;  /* 0x00000011a300780c */ /* 0x000fe40004f04270 */
[----:B------:R-:W-:Y:S02]  /*67f0*/  ISETP.GE.AND P2, PT, R157, 0x59, PT ;  /* 0x000000599d00780c */ /* 0x000fe40003f46270 */
[----:B------:R-:W-:Y:S02]  /*6800*/  ISETP.LT.OR P0, PT, R173, 0x12, P0 ;  /* 0x00000012ad00780c */ /* 0x000fe40000701670 */
[----:B------:R-:W-:Y:S02]  /*6810*/  @P1 LOP3.LUT R215, R215, 0x4000, RZ, 0xfc, !PT ;  /* 0x00004000d7d71812 */ /* 0x000fe400078efcff */
[----:B------:R-:W-:Y:S02]  /*6820*/  ISETP.GE.AND P1, PT, R157, 0x19, PT ;  /* 0x000000199d00780c */ /* 0x000fe40003f26270 */
[----:B------:R-:W-:Y:S02]  /*6830*/  LOP3.LUT R215, R215, 0xffffdfff, RZ, 0xc0, !PT ;  /* 0xffffdfffd7d77812 */ /* 0x000fe400078ec0ff */
[----:B------:R-:W-:Y:S02]  /*6840*/  FSEL R144, R13, -INF , !P0 ;  /* 0xff8000000d907808 */ /* 0x000fe40004000000 */
[----:B------:R-:W-:Y:S04]  /*6850*/  ISETP.GT.AND P0, PT, R163, 0x18, !P1 ;  /* 0x00000018a300780c */ /* 0x000fe80004f04270 */
[----:B------:R-:W-:Y:S03]  /*6860*/  ISETP.LT.OR P0, PT, R173, 0x19, P0 ;  /* 0x00000019ad00780c */ /* 0x000fe60000701670 */
        /* <DEDUP_REMOVED lines=21> */
[----:B---3--:R-:W-:Y:S02]  /*69c0*/  FSEL R174, R21, -INF , !P0 ;  /* 0xff80000015ae7808 */ /* 0x008fe40004000000 */
        /* <DEDUP_REMOVED lines=46> */
[----:B------:R-:W-:Y:S02]  /*6cb0*/  FSEL R184, R37, -INF , !P0 ;  /* 0xff80000025b87808 */ /* 0x000fe40004000000 */
[----:B------:R-:W-:Y:S02]  /*6cc0*/  LOP3.LUT R215, R215, 0xfffffffd, RZ, 0xc0, !PT ;  /* 0xfffffffdd7d77812 */ /* 0x000fe400078ec0ff */
[----:B------:R-:W-:Y:S04]  /*6cd0*/  ISETP.GT.AND P0, PT, R163, 0x48, !P1 ;  /* 0x00000048a300780c */ /* 0x000fe80004f04270 */
[----:B------:R-:W-:Y:S03]  /*6ce0*/  ISETP.LT.OR P0, PT, R173, 0x49, P0 ;  /* 0x00000049ad00780c */ /* 0x000fe60000701670 */
[----:B------:R-:W-:Y:S02]  /*6cf0*/  @P1 LOP3.LUT R215, R215, 0x2, RZ, 0xfc, !PT ;  /* 0x00000002d7d71812 */ /* 0x000fe400078efcff */
[----:B------:R-:W-:Y:S02]  /*6d00*/  ISETP.GE.AND P1, PT, R157, 0x4a, PT ;  /* 0x0000004a9d00780c */ /* 0x000fe40003f26270 */
[----:B------:R-:W-:Y:S02]  /*6d10*/  FSEL R172, R40, -INF , !P0 ;  /* 0xff80000028ac7808 */ /* 0x000fe40004000000 */
[----:B------:R-:W-:Y:S02]  /*6d20*/  ISETP.GT.AND P0, PT, R163, 0x49, !P1 ;  /* 0x00000049a300780c */ /* 0x000fe40004f04270 */
[----:B------:R-:W-:Y:S02]  /*6d30*/  LOP3.LUT R215, R215, 0xfffffffe, RZ, 0xc0, !PT ;  /* 0xfffffffed7d77812 */ /* 0x000fe400078ec0ff */
[----:B------:R-:W-:Y:S04]  /*6d40*/  ISETP.LT.OR P0, PT, R173, 0x4a, P0 ;  /* 0x0000004aad00780c */ /* 0x000fe80000701670 */
[----:B------:R-:W-:Y:S02]  /*6d50*/  FSEL R162, R41, -INF , !P0 ;  /* 0xff80000029a27808 */ /* 0x000fe40004000000 */
[----:B------:R-:W-:Y:S02]  /*6d60*/  ISETP.GT.AND P0, PT, R163, 0x50, !P6 ;  /* 0x00000050a300780c */ /* 0x000fe40007704270 */
[----:B------:R-:W-:Y:S02]  /*6d70*/  @P1 LOP3.LUT R215, R215, 0x1, RZ, 0xfc, !PT ;  /* 0x00000001d7d71812 */ /* 0x000fe400078efcff */
[----:B------:R-:W-:Y:S02]  /*6d80*/  ISETP.LT.OR P0, PT, R173, 0x51, P0 ;  /* 0x00000051ad00780c */ /* 0x000fe40000701670 */
[----:B------:R-:W-:Y:S02]  /*6d90*/  ISETP.GE.AND P1, PT, R157, 0x5a, PT ;  /* 0x0000005a9d00780c */ /* 0x000fe40003f26270 */
[----:B------:R-:W-:Y:S02]  /*6da0*/  FSEL R146, R44, -INF , !P0 ;  /* 0xff8000002c927808 */ /* 0x000fe40004000000 */
[----:B------:R-:W-:Y:S04]  /*6db0*/  ISETP.GT.AND P0, PT, R163, 0x51, !P5 ;  /* 0x00000051a300780c */ /* 0x000fe80006f04270 */
[----:B------:R-:W-:Y:S04]  /*6dc0*/  ISETP.LT.OR P0, PT, R173, 0x52, P0 ;  /* 0x00000052ad00780c */ /* 0x000fe80000701670 */
[----:B------:R-:W-:Y:S02]  /*6dd0*/  FSEL R145, R45, -INF , !P0 ;  /* 0xff8000002d917808 */ /* 0x000fe40004000000 */
[----:B------:R-:W-:Y:S04]  /*6de0*/  ISETP.GT.AND P0, PT, R163, 0x58, !P2 ;  /* 0x00000058a300780c */ /* 0x000fe80005704270 */
[----:B------:R-:W-:Y:S04]  /*6df0*/  ISETP.LT.OR P0, PT, R173, 0x59, P0 ;  /* 0x00000059ad00780c */ /* 0x000fe80000701670 */
[----:B------:R-:W-:Y:S02]  /*6e00*/  FSEL R138, R48, -INF , !P0 ;  /* 0xff800000308a7808 */ /* 0x000fe40004000000 */
[----:B------:R-:W-:Y:S04]  /*6e10*/  ISETP.GT.AND P0, PT, R163, 0x59, !P1 ;  /* 0x00000059a300780c */ /* 0x000fe80004f04270 */
[----:B------:R-:W-:Y:S04]  /*6e20*/  ISETP.LT.OR P0, PT, R173, 0x5a, P0 ;  /* 0x0000005aad00780c */ /* 0x000fe80000701670 */
[----:B------:R-:W-:Y:S02]  /*6e30*/  FSEL R136, R49, -INF , !P0 ;  /* 0xff80000031887808 */ /* 0x000fe40004000000 */
[----:B------:R-:W-:Y:S11]  /*6e40*/  PLOP3.LUT P0, PT, PT, PT, UP2, 0x40, 0x0 ;  /* 0x000000000000781c */ /* 0x000ff60003f0e828 */
[----:B------:R-:W-:Y:S02]  /*6e50*/  @!UPT UIADD3 URZ, URZ, URZ, URZ ;  /* 0x0000003f3f3ff290 */ /* 0x000fe4000fffe03f */
        /* <DEDUP_REMOVED lines=15> */
.L_x_40:
[----:B------:R-:W-:Y:S04]  /*6f50*/  MOV R0, c[0x0][0x32c] ;  /* 0x0000cb0000007a02 */ /* 0x000fe80000000f00 */
[----:B------:R-:W-:Y:S11]  /*6f60*/  ISETP.NE.AND P0, PT, R0, 0x1, PT ;  /* 0x000000010000780c */ /* 0x000ff60003f05270 */
[----:B------:R-:W-:Y:S02]  /*6f70*/  @!UPT UIADD3 URZ, URZ, URZ, URZ ;  /* 0x0000003f3f3ff290 */ /* 0x000fe4000fffe03f */
[----:B------:R-:W-:Y:S05]  /*6f80*/  @P0 IMAD.HI.U32 R0, R5, c[0x0][0x330], RZ ;  /* 0x0000cc0005000a27 */ /* 0x000fea00078e00ff */
[----:B------:R-:W-:Y:S02]  /*6f90*/  @P0 SHF.R.U32.HI R5, RZ, c[0x0][0x334], R0 ;  /* 0x0000cd00ff050a19 */ /* 0x000fe40000011600 */
.L_x_41:
[----:B------:R-:W-:Y:S05]  /*6fa0*/  BSYNC B0 ;  /* 0x0000000000007941 */ /* 0x000fea0003800000 */
.L_x_39:
[----:B------:R-:W-:Y:S04]  /*6fb0*/  IMAD.IADD R0, R157, 0x1, -R214 ;  /* 0x000000019d007824 */ /* 0x000fe800078e0ad6 */
[----:B------:R-:W-:Y:S05]  /*6fc0*/  IMAD R0, R5, c[0x0][0x32c], R0 ;  /* 0x0000cb0005007a24 */ /* 0x000fea00078e0200 */
[----:B------:R-:W-:Y:S02]  /*6fd0*/  IADD3 R5, R0, c[0x0][0x32c], RZ ;  /* 0x0000cb0000057a10 */ /* 0x000fe40007ffe0ff */
[----:B------:R-:W-:Y:S02]  /*6fe0*/  IMNMX R159, R159, R0, !PT ;  /* 0x000000009f9f7217 */ /* 0x000fe40007800200 */
[----:B------:R-:W-:Y:S02]  /*6ff0*/  IMNMX R4, R4, R5, PT ;  /* 0x0000000504047217 */ /* 0x000fe40003800200 */
.L_x_38:
[----:B------:R-:W-:Y:S02]  /*7000*/  LOP3.LUT P0, RZ, R215, 0x80000, RZ, 0xc0, !PT ;  /* 0x00080000d7ff7812 */ /* 0x000fe4000780c0ff */
[C---:B------:R-:W-:Y:S02]  /*7010*/  ISETP.GT.AND P6, PT, R159.reuse, 0x50, !P6 ;  /* 0x000000509f00780c */ /* 0x040fe400077c4270 */
[C---:B------:R-:W-:Y:S02]  /*7020*/  ISETP.GT.AND P0, PT, R159.reuse, RZ, !P0 ;  /* 0x000000ff9f00720c */ /* 0x040fe40004704270 */
[C---:B------:R-:W-:Y:S02]  /*7030*/  ISETP.LT.OR P6, PT, R4.reuse, 0x51, P6 ;  /* 0x000000510400780c */ /* 0x040fe400037c1670 */
[----:B------:R-:W-:Y:S02]  /*7040*/  ISETP.LT.OR P0, PT, R4, 0x1, P0 ;  /* 0x000000010400780c */ /* 0x000fe40000701670 */
[----:B------:R-:W-:Y:S02]  /*7050*/  ISETP.GT.AND P5, PT, R159, 0x51, !P5 ;  /* 0x000000519f00780c */ /* 0x000fe40006fa4270 */
[----:B------:R-:W-:Y:S02]  /*7060*/  FSEL R17, R6, -INF , !P0 ;  /* 0xff80000006117808 */ /* 0x000fe40004000000 */
[----:B------:R-:W-:Y:S02]  /*7070*/  LOP3.LUT P0, RZ, R215, 0x40000, RZ, 0xc0, !PT ;  /* 0x00040000d7ff7812 */ /* 0x000fe4000780c0ff */
[----:B------:R-:W-:Y:S02]  /*7080*/  FSEL R157, R46, -INF , !P6 ;  /* 0xff8000002e9d7808 */ /* 0x000fe40007000000 */
[C---:B------:R-:W-:Y:S02]  /*7090*/  ISETP.GT.AND P0, PT, R159.reuse, 0x1, !P0 ;  /* 0x000000019f00780c */ /* 0x040fe40004704270 */
[C---:B------:R-:W-:Y:S02]  /*70a0*/  ISETP.LT.OR P5, PT, R4.reuse, 0x52, P5 ;  /* 0x000000520400780c */ /* 0x040fe40002fa1670 */
[----:B------:R-:W-:Y:S02]  /*70b0*/  ISETP.LT.OR P0, PT, R4, 0x2, P0 ;  /* 0x000000020400780c */ /* 0x000fe40000701670 */
[----:B------:R-:W-:Y:S02]  /*70c0*/  ISETP.GT.AND P2, PT, R159, 0x58, !P2 ;  /* 0x000000589f00780c */ /* 0x000fe40005744270 */
[----:B------:R-:W-:Y:S02]  /*70d0*/  FSEL R13, R7, -INF , !P0 ;  /* 0xff800000070d7808 */ /* 0x000fe40004000000 */
[----:B------:R-:W-:Y:S02]  /*70e0*/  LOP3.LUT P0, RZ, R215, 0x20000, RZ, 0xc0, !PT ;  /* 0x00020000d7ff7812 */ /* 0x000fe4000780c0ff */
[----:B------:R-:W-:Y:S02]  /*70f0*/  FMNMX.FTZ R7, R120, R3, !PT ;  /* 0x0000000378077209 */ /* 0x000fe40007810000 */
[----:B------:R-:W-:Y:S02]  /*7100*/  ISETP.GT.AND P0, PT, R159, 0x8, !P0 ;  /* 0x000000089f00780c */ /* 0x000fe40004704270 */
[----:B------:R-:W-:Y:S02]  /*7110*/  FMNMX.FTZ R7, R118, R7, !PT ;  /* 0x0000000776077209 */ /* 0x000fe40007810000 */
[----:B------:R-:W-:Y:S02]  /*7120*/  ISETP.LT.OR P0, PT, R4, 0x9, P0 ;  /* 0x000000090400780c */ /* 0x000fe40000701670 */
[----:B------:R-:W-:Y:S02]  /*7130*/  FMNMX.FTZ R7, R116, R7, !PT ;  /* 0x0000000774077209 */ /* 0x000fe40007810000 */
        /* <DEDUP_REMOVED lines=50> */
[----:B------:R-:W-:Y:S01]  /*7460*/  LOP3.LUT P0, RZ, R215, 0x200, RZ, 0xc0, !PT ;  /* 0x00000200d7ff7812 */ /* 0x000fe2000780c0ff */
[----:B------:R-:W-:Y:S01]  /*7470*/  LDSM.16.MT88.4 R20, [R202+0x100] ;  /* 0x00010000ca14783b */ /* 0x000fe20000004200 */
        /* <DEDUP_REMOVED lines=33> */
[----:B------:R-:W-:Y:S01]  /*7690*/  FSEL R139, R47, -INF , !P5 ;  /* 0xff8000002f8b7808 */ /* 0x000fe20006800000 */
[----:B------:R-:W1:Y:S01]  /*76a0*/  SHFL.BFLY PT, R0, R5, 0x2, 0x1f ;  /* 0x0c401f0005007f89 */ /* 0x000e6200000e0000 */
[----:B------:R-:W-:Y:S02]  /*76b0*/  FSEL R243, R34, -INF , !P0 ;  /* 0xff80000022f37808 */ /* 0x000fe40004000000 */
[----:B------:R-:W-:Y:S02]  /*76c0*/  LOP3.LUT P0, RZ, R215, 0x10, RZ, 0xc0, !PT ;  /* 0x00000010d7ff7812 */ /* 0x000fe4000780c0ff */
[----:B------:R-:W-:Y:S02]  /*76d0*/  FMNMX.FTZ R10, R243, R10, !PT ;  /* 0x0000000af30a7209 */ /* 0x000fe40007810000 */
[C---:B------:R-:W-:Y:S01]  /*76e0*/  ISETP.GT.AND P0, PT, R159.reuse, 0x39, !P0 ;  /* 0x000000399f00780c */ /* 0x040fe20004704270 */
[----:B------:R-:W-:Y:S01]  /*76f0*/  LDSM.16.MT88.4 R44, [R204+0x3100] ;  /* 0x00310000cc2c783b */ /* 0x000fe20000004200 */
[C---:B------:R-:W-:Y:S02]  /*7700*/  ISETP.LT.OR P2, PT, R4.reuse, 0x59, P2 ;  /* 0x000000590400780c */ /* 0x040fe40001741670 */
[----:B------:R-:W-:Y:S02]  /*7710*/  ISETP.LT.OR P0, PT, R4, 0x3a, P0 ;  /* 0x0000003a0400780c */ /* 0x000fe40000701670 */
[----:B------:R-:W-:Y:S02]  /*7720*/  ISETP.GT.AND P1, PT, R159, 0x59, !P1 ;  /* 0x000000599f00780c */ /* 0x000fe40004f24270 */
[----:B------:R-:W-:Y:S02]  /*7730*/  FSEL R239, R35, -INF , !P0 ;  /* 0xff80000023ef7808 */ /* 0x000fe40004000000 */
[----:B------:R-:W-:Y:S02]  /*7740*/  LOP3.LUT P0, RZ, R215, 0x8, RZ, 0xc0, !PT ;  /* 0x00000008d7ff7812 */ /* 0x000fe4000780c0ff */
[----:B------:R-:W-:Y:S02]  /*7750*/  FMNMX.FTZ R10, R239, R10, !PT ;  /* 0x0000000aef0a7209 */ /* 0x000fe40007810000 */
[----:B------:R-:W-:Y:S02]  /*7760*/  ISETP.GT.AND P0, PT, R159, 0x40, !P0 ;  /* 0x000000409f00780c */ /* 0x000fe40004704270 */
[----:B------:R-:W-:Y:S02]  /*7770*/  FSEL R135, R50, -INF , !P2 ;  /* 0xff80000032877808 */ /* 0x000fe40005000000 */
[C---:B------:R-:W-:Y:S02]  /*7780*/  ISETP.LT.OR P0, PT, R4.reuse, 0x41, P0 ;  /* 0x000000410400780c */ /* 0x040fe40000701670 */
[----:B------:R-:W-:Y:S02]  /*7790*/  ISETP.LT.OR P1, PT, R4, 0x5a, P1 ;  /* 0x0000005a0400780c */ /* 0x000fe40000f21670 */
[----:B------:R-:W-:Y:S02]  /*77a0*/  FSEL R231, R38, -INF , !P0 ;  /* 0xff80000026e77808 */ /* 0x000fe40004000000 */
[----:B------:R-:W-:Y:S02]  /*77b0*/  LOP3.LUT P0, RZ, R215, 0x4, RZ, 0xc0, !PT ;  /* 0x00000004d7ff7812 */ /* 0x000fe4000780c0ff */
[----:B------:R-:W-:Y:S02]  /*77c0*/  FMNMX.FTZ R10, R231, R10, !PT ;  /* 0x0000000ae70a7209 */ /* 0x000fe40007810000 */
[----:B------:R-:W-:Y:S02]  /*77d0*/  ISETP.GT.AND P0, PT, R159, 0x41, !P0 ;  /* 0x000000419f00780c */ /* 0x000fe40004704270 */
[----:B------:R-:W-:Y:S02]  /*77e0*/  FSEL R117, R51, -INF , !P1 ;  /* 0xff80000033757808 */ /* 0x000fe40004800000 */
[C---:B------:R-:W-:Y:S04]  /*77f0*/  ISETP.LT.OR P0, PT, R4.reuse, 0x42, P0 ;  /* 0x000000420400780c */ /* 0x040fe80000701670 */
[----:B------:R-:W-:Y:S02]  /*7800*/  FSEL R225, R39, -INF , !P0 ;  /* 0xff80000027e17808 */ /* 0x000fe40004000000 */
[----:B------:R-:W-:Y:S01]  /*7810*/  LOP3.LUT P0, RZ, R215, 0x2, RZ, 0xc0, !PT ;  /* 0x00000002d7ff7812 */ /* 0x000fe2000780c0ff */
[----:B------:R-:W-:Y:S01]  /*7820*/  LDSM.16.MT88.4 R36, [R200+0x100] ;  /* 0x00010000c824783b */ /* 0x000fe20000004200 */
[----:B------:R-:W-:Y:S02]  /*7830*/  FMNMX.FTZ R10, R225, R10, !PT ;  /* 0x0000000ae10a7209 */ /* 0x000fe40007810000 */
[----:B------:R-:W-:Y:S04]  /*7840*/  ISETP.GT.AND P0, PT, R159, 0x48, !P0 ;  /* 0x000000489f00780c */ /* 0x000fe80004704270 */
[----:B------:R-:W-:Y:S04]  /*7850*/  ISETP.LT.OR P0, PT, R4, 0x49, P0 ;  /* 0x000000490400780c */ /* 0x000fe80000701670 */
[----:B------:R-:W-:Y:S02]  /*7860*/  FSEL R175, R42, -INF , !P0 ;  /* 0xff8000002aaf7808 */ /* 0x000fe40004000000 */
[----:B------:R-:W-:Y:S02]  /*7870*/  LOP3.LUT P0, RZ, R215, 0x1, RZ, 0xc0, !PT ;  /* 0x00000001d7ff7812 */ /* 0x000fe4000780c0ff */
[----:B------:R-:W-:Y:S02]  /*7880*/  FMNMX.FTZ R10, R175, R10, !PT ;  /* 0x0000000aaf0a7209 */ /* 0x000fe40007810000 */
[----:B------:R-:W-:Y:S04]  /*7890*/  ISETP.GT.AND P0, PT, R159, 0x49, !P0 ;  /* 0x000000499f00780c */ /* 0x000fe80004704270 */
[----:B------:R-:W-:Y:S04]  /*78a0*/  ISETP.LT.OR P0, PT, R4, 0x4a, P0 ;  /* 0x0000004a0400780c */ /* 0x000fe80000701670 */
[----:B------:R-:W-:Y:S04]  /*78b0*/  FSEL R173, R43, -INF , !P0 ;  /* 0xff8000002bad7808 */ /* 0x000fe80004000000 */
[----:B------:R-:W-:Y:S04]  /*78c0*/  FMNMX.FTZ R10, R173, R10, !PT ;  /* 0x0000000aad0a7209 */ /* 0x000fe80007810000 */
[----:B------:R-:W-:Y:S02]  /*78d0*/  FMNMX.FTZ R10, R157, R10, !PT ;  /* 0x0000000a9d0a7209 */ /* 0x000fe40007810000 */
[----:B-1----:R-:W-:Y:S02]  /*78e0*/  FMNMX.FTZ R6, R5, R0, !PT ;  /* 0x0000000005067209 */ /* 0x002fe40007810000 */
[----:B------:R-:W-:Y:S03]  /*78f0*/  FMNMX.FTZ R0, R139, R10, !PT ;  /* 0x0000000a8b007209 */ /* 0x000fe60007810000 */
[----:B------:R-:W1:Y:S01]  /*7900*/  SHFL.BFLY PT, R15, R6, 0x1, 0x1f ;  /* 0x0c201f00060f7f89 */ /* 0x000e6200000e0000 */
[----:B------:R-:W-:Y:S04]  /*7910*/  FMNMX.FTZ R0, R135, R0, !PT ;  /* 0x0000000087007209 */ /* 0x000fe80007810000 */
[----:B------:R-:W-:Y:S05]  /*7920*/  FMNMX.FTZ R7, R117, R0, !PT ;  /* 0x0000000075077209 */ /* 0x000fea0007810000 */
[----:B------:R-:W2:Y:S01]  /*7930*/  SHFL.BFLY PT, R4, R7, 0x2, 0x1f ;  /* 0x0c401f0007047f89 */ /* 0x000ea200000e0000 */
[----:B-1----:R-:W-:Y:S04]  /*7940*/  FMNMX.FTZ R0, R6, R15, !PT ;  /* 0x0000000f06007209 */ /* 0x002fe80007810000 */
[C---:B------:R-:W-:Y:S01]  /*7950*/  FSETP.NEU.FTZ.AND P0, PT, R0.reuse, -INF , PT ;  /* 0xff8000000000780b */ /* 0x040fe20003f1d000 */
[C---:B------:R-:W-:Y:S03]  /*7960*/  FMUL.FTZ R159, R0.reuse, c[0x0][0x2d0] ;  /* 0x0000b400009f7a20 */ /* 0x040fe60000410000 */
[----:B------:R-:W-:Y:S02]  /*7970*/  FSEL R6, R0, RZ, P0 ;  /* 0x000000ff00067208 */ /* 0x000fe40000000000 */
[----:B--2---:R-:W-:Y:S02]  /*7980*/  FMNMX.FTZ R5, R7, R4, !PT ;  /* 0x0000000407057209 */ /* 0x004fe40007810000 */
[----:B------:R-:W-:Y:S01]  /*7990*/  FSEL R159, R159, RZ, P0 ;  /* 0x000000ff9f9f7208 */ /* 0x000fe20000000000 */
[----:B------:R-:W-:Y:S02]  /*79a0*/  FADD.FTZ R3, -R6, R3 ;  /* 0x0000000306037221 */ /* 0x000fe40000010100 */
[----:B------:R-:W1:Y:S02]  /*79b0*/  SHFL.BFLY PT, R4, R5, 0x1, 0x1f ;  /* 0x0c201f0005047f89 */ /* 0x000e6400000e0000 */
[--C-:B------:R-:W-:Y:S02]  /*79c0*/  FFMA.FTZ R119, R118, c[0x0][0x2d0], -R159.reuse ;  /* 0x0000b40076777a23 */ /* 0x100fe4000001089f */
[--C-:B------:R-:W-:Y:S02]  /*79d0*/  FFMA.FTZ R118, R116, c[0x0][0x2d0], -R159.reuse ;  /* 0x0000b40074767a23 */ /* 0x100fe4000001089f */
[--C-:B------:R-:W-:Y:S02]  /*79e0*/  FFMA.FTZ R129, R8, c[0x0][0x2d0], -R159.reuse ;  /* 0x0000b40008817a23 */ /* 0x100fe4000001089f */
[--C-:B------:R-:W-:Y:S01]  /*79f0*/  FFMA.FTZ R128, R120, c[0x0][0x2d0], -R159.reuse ;  /* 0x0000b40078807a23 */ /* 0x100fe2000001089f */
[----:B------:R-:W-:Y:S01]  /*7a00*/  MUFU.EX2 R119, R119 ;  /* 0x0000007700777308 */ /* 0x000fe20000000800 */
[--C-:B------:R-:W-:Y:S02]  /*7a10*/  FFMA.FTZ R137, R160, c[0x0][0x2d0], -R159.reuse ;  /* 0x0000b400a0897a23 */ /* 0x100fe4000001089f */
[--C-:B------:R-:W-:Y:S02]  /*7a20*/  FFMA.FTZ R144, R144, c[0x0][0x2d0], -R159.reuse ;  /* 0x0000b40090907a23 */ /* 0x100fe4000001089f */
[--C-:B------:R-:W-:Y:S02]  /*7a30*/  FFMA.FTZ R147, R158, c[0x0][0x2d0], -R159.reuse ;  /* 0x0000b4009e937a23 */ /* 0x100fe4000001089f */
[--C-:B------:R-:W-:Y:S02]  /*7a40*/  FFMA.FTZ R156, R156, c[0x0][0x2d0], -R159.reuse ;  /* 0x0000b4009c9c7a23 */ /* 0x100fe4000001089f */
[--C-:B------:R-:W-:Y:S01]  /*7a50*/  FFMA.FTZ R174, R174, c[0x0][0x2d0], -R159.reuse ;  /* 0x0000b400aeae7a23 */ /* 0x100fe2000001089f */
[----:B------:R-:W2:Y:S01]  /*7a60*/  MUFU.EX2 R128, R128 ;  /* 0x0000008000807308 */ /* 0x000ea20000000800 */
[--C-:B------:R-:W-:Y:S02]  /*7a70*/  FFMA.FTZ R224, R224, c[0x0][0x2d0], -R159.reuse ;  /* 0x0000b400e0e07a23 */ /* 0x100fe4000001089f */
[--C-:B------:R-:W-:Y:S01]  /*7a80*/  FFMA.FTZ R232, R232, c[0x0][0x2d0], -R159.reuse ;  /* 0x0000b400e8e87a23 */ /* 0x100fe2000001089f */
[----:B-1----:R-:W-:Y:S01]  /*7a90*/  FMNMX.FTZ R116, R5, R4, !PT ;  /* 0x0000000405747209 */ /* 0x002fe20007810000 */
[----:B------:R-:W-:Y:S02]  /*7aa0*/  FMUL.FTZ R4, R3, c[0x0][0x2d0] ;  /* 0x0000b40003047a20 */ /* 0x000fe40000410000 */
[--C-:B------:R-:W-:Y:S01]  /*7ab0*/  FFMA.FTZ R234, R234, c[0x0][0x2d0], -R159.reuse ;  /* 0x0000b400eaea7a23 */ /* 0x100fe2000001089f */
[C---:B------:R-:W-:Y:S01]  /*7ac0*/  FSETP.NEU.FTZ.AND P0, PT, R116.reuse, -INF , PT ;  /* 0xff8000007400780b */ /* 0x040fe20003f1d000 */
[----:B------:R-:W-:Y:S01]  /*7ad0*/  FMUL.FTZ R134, R116, c[0x0][0x2d0] ;  /* 0x0000b40074867a20 */ /* 0x000fe20000410000 */
[----:B------:R-:W1:Y:S01]  /*7ae0*/  MUFU.EX2 R3, R4 ;  /* 0x0000000400037308 */ /* 0x000e620000000800 */
[--C-:B------:R-:W-:Y:S01]  /*7af0*/  FFMA.FTZ R226, R226, c[0x0][0x2d0], -R159.reuse ;  /* 0x0000b400e2e27a23 */ /* 0x100fe2000001089f */
[----:B------:R-:W-:Y:S01]  /*7b00*/  FSEL R5, R116, RZ, P0 ;  /* 0x000000ff74057208 */ /* 0x000fe20000000000 */
[--C-:B------:R-:W-:Y:S01]  /*7b10*/  FFMA.FTZ R172, R172, c[0x0][0x2d0], -R159.reuse ;  /* 0x0000b400acac7a23 */ /* 0x100fe2000001089f */
[----:B------:R-:W-:Y:S01]  /*7b20*/  FSEL R134, R134, RZ, P0 ;  /* 0x000000ff86867208 */ /* 0x000fe20000000000 */
[--C-:B------:R-:W-:Y:S01]  /*7b30*/  FFMA.FTZ R146, R146, c[0x0][0x2d0], -R159.reuse ;  /* 0x0000b40092927a23 */ /* 0x100fe2000001089f */
[----:B------:R-:W-:Y:S01]  /*7b40*/  ISETP.GT.AND P0, PT, R222, R223, PT ;  /* 0x000000dfde00720c */ /* 0x000fe20003f04270 */
[----:B------:R-:W-:Y:S02]  /*7b50*/  FADD.FTZ R5, -R5, R2 ;  /* 0x0000000205057221 */ /* 0x000fe40000010100 */
[--C-:B------:R-:W-:Y:S01]  /*7b60*/  FFMA.FTZ R132, R13, c[0x0][0x2d0], -R134.reuse ;  /* 0x0000b4000d847a23 */ /* 0x100fe20000010886 */
[----:B------:R-:W-:Y:S01]  /*7b70*/  MUFU.EX2 R118, R118 ;  /* 0x0000007600767308 */ /* 0x000fe20000000800 */
[----:B------:R-:W3:Y:S01]  /*7b80*/  LDSM.16.MT88.4 R12, [R204+0x100] ;  /* 0x00010000cc0c783b */ /* 0x000ee20000004200 */
[--C-:B------:R-:W-:Y:S01]  /*7b90*/  FFMA.FTZ R133, R17, c[0x0][0x2d0], -R134.reuse ;  /* 0x0000b40011857a23 */ /* 0x100fe20000010886 */
[----:B--2---:R-:W-:Y:S01]  /*7ba0*/  F2FP.PACK_AB R120, R119, R128 ;  /* 0x000000807778723e */ /* 0x004fe200000000ff */
[--C-:B------:R-:W-:Y:S02]  /*7bb0*/  FFMA.FTZ R131, R9, c[0x0][0x2d0], -R134.reuse ;  /* 0x0000b40009837a23 */ /* 0x100fe40000010886 */
[--C-:B------:R-:W-:Y:S02]  /*7bc0*/  FFMA.FTZ R130, R11, c[0x0][0x2d0], -R134.reuse ;  /* 0x0000b4000b827a23 */ /* 0x100fe40000010886 */
[----:B------:R-:W-:Y:S02]  /*7bd0*/  FMUL.FTZ R2, R5, c[0x0][0x2d0] ;  /* 0x0000b40005027a20 */ /* 0x000fe40000410000 */
[----:B------:R-:W2:Y:S01]  /*7be0*/  MUFU.EX2 R129, R129 ;  /* 0x0000008100817308 */ /* 0x000ea20000000800 */
[--C-:B------:R-:W-:Y:S02]  /*7bf0*/  FFMA.FTZ R158, R229, c[0x0][0x2d0], -R134.reuse ;  /* 0x0000b400e59e7a23 */ /* 0x100fe40000010886 */
[--C-:B------:R-:W-:Y:S02]  /*7c00*/  FFMA.FTZ R161, R161, c[0x0][0x2d0], -R134.reuse ;  /* 0x0000b400a1a17a23 */ /* 0x100fe40000010886 */
[C---:B-1----:R-:W-:Y:S02]  /*7c10*/  FMUL.FTZ R4, R3.reuse, R112 ;  /* 0x0000007003047220 */ /* 0x042fe40000410000 */
[C---:B------:R-:W-:Y:S02]  /*7c20*/  FMUL.FTZ R5, R3.reuse, R113 ;  /* 0x0000007103057220 */ /* 0x040fe40000410000 */
[C---:B------:R-:W-:Y:S01]  /*7c30*/  FMUL.FTZ R8, R3.reuse, R108 ;  /* 0x0000006c03087220 */ /* 0x040fe20000410000 */
[----:B------:R-:W1:Y:S01]  /*7c40*/  MUFU.EX2 R2, R2 ;  /* 0x0000000200027308 */ /* 0x000e620000000800 */
[C---:B------:R-:W-:Y:S02]  /*7c50*/  FMUL.FTZ R9, R3.reuse, R109 ;  /* 0x0000006d03097220 */ /* 0x040fe40000410000 */
[C---:B------:R-:W-:Y:S02]  /*7c60*/  FMUL.FTZ R16, R3.reuse, R72 ;  /* 0x0000004803107220 */ /* 0x040fe40000410000 */
[C---:B------:R-:W-:Y:S02]  /*7c70*/  FMUL.FTZ R17, R3.reuse, R73 ;  /* 0x0000004903117220 */ /* 0x040fe40000410000 */
[C---:B------:R-:W-:Y:S02]  /*7c80*/  FMUL.FTZ R24, R3.reuse, R80 ;  /* 0x0000005003187220 */ /* 0x040fe40000410000 */
[C---:B------:R-:W-:Y:S01]  /*7c90*/  FMUL.FTZ R25, R3.reuse, R81 ;  /* 0x0000005103197220 */ /* 0x040fe20000410000 */
[----:B------:R-:W-:Y:S01]  /*7ca0*/  MUFU.EX2 R133, R133 ;  /* 0x0000008500857308 */ /* 0x000fe20000000800 */
[C---:B------:R-:W-:Y:S02]  /*7cb0*/  FMUL.FTZ R32, R3.reuse, R88 ;  /* 0x0000005803207220 */ /* 0x040fe40000410000 */
[----:B------:R-:W-:Y:S01]  /*7cc0*/  FMUL.FTZ R33, R3, R89 ;  /* 0x0000005903217220 */ /* 0x000fe20000410000 */
[----:B--2---:R-:W-:Y:S01]  /*7cd0*/  F2FP.PACK_AB R122, R129, R118 ;  /* 0x00000076817a723e */ /* 0x004fe200000000ff */
[C---:B------:R-:W-:Y:S02]  /*7ce0*/  FMUL.FTZ R40, R3.reuse, R96 ;  /* 0x0000006003287220 */ /* 0x040fe40000410000 */
[C---:B------:R-:W-:Y:S02]  /*7cf0*/  FMUL.FTZ R41, R3.reuse, R97 ;  /* 0x0000006103297220 */ /* 0x040fe40000410000 */
[C---:B------:R-:W-:Y:S01]  /*7d00*/  FMUL.FTZ R48, R3.reuse, R104 ;  /* 0x0000006803307220 */ /* 0x040fe20000410000 */
[----:B------:R-:W2:Y:S01]  /*7d10*/  MUFU.EX2 R132, R132 ;  /* 0x0000008400847308 */ /* 0x000ea20000000800 */
[C---:B------:R-:W-:Y:S02]  /*7d20*/  FMUL.FTZ R49, R3.reuse, R105 ;  /* 0x0000006903317220 */ /* 0x040fe40000410000 */
[C---:B------:R-:W-:Y:S02]  /*7d30*/  FMUL.FTZ R52, R3.reuse, R52 ;  /* 0x0000003403347220 */ /* 0x040fe40000410000 */
[C---:B-1----:R-:W-:Y:S02]  /*7d40*/  FMUL.FTZ R6, R2.reuse, R114 ;  /* 0x0000007202067220 */ /* 0x042fe40000410000 */
[C---:B------:R-:W-:Y:S02]  /*7d50*/  FMUL.FTZ R7, R2.reuse, R115 ;  /* 0x0000007302077220 */ /* 0x040fe40000410000 */
[C---:B------:R-:W-:Y:S01]  /*7d60*/  FMUL.FTZ R10, R2.reuse, R110 ;  /* 0x0000006e020a7220 */ /* 0x040fe20000410000 */
[----:B------:R-:W-:Y:S01]  /*7d70*/  MUFU.EX2 R131, R131 ;  /* 0x0000008300837308 */ /* 0x000fe20000000800 */
[C---:B------:R-:W-:Y:S02]  /*7d80*/  FMUL.FTZ R11, R2.reuse, R111 ;  /* 0x0000006f020b7220 */ /* 0x040fe40000410000 */
[C---:B------:R-:W-:Y:S01]  /*7d90*/  FMUL.FTZ R18, R2.reuse, R74 ;  /* 0x0000004a02127220 */ /* 0x040fe20000410000 */
[----:B------:R-:W-:Y:S01]  /*7da0*/  LDSM.16.MT88.4 R108, [R204+0x2900] ;  /* 0x00290000cc6c783b */ /* 0x000fe20000004200 */
[C---:B------:R-:W-:Y:S02]  /*7db0*/  FMUL.FTZ R19, R2.reuse, R75 ;  /* 0x0000004b02137220 */ /* 0x040fe40000410000 */
[C---:B------:R-:W-:Y:S02]  /*7dc0*/  FMUL.FTZ R26, R2.reuse, R82 ;  /* 0x00000052021a7220 */ /* 0x040fe40000410000 */
[C---:B------:R-:W-:Y:S01]  /*7dd0*/  FMUL.FTZ R27, R2.reuse, R83 ;  /* 0x00000053021b7220 */ /* 0x040fe20000410000 */
[----:B------:R-:W1:Y:S01]  /*7de0*/  MUFU.EX2 R130, R130 ;  /* 0x0000008200827308 */ /* 0x000e620000000800 */
[C---:B------:R-:W-:Y:S01]  /*7df0*/  FMUL.FTZ R34, R2.reuse, R90 ;  /* 0x0000005a02227220 */ /* 0x040fe20000410000 */
[----:B------:R-:W-:Y:S01]  /*7e00*/  LDSM.16.MT88.4 R72, [R201+0x3100] ;  /* 0x00310000c948783b */ /* 0x000fe20000004200 */
[----:B------:R-:W-:Y:S01]  /*7e10*/  FMUL.FTZ R35, R2, R91 ;  /* 0x0000005b02237220 */ /* 0x000fe20000410000 */
[----:B--2---:R-:W-:Y:S01]  /*7e20*/  F2FP.PACK_AB R121, R132, R133 ;  /* 0x000000858479723e */ /* 0x004fe200000000ff */
[C---:B------:R-:W-:Y:S02]  /*7e30*/  FMUL.FTZ R42, R2.reuse, R98 ;  /* 0x00000062022a7220 */ /* 0x040fe40000410000 */
[C---:B------:R-:W-:Y:S02]  /*7e40*/  FMUL.FTZ R43, R2.reuse, R99 ;  /* 0x00000063022b7220 */ /* 0x040fe40000410000 */
[C---:B------:R-:W-:Y:S01]  /*7e50*/  FMUL.FTZ R50, R2.reuse, R106 ;  /* 0x0000006a02327220 */ /* 0x040fe20000410000 */
[----:B------:R-:W-:Y:S01]  /*7e60*/  LDSM.16.MT88.4 R80, [R204+0x900] ;  /* 0x00090000cc50783b */ /* 0x000fe20000004200 */
[C---:B------:R-:W-:Y:S01]  /*7e70*/  FMUL.FTZ R51, R2.reuse, R107 ;  /* 0x0000006b02337220 */ /* 0x040fe20000410000 */
[----:B------:R-:W-:Y:S01]  /*7e80*/  MUFU.EX2 R137, R137 ;  /* 0x0000008900897308 */ /* 0x000fe20000000800 */
[C---:B------:R-:W-:Y:S02]  /*7e90*/  FMUL.FTZ R53, R3.reuse, R53 ;  /* 0x0000003503357220 */ /* 0x040fe40000410000 */
[C---:B------:R-:W-:Y:S02]  /*7ea0*/  FMUL.FTZ R54, R2.reuse, R54 ;  /* 0x0000003602367220 */ /* 0x040fe40000410000 */
[C---:B------:R-:W-:Y:S01]  /*7eb0*/  FMUL.FTZ R55, R2.reuse, R55 ;  /* 0x0000003702377220 */ /* 0x040fe20000410000 */
[----:B------:R-:W-:Y:S01]  /*7ec0*/  LDSM.16.MT88.4 R88, [R200+0x900] ;  /* 0x00090000c858783b */ /* 0x000fe20000004200 */
[C---:B------:R-:W-:Y:S02]  /*7ed0*/  FMUL.FTZ R56, R3.reuse, R56 ;  /* 0x0000003803387220 */ /* 0x040fe40000410000 */
[C---:B------:R-:W-:Y:S01]  /*7ee0*/  FMUL.FTZ R57, R3.reuse, R57 ;  /* 0x0000003903397220 */ /* 0x040fe20000410000 */
[----:B------:R-:W2:Y:S01]  /*7ef0*/  MUFU.EX2 R144, R144 ;  /* 0x0000009000907308 */ /* 0x000ea20000000800 */
[----:B------:R-:W-:Y:S01]  /*7f00*/  FMUL.FTZ R58, R2, R58 ;  /* 0x0000003a023a7220 */ /* 0x000fe20000410000 */
[----:B-1----:R-:W-:Y:S01]  /*7f10*/  F2FP.PACK_AB R123, R130, R131 ;  /* 0x00000083827b723e */ /* 0x002fe200000000ff */
[C---:B------:R-:W-:Y:S01]  /*7f20*/  FMUL.FTZ R59, R2.reuse, R59 ;  /* 0x0000003b023b7220 */ /* 0x040fe20000410000 */
[----:B------:R-:W-:Y:S01]  /*7f30*/  LDSM.16.MT88.4 R96, [R200+0x2900] ;  /* 0x00290000c860783b */ /* 0x000fe20000004200 */
[C---:B------:R-:W-:Y:S02]  /*7f40*/  FMUL.FTZ R60, R3.reuse, R60 ;  /* 0x0000003c033c7220 */ /* 0x040fe40000410000 */
[C---:B------:R-:W-:Y:S02]  /*7f50*/  FMUL.FTZ R61, R3.reuse, R61 ;  /* 0x0000003d033d7220 */ /* 0x040fe40000410000 */
[C---:B---3--:R-:W-:Y:S01]  /*7f60*/  HMMA.16816.F32 R4, R120.reuse, R12, R4 ;  /* 0x0000000c7804723c */ /* 0x048fe20000001804 */
[----:B------:R-:W-:Y:S02]  /*7f70*/  MUFU.EX2 R147, R147 ;  /* 0x0000009300937308 */ /* 0x000fe40000000800 */
[----:B------:R-:W-:Y:S02]  /*7f80*/  LDSM.16.MT88.4 R104, [R202+0x5900] ;  /* 0x00590000ca68783b */ /* 0x000fe40000004200 */
[C---:B------:R-:W-:Y:S02]  /*7f90*/  FMUL.FTZ R62, R2.reuse, R62 ;  /* 0x0000003e023e7220 */ /* 0x040fe40000410000 */
[C---:B------:R-:W-:Y:S01]  /*7fa0*/  FMUL.FTZ R12, R3.reuse, R68 ;  /* 0x00000044030c7220 */ /* 0x040fe20000410000 */
[C---:B------:R-:W-:Y:S03]  /*7fb0*/  HMMA.16816.F32 R8, R120.reuse, R14, R8 ;  /* 0x0000000e7808723c */ /* 0x040fe60000001808 */
[----:B------:R-:W-:Y:S01]  /*7fc0*/  MUFU.EX2 R156, R156 ;  /* 0x0000009c009c7308 */ /* 0x000fe20000000800 */
[C---:B------:R-:W-:Y:S02]  /*7fd0*/  FMUL.FTZ R13, R3.reuse, R69 ;  /* 0x00000045030d7220 */ /* 0x040fe40000410000 */
[C---:B------:R-:W-:Y:S02]  /*7fe0*/  FMUL.FTZ R63, R2.reuse, R63 ;  /* 0x0000003f023f7220 */ /* 0x040fe40000410000 */
[C---:B------:R-:W-:Y:S04]  /*7ff0*/  FMUL.FTZ R14, R2.reuse, R70 ;  /* 0x00000046020e7220 */ /* 0x040fe80000410000 */
[C---:B------:R-:W-:Y:S01]  /*8000*/  FMUL.FTZ R15, R2.reuse, R71 ;  /* 0x00000047020f7220 */ /* 0x040fe20000410000 */
[----:B------:R-:W-:Y:S01]  /*8010*/  MUFU.EX2 R158, R158 ;  /* 0x0000009e009e7308 */ /* 0x000fe20000000800 */
[----:B------:R-:W1:Y:S01]  /*8020*/  LDSM.16.MT88.4 R68, [R202+0x3100] ;  /* 0x00310000ca44783b */ /* 0x000e620000004200 */
[C---:B------:R-:W-:Y:S02]  /*8030*/  FMUL.FTZ R64, R3.reuse, R64 ;  /* 0x0000004003407220 */ /* 0x040fe40000410000 */
[C---:B------:R-:W-:Y:S02]  /*8040*/  FMUL.FTZ R65, R3.reuse, R65 ;  /* 0x0000004103417220 */ /* 0x040fe40000410000 */
[C---:B------:R-:W-:Y:S03]  /*8050*/  HMMA.16816.F32 R12, R120.reuse, R20, R12 ;  /* 0x00000014780c723c */ /* 0x040fe6000000180c */
[C---:B------:R-:W-:Y:S01]  /*8060*/  FMUL.FTZ R66, R2.reuse, R66 ;  /* 0x0000004202427220 */ /* 0x040fe20000410000 */
[----:B------:R-:W3:Y:S01]  /*8070*/  MUFU.EX2 R161, R161 ;  /* 0x000000a100a17308 */ /* 0x000ee20000000800 */
[C---:B------:R-:W-:Y:S02]  /*8080*/  FMUL.FTZ R67, R2.reuse, R67 ;  /* 0x0000004302437220 */ /* 0x040fe40000410000 */
[C---:B------:R-:W-:Y:S01]  /*8090*/  FMUL.FTZ R20, R3.reuse, R76 ;  /* 0x0000004c03147220 */ /* 0x040fe20000410000 */
[C---:B------:R-:W-:Y:S04]  /*80a0*/  HMMA.16816.F32 R16, R120.reuse, R22, R16 ;  /* 0x000000167810723c */ /* 0x040fe80000001810 */
[----:B------:R-:W-:Y:S02]  /*80b0*/  FMUL.FTZ R21, R3, R77 ;  /* 0x0000004d03157220 */ /* 0x000fe40000410000 */
[----:B------:R-:W-:Y:S01]  /*80c0*/  MUFU.EX2 R174, R174 ;  /* 0x000000ae00ae7308 */ /* 0x000fe20000000800 */
[C---:B------:R-:W-:Y:S02]  /*80d0*/  FMUL.FTZ R22, R2.reuse, R78 ;  /* 0x0000004e02167220 */ /* 0x040fe40000410000 */
[----:B------:R-:W-:Y:S02]  /*80e0*/  FMUL.FTZ R23, R2, R79 ;  /* 0x0000004f02177220 */ /* 0x000fe40000410000 */
[----:B------:R-:W4:Y:S01]  /*80f0*/  LDSM.16.MT88.4 R76, [R200+0x3100] ;  /* 0x00310000c84c783b */ /* 0x000f220000004200 */
[--C-:B------:R-:W-:Y:S02]  /*8100*/  FFMA.FTZ R160, R227, c[0x0][0x2d0], -R134.reuse ;  /* 0x0000b400e3a07a23 */ /* 0x100fe40000010886 */
[--C-:B------:R-:W-:Y:S02]  /*8110*/  FFMA.FTZ R163, R163, c[0x0][0x2d0], -R134.reuse ;  /* 0x0000b400a3a37a23 */ /* 0x100fe40000010886 */
[C---:B------:R-:W-:Y:S01]  /*8120*/  HMMA.16816.F32 R20, R120.reuse, R28, R20 ;  /* 0x0000001c7814723c */ /* 0x040fe20000001814 */
[----:B------:R-:W-:Y:S02]  /*8130*/  MUFU.EX2 R224, R224 ;  /* 0x000000e000e07308 */ /* 0x000fe40000000800 */
[--C-:B------:R-:W-:Y:S02]  /*8140*/  FFMA.FTZ R227, R230, c[0x0][0x2d0], -R159.reuse ;  /* 0x0000b400e6e37a23 */ /* 0x100fe4000001089f */
[--C-:B------:R-:W-:Y:S02]  /*8150*/  FFMA.FTZ R229, R228, c[0x0][0x2d0], -R159.reuse ;  /* 0x0000b400e4e57a23 */ /* 0x100fe4000001089f */
[C---:B------:R-:W-:Y:S01]  /*8160*/  FMUL.FTZ R28, R3.reuse, R84 ;  /* 0x00000054031c7220 */ /* 0x040fe20000410000 */
[C---:B------:R-:W-:Y:S03]  /*8170*/  HMMA.16816.F32 R24, R120.reuse, R30, R24 ;  /* 0x0000001e7818723c */ /* 0x040fe60000001818 */
[----:B------:R-:W-:Y:S01]  /*8180*/  MUFU.EX2 R160, R160 ;  /* 0x000000a000a07308 */ /* 0x000fe20000000800 */
[----:B------:R-:W-:Y:S02]  /*8190*/  FMUL.FTZ R29, R3, R85 ;  /* 0x00000055031d7220 */ /* 0x000fe40000410000 */
[--C-:B------:R-:W-:Y:S02]  /*81a0*/  FFMA.FTZ R228, R241, c[0x0][0x2d0], -R134.reuse ;  /* 0x0000b400f1e47a23 */ /* 0x100fe40000010886 */
[C---:B------:R-:W-:Y:S04]  /*81b0*/  FMUL.FTZ R30, R2.reuse, R86 ;  /* 0x00000056021e7220 */ /* 0x040fe80000410000 */
[----:B------:R-:W-:Y:S01]  /*81c0*/  FMUL.FTZ R31, R2, R87 ;  /* 0x00000057021f7220 */ /* 0x000fe20000410000 */
[----:B------:R-:W5:Y:S01]  /*81d0*/  MUFU.EX2 R163, R163 ;  /* 0x000000a300a37308 */ /* 0x000f620000000800 */
[----:B------:R-:W-:Y:S01]  /*81e0*/  LDSM.16.MT88.4 R84, [R201+0x900] ;  /* 0x00090000c954783b */ /* 0x000fe20000004200 */
[--C-:B------:R-:W-:Y:S02]  /*81f0*/  FFMA.FTZ R233, R233, c[0x0][0x2d0], -R134.reuse ;  /* 0x0000b400e9e97a23 */ /* 0x100fe40000010886 */
[--C-:B------:R-:W-:Y:S02]  /*8200*/  FFMA.FTZ R230, R237, c[0x0][0x2d0], -R134.reuse ;  /* 0x0000b400ede67a23 */ /* 0x100fe40000010886 */
[C---:B------:R-:W-:Y:S03]  /*8210*/  HMMA.16816.F32 R28, R120.reuse, R36, R28 ;  /* 0x00000024781c723c */ /* 0x040fe6000000181c */
[--C-:B------:R-:W-:Y:S01]  /*8220*/  FFMA.FTZ R235, R235, c[0x0][0x2d0], -R134.reuse ;  /* 0x0000b400ebeb7a23 */ /* 0x100fe20000010886 */
[----:B------:R-:W1:Y:S01]  /*8230*/  MUFU.EX2 R227, R227 ;  /* 0x000000e300e37308 */ /* 0x000e620000000800 */
[--C-:B------:R-:W-:Y:S02]  /*8240*/  FFMA.FTZ R237, R238, c[0x0][0x2d0], -R159.reuse ;  /* 0x0000b400eeed7a23 */ /* 0x100fe4000001089f */
[C---:B------:R-:W-:Y:S01]  /*8250*/  FMUL.FTZ R36, R3.reuse, R92 ;  /* 0x0000005c03247220 */ /* 0x040fe20000410000 */
[C---:B------:R-:W-:Y:S04]  /*8260*/  HMMA.16816.F32 R32, R120.reuse, R38, R32 ;  /* 0x000000267820723c */ /* 0x040fe80000001820 */
[----:B------:R-:W-:Y:S02]  /*8270*/  FMUL.FTZ R37, R3, R93 ;  /* 0x0000005d03257220 */ /* 0x000fe40000410000 */
[----:B------:R-:W1:Y:S01]  /*8280*/  MUFU.EX2 R229, R229 ;  /* 0x000000e500e57308 */ /* 0x000e620000000800 */
[C---:B------:R-:W-:Y:S02]  /*8290*/  FMUL.FTZ R38, R2.reuse, R94 ;  /* 0x0000005e02267220 */ /* 0x040fe40000410000 */
[----:B------:R-:W-:Y:S02]  /*82a0*/  FMUL.FTZ R39, R2, R95 ;  /* 0x0000005f02277220 */ /* 0x000fe40000410000 */
[----:B------:R-:W-:Y:S01]  /*82b0*/  LDSM.16.MT88.4 R92, [R200+0x4900] ;  /* 0x00490000c85c783b */ /* 0x000fe20000004200 */
        /* <DEDUP_REMOVED lines=8> */
[----:B------:R-:W3:Y:S01]  /*8340*/  MUFU.EX2 R233, R233 ;  /* 0x000000e900e97308 */ /* 0x000ee20000000800 */
[----:B------:R-:W-:Y:S02]  /*8350*/  FMUL.FTZ R45, R3, R101 ;  /* 0x00000065032d7220 */ /* 0x000fe40000410000 */
[--C-:B------:R-:W-:Y:S02]  /*8360*/  FFMA.FTZ R239, R239, c[0x0][0x2d0], -R134.reuse ;  /* 0x0000b400efef7a23 */ /* 0x100fe40000010886 */
[C---:B------:R-:W-:Y:S04]  /*8370*/  FMUL.FTZ R46, R2.reuse, R102 ;  /* 0x00000066022e7220 */ /* 0x040fe80000410000 */
[----:B------:R-:W-:Y:S01]  /*8380*/  FMUL.FTZ R47, R2, R103 ;  /* 0x00000067022f7220 */ /* 0x000fe20000410000 */
[----:B------:R-:W-:Y:S01]  /*8390*/  MUFU.EX2 R230, R230 ;  /* 0x000000e600e67308 */ /* 0x000fe20000000800 */
[----:B------:R-:W-:Y:S01]  /*83a0*/  LDSM.16.MT88.4 R100, [R204+0x5900] ;  /* 0x00590000cc64783b */ /* 0x000fe20000004200 */
[--C-:B------:R-:W-:Y:S02]  /*83b0*/  FFMA.FTZ R243, R184, c[0x0][0x2d0], -R159.reuse ;  /* 0x0000b400b8f37a23 */ /* 0x100fe4000001089f */
[--C-:B------:R-:W-:Y:S02]  /*83c0*/  FFMA.FTZ R247, R162, c[0x0][0x2d0], -R159.reuse ;  /* 0x0000b400a2f77a23 */ /* 0x100fe4000001089f */
[C---:B-1----:R-:W-:Y:S03]  /*83d0*/  HMMA.16816.F32 R44, R120.reuse, R68, R44 ;  /* 0x00000044782c723c */ /* 0x042fe6000000182c */
[--C-:B------:R-:W-:Y:S01]  /*83e0*/  FFMA.FTZ R162, R231, c[0x0][0x2d0], -R134.reuse ;  /* 0x0000b400e7a27a23 */ /* 0x100fe20000010886 */
[----:B------:R-:W1:Y:S01]  /*83f0*/  MUFU.EX2 R235, R235 ;  /* 0x000000eb00eb7308 */ /* 0x000e620000000800 */
[--C-:B------:R-:W-:Y:S02]  /*8400*/  FFMA.FTZ R225, R225, c[0x0][0x2d0], -R134.reuse ;  /* 0x0000b400e1e17a23 */ /* 0x100fe40000010886 */
[----:B--2---:R-:W-:Y:S01]  /*8410*/  F2FP.PACK_AB R68, R144, R137 ;  /* 0x000000899044723e */ /* 0x004fe200000000ff */
[C---:B------:R-:W-:Y:S04]  /*8420*/  HMMA.16816.F32 R48, R120.reuse, R70, R48 ;  /* 0x000000467830723c */ /* 0x040fe80000001830 */
[----:B---3--:R-:W-:Y:S01]  /*8430*/  F2FP.PACK_AB R69, R161, R158 ;  /* 0x0000009ea145723e */ /* 0x008fe200000000ff */
[--C-:B------:R-:W-:Y:S01]  /*8440*/  FFMA.FTZ R175, R175, c[0x0][0x2d0], -R134.reuse ;  /* 0x0000b400afaf7a23 */ /* 0x100fe20000010886 */
[----:B------:R-:W-:Y:S01]  /*8450*/  MUFU.EX2 R232, R232 ;  /* 0x000000e800e87308 */ /* 0x000fe20000000800 */
[----:B------:R-:W-:Y:S01]  /*8460*/  F2FP.PACK_AB R70, R156, R147 ;  /* 0x000000939c46723e */ /* 0x000fe200000000ff */
[C---:B------:R-:W-:Y:S04]  /*8470*/  HMMA.16816.F32 R52, R120.reuse, R72, R52 ;  /* 0x000000487834723c */ /* 0x040fe80000001834 */
[----:B-----5:R-:W-:Y:S01]  /*8480*/  F2FP.PACK_AB R71, R163, R160 ;  /* 0x000000a0a347723e */ /* 0x020fe200000000ff */
[--C-:B------:R-:W-:Y:S02]  /*8490*/  FFMA.FTZ R184, R173, c[0x0][0x2d0], -R134.reuse ;  /* 0x0000b400adb87a23 */ /* 0x100fe40000010886 */
[--C-:B------:R-:W-:Y:S01]  /*84a0*/  FFMA.FTZ R145, R145, c[0x0][0x2d0], -R159.reuse ;  /* 0x0000b40091917a23 */ /* 0x100fe2000001089f */
[C---:B------:R-:W-:Y:S01]  /*84b0*/  HMMA.16816.F32 R56, R120.reuse, R74, R56 ;  /* 0x0000004a7838723c */ /* 0x040fe20000001838 */
[----:B------:R-:W2:Y:S01]  /*84c0*/  LDSM.16.MT88.4 R72, [R202+0x900] ;  /* 0x00090000ca48783b */ /* 0x000ea20000004200 */
[----:B------:R-:W-:Y:S02]  /*84d0*/  MUFU.EX2 R237, R237 ;  /* 0x000000ed00ed7308 */ /* 0x000fe40000000800 */
[--C-:B------:R-:W-:Y:S02]  /*84e0*/  FFMA.FTZ R138, R138, c[0x0][0x2d0], -R159.reuse ;  /* 0x0000b4008a8a7a23 */ /* 0x100fe4000001089f */
[----:B------:R-:W-:Y:S02]  /*84f0*/  FFMA.FTZ R159, R136, c[0x0][0x2d0], -R159 ;  /* 0x0000b400889f7a23 */ /* 0x000fe4000001089f */
[C---:B----4-:R-:W-:Y:S04]  /*8500*/  HMMA.16816.F32 R60, R120.reuse, R76, R60 ;  /* 0x0000004c783c723c */ /* 0x050fe8000000183c */
[----:B------:R-:W-:Y:S01]  /*8510*/  MUFU.EX2 R234, R234 ;  /* 0x000000ea00ea7308 */ /* 0x000fe20000000800 */
[--C-:B------:R-:W-:Y:S02]  /*8520*/  FFMA.FTZ R136, R157, c[0x0][0x2d0], -R134.reuse ;  /* 0x0000b4009d887a23 */ /* 0x100fe40000010886 */
[--C-:B------:R-:W-:Y:S01]  /*8530*/  FFMA.FTZ R139, R139, c[0x0][0x2d0], -R134.reuse ;  /* 0x0000b4008b8b7a23 */ /* 0x100fe20000010886 */
[----:B------:R-:W-:Y:S01]  /*8540*/  HMMA.16816.F32 R64, R120, R78, R64 ;  /* 0x0000004e7840723c */ /* 0x000fe20000001840 */
[----:B------:R-:W3:Y:S03]  /*8550*/  LDSM.16.MT88.4 R76, [R204+0x3900] ;  /* 0x00390000cc4c783b */ /* 0x000ee60000004200 */
[--C-:B------:R-:W-:Y:S02]  /*8560*/  FFMA.FTZ R135, R135, c[0x0][0x2d0], -R134.reuse ;  /* 0x0000b40087877a23 */ /* 0x100fe40000010886 */
[----:B------:R-:W-:Y:S01]  /*8570*/  MUFU.EX2 R241, R241 ;  /* 0x000000f100f17308 */ /* 0x000fe20000000800 */
[----:B------:R-:W-:Y:S01]  /*8580*/  FFMA.FTZ R134, R117, c[0x0][0x2d0], -R134 ;  /* 0x0000b40075867a23 */ /* 0x000fe20000010886 */
[C---:B------:R-:W-:Y:S05]  /*8590*/  HMMA.16816.F32 R4, R68.reuse, R80, R4 ;  /* 0x000000504404723c */ /* 0x040fea0000001804 */
[----:B------:R-:W-:Y:S02]  /*85a0*/  FFMA.FTZ R128, R3, R216, R128 ;  /* 0x000000d803807223 */ /* 0x000fe40000010080 */
[----:B------:R-:W-:Y:S01]  /*85b0*/  FFMA.FTZ R133, R2, R217, R133 ;  /* 0x000000d902857223 */ /* 0x000fe20000010085 */
[C---:B------:R-:W-:Y:S01]  /*85c0*/  HMMA.16816.F32 R8, R68.reuse, R82, R8 ;  /* 0x000000524408723c */ /* 0x040fe20000001808 */
[----:B------:R-:W-:Y:S01]  /*85d0*/  LDSM.16.MT88.4 R80, [R201+0x3900] ;  /* 0x00390000c950783b */ /* 0x000fe20000004200 */
[----:B------:R-:W-:Y:S02]  /*85e0*/  MUFU.EX2 R236, R236 ;  /* 0x000000ec00ec7308 */ /* 0x000fe40000000800 */
[----:B------:R-:W-:Y:S02]  /*85f0*/  FADD.FTZ R119, R119, R128 ;  /* 0x0000008077777221 */ /* 0x000fe40000010000 */
[----:B------:R-:W-:Y:S02]  /*8600*/  FADD.FTZ R132, R132, R133 ;  /* 0x0000008584847221 */ /* 0x000fe40000010000 */
[----:B------:R-:W-:Y:S01]  /*8610*/  FADD.FTZ R118, R118, R119 ;  /* 0x0000007776767221 */ /* 0x000fe20000010000 */
[C---:B--2---:R-:W-:Y:S03]  /*8620*/  HMMA.16816.F32 R12, R68.reuse, R72, R12 ;  /* 0x00000048440c723c */ /* 0x044fe6000000180c */
[----:B------:R-:W-:Y:S01]  /*8630*/  MUFU.EX2 R245, R245 ;  /* 0x000000f500f57308 */ /* 0x000fe20000000800 */
[----:B------:R-:W-:Y:S02]  /*8640*/  FADD.FTZ R3, R131, R132 ;  /* 0x0000008483037221 */ /* 0x000fe40000010000 */
[----:B------:R-:W-:Y:S02]  /*8650*/  FADD.FTZ R118, R129, R118 ;  /* 0x0000007681767221 */ /* 0x000fe40000010000 */
[C---:B------:R-:W-:Y:S01]  /*8660*/  HMMA.16816.F32 R16, R68.reuse, R74, R16 ;  /* 0x0000004a4410723c */ /* 0x040fe20000001810 */
[----:B------:R-:W2:Y:S03]  /*8670*/  LDSM.16.MT88.4 R72, [R202+0x3900] ;  /* 0x00390000ca48783b */ /* 0x000ea60000004200 */
[----:B------:R-:W-:Y:S01]  /*8680*/  FADD.FTZ R3, R130, R3 ;  /* 0x0000000382037221 */ /* 0x000fe20000010000 */
[----:B------:R-:W-:Y:S01]  /*8690*/  MUFU.EX2 R238, R238 ;  /* 0x000000ee00ee7308 */ /* 0x000fe20000000800 */
[----:B------:R-:W-:Y:S02]  /*86a0*/  FADD.FTZ R137, R137, R118 ;  /* 0x0000007689897221 */ /* 0x000fe40000010000 */
[C---:B------:R-:W-:Y:S04]  /*86b0*/  HMMA.16816.F32 R20, R68.reuse, R84, R20 ;  /* 0x000000544414723c */ /* 0x040fe80000001814 */
[----:B------:R-:W-:Y:S02]  /*86c0*/  FADD.FTZ R158, R158, R3 ;  /* 0x000000039e9e7221 */ /* 0x000fe40000010000 */
[----:B------:R-:W-:Y:S01]  /*86d0*/  FADD.FTZ R144, R144, R137 ;  /* 0x0000008990907221 */ /* 0x000fe20000010000 */
[----:B------:R-:W-:Y:S01]  /*86e0*/  MUFU.EX2 R239, R239 ;  /* 0x000000ef00ef7308 */ /* 0x000fe20000000800 */
[C---:B------:R-:W-:Y:S01]  /*86f0*/  HMMA.16816.F32 R24, R68.reuse, R86, R24 ;  /* 0x000000564418723c */ /* 0x040fe20000001818 */
[----:B------:R-:W4:Y:S03]  /*8700*/  LDSM.16.MT88.4 R84, [R200+0x3900] ;  /* 0x00390000c854783b */ /* 0x000f260000004200 */
[----:B------:R-:W-:Y:S02]  /*8710*/  FADD.FTZ R161, R161, R158 ;  /* 0x0000009ea1a17221 */ /* 0x000fe40000010000 */
[----:B------:R-:W-:Y:S02]  /*8720*/  FADD.FTZ R147, R147, R144 ;  /* 0x0000009093937221 */ /* 0x000fe40000010000 */
[C---:B------:R-:W-:Y:S01]  /*8730*/  HMMA.16816.F32 R28, R68.reuse, R88, R28 ;  /* 0x00000058441c723c */ /* 0x040fe2000000181c */
[----:B------:R-:W-:Y:S03]  /*8740*/  MUFU.EX2 R226, R226 ;  /* 0x000000e200e27308 */ /* 0x000fe60000000800 */
[----:B------:R-:W-:Y:S02]  /*8750*/  FADD.FTZ R160, R160, R161 ;  /* 0x000000a1a0a07221 */ /* 0x000fe40000010000 */
[----:B------:R-:W-:Y:S02]  /*8760*/  FADD.FTZ R156, R156, R147 ;  /* 0x000000939c9c7221 */ /* 0x000fe40000010000 */
[C---:B------:R-:W-:Y:S01]  /*8770*/  HMMA.16816.F32 R32, R68.reuse, R90, R32 ;  /* 0x0000005a4420723c */ /* 0x040fe20000001820 */
[----:B------:R-:W-:Y:S02]  /*8780*/  LDSM.16.MT88.4 R88, [R200+0x4100] ;  /* 0x00410000c858783b */ /* 0x000fe40000004200 */
[----:B------:R-:W-:Y:S01]  /*8790*/  MUFU.EX2 R243, R243 ;  /* 0x000000f300f37308 */ /* 0x000fe20000000800 */
[----:B------:R-:W-:Y:S04]  /*87a0*/  FADD.FTZ R163, R163, R160 ;  /* 0x000000a0a3a37221 */ /* 0x000fe80000010000 */
[C---:B---3--:R-:W-:Y:S05]  /*87b0*/  HMMA.16816.F32 R36, R68.reuse, R76, R36 ;  /* 0x0000004c4424723c */ /* 0x048fea0000001824 */
[----:B------:R-:W-:Y:S03]  /*87c0*/  MUFU.EX2 R172, R172 ;  /* 0x000000ac00ac7308 */ /* 0x000fe60000000800 */
[C---:B------:R-:W-:Y:S01]  /*87d0*/  HMMA.16816.F32 R40, R68.reuse, R78, R40 ;  /* 0x0000004e4428723c */ /* 0x040fe20000001828 */
[----:B------:R-:W-:Y:S06]  /*87e0*/  LDSM.16.MT88.4 R76, [R202+0x1100] ;  /* 0x00110000ca4c783b */ /* 0x000fec0000004200 */
[----:B------:R-:W-:Y:S01]  /*87f0*/  MUFU.EX2 R247, R247 ;  /* 0x000000f700f77308 */ /* 0x000fe20000000800 */
[C---:B--2---:R-:W-:Y:S08]  /*8800*/  HMMA.16816.F32 R44, R68.reuse, R72, R44 ;  /* 0x00000048442c723c */ /* 0x044ff0000000182c */
[C---:B------:R-:W-:Y:S01]  /*8810*/  HMMA.16816.F32 R48, R68.reuse, R74, R48 ;  /* 0x0000004a4430723c */ /* 0x040fe20000001830 */
[----:B------:R-:W2:Y:S01]  /*8820*/  LDSM.16.MT88.4 R72, [R204+0x1100] ;  /* 0x00110000cc48783b */ /* 0x000ea20000004200 */
[----:B------:R-:W-:Y:S06]  /*8830*/  MUFU.EX2 R162, R162 ;  /* 0x000000a200a27308 */ /* 0x000fec0000000800 */
[C---:B------:R-:W-:Y:S04]  /*8840*/  HMMA.16816.F32 R52, R68.reuse, R80, R52 ;  /* 0x000000504434723c */ /* 0x040fe80000001834 */
[----:B------:R-:W-:Y:S04]  /*8850*/  MUFU.EX2 R225, R225 ;  /* 0x000000e100e17308 */ /* 0x000fe80000000800 */
[C---:B------:R-:W-:Y:S01]  /*8860*/  HMMA.16816.F32 R56, R68.reuse, R82, R56 ;  /* 0x000000524438723c */ /* 0x040fe20000001838 */
[----:B------:R-:W3:Y:S05]  /*8870*/  LDSM.16.MT88.4 R80, [R201+0x1100] ;  /* 0x00110000c950783b */ /* 0x000eea0000004200 */
[----:B------:R-:W-:Y:S02]  /*8880*/  MUFU.EX2 R175, R175 ;  /* 0x000000af00af7308 */ /* 0x000fe40000000800 */
[C---:B----4-:R-:W-:Y:S08]  /*8890*/  HMMA.16816.F32 R60, R68.reuse, R84, R60 ;  /* 0x00000054443c723c */ /* 0x050ff0000000183c */
[----:B------:R-:W-:Y:S01]  /*88a0*/  HMMA.16816.F32 R64, R68, R86, R64 ;  /* 0x000000564440723c */ /* 0x000fe20000001840 */
[----:B------:R-:W4:Y:S01]  /*88b0*/  LDSM.16.MT88.4 R84, [R200+0x1100] ;  /* 0x00110000c854783b */ /* 0x000f220000004200 */
[----:B------:R-:W-:Y:S05]  /*88c0*/  MUFU.EX2 R184, R184 ;  /* 0x000000b800b87308 */ /* 0x000fea0000000800 */
[----:B------:R-:W-:Y:S01]  /*88d0*/  F2FP.PACK_AB R68, R174, R227 ;  /* 0x000000e3ae44723e */ /* 0x000fe200000000ff */
[----:B------:R-:W-:Y:S01]  /*88e0*/  FADD.FTZ R227, R227, R156 ;  /* 0x0000009ce3e37221 */ /* 0x000fe20000010000 */
[----:B------:R-:W-:Y:S03]  /*88f0*/  F2FP.PACK_AB R70, R229, R224 ;  /* 0x000000e0e546723e */ /* 0x000fe600000000ff */
[----:B------:R-:W-:Y:S01]  /*8900*/  F2FP.PACK_AB R69, R233, R228 ;  /* 0x000000e4e945723e */ /* 0x000fe200000000ff */
[----:B------:R-:W-:Y:S01]  /*8910*/  MUFU.EX2 R146, R146 ;  /* 0x0000009200927308 */ /* 0x000fe20000000800 */
[----:B-1----:R-:W-:Y:S01]  /*8920*/  F2FP.PACK_AB R71, R235, R230 ;  /* 0x000000e6eb47723e */ /* 0x002fe200000000ff */
[----:B------:R-:W-:Y:S02]  /*8930*/  FADD.FTZ R228, R228, R163 ;  /* 0x000000a3e4e47221 */ /* 0x000fe40000010000 */
[----:B------:R-:W-:Y:S02]  /*8940*/  FADD.FTZ R227, R174, R227 ;  /* 0x000000e3aee37221 */ /* 0x000fe40000010000 */
[----:B------:R-:W-:Y:S02]  /*8950*/  FADD.FTZ R233, R233, R228 ;  /* 0x000000e4e9e97221 */ /* 0x000fe40000010000 */
[C---:B--2---:R-:W-:Y:S02]  /*8960*/  HMMA.16816.F32 R4, R68.reuse, R72, R4 ;  /* 0x000000484404723c */ /* 0x044fe40000001804 */
[----:B------:R-:W1:Y:S01]  /*8970*/  MUFU.EX2 R145, R145 ;  /* 0x0000009100917308 */ /* 0x000e620000000800 */
[----:B------:R-:W-:Y:S02]  /*8980*/  FADD.FTZ R224, R224, R227 ;  /* 0x000000e3e0e07221 */ /* 0x000fe40000010000 */
[----:B------:R-:W-:Y:S02]  /*8990*/  FADD.FTZ R230, R230, R233 ;  /* 0x000000e9e6e67221 */ /* 0x000fe40000010000 */
[----:B------:R-:W-:Y:S01]  /*89a0*/  FADD.FTZ R229, R229, R224 ;  /* 0x000000e0e5e57221 */ /* 0x000fe20000010000 */
[C---:B------:R-:W-:Y:S01]  /*89b0*/  HMMA.16816.F32 R8, R68.reuse, R74, R8 ;  /* 0x0000004a4408723c */ /* 0x040fe20000001808 */
[----:B------:R-:W2:Y:S03]  /*89c0*/  LDSM.16.MT88.4 R72, [R204+0x4100] ;  /* 0x00410000cc48783b */ /* 0x000ea60000004200 */
[----:B------:R-:W-:Y:S01]  /*89d0*/  MUFU.EX2 R138, R138 ;  /* 0x0000008a008a7308 */ /* 0x000fe20000000800 */
[----:B------:R-:W-:Y:S03]  /*89e0*/  FADD.FTZ R235, R235, R230 ;  /* 0x000000e6ebeb7221 */ /* 0x000fe60000010000 */
[C---:B------:R-:W-:Y:S06]  /*89f0*/  HMMA.16816.F32 R12, R68.reuse, R76, R12 ;  /* 0x0000004c440c723c */ /* 0x040fec000000180c */
[----:B------:R-:W5:Y:S02]  /*8a00*/  MUFU.EX2 R159, R159 ;  /* 0x0000009f009f7308 */ /* 0x000f640000000800 */
[C---:B------:R-:W-:Y:S01]  /*8a10*/  HMMA.16816.F32 R16, R68.reuse, R78, R16 ;  /* 0x0000004e4410723c */ /* 0x040fe20000001810 */
[----:B------:R-:W2:Y:S03]  /*8a20*/  LDSM.16.MT88.4 R76, [R202+0x4100] ;  /* 0x00410000ca4c783b */ /* 0x000ea60000004200 */
[----:B-1----:R-:W-:Y:S04]  /*8a30*/  F2FP.PACK_AB R120, R145, R146 ;  /* 0x000000929178723e */ /* 0x002fe800000000ff */
[C---:B---3--:R-:W-:Y:S01]  /*8a40*/  HMMA.16816.F32 R20, R68.reuse, R80, R20 ;  /* 0x000000504414723c */ /* 0x048fe20000001814 */
[----:B------:R-:W-:Y:S07]  /*8a50*/  MUFU.EX2 R136, R136 ;  /* 0x0000008800887308 */ /* 0x000fee0000000800 */
[C---:B------:R-:W-:Y:S01]  /*8a60*/  HMMA.16816.F32 R24, R68.reuse, R82, R24 ;  /* 0x000000524418723c */ /* 0x040fe20000001818 */
[----:B------:R-:W1:Y:S02]  /*8a70*/  LDSM.16.MT88.4 R80, [R201+0x4100] ;  /* 0x00410000c950783b */ /* 0x000e640000004200 */
[----:B------:R-:W3:Y:S01]  /*8a80*/  MUFU.EX2 R139, R139 ;  /* 0x0000008b008b7308 */ /* 0x000ee20000000800 */
[----:B-----5:R-:W-:Y:S04]  /*8a90*/  F2FP.PACK_AB R122, R159, R138 ;  /* 0x0000008a9f7a723e */ /* 0x020fe800000000ff */
[C---:B----4-:R-:W-:Y:S05]  /*8aa0*/  HMMA.16816.F32 R28, R68.reuse, R84, R28 ;  /* 0x00000054441c723c */ /* 0x050fea000000181c */
[----:B------:R-:W-:Y:S03]  /*8ab0*/  MUFU.EX2 R135, R135 ;  /* 0x0000008700877308 */ /* 0x000fe60000000800 */
[C---:B------:R-:W-:Y:S01]  /*8ac0*/  HMMA.16816.F32 R32, R68.reuse, R86, R32 ;  /* 0x000000564420723c */ /* 0x040fe20000001820 */
[----:B------:R-:W4:Y:S06]  /*8ad0*/  LDSM.16.MT88.4 R84, [R204+0x1900] ;  /* 0x00190000cc54783b */ /* 0x000f2c0000004200 */
[----:B------:R-:W5:Y:S01]  /*8ae0*/  MUFU.EX2 R134, R134 ;  /* 0x0000008600867308 */ /* 0x000f620000000800 */
[C---:B--2---:R-:W-:Y:S04]  /*8af0*/  HMMA.16816.F32 R36, R68.reuse, R72, R36 ;  /* 0x000000484424723c */ /* 0x044fe80000001824 */
[----:B---3--:R-:W-:Y:S04]  /*8b00*/  F2FP.PACK_AB R121, R139, R136 ;  /* 0x000000888b79723e */ /* 0x008fe800000000ff */
[C---:B------:R-:W-:Y:S01]  /*8b10*/  HMMA.16816.F32 R40, R68.reuse, R74, R40 ;  /* 0x0000004a4428723c */ /* 0x040fe20000001828 */
[----:B------:R-:W2:Y:S07]  /*8b20*/  LDSM.16.MT88.4 R72, [R202+0x1900] ;  /* 0x00190000ca48783b */ /* 0x000eae0000004200 */
[C---:B------:R-:W-:Y:S04]  /*8b30*/  HMMA.16816.F32 R44, R68.reuse, R76, R44 ;  /* 0x0000004c442c723c */ /* 0x040fe8000000182c */
[----:B-----5:R-:W-:Y:S04]  /*8b40*/  F2FP.PACK_AB R123, R134, R135 ;  /* 0x00000087867b723e */ /* 0x020fe800000000ff */
[C---:B------:R-:W-:Y:S01]  /*8b50*/  HMMA.16816.F32 R48, R68.reuse, R78, R48 ;  /* 0x0000004e4430723c */ /* 0x040fe20000001830 */
[----:B------:R-:W3:Y:S07]  /*8b60*/  LDSM.16.MT88.4 R76, [R201+0x1900] ;  /* 0x00190000c94c783b */ /* 0x000eee0000004200 */
[C---:B-1----:R-:W-:Y:S08]  /*8b70*/  HMMA.16816.F32 R52, R68.reuse, R80, R52 ;  /* 0x000000504434723c */ /* 0x042ff00000001834 */
[C---:B------:R-:W-:Y:S01]  /*8b80*/  HMMA.16816.F32 R56, R68.reuse, R82, R56 ;  /* 0x000000524438723c */ /* 0x040fe20000001838 */
[----:B------:R-:W1:Y:S07]  /*8b90*/  LDSM.16.MT88.4 R80, [R200+0x1900] ;  /* 0x00190000c850783b */ /* 0x000e6e0000004200 */
[C---:B------:R-:W-:Y:S08]  /*8ba0*/  HMMA.16816.F32 R60, R68.reuse, R88, R60 ;  /* 0x00000058443c723c */ /* 0x040ff0000000183c */
[----:B------:R-:W-:Y:S01]  /*8bb0*/  HMMA.16816.F32 R64, R68, R90, R64 ;  /* 0x0000005a4440723c */ /* 0x000fe20000001840 */
[----:B------:R-:W-:Y:S06]  /*8bc0*/  LDSM.16.MT88.4 R88, [R201+0x4900] ;  /* 0x00490000c958783b */ /* 0x000fec0000004200 */
        /* <DEDUP_REMOVED lines=9> */
[C---:B----4-:R-:W-:Y:S03]  /*8c60*/  HMMA.16816.F32 R4, R68.reuse, R84, R4 ;  /* 0x000000544404723c */ /* 0x050fe60000001804 */
[----:B------:R-:W-:Y:S02]  /*8c70*/  FADD.FTZ R238, R238, R245 ;  /* 0x000000f5eeee7221 */ /* 0x000fe40000010000 */
[----:B------:R-:W-:Y:S02]  /*8c80*/  FADD.FTZ R241, R241, R234 ;  /* 0x000000eaf1f17221 */ /* 0x000fe40000010000 */
[----:B------:R-:W-:Y:S01]  /*8c90*/  FADD.FTZ R239, R239, R238 ;  /* 0x000000eeefef7221 */ /* 0x000fe20000010000 */
[C---:B------:R-:W-:Y:S01]  /*8ca0*/  HMMA.16816.F32 R8, R68.reuse, R86, R8 ;  /* 0x000000564408723c */ /* 0x040fe20000001808 */
[----:B------:R-:W4:Y:S03]  /*8cb0*/  LDSM.16.MT88.4 R84, [R204+0x4900] ;  /* 0x00490000cc54783b */ /* 0x000f260000004200 */
[----:B------:R-:W-:Y:S04]  /*8cc0*/  FADD.FTZ R2, R162, R239 ;  /* 0x000000efa2027221 */ /* 0x000fe80000010000 */
[C---:B--2---:R-:W-:Y:S04]  /*8cd0*/  HMMA.16816.F32 R12, R68.reuse, R72, R12 ;  /* 0x00000048440c723c */ /* 0x044fe8000000180c */
[----:B------:R-:W-:Y:S04]  /*8ce0*/  FADD.FTZ R2, R225, R2 ;  /* 0x00000002e1027221 */ /* 0x000fe80000010000 */
[C---:B------:R-:W-:Y:S01]  /*8cf0*/  HMMA.16816.F32 R16, R68.reuse, R74, R16 ;  /* 0x0000004a4410723c */ /* 0x040fe20000001810 */
[----:B------:R-:W2:Y:S03]  /*8d00*/  LDSM.16.MT88.4 R72, [R202+0x4900] ;  /* 0x00490000ca48783b */ /* 0x000ea60000004200 */
[----:B------:R-:W-:Y:S02]  /*8d10*/  FADD.FTZ R3, R175, R2 ;  /* 0x00000002af037221 */ /* 0x000fe40000010000 */
[----:B------:R-:W-:Y:S02]  /*8d20*/  IMAD.MOV.U32 R2, RZ, RZ, R116 ;  /* 0x000000ffff027224 */ /* 0x000fe400078e0074 */
[C---:B---3--:R-:W-:Y:S04]  /*8d30*/  HMMA.16816.F32 R20, R68.reuse, R76, R20 ;  /* 0x0000004c4414723c */ /* 0x048fe80000001814 */
[----:B------:R-:W-:Y:S04]  /*8d40*/  FADD.FTZ R3, R184, R3 ;  /* 0x00000003b8037221 */ /* 0x000fe80000010000 */
[C---:B------:R-:W-:Y:S01]  /*8d50*/  HMMA.16816.F32 R24, R68.reuse, R78, R24 ;  /* 0x0000004e4418723c */ /* 0x040fe20000001818 */
[----:B------:R-:W3:Y:S03]  /*8d60*/  LDSM.16.MT88.4 R76, [R204+0x2100] ;  /* 0x00210000cc4c783b */ /* 0x000ee60000004200 */
[----:B------:R-:W-:Y:S02]  /*8d70*/  FADD.FTZ R136, R136, R3 ;  /* 0x0000000388887221 */ /* 0x000fe40000010000 */
[----:B------:R-:W-:Y:S02]  /*8d80*/  IMAD.MOV.U32 R3, RZ, RZ, R0 ;  /* 0x000000ffff037224 */ /* 0x000fe400078e0000 */
[C---:B-1----:R-:W-:Y:S04]  /*8d90*/  HMMA.16816.F32 R28, R68.reuse, R80, R28 ;  /* 0x00000050441c723c */ /* 0x042fe8000000181c */
[----:B------:R-:W-:Y:S04]  /*8da0*/  FADD.FTZ R136, R139, R136 ;  /* 0x000000888b887221 */ /* 0x000fe80000010000 */
[C---:B------:R-:W-:Y:S01]  /*8db0*/  HMMA.16816.F32 R32, R68.reuse, R82, R32 ;  /* 0x000000524420723c */ /* 0x040fe20000001820 */
[----:B------:R-:W1:Y:S03]  /*8dc0*/  LDSM.16.MT88.4 R80, [R202+0x2100] ;  /* 0x00210000ca50783b */ /* 0x000e660000004200 */
[----:B------:R-:W-:Y:S04]  /*8dd0*/  FADD.FTZ R135, R135, R136 ;  /* 0x0000008887877221 */ /* 0x000fe80000010000 */
[C---:B----4-:R-:W-:Y:S04]  /*8de0*/  HMMA.16816.F32 R36, R68.reuse, R84, R36 ;  /* 0x000000544424723c */ /* 0x050fe80000001824 */
[----:B------:R-:W-:Y:S04]  /*8df0*/  FADD.FTZ R217, R134, R135 ;  /* 0x0000008786d97221 */ /* 0x000fe80000010000 */
[C---:B------:R-:W-:Y:S01]  /*8e00*/  HMMA.16816.F32 R40, R68.reuse, R86, R40 ;  /* 0x000000564428723c */ /* 0x040fe20000001828 */
[----:B------:R-:W-:Y:S07]  /*8e10*/  LDSM.16.MT88.4 R84, [R200+0x2100] ;  /* 0x00210000c854783b */ /* 0x000fee0000004200 */
[C---:B--2---:R-:W-:Y:S08]  /*8e20*/  HMMA.16816.F32 R44, R68.reuse, R72, R44 ;  /* 0x00000048442c723c */ /* 0x044ff0000000182c */
[C---:B------:R-:W-:Y:S01]  /*8e30*/  HMMA.16816.F32 R48, R68.reuse, R74, R48 ;  /* 0x0000004a4430723c */ /* 0x040fe20000001830 */
[----:B------:R-:W2:Y:S07]  /*8e40*/  LDSM.16.MT88.4 R72, [R201+0x2100] ;  /* 0x00210000c948783b */ /* 0x000eae0000004200 */
        /* <DEDUP_REMOVED lines=11> */
[----:B------:R-:W-:Y:S02]  /*8f00*/  F2FP.PACK_AB R71, R184, R175 ;  /* 0x000000afb847723e */ /* 0x000fe400000000ff */
[----:B------:R-:W-:Y:S01]  /*8f10*/  IADD3 R184, R222, -0x1, RZ ;  /* 0xffffffffdeb87810 */ /* 0x000fe20007ffe0ff */
[----:B------:R-:W-:Y:S04]  /*8f20*/  FADD.FTZ R172, R172, R243 ;  /* 0x000000f3acac7221 */ /* 0x000fe80000010000 */
[C---:B---3--:R-:W-:Y:S03]  /*8f30*/  HMMA.16816.F32 R4, R68.reuse, R76, R4 ;  /* 0x0000004c4404723c */ /* 0x048fe60000001804 */
[----:B------:R-:W-:Y:S02]  /*8f40*/  FADD.FTZ R247, R247, R172 ;  /* 0x000000acf7f77221 */ /* 0x000fe40000010000 */
[----:B------:R-:W-:Y:S02]  /*8f50*/  IMAD.MOV.U32 R222, RZ, RZ, R184 ;  /* 0x000000ffffde7224 */ /* 0x000fe400078e00b8 */
[----:B------:R-:W-:Y:S01]  /*8f60*/  FADD.FTZ R146, R146, R247 ;  /* 0x000000f792927221 */ /* 0x000fe20000010000 */
[C---:B------:R-:W-:Y:S01]  /*8f70*/  HMMA.16816.F32 R8, R68.reuse, R78, R8 ;  /* 0x0000004e4408723c */ /* 0x040fe20000001808 */
[----:B------:R-:W3:Y:S03]  /*8f80*/  LDSM.16.MT88.4 R76, [R204+0x5100] ;  /* 0x00510000cc4c783b */ /* 0x000ee60000004200 */
[----:B------:R-:W-:Y:S04]  /*8f90*/  FADD.FTZ R145, R145, R146 ;  /* 0x0000009291917221 */ /* 0x000fe80000010000 */
[C---:B-1----:R-:W-:Y:S04]  /*8fa0*/  HMMA.16816.F32 R12, R68.reuse, R80, R12 ;  /* 0x00000050440c723c */ /* 0x042fe8000000180c */
[----:B------:R-:W-:Y:S04]  /*8fb0*/  FADD.FTZ R138, R138, R145 ;  /* 0x000000918a8a7221 */ /* 0x000fe80000010000 */
[C---:B------:R-:W-:Y:S01]  /*8fc0*/  HMMA.16816.F32 R16, R68.reuse, R82, R16 ;  /* 0x000000524410723c */ /* 0x040fe20000001810 */
[----:B------:R-:W1:Y:S03]  /*8fd0*/  LDSM.16.MT88.4 R80, [R202+0x5100] ;  /* 0x00510000ca50783b */ /* 0x000e660000004200 */
[----:B------:R-:W-:Y:S04]  /*8fe0*/  FADD.FTZ R216, R159, R138 ;  /* 0x0000008a9fd87221 */ /* 0x000fe80000010000 */
[C---:B--2---:R-:W-:Y:S08]  /*8ff0*/  HMMA.16816.F32 R20, R68.reuse, R72, R20 ;  /* 0x000000484414723c */ /* 0x044ff00000001814 */
[C---:B------:R-:W-:Y:S01]  /*9000*/  HMMA.16816.F32 R24, R68.reuse, R74, R24 ;  /* 0x0000004a4418723c */ /* 0x040fe20000001818 */
[----:B------:R-:W2:Y:S07]  /*9010*/  LDSM.16.MT88.4 R72, [R200+0x5100] ;  /* 0x00510000c848783b */ /* 0x000eae0000004200 */
[C---:B------:R-:W-:Y:S08]  /*9020*/  HMMA.16816.F32 R28, R68.reuse, R84, R28 ;  /* 0x00000054441c723c */ /* 0x040ff0000000181c */
[C---:B------:R-:W-:Y:S01]  /*9030*/  HMMA.16816.F32 R32, R68.reuse, R86, R32 ;  /* 0x000000564420723c */ /* 0x040fe20000001820 */
[----:B------:R-:W4:Y:S07]  /*9040*/  LDSM.16.MT88.4 R84, [R202+0x2900] ;  /* 0x00290000ca54783b */ /* 0x000f2e0000004200 */
[C---:B---3--:R-:W-:Y:S08]  /*9050*/  HMMA.16816.F32 R36, R68.reuse, R76, R36 ;  /* 0x0000004c4424723c */ /* 0x048ff00000001824 */
[C---:B------:R-:W-:Y:S08]  /*9060*/  HMMA.16816.F32 R40, R68.reuse, R78, R40 ;  /* 0x0000004e4428723c */ /* 0x040ff00000001828 */
[C---:B-1----:R-:W-:Y:S08]  /*9070*/  HMMA.16816.F32 R44, R68.reuse, R80, R44 ;  /* 0x00000050442c723c */ /* 0x042ff0000000182c */
[C---:B------:R-:W-:Y:S08]  /*9080*/  HMMA.16816.F32 R48, R68.reuse, R82, R48 ;  /* 0x000000524430723c */ /* 0x040ff00000001830 */
[C---:B------:R-:W-:Y:S08]  /*9090*/  HMMA.16816.F32 R52, R68.reuse, R88, R52 ;  /* 0x000000584434723c */ /* 0x040ff00000001834 */
[C---:B------:R-:W-:Y:S08]  /*90a0*/  HMMA.16816.F32 R56, R68.reuse, R90, R56 ;  /* 0x0000005a4438723c */ /* 0x040ff00000001838 */
[C---:B--2---:R-:W-:Y:S08]  /*90b0*/  HMMA.16816.F32 R60, R68.reuse, R72, R60 ;  /* 0x00000048443c723c */ /* 0x044ff0000000183c */
[----:B------:R-:W-:Y:S08]  /*90c0*/  HMMA.16816.F32 R64, R68, R74, R64 ;  /* 0x0000004a4440723c */ /* 0x000ff00000001840 */
[C---:B------:R-:W-:Y:S01]  /*90d0*/  HMMA.16816.F32 R112, R120.reuse, R108, R4 ;  /* 0x0000006c7870723c */ /* 0x040fe20000001804 */
[----:B------:R-:W1:Y:S07]  /*90e0*/  LDSM.16.MT88.4 R4, [R201+0x5900] ;  /* 0x00590000c904783b */ /* 0x000e6e0000004200 */
[C---:B------:R-:W-:Y:S01]  /*90f0*/  HMMA.16816.F32 R108, R120.reuse, R110, R8 ;  /* 0x0000006e786c723c */ /* 0x040fe20000001808 */
[----:B------:R-:W2:Y:S07]  /*9100*/  LDSM.16.MT88.4 R8, [R200+0x5900] ;  /* 0x00590000c808783b */ /* 0x000eae0000004200 */
[C---:B----4-:R-:W-:Y:S07]  /*9110*/  HMMA.16816.F32 R68, R120.reuse, R84, R12 ;  /* 0x000000547844723c */ /* 0x050fee000000180c */
[----:B------:R-:W-:Y:S01]  /*9120*/  IMAD.MOV.U32 R12, RZ, RZ, R116 ;  /* 0x000000ffff0c7224 */ /* 0x000fe200078e0074 */
        /* <DEDUP_REMOVED lines=9> */
[C---:B-1----:R-:W-:Y:S08]  /*91c0*/  HMMA.16816.F32 R52, R120.reuse, R4, R52 ;  /* 0x000000047834723c */ /* 0x042ff00000001834 */
[C---:B------:R-:W-:Y:S08]  /*91d0*/  HMMA.16816.F32 R56, R120.reuse, R6, R56 ;  /* 0x000000067838723c */ /* 0x040ff00000001838 */
[C---:B--2---:R-:W-:Y:S08]  /*91e0*/  HMMA.16816.F32 R60, R120.reuse, R8, R60 ;  /* 0x00000008783c723c */ /* 0x044ff0000000183c */
[----:B------:R-:W-:Y:S01]  /*91f0*/  HMMA.16816.F32 R64, R120, R10, R64 ;  /* 0x0000000a7840723c */ /* 0x000fe20000001840 */
[----:B------:R-:W-:-:S07]  /*9200*/  @P0 BRA `(.L_x_42) ;  /* 0xffffc39000000947 */ /* 0x000fce000383ffff */
.L_x_33:
[----:B------:R-:W1:Y:S01]  /*9210*/  S2UR UR7, SR_CTAID.X ;  /* 0x00000000000779c3 */ /* 0x000e620000002500 */
[----:B------:R-:W-:Y:S01]  /*9220*/  ULDC.64 UR4, c[0x0][0x2c8] ;  /* 0x0000b20000047ab9 */ /* 0x000fe20000000a00 */
[----:B------:R-:W-:Y:S01]  /*9230*/  PLOP3.LUT P0, PT, PT, PT, UP2, 0x40, 0x0 ;  /* 0x000000000000781c */ /* 0x000fe20003f0e828 */
[----:B-1----:R-:W-:-:S04]  /*9240*/  ULEA UR7, UR7, 0x7f, 0x7 ;  /* 0x0000007f07077891 */ /* 0x002fc8000f8e383f */
[----:B------:R-:W-:-:S03]  /*9250*/  UIMAD.WIDE.U32 UR18, UR7, UR4, URZ ;  /* 0x00000004071272a5 */ /* 0x000fc6000f8e003f */
[----:B------:R-:W-:Y:S02]  /*9260*/  ULDC UR4, c[0x0][0x168] ;  /* 0x00005a0000047ab9 */ /* 0x000fe40000000800 */
[----:B------:R-:W-:Y:S02]  /*9270*/  UIADD3 UR4, -UR4, 0x1, URZ ;  /* 0x0000000104047890 */ /* 0x000fe4000fffe13f */
[----:B------:R-:W-:-:S03]  /*9280*/  @UP3 USHF.R.U32.HI UR7, URZ, UR5, UR19 ;  /* 0x000000053f073299 */ /* 0x000fc60008011613 */
[----:B------:R-:W-:Y:S02]  /*9290*/  ULDC UR5, c[0x0][0x1d0] ;  /* 0x0000740000057ab9 */ /* 0x000fe40000000800 */
[----:B------:R-:W-:-:S03]  /*92a0*/  UIADD3 UR5, UR7, UR5, UR4 ;  /* 0x0000000507057290 */ /* 0x000fc6000fffe004 */
[----:B------:R-:W-:Y:S02]  /*92b0*/  ULDC UR4, c[0x0][0x324] ;  /* 0x0000c90000047ab9 */ /* 0x000fe40000000800 */
[----:B------:R-:W-:-:S06]  /*92c0*/  UIADD3 UR4, UR5, -UR4, URZ ;  /* 0x8000000405047290 */ /* 0x000fcc000fffe03f */
        /* <DEDUP_REMOVED lines=12> */
.L_x_44:
[----:B------:R-:W-:-:S04]  /*9390*/  MOV R2, c[0x0][0x32c] ;  /* 0x0000cb0000027a02 */ /* 0x000fc80000000f00 */
[----:B------:R-:W-:-:S13]  /*93a0*/  ISETP.NE.AND P0, PT, R2, 0x1, PT ;  /* 0x000000010200780c */ /* 0x000fda0003f05270 */
[----:B------:R-:W-:-:S05]  /*93b0*/  @P0 IMAD.HI.U32 R2, R4, c[0x0][0x330], RZ ;  /* 0x0000cc0004020a27 */ /* 0x000fca00078e00ff */
[----:B------:R-:W-:-:S05]  /*93c0*/  @P0 SHF.R.U32.HI R4, RZ, c[0x0][0x334], R2 ;  /* 0x0000cd00ff040a19 */ /* 0x000fca0000011602 */
.L_x_45:
[----:B------:R-:W-:-:S05]  /*93d0*/  IMAD R4, R4, c[0x0][0x32c], RZ ;  /* 0x0000cb0004047a24 */ /* 0x000fca00078e02ff */
[----:B------:R-:W-:-:S04]  /*93e0*/  IMNMX R3, R3, R4, !PT ;  /* 0x0000000403037217 */ /* 0x000fc80007800200 */
.L_x_43:
[----:B------:R-:W-:-:S05]  /*93f0*/  IADD3 R3, R3, 0x5f, RZ ;  /* 0x0000005f03037810 */ /* 0x000fca0007ffe0ff */
[----:B------:R-:W-:-:S05]  /*9400*/  IMAD.HI R3, R3, 0x2aaaaaab, RZ ;  /* 0x2aaaaaab03037827 */ /* 0x000fca00078e02ff */
[----:B------:R-:W-:-:S04]  /*9410*/  SHF.R.U32.HI R2, RZ, 0x1f, R3 ;  /* 0x0000001fff027819 */ /* 0x000fc80000011603 */
[----:B------:R-:W-:-:S04]  /*9420*/  LEA.HI.SX32 R2, R3, R2, 0x1c ;  /* 0x0000000203027211 */ /* 0x000fc800078fe2ff */
[----:B------:R-:W-:-:S04]  /*9430*/  IMNMX R225, R207, R2, !PT ;  /* 0x00000002cfe17217 */ /* 0x000fc80007800200 */
[----:B------:R-:W-:-:S13]  /*9440*/  ISETP.GE.AND P0, PT, R184, R225, PT ;  /* 0x000000e1b800720c */ /* 0x000fda0003f06270 */
[----:B------:R-:W-:Y:S05]  /*9450*/  @!P0 BRA `(.L_x_46) ;  /* 0x0000298000008947 */ /* 0x000fea0003800000 */
[----:B------:R-:W-:Y:S01]  /*9460*/  MOV R117, R12 ;  /* 0x0000000c00757202 */ /* 0x000fe20000000f00 */
[----:B------:R-:W-:Y:S01]  /*9470*/  IMAD.MOV.U32 R222, RZ, RZ, R184 ;  /* 0x000000ffffde7224 */ /* 0x000fe200078e00b8 */
[----:B------:R-:W-:Y:S01]  /*9480*/  MOV R3, R0 ;  /* 0x0000000000037202 */ /* 0x000fe20000000f00 */
[----:B------:R-:W-:Y:S01]  /*9490*/  IMAD.MOV.U32 R118, RZ, RZ, c[0x0][0x1e4] ;  /* 0x00007900ff767624 */ /* 0x000fe200078e00ff */
[----:B------:R-:W-:Y:S02]  /*94a0*/  MOV R223, c[0x0][0x1e0] ;  /* 0x0000780000df7a02 */ /* 0x000fe40000000f00 */
.L_x_47:
[----:B------:R-:W-:Y:S04]  /*94b0*/  DEPBAR.LE SB0, 0x0 ;  /* 0x000080000000791a */ /* 0x000fe80000000000 */
[----:B------:R-:W-:Y:S01]  /*94c0*/  BAR.SYNC.DEFER_BLOCKING 0x0 ;  /* 0x0000000000007b1d */ /* 0x000fe20000010000 */
[----:B------:R-:W-:Y:S11]  /*94d0*/  ISETP.GT.AND P6, PT, R207, R222, PT ;  /* 0x000000decf00720c */ /* 0x000ff60003fc4270 */
[----:B------:R-:W-:Y:S02]  /*94e0*/  @!UPT UIADD3 URZ, URZ, URZ, URZ ;  /* 0x0000003f3f3ff290 */ /* 0x000fe4000fffe03f */
[----:B------:R-:W-:Y:S01]  /*94f0*/  @!P6 SHF.R.S32.HI R29, RZ, 0x1f, R222 ;  /* 0x0000001fff1de819 */ /* 0x000fe200000114de */
[C---:B------:R-:W-:Y:S01]  /*9500*/  @!P6 IMAD.WIDE.U32 R38, R222.reuse, c[0x0][0x208], RZ ;  /* 0x00008200de26ea25 */ /* 0x040fe200078e00ff */
[----:B------:R-:W-:Y:S02]  /*9510*/  @!P6 MOV R36, R218 ;  /* 0x000000da0024e202 */ /* 0x000fe40000000f00 */
[----:B------:R-:W-:Y:S01]  /*9520*/  @!P6 MOV R37, R221 ;  /* 0x000000dd0025e202 */ /* 0x000fe20000000f00 */
[----:B------:R-:W-:Y:S04]  /*9530*/  @!P6 IMAD R29, R29, c[0x0][0x208], RZ ;  /* 0x000082001d1dea24 */ /* 0x000fe800078e02ff */
[----:B------:R-:W-:Y:S01]  /*9540*/  @!P6 IMAD R29, R222, c[0x0][0x20c], R29 ;  /* 0x00008300de1dea24 */ /* 0x000fe200078e021d */
[----:B------:R-:W1:Y:S01]  /*9550*/  LDSM.16.M88.4 R8, [R206+0x8100] ;  /* 0x00810000ce08783b */ /* 0x000e620000000200 */
[----:B------:R-:W-:Y:S03]  /*9560*/  @!P6 IMAD.WIDE.U32 R36, R38, 0x60, R36 ;  /* 0x000000602624e825 */ /* 0x000fe600078e0024 */
[----:B------:R-:W-:Y:S02]  /*9570*/  @!P6 IADD3 R39, R39, R29, RZ ;  /* 0x0000001d2727e210 */ /* 0x000fe40007ffe0ff */
[----:B------:R-:W-:Y:S02]  /*9580*/  @!P6 SHF.L.U32 R186, R36, 0x1, RZ ;  /* 0x0000000124bae819 */ /* 0x000fe400000006ff */
[----:B------:R-:W2:Y:S01]  /*9590*/  LDSM.16.M88.4 R16, [R206+0x8900] ;  /* 0x00890000ce10783b */ /* 0x000ea20000000200 */
[----:B------:R-:W-:Y:S01]  /*95a0*/  @!P6 IMAD R39, R39, 0x60, RZ ;  /* 0x000000602727e824 */ /* 0x000fe200078e02ff */
[C---:B------:R-:W-:Y:S02]  /*95b0*/  @!P6 IADD3 R184, P5, R186.reuse, 0x80, RZ ;  /* 0x00000080bab8e810 */ /* 0x040fe40007fbe0ff */
[----:B------:R-:W-:Y:S02]  /*95c0*/  @!P6 IADD3 R186, P0, R186, c[0x0][0x1f8], RZ ;  /* 0x00007e00babaea10 */ /* 0x000fe40007f1e0ff */
[----:B------:R-:W-:Y:S02]  /*95d0*/  @!P6 IADD3 R184, P2, R184, c[0x0][0x1f8], RZ ;  /* 0x00007e00b8b8ea10 */ /* 0x000fe40007f5e0ff */
[----:B------:R-:W3:Y:S01]  /*95e0*/  LDSM.16.M88.4 R24, [R206+0x9100] ;  /* 0x00910000ce18783b */ /* 0x000ee20000000200 */
[----:B------:R-:W-:Y:S02]  /*95f0*/  @!P6 IADD3 R174, P1, R186, UR12, RZ ;  /* 0x0000000cbaaeec10 */ /* 0x000fe4000ff3e0ff */
[----:B------:R-:W-:Y:S04]  /*9600*/  @!P6 IADD3 R0, R37, R39, RZ ;  /* 0x000000272500e210 */ /* 0x000fe80007ffe0ff */
[----:B------:R-:W-:Y:S01]  /*9610*/  @!P6 SHF.L.U64.HI R0, R36, 0x1, R0 ;  /* 0x000000012400e819 */ /* 0x000fe20000010200 */
[----:B------:R-:W4:Y:S03]  /*9620*/  LDSM.16.M88.4 R32, [R206+0x9900] ;  /* 0x00990000ce20783b */ /* 0x000f260000000200 */
[----:B------:R-:W-:Y:S02]  /*9630*/  @!P6 IADD3.X R187, R0, c[0x0][0x1fc], RZ, P0, !PT ;  /* 0x00007f0000bbea10 */ /* 0x000fe400007fe4ff */
[----:B------:R-:W-:Y:S02]  /*9640*/  @!P6 IADD3.X R185, RZ, c[0x0][0x1fc], R0, P2, P5 ;  /* 0x00007f00ffb9ea10 */ /* 0x000fe400017ea400 */
[----:B------:R-:W-:Y:S01]  /*9650*/  @!P6 IADD3.X R175, R187, UR17, RZ, P1, !PT ;  /* 0x00000011bbafec10 */ /* 0x000fe20008ffe4ff */
[----:B------:R-:W5:Y:S01]  /*9660*/  LDSM.16.M88.4 R40, [R206+0xa100] ;  /* 0x00a10000ce28783b */ /* 0x000f620000000200 */
[----:B------:R-:W-:Y:S02]  /*9670*/  @!P6 IADD3 R172, P0, R174, UR12, RZ ;  /* 0x0000000caeacec10 */ /* 0x000fe4000ff1e0ff */
[C---:B------:R-:W-:Y:S02]  /*9680*/  ISETP.GT.AND P5, PT, R222.reuse, R207, PT ;  /* 0x000000cfde00720c */ /* 0x040fe40003fa4270 */
[----:B------:R-:W-:Y:S01]  /*9690*/  @!P6 IADD3.X R173, R175, UR17, RZ, P0, !PT ;  /* 0x00000011afadec10 */ /* 0x000fe200087fe4ff */
[C---:B-1----:R-:W-:Y:S02]  /*96a0*/  HMMA.16816.F32 R4, R124.reuse, R8, RZ ;  /* 0x000000087c04723c */ /* 0x042fe400000018ff */
[----:B------:R-:W1:Y:S06]  /*96b0*/  LDSM.16.M88.4 R48, [R206+0xa900] ;  /* 0x00a90000ce30783b */ /* 0x000e6c0000000200 */
[C---:B------:R-:W-:Y:S02]  /*96c0*/  HMMA.16816.F32 R8, R124.reuse, R10, RZ ;  /* 0x0000000a7c08723c */ /* 0x040fe400000018ff */
[----:B------:R-:W1:Y:S06]  /*96d0*/  LDSM.16.M88.4 R120, [R205] ;  /* 0x00000000cd78783b */ /* 0x000e6c0000000200 */
[C---:B--2---:R-:W-:Y:S02]  /*96e0*/  HMMA.16816.F32 R12, R124.reuse, R16, RZ ;  /* 0x000000107c0c723c */ /* 0x044fe400000018ff */
[----:B------:R-:W2:Y:S06]  /*96f0*/  LDSM.16.M88.4 R128, [R199] ;  /* 0x00000000c780783b */ /* 0x000eac0000000200 */
[C---:B------:R-:W-:Y:S02]  /*9700*/  HMMA.16816.F32 R16, R124.reuse, R18, RZ ;  /* 0x000000127c10723c */ /* 0x040fe400000018ff */
[----:B------:R-:W1:Y:S06]  /*9710*/  LDSM.16.M88.4 R132, [R198] ;  /* 0x00000000c684783b */ /* 0x000e6c0000000200 */
[C---:B---3--:R-:W-:Y:S02]  /*9720*/  HMMA.16816.F32 R20, R124.reuse, R24, RZ ;  /* 0x000000187c14723c */ /* 0x048fe400000018ff */
[----:B------:R-:W3:Y:S06]  /*9730*/  LDSM.16.M88.4 R136, [R197] ;  /* 0x00000000c588783b */ /* 0x000eec0000000200 */
[C---:B------:R-:W-:Y:S02]  /*9740*/  HMMA.16816.F32 R24, R124.reuse, R26, RZ ;  /* 0x0000001a7c18723c */ /* 0x040fe400000018ff */
[----:B------:R-:W2:Y:S06]  /*9750*/  LDSM.16.M88.4 R144, [R196] ;  /* 0x00000000c490783b */ /* 0x000eac0000000200 */
[C---:B----4-:R-:W-:Y:S02]  /*9760*/  HMMA.16816.F32 R28, R124.reuse, R32, RZ ;  /* 0x000000207c1c723c */ /* 0x050fe400000018ff */
[----:B------:R-:W4:Y:S06]  /*9770*/  LDSM.16.M88.4 R156, [R195] ;  /* 0x00000000c39c783b */ /* 0x000f2c0000000200 */
[C---:B------:R-:W-:Y:S02]  /*9780*/  HMMA.16816.F32 R32, R124.reuse, R34, RZ ;  /* 0x000000227c20723c */ /* 0x040fe400000018ff */
[----:B------:R-:W-:Y:S01]  /*9790*/  @!PT LDS RZ, [RZ] ;  /* 0x00000000fffff984 */ /* 0x000fe20000000800 */
[----:B------:R-:W-:Y:S01]  /*97a0*/  @!PT LDS RZ, [RZ] ;  /* 0x00000000fffff984 */ /* 0x000fe20000000800 */
[----:B------:R-:W-:Y:S01]  /*97b0*/  @!PT LDS RZ, [RZ] ;  /* 0x00000000fffff984 */ /* 0x000fe20000000800 */
[----:B------:R2:W-:Y:S06]  /*97c0*/  @!P6 LDGSTS.E.BYPASS.LTC128B.128 [R208+0x100], [R186.64], !P4 ;  /* 0x00100000bad0efae */ /* 0x0005ec000e101d4e */
[C---:B-----5:R-:W-:Y:S02]  /*97d0*/  HMMA.16816.F32 R36, R124.reuse, R40, RZ ;  /* 0x000000287c24723c */ /* 0x060fe400000018ff */
[----:B------:R5:W-:Y:S06]  /*97e0*/  @!P6 LDGSTS.E.BYPASS.LTC128B.128 [R208+0x3100], [R184.64], !P3 ;  /* 0x03100000b8d0efae */ /* 0x000bec000d901d4e */
[C---:B------:R-:W-:Y:S02]  /*97f0*/  HMMA.16816.F32 R40, R124.reuse, R42, RZ ;  /* 0x0000002a7c28723c */ /* 0x040fe400000018ff */
[----:B------:R2:W-:Y:S06]  /*9800*/  @!P6 LDGSTS.E.BYPASS.LTC128B.128 [R208+0x1100], [R174.64], !P4 ;  /* 0x01100000aed0efae */ /* 0x0005ec000e101d4e */
[C---:B-1----:R-:W-:Y:S02]  /*9810*/  HMMA.16816.F32 R44, R124.reuse, R48, RZ ;  /* 0x000000307c2c723c */ /* 0x042fe400000018ff */
[----:B------:R1:W-:Y:S06]  /*9820*/  @!P6 LDGSTS.E.BYPASS.LTC128B.128 [R208+0x4100], [R174.64+0x80], !P3 ;  /* 0x04100080aed0efae */ /* 0x0003ec000d901d4e */
[----:B------:R-:W-:Y:S02]  /*9830*/  HMMA.16816.F32 R48, R124, R50, RZ ;  /* 0x000000327c30723c */ /* 0x000fe400000018ff */
[----:B------:R1:W-:Y:S06]  /*9840*/  @!P6 LDGSTS.E.BYPASS.LTC128B.128 [R208+0x2100], [R172.64], !P4 ;  /* 0x02100000acd0efae */ /* 0x0003ec000e101d4e */
[C---:B------:R-:W-:Y:S02]  /*9850*/  HMMA.16816.F32 R4, R140.reuse, R120, R4 ;  /* 0x000000788c04723c */ /* 0x040fe40000001804 */
[----:B------:R1:W-:Y:S06]  /*9860*/  @!P6 LDGSTS.E.BYPASS.LTC128B.128 [R208+0x5100], [R172.64+0x80], !P3 ;  /* 0x05100080acd0efae */ /* 0x0003ec000d901d4e */
[C---:B------:R-:W-:Y:S02]  /*9870*/  HMMA.16816.F32 R8, R140.reuse, R122, R8 ;  /* 0x0000007a8c08723c */ /* 0x040fe40000001808 */
[----:B------:R-:W1:Y:S06]  /*9880*/  LDSM.16.M88.4 R160, [R203+0x8100] ;  /* 0x00810000cba0783b */ /* 0x000e6c0000000200 */
[C---:B--2---:R-:W-:Y:S02]  /*9890*/  HMMA.16816.F32 R12, R140.reuse, R128, R12 ;  /* 0x000000808c0c723c */ /* 0x044fe4000000180c */
[----:B------:R-:W0:Y:S06]  /*98a0*/  LDGDEPBAR ;  /* 0x00000000000079af */ /* 0x000e2c0000000000 */
[C---:B------:R-:W-:Y:S02]  /*98b0*/  HMMA.16816.F32 R16, R140.reuse, R130, R16 ;  /* 0x000000828c10723c */ /* 0x040fe40000001810 */
[----:B------:R-:W2:Y:S06]  /*98c0*/  LDSM.16.M88.4 R120, [R203+0x8900] ;  /* 0x00890000cb78783b */ /* 0x000eac0000000200 */
[C---:B------:R-:W-:Y:S02]  /*98d0*/  HMMA.16816.F32 R20, R140.reuse, R132, R20 ;  /* 0x000000848c14723c */ /* 0x040fe40000001814 */
[----:B------:R-:W2:Y:S06]  /*98e0*/  LDSM.16.M88.4 R128, [R203+0x9100] ;  /* 0x00910000cb80783b */ /* 0x000eac0000000200 */
[C---:B------:R-:W-:Y:S02]  /*98f0*/  HMMA.16816.F32 R24, R140.reuse, R134, R24 ;  /* 0x000000868c18723c */ /* 0x040fe40000001818 */
[----:B------:R-:W2:Y:S06]  /*9900*/  LDSM.16.M88.4 R132, [R203+0x9900] ;  /* 0x00990000cb84783b */ /* 0x000eac0000000200 */
[C---:B---3--:R-:W-:Y:S02]  /*9910*/  HMMA.16816.F32 R28, R140.reuse, R136, R28 ;  /* 0x000000888c1c723c */ /* 0x048fe4000000181c */
[----:B-1----:R-:W-:Y:S06]  /*9920*/  LDSM.16.M88.4 R172, [R194+0x2800] ;  /* 0x00280000c2ac783b */ /* 0x002fec0000000200 */
[C---:B------:R-:W-:Y:S02]  /*9930*/  HMMA.16816.F32 R32, R140.reuse, R138, R32 ;  /* 0x0000008a8c20723c */ /* 0x040fe40000001820 */
[----:B------:R-:W1:Y:S06]  /*9940*/  LDSM.16.M88.4 R136, [R203+0xa100] ;  /* 0x00a10000cb88783b */ /* 0x000e6c0000000200 */
[C---:B------:R-:W-:Y:S02]  /*9950*/  HMMA.16816.F32 R36, R140.reuse, R144, R36 ;  /* 0x000000908c24723c */ /* 0x040fe40000001824 */
[----:B-----5:R-:W-:Y:S06]  /*9960*/  LDSM.16.M88.4 R184, [R194+0x3000] ;  /* 0x00300000c2b8783b */ /* 0x020fec0000000200 */
[C---:B------:R-:W-:Y:S02]  /*9970*/  HMMA.16816.F32 R40, R140.reuse, R146, R40 ;  /* 0x000000928c28723c */ /* 0x040fe40000001828 */
[----:B------:R-:W3:Y:S06]  /*9980*/  LDSM.16.M88.4 R144, [R203+0xa900] ;  /* 0x00a90000cb90783b */ /* 0x000eec0000000200 */
[C---:B----4-:R-:W-:Y:S08]  /*9990*/  HMMA.16816.F32 R44, R140.reuse, R156, R44 ;  /* 0x0000009c8c2c723c */ /* 0x050ff0000000182c */
[----:B------:R-:W-:Y:S01]  /*99a0*/  HMMA.16816.F32 R48, R140, R158, R48 ;  /* 0x0000009e8c30723c */ /* 0x000fe20000001830 */
[----:B------:R-:W-:Y:S07]  /*99b0*/  LDSM.16.M88.4 R156, [R194+0x800] ;  /* 0x00080000c29c783b */ /* 0x000fee0000000200 */
[C---:B------:R-:W-:Y:S08]  /*99c0*/  HMMA.16816.F32 R4, R148.reuse, R160, R4 ;  /* 0x000000a09404723c */ /* 0x040ff00000001804 */
[C---:B------:R-:W-:Y:S01]  /*99d0*/  HMMA.16816.F32 R8, R148.reuse, R162, R8 ;  /* 0x000000a29408723c */ /* 0x040fe20000001808 */
[----:B------:R-:W-:Y:S07]  /*99e0*/  LDSM.16.M88.4 R160, [R194+0x2000] ;  /* 0x00200000c2a0783b */ /* 0x000fee0000000200 */
[C---:B--2---:R-:W-:Y:S08]  /*99f0*/  HMMA.16816.F32 R12, R148.reuse, R120, R12 ;  /* 0x00000078940c723c */ /* 0x044ff0000000180c */
[C---:B------:R-:W-:Y:S01]  /*9a00*/  HMMA.16816.F32 R16, R148.reuse, R122, R16 ;  /* 0x0000007a9410723c */ /* 0x040fe20000001810 */
[----:B------:R-:W2:Y:S07]  /*9a10*/  LDSM.16.M88.4 R120, [R194] ;  /* 0x00000000c278783b */ /* 0x000eae0000000200 */
[C---:B------:R-:W-:Y:S08]  /*9a20*/  HMMA.16816.F32 R20, R148.reuse, R128, R20 ;  /* 0x000000809414723c */ /* 0x040ff00000001814 */
[C---:B------:R-:W-:Y:S01]  /*9a30*/  HMMA.16816.F32 R24, R148.reuse, R130, R24 ;  /* 0x000000829418723c */ /* 0x040fe20000001818 */
[----:B------:R-:W4:Y:S07]  /*9a40*/  LDSM.16.M88.4 R128, [R194+0x1000] ;  /* 0x00100000c280783b */ /* 0x000f2e0000000200 */
[C---:B------:R-:W-:Y:S08]  /*9a50*/  HMMA.16816.F32 R28, R148.reuse, R132, R28 ;  /* 0x00000084941c723c */ /* 0x040ff0000000181c */
[C---:B------:R-:W-:Y:S01]  /*9a60*/  HMMA.16816.F32 R32, R148.reuse, R134, R32 ;  /* 0x000000869420723c */ /* 0x040fe20000001820 */
[----:B------:R-:W5:Y:S07]  /*9a70*/  LDSM.16.M88.4 R132, [R194+0x1800] ;  /* 0x00180000c284783b */ /* 0x000f6e0000000200 */
[C---:B-1----:R-:W-:Y:S08]  /*9a80*/  HMMA.16816.F32 R36, R148.reuse, R136, R36 ;  /* 0x000000889424723c */ /* 0x042ff00000001824 */
[C---:B------:R-:W-:Y:S01]  /*9a90*/  HMMA.16816.F32 R40, R148.reuse, R138, R40 ;  /* 0x0000008a9428723c */ /* 0x040fe20000001828 */
[----:B------:R-:W1:Y:S07]  /*9aa0*/  LDSM.16.M88.4 R136, [R206+0xb100] ;  /* 0x00b10000ce88783b */ /* 0x000e6e0000000200 */
[C---:B---3--:R-:W-:Y:S08]  /*9ab0*/  HMMA.16816.F32 R44, R148.reuse, R144, R44 ;  /* 0x00000090942c723c */ /* 0x048ff0000000182c */
[----:B------:R-:W-:Y:S01]  /*9ac0*/  HMMA.16816.F32 R48, R148, R146, R48 ;  /* 0x000000929430723c */ /* 0x000fe20000001830 */
[----:B------:R-:W-:Y:S07]  /*9ad0*/  LDSM.16.M88.4 R144, [R206+0xc100] ;  /* 0x00c10000ce90783b */ /* 0x000fee0000000200 */
[C---:B--2---:R-:W-:Y:S08]  /*9ae0*/  HMMA.16816.F32 R4, R152.reuse, R120, R4 ;  /* 0x000000789804723c */ /* 0x044ff00000001804 */
[C---:B------:R-:W-:Y:S01]  /*9af0*/  HMMA.16816.F32 R8, R152.reuse, R122, R8 ;  /* 0x0000007a9808723c */ /* 0x040fe20000001808 */
[----:B------:R-:W2:Y:S07]  /*9b00*/  LDSM.16.M88.4 R120, [R206+0xb900] ;  /* 0x00b90000ce78783b */ /* 0x000eae0000000200 */
[C---:B------:R-:W-:Y:S08]  /*9b10*/  HMMA.16816.F32 R12, R152.reuse, R156, R12 ;  /* 0x0000009c980c723c */ /* 0x040ff0000000180c */
[C---:B------:R-:W-:Y:S01]  /*9b20*/  HMMA.16816.F32 R16, R152.reuse, R158, R16 ;  /* 0x0000009e9810723c */ /* 0x040fe20000001810 */
[----:B------:R-:W3:Y:S07]  /*9b30*/  LDSM.16.M88.4 R156, [R206+0xc900] ;  /* 0x00c90000ce9c783b */ /* 0x000eee0000000200 */
[C---:B----4-:R-:W-:Y:S08]  /*9b40*/  HMMA.16816.F32 R20, R152.reuse, R128, R20 ;  /* 0x000000809814723c */ /* 0x050ff00000001814 */
[C---:B------:R-:W-:Y:S01]  /*9b50*/  HMMA.16816.F32 R24, R152.reuse, R130, R24 ;  /* 0x000000829818723c */ /* 0x040fe20000001818 */
[----:B------:R-:W4:Y:S07]  /*9b60*/  LDSM.16.M88.4 R128, [R206+0xd100] ;  /* 0x00d10000ce80783b */ /* 0x000f2e0000000200 */
[C---:B-----5:R-:W-:Y:S08]  /*9b70*/  HMMA.16816.F32 R28, R152.reuse, R132, R28 ;  /* 0x00000084981c723c */ /* 0x060ff0000000181c */
[C---:B------:R-:W-:Y:S01]  /*9b80*/  HMMA.16816.F32 R32, R152.reuse, R134, R32 ;  /* 0x000000869820723c */ /* 0x040fe20000001820 */
[----:B------:R-:W5:Y:S07]  /*9b90*/  LDSM.16.M88.4 R132, [R206+0xd900] ;  /* 0x00d90000ce84783b */ /* 0x000f6e0000000200 */
[C---:B------:R-:W-:Y:S08]  /*9ba0*/  HMMA.16816.F32 R36, R152.reuse, R160, R36 ;  /* 0x000000a09824723c */ /* 0x040ff00000001824 */
[C---:B------:R-:W-:Y:S01]  /*9bb0*/  HMMA.16816.F32 R40, R152.reuse, R162, R40 ;  /* 0x000000a29828723c */ /* 0x040fe20000001828 */
[----:B------:R-:W3:Y:S07]  /*9bc0*/  LDSM.16.M88.4 R160, [R193] ;  /* 0x00000000c1a0783b */ /* 0x000eee0000000200 */
[C---:B------:R-:W-:Y:S08]  /*9bd0*/  HMMA.16816.F32 R44, R152.reuse, R172, R44 ;  /* 0x000000ac982c723c */ /* 0x040ff0000000182c */
[----:B------:R-:W-:Y:S01]  /*9be0*/  HMMA.16816.F32 R48, R152, R174, R48 ;  /* 0x000000ae9830723c */ /* 0x000fe20000001830 */
[----:B------:R-:W-:Y:S07]  /*9bf0*/  LDSM.16.M88.4 R172, [R203+0xd100] ;  /* 0x00d10000cbac783b */ /* 0x000fee0000000200 */
[C---:B-1----:R-:W-:Y:S08]  /*9c00*/  HMMA.16816.F32 R4, R164.reuse, R136, R4 ;  /* 0x00000088a404723c */ /* 0x042ff00000001804 */
[C---:B------:R-:W-:Y:S01]  /*9c10*/  HMMA.16816.F32 R8, R164.reuse, R138, R8 ;  /* 0x0000008aa408723c */ /* 0x040fe20000001808 */
[----:B------:R-:W1:Y:S07]  /*9c20*/  LDSM.16.M88.4 R136, [R192] ;  /* 0x00000000c088783b */ /* 0x000e6e0000000200 */
[C---:B--2---:R-:W-:Y:S08]  /*9c30*/  HMMA.16816.F32 R12, R164.reuse, R120, R12 ;  /* 0x00000078a40c723c */ /* 0x044ff0000000180c */
[C---:B------:R-:W-:Y:S01]  /*9c40*/  HMMA.16816.F32 R16, R164.reuse, R122, R16 ;  /* 0x0000007aa410723c */ /* 0x040fe20000001810 */
[----:B------:R-:W2:Y:S07]  /*9c50*/  LDSM.16.M88.4 R120, [R191] ;  /* 0x00000000bf78783b */ /* 0x000eae0000000200 */
[C---:B------:R-:W-:Y:S08]  /*9c60*/  HMMA.16816.F32 R20, R164.reuse, R144, R20 ;  /* 0x00000090a414723c */ /* 0x040ff00000001814 */
[C---:B------:R-:W-:Y:S01]  /*9c70*/  HMMA.16816.F32 R24, R164.reuse, R146, R24 ;  /* 0x00000092a418723c */ /* 0x040fe20000001818 */
[----:B------:R-:W1:Y:S07]  /*9c80*/  LDSM.16.M88.4 R144, [R190] ;  /* 0x00000000be90783b */ /* 0x000e6e0000000200 */
[C---:B---3--:R-:W-:Y:S08]  /*9c90*/  HMMA.16816.F32 R28, R164.reuse, R156, R28 ;  /* 0x0000009ca41c723c */ /* 0x048ff0000000181c */
[C---:B------:R-:W-:Y:S01]  /*9ca0*/  HMMA.16816.F32 R32, R164.reuse, R158, R32 ;  /* 0x0000009ea420723c */ /* 0x040fe20000001820 */
[----:B------:R-:W-:Y:S07]  /*9cb0*/  LDSM.16.M88.4 R156, [R203+0xb100] ;  /* 0x00b10000cb9c783b */ /* 0x000fee0000000200 */
[C---:B----4-:R-:W-:Y:S08]  /*9cc0*/  HMMA.16816.F32 R36, R164.reuse, R128, R36 ;  /* 0x00000080a424723c */ /* 0x050ff00000001824 */
[C---:B------:R-:W-:Y:S01]  /*9cd0*/  HMMA.16816.F32 R40, R164.reuse, R130, R40 ;  /* 0x00000082a428723c */ /* 0x040fe20000001828 */
[----:B------:R-:W3:Y:S07]  /*9ce0*/  LDSM.16.M88.4 R128, [R189] ;  /* 0x00000000bd80783b */ /* 0x000eee0000000200 */
[C---:B-----5:R-:W-:Y:S08]  /*9cf0*/  HMMA.16816.F32 R44, R164.reuse, R132, R44 ;  /* 0x00000084a42c723c */ /* 0x060ff0000000182c */
[----:B------:R-:W-:Y:S01]  /*9d00*/  HMMA.16816.F32 R48, R164, R134, R48 ;  /* 0x00000086a430723c */ /* 0x000fe20000001830 */
[----:B------:R-:W4:Y:S07]  /*9d10*/  LDSM.16.M88.4 R132, [R188] ;  /* 0x00000000bc84783b */ /* 0x000f2e0000000200 */
[C---:B------:R-:W-:Y:S08]  /*9d20*/  HMMA.16816.F32 R4, R168.reuse, R160, R4 ;  /* 0x000000a0a804723c */ /* 0x040ff00000001804 */
[C---:B------:R-:W-:Y:S01]  /*9d30*/  HMMA.16816.F32 R8, R168.reuse, R162, R8 ;  /* 0x000000a2a808723c */ /* 0x040fe20000001808 */
[----:B------:R-:W-:Y:S07]  /*9d40*/  LDSM.16.M88.4 R160, [R203+0xc900] ;  /* 0x00c90000cba0783b */ /* 0x000fee0000000200 */
[C---:B-1----:R-:W-:Y:S08]  /*9d50*/  HMMA.16816.F32 R12, R168.reuse, R136, R12 ;  /* 0x00000088a80c723c */ /* 0x042ff0000000180c */
[C---:B------:R-:W-:Y:S01]  /*9d60*/  HMMA.16816.F32 R16, R168.reuse, R138, R16 ;  /* 0x0000008aa810723c */ /* 0x040fe20000001810 */
[----:B------:R-:W1:Y:S07]  /*9d70*/  LDSM.16.M88.4 R136, [R203+0xb900] ;  /* 0x00b90000cb88783b */ /* 0x000e6e0000000200 */
        /* <DEDUP_REMOVED lines=9> */
[C---:B----4-:R-:W-:Y:S08]  /*9e10*/  HMMA.16816.F32 R44, R168.reuse, R132, R44 ;  /* 0x00000084a82c723c */ /* 0x050ff0000000182c */
[----:B------:R-:W-:Y:S01]  /*9e20*/  HMMA.16816.F32 R48, R168, R134, R48 ;  /* 0x00000086a830723c */ /* 0x000fe20000001830 */
[----:B------:R-:W-:Y:S07]  /*9e30*/  LDSM.16.M88.4 R132, [R194+0x4800] ;  /* 0x00480000c284783b */ /* 0x000fee0000000200 */
[C---:B------:R-:W-:Y:S08]  /*9e40*/  HMMA.16816.F32 R4, R176.reuse, R156, R4 ;  /* 0x0000009cb004723c */ /* 0x040ff00000001804 */
[C---:B------:R-:W-:Y:S08]  /*9e50*/  HMMA.16816.F32 R8, R176.reuse, R158, R8 ;  /* 0x0000009eb008723c */ /* 0x040ff00000001808 */
[C---:B-1----:R-:W-:Y:S08]  /*9e60*/  HMMA.16816.F32 R12, R176.reuse, R136, R12 ;  /* 0x00000088b00c723c */ /* 0x042ff0000000180c */
[C---:B------:R-:W-:Y:S08]  /*9e70*/  HMMA.16816.F32 R16, R176.reuse, R138, R16 ;  /* 0x0000008ab010723c */ /* 0x040ff00000001810 */
[C---:B--2---:R-:W-:Y:S08]  /*9e80*/  HMMA.16816.F32 R20, R176.reuse, R120, R20 ;  /* 0x00000078b014723c */ /* 0x044ff00000001814 */
[C---:B------:R-:W-:Y:S01]  /*9e90*/  HMMA.16816.F32 R24, R176.reuse, R122, R24 ;  /* 0x0000007ab018723c */ /* 0x040fe20000001818 */
[----:B------:R-:W1:Y:S07]  /*9ea0*/  LDSM.16.M88.4 R120, [R194+0x4000] ;  /* 0x00400000c278783b */ /* 0x000e6e0000000200 */
[C---:B------:R-:W-:Y:S08]  /*9eb0*/  HMMA.16816.F32 R28, R176.reuse, R160, R28 ;  /* 0x000000a0b01c723c */ /* 0x040ff0000000181c */
[C---:B------:R-:W-:Y:S08]  /*9ec0*/  HMMA.16816.F32 R32, R176.reuse, R162, R32 ;  /* 0x000000a2b020723c */ /* 0x040ff00000001820 */
[C---:B------:R-:W-:Y:S08]  /*9ed0*/  HMMA.16816.F32 R36, R176.reuse, R172, R36 ;  /* 0x000000acb024723c */ /* 0x040ff00000001824 */
[C---:B------:R-:W-:Y:S08]  /*9ee0*/  HMMA.16816.F32 R40, R176.reuse, R174, R40 ;  /* 0x000000aeb028723c */ /* 0x040ff00000001828 */
[C---:B-----5:R-:W-:Y:S08]  /*9ef0*/  HMMA.16816.F32 R44, R176.reuse, R144, R44 ;  /* 0x00000090b02c723c */ /* 0x060ff0000000182c */
[----:B------:R-:W-:Y:S08]  /*9f00*/  HMMA.16816.F32 R48, R176, R146, R48 ;  /* 0x00000092b030723c */ /* 0x000ff00000001830 */
[C---:B------:R-:W-:Y:S07]  /*9f10*/  HMMA.16816.F32 R4, R180.reuse, R184, R4 ;  /* 0x000000b8b404723c */ /* 0x040fee0000001804 */
[----:B------:R-:W-:Y:S01]  /*9f20*/  IADD3 R184, R222, -0x1, RZ ;  /* 0xffffffffdeb87810 */ /* 0x000fe20007ffe0ff */
[C---:B------:R-:W-:Y:S08]  /*9f30*/  HMMA.16816.F32 R8, R180.reuse, R186, R8 ;  /* 0x000000bab408723c */ /* 0x040ff00000001808 */
[C---:B---3--:R-:W-:Y:S08]  /*9f40*/  HMMA.16816.F32 R12, R180.reuse, R128, R12 ;  /* 0x00000080b40c723c */ /* 0x048ff0000000180c */
[C---:B------:R-:W-:Y:S01]  /*9f50*/  HMMA.16816.F32 R16, R180.reuse, R130, R16 ;  /* 0x00000082b410723c */ /* 0x040fe20000001810 */
[----:B------:R-:W2:Y:S03]  /*9f60*/  LDSM.16.M88.4 R128, [R194+0x5000] ;  /* 0x00500000c280783b */ /* 0x000ea60000000200 */
[----:B------:R-:W-:Y:S02]  /*9f70*/  FMNMX.FTZ R0, R4, R3, !PT ;  /* 0x0000000304007209 */ /* 0x000fe40007810000 */
[----:B------:R-:W-:Y:S02]  /*9f80*/  FMNMX.FTZ R2, R6, R117, !PT ;  /* 0x0000007506027209 */ /* 0x000fe40007810000 */
[C---:B-1----:R-:W-:Y:S04]  /*9f90*/  HMMA.16816.F32 R20, R180.reuse, R120, R20 ;  /* 0x00000078b414723c */ /* 0x042fe80000001814 */
[----:B------:R-:W-:Y:S02]  /*9fa0*/  FMNMX.FTZ R119, R5, R0, !PT ;  /* 0x0000000005777209 */ /* 0x000fe40007810000 */
[----:B------:R-:W-:Y:S02]  /*9fb0*/  FMNMX.FTZ R137, R7, R2, !PT ;  /* 0x0000000207897209 */ /* 0x000fe40007810000 */
[C---:B------:R-:W-:Y:S01]  /*9fc0*/  HMMA.16816.F32 R24, R180.reuse, R122, R24 ;  /* 0x0000007ab418723c */ /* 0x040fe20000001818 */
[----:B------:R-:W1:Y:S01]  /*9fd0*/  LDSM.16.M88.4 R120, [R194+0x5800] ;  /* 0x00580000c278783b */ /* 0x000e620000000200 */
[----:B------:R-:W-:Y:S04]  /*9fe0*/  DEPBAR.LE SB0, 0x0 ;  /* 0x000080000000791a */ /* 0x000fe80000000000 */
[----:B------:R-:W-:Y:S02]  /*9ff0*/  FMNMX.FTZ R0, R8, R119, !PT ;  /* 0x0000007708007209 */ /* 0x000fe40007810000 */
[C---:B------:R-:W-:Y:S01]  /*a000*/  HMMA.16816.F32 R28, R180.reuse, R132, R28 ;  /* 0x00000084b41c723c */ /* 0x040fe2000000181c */
[----:B------:R-:W-:Y:S04]  /*a010*/  BAR.SYNC.DEFER_BLOCKING 0x0 ;  /* 0x0000000000007b1d */ /* 0x000fe80000010000 */
[----:B------:R-:W-:Y:S02]  /*a020*/  FMNMX.FTZ R119, R9, R0, !PT ;  /* 0x0000000009777209 */ /* 0x000fe40007810000 */
[----:B------:R-:W-:Y:S01]  /*a030*/  FMNMX.FTZ R2, R10, R137, !PT ;  /* 0x000000890a027209 */ /* 0x000fe20007810000 */
[C---:B------:R-:W-:Y:S04]  /*a040*/  HMMA.16816.F32 R32, R180.reuse, R134, R32 ;  /* 0x00000086b420723c */ /* 0x040fe80000001820 */
[----:B------:R-:W-:Y:S02]  /*a050*/  FMNMX.FTZ R0, R12, R119, !PT ;  /* 0x000000770c007209 */ /* 0x000fe40007810000 */
[----:B------:R-:W-:Y:S02]  /*a060*/  FMNMX.FTZ R137, R11, R2, !PT ;  /* 0x000000020b897209 */ /* 0x000fe40007810000 */
[----:B------:R-:W-:Y:S01]  /*a070*/  FMNMX.FTZ R119, R13, R0, !PT ;  /* 0x000000000d777209 */ /* 0x000fe20007810000 */
[C---:B--2---:R-:W-:Y:S03]  /*a080*/  HMMA.16816.F32 R36, R180.reuse, R128, R36 ;  /* 0x00000080b424723c */ /* 0x044fe60000001824 */
[----:B------:R-:W-:Y:S02]  /*a090*/  FMNMX.FTZ R2, R14, R137, !PT ;  /* 0x000000890e027209 */ /* 0x000fe40007810000 */
[----:B------:R-:W-:Y:S02]  /*a0a0*/  FMNMX.FTZ R0, R16, R119, !PT ;  /* 0x0000007710007209 */ /* 0x000fe40007810000 */
[----:B------:R-:W-:Y:S01]  /*a0b0*/  FMNMX.FTZ R133, R15, R2, !PT ;  /* 0x000000020f857209 */ /* 0x000fe20007810000 */
[C---:B------:R-:W-:Y:S04]  /*a0c0*/  HMMA.16816.F32 R40, R180.reuse, R130, R40 ;  /* 0x00000082b428723c */ /* 0x040fe80000001828 */
[----:B------:R-:W-:Y:S02]  /*a0d0*/  FMNMX.FTZ R119, R17, R0, !PT ;  /* 0x0000000011777209 */ /* 0x000fe40007810000 */
[----:B------:R-:W-:Y:S02]  /*a0e0*/  FMNMX.FTZ R2, R18, R133, !PT ;  /* 0x0000008512027209 */ /* 0x000fe40007810000 */
[C---:B-1----:R-:W-:Y:S04]  /*a0f0*/  HMMA.16816.F32 R44, R180.reuse, R120, R44 ;  /* 0x00000078b42c723c */ /* 0x042fe8000000182c */
        /* <DEDUP_REMOVED lines=33> */
[----:B------:R-:W-:Y:S01]  /*a310*/  @P5 MOV R122, R210 ;  /* 0x000000d2007a5202 */ /* 0x000fe20000000f00 */
[----:B------:R-:W1:Y:S01]  /*a320*/  SHFL.BFLY PT, R123, R120, 0x2, 0x1f ;  /* 0x0c401f00787b7f89 */ /* 0x000e6200000e0000 */
[----:B------:R-:W-:Y:S07]  /*a330*/  FMNMX.FTZ R121, R51, R0, !PT ;  /* 0x0000000033797209 */ /* 0x000fee0007810000 */
[----:B------:R-:W2:Y:S01]  /*a340*/  SHFL.BFLY PT, R0, R121, 0x2, 0x1f ;  /* 0x0c401f0079007f89 */ /* 0x000ea200000e0000 */
[----:B-1----:R-:W-:Y:S02]  /*a350*/  FMNMX.FTZ R129, R120, R123, !PT ;  /* 0x0000007b78817209 */ /* 0x002fe40007810000 */
[----:B------:R-:W-:Y:S02]  /*a360*/  @P5 SHF.R.S32.HI R120, RZ, 0x1f, R184 ;  /* 0x0000001fff785819 */ /* 0x000fe400000114b8 */
[----:B------:R-:W-:Y:S03]  /*a370*/  @P5 MOV R123, R213 ;  /* 0x000000d5007b5202 */ /* 0x000fe60000000f00 */
[----:B------:R-:W1:Y:S01]  /*a380*/  SHFL.BFLY PT, R2, R129, 0x1, 0x1f ;  /* 0x0c201f0081027f89 */ /* 0x000e6200000e0000 */
[----:B--2---:R-:W-:Y:S07]  /*a390*/  FMNMX.FTZ R119, R121, R0, !PT ;  /* 0x0000000079777209 */ /* 0x004fee0007810000 */
[----:B------:R-:W2:Y:S01]  /*a3a0*/  SHFL.BFLY PT, R116, R119, 0x1, 0x1f ;  /* 0x0c201f0077747f89 */ /* 0x000ea200000e0000 */
[----:B-1----:R-:W-:Y:S05]  /*a3b0*/  FMNMX.FTZ R0, R129, R2, !PT ;  /* 0x0000000281007209 */ /* 0x002fea0007810000 */
[C---:B------:R-:W-:Y:S02]  /*a3c0*/  FADD.FTZ R2, -R0.reuse, R3 ;  /* 0x0000000300027221 */ /* 0x040fe40000010100 */
[----:B------:R-:W-:Y:S01]  /*a3d0*/  FMUL.FTZ R147, R0, c[0x0][0x2d0] ;  /* 0x0000b40000937a20 */ /* 0x000fe20000410000 */
[----:B--2---:R-:W-:Y:S01]  /*a3e0*/  FMNMX.FTZ R116, R119, R116, !PT ;  /* 0x0000007477747209 */ /* 0x004fe20007810000 */
[----:B------:R-:W-:Y:S02]  /*a3f0*/  FMUL.FTZ R3, R2, c[0x0][0x2d0] ;  /* 0x0000b40002037a20 */ /* 0x000fe40000410000 */
[----:B------:R-:W-:Y:S02]  /*a400*/  FFMA.FTZ R138, R4, c[0x0][0x2d0], -R147 ;  /* 0x0000b400048a7a23 */ /* 0x000fe40000010893 */
[----:B------:R-:W-:Y:S02]  /*a410*/  FADD.FTZ R2, -R116, R117 ;  /* 0x0000007574027221 */ /* 0x000fe40000010100 */
[----:B------:R-:W-:Y:S01]  /*a420*/  @P5 IMAD R4, R120, c[0x0][0x1e0], RZ ;  /* 0x0000780078045a24 */ /* 0x000fe200078e02ff */
[----:B------:R-:W1:Y:S01]  /*a430*/  MUFU.EX2 R3, R3 ;  /* 0x0000000300037308 */ /* 0x000e620000000800 */
[----:B------:R-:W-:Y:S02]  /*a440*/  FMUL.FTZ R117, R2, c[0x0][0x2d0] ;  /* 0x0000b40002757a20 */ /* 0x000fe40000410000 */
[C---:B------:R-:W-:Y:S04]  /*a450*/  @P5 IMAD.WIDE.U32 R120, R184.reuse, c[0x0][0x1e0], RZ ;  /* 0x00007800b8785a25 */ /* 0x040fe800078e00ff */
[----:B------:R-:W-:Y:S02]  /*a460*/  @P5 IMAD R4, R184, c[0x0][0x1e4], R4 ;  /* 0x00007900b8045a24 */ /* 0x000fe400078e0204 */
[----:B------:R-:W-:Y:S01]  /*a470*/  @P5 IMAD.WIDE.U32 R122, R120, 0x60, R122 ;  /* 0x00000060787a5825 */ /* 0x000fe200078e007a */
[----:B------:R2:W3:Y:S02]  /*a480*/  MUFU.EX2 R2, R117 ;  /* 0x0000007500027308 */ /* 0x0004e40000000800 */
[----:B------:R-:W-:Y:S01]  /*a490*/  @P5 IADD3 R4, R121, R4, RZ ;  /* 0x0000000479045210 */ /* 0x000fe20007ffe0ff */
[----:B------:R-:W-:Y:S01]  /*a4a0*/  FMUL.FTZ R145, R116, c[0x0][0x2d0] ;  /* 0x0000b40074917a20 */ /* 0x000fe20000410000 */
[----:B------:R-:W-:Y:S01]  /*a4b0*/  @P5 SHF.L.U32 R120, R122, 0x1, RZ ;  /* 0x000000017a785819 */ /* 0x000fe200000006ff */
[----:B------:R-:W-:Y:S01]  /*a4c0*/  FFMA.FTZ R119, R5, c[0x0][0x2d0], -R147 ;  /* 0x0000b40005777a23 */ /* 0x000fe20000010893 */
[----:B------:R-:W-:Y:S01]  /*a4d0*/  @P5 SHF.L.U32 R5, R223, 0x6, RZ ;  /* 0x00000006df055819 */ /* 0x000fe200000006ff */
[----:B------:R-:W-:Y:S01]  /*a4e0*/  @P5 IMAD R4, R4, 0x60, RZ ;  /* 0x0000006004045824 */ /* 0x000fe200078e02ff */
[----:B------:R-:W-:Y:S01]  /*a4f0*/  @P5 IADD3 R128, P2, R120, 0x80, RZ ;  /* 0x0000008078805810 */ /* 0x000fe20007f5e0ff */
[--C-:B------:R-:W-:Y:S01]  /*a500*/  FFMA.FTZ R146, R6, c[0x0][0x2d0], -R145.reuse ;  /* 0x0000b40006927a23 */ /* 0x100fe20000010891 */
[----:B------:R-:W-:Y:S01]  /*a510*/  @P5 IADD3 R120, P0, R120, c[0x0][0x1c8], RZ ;  /* 0x0000720078785a10 */ /* 0x000fe20007f1e0ff */
[----:B------:R-:W-:Y:S01]  /*a520*/  FFMA.FTZ R137, R7, c[0x0][0x2d0], -R145 ;  /* 0x0000b40007897a23 */ /* 0x000fe20000010891 */
[----:B------:R-:W-:Y:S01]  /*a530*/  @P5 IADD3 R128, P1, R128, c[0x0][0x1c8], RZ ;  /* 0x0000720080805a10 */ /* 0x000fe20007f3e0ff */
[----:B------:R-:W-:Y:S01]  /*a540*/  FFMA.FTZ R136, R9, c[0x0][0x2d0], -R147 ;  /* 0x0000b40009887a23 */ /* 0x000fe20000010893 */
[----:B------:R-:W-:Y:S01]  /*a550*/  MUFU.EX2 R138, R138 ;  /* 0x0000008a008a7308 */ /* 0x000fe20000000800 */
[--C-:B------:R-:W-:Y:S02]  /*a560*/  FFMA.FTZ R139, R10, c[0x0][0x2d0], -R145.reuse ;  /* 0x0000b4000a8b7a23 */ /* 0x100fe40000010891 */
[----:B------:R-:W-:Y:S02]  /*a570*/  FFMA.FTZ R144, R11, c[0x0][0x2d0], -R145 ;  /* 0x0000b4000b907a23 */ /* 0x000fe40000010891 */
[C---:B-1----:R-:W-:Y:S02]  /*a580*/  FMUL.FTZ R68, R3.reuse, R68 ;  /* 0x0000004403447220 */ /* 0x042fe40000410000 */
[C---:B------:R-:W-:Y:S02]  /*a590*/  FMUL.FTZ R69, R3.reuse, R69 ;  /* 0x0000004503457220 */ /* 0x040fe40000410000 */
[----:B------:R-:W-:Y:S01]  /*a5a0*/  FMUL.FTZ R72, R3, R72 ;  /* 0x0000004803487220 */ /* 0x000fe20000410000 */
[----:B------:R-:W1:Y:S01]  /*a5b0*/  MUFU.EX2 R119, R119 ;  /* 0x0000007700777308 */ /* 0x000e620000000800 */
[----:B--2---:R-:W-:Y:S01]  /*a5c0*/  FFMA.FTZ R117, R8, c[0x0][0x2d0], -R147 ;  /* 0x0000b40008757a23 */ /* 0x004fe20000010893 */
[----:B------:R-:W-:Y:S01]  /*a5d0*/  @P5 IADD3 R8, R123, R4, RZ ;  /* 0x000000047b085210 */ /* 0x000fe20007ffe0ff */
[C---:B---3--:R-:W-:Y:S01]  /*a5e0*/  FMUL.FTZ R10, R2.reuse, R110 ;  /* 0x0000006e020a7220 */ /* 0x048fe20000410000 */
[----:B------:R-:W-:Y:S01]  /*a5f0*/  @P5 SHF.L.U64.HI R4, R223, 0x6, R118 ;  /* 0x00000006df045819 */ /* 0x000fe20000010276 */
[----:B------:R-:W-:Y:S01]  /*a600*/  FMUL.FTZ R11, R2, R111 ;  /* 0x0000006f020b7220 */ /* 0x000fe20000410000 */
[----:B------:R-:W-:Y:S01]  /*a610*/  @P5 SHF.L.U64.HI R8, R122, 0x1, R8 ;  /* 0x000000017a085819 */ /* 0x000fe20000010208 */
[C---:B------:R-:W-:Y:S02]  /*a620*/  FMUL.FTZ R70, R2.reuse, R70 ;  /* 0x0000004602467220 */ /* 0x040fe40000410000 */
[----:B------:R-:W-:Y:S01]  /*a630*/  FMUL.FTZ R71, R2, R71 ;  /* 0x0000004702477220 */ /* 0x000fe20000410000 */
[----:B------:R-:W-:Y:S01]  /*a640*/  @P5 IADD3.X R121, R8, c[0x0][0x1cc], RZ, P0, !PT ;  /* 0x0000730008795a10 */ /* 0x000fe200007fe4ff */
[----:B------:R-:W-:Y:S01]  /*a650*/  MUFU.EX2 R117, R117 ;  /* 0x0000007500757308 */ /* 0x000fe20000000800 */
[----:B------:R-:W-:Y:S01]  /*a660*/  @P5 IADD3.X R129, RZ, c[0x0][0x1cc], R8, P1, P2 ;  /* 0x00007300ff815a10 */ /* 0x000fe20000fe4408 */
[----:B------:R-:W-:Y:S01]  /*a670*/  FMUL.FTZ R73, R3, R73 ;  /* 0x0000004903497220 */ /* 0x000fe20000410000 */
[----:B------:R-:W-:Y:S01]  /*a680*/  @P5 IADD3 R6, P0, R120, R5, RZ ;  /* 0x0000000578065210 */ /* 0x000fe20007f1e0ff */
[----:B------:R2:W-:Y:S01]  /*a690*/  @P5 LDGSTS.E.BYPASS.LTC128B.128 [R208+0x8100], [R120.64], !P4 ;  /* 0x0810000078d05fae */ /* 0x0005e2000e101d4e */
[C---:B------:R-:W-:Y:S02]  /*a6a0*/  FMUL.FTZ R74, R2.reuse, R74 ;  /* 0x0000004a024a7220 */ /* 0x040fe40000410000 */
[-C--:B------:R-:W-:Y:S01]  /*a6b0*/  @P5 IADD3.X R7, R121, R4.reuse, RZ, P0, !PT ;  /* 0x0000000479075210 */ /* 0x080fe200007fe4ff */
[----:B------:R-:W-:Y:S01]  /*a6c0*/  FMUL.FTZ R75, R2, R75 ;  /* 0x0000004b024b7220 */ /* 0x000fe20000410000 */
[----:B------:R-:W-:Y:S01]  /*a6d0*/  @P5 IADD3 R8, P1, R6, R5, RZ ;  /* 0x0000000506085210 */ /* 0x000fe20007f3e0ff */
[----:B------:R-:W-:Y:S01]  /*a6e0*/  MUFU.EX2 R136, R136 ;  /* 0x0000008800887308 */ /* 0x000fe20000000800 */
[----:B------:R-:W-:Y:S01]  /*a6f0*/  FMUL.FTZ R5, R3, R113 ;  /* 0x0000007103057220 */ /* 0x000fe20000410000 */
[----:B------:R3:W-:Y:S01]  /*a700*/  @P5 LDGSTS.E.BYPASS.LTC128B.128 [R208+0xb100], [R128.64], !P3 ;  /* 0x0b10000080d05fae */ /* 0x0007e2000d901d4e */
[----:B------:R-:W-:Y:S01]  /*a710*/  @P5 IADD3.X R9, R7, R4, RZ, P1, !PT ;  /* 0x0000000407095210 */ /* 0x000fe20000ffe4ff */
[----:B------:R-:W-:Y:S01]  /*a720*/  FMUL.FTZ R4, R3, R112 ;  /* 0x0000007003047220 */ /* 0x000fe20000410000 */
[----:B-1----:R-:W-:Y:S01]  /*a730*/  F2FP.PACK_AB R112, R119, R138 ;  /* 0x0000008a7770723e */ /* 0x002fe200000000ff */
[C---:B------:R-:W-:Y:S01]  /*a740*/  FMUL.FTZ R76, R3.reuse, R76 ;  /* 0x0000004c034c7220 */ /* 0x040fe20000410000 */
[----:B------:R-:W-:Y:S01]  /*a750*/  ISETP.GT.AND P0, PT, R222, R225, PT ;  /* 0x000000e1de00720c */ /* 0x000fe20003f04270 */
[C---:B------:R-:W-:Y:S01]  /*a760*/  FMUL.FTZ R77, R3.reuse, R77 ;  /* 0x0000004d034d7220 */ /* 0x040fe20000410000 */
[----:B------:R-:W-:Y:S01]  /*a770*/  MOV R222, R184 ;  /* 0x000000b800de7202 */ /* 0x000fe20000000f00 */
[----:B------:R1:W-:Y:S01]  /*a780*/  @P5 LDGSTS.E.BYPASS.LTC128B.128 [R208+0x9100], [R6.64], !P4 ;  /* 0x0910000006d05fae */ /* 0x0003e2000e101d4e */
[----:B------:R-:W-:Y:S01]  /*a790*/  MUFU.EX2 R146, R146 ;  /* 0x0000009200927308 */ /* 0x000fe20000000800 */
[C---:B------:R-:W-:Y:S02]  /*a7a0*/  FMUL.FTZ R78, R2.reuse, R78 ;  /* 0x0000004e024e7220 */ /* 0x040fe40000410000 */
[C---:B------:R-:W-:Y:S02]  /*a7b0*/  FMUL.FTZ R79, R2.reuse, R79 ;  /* 0x0000004f024f7220 */ /* 0x040fe40000410000 */
[C---:B------:R-:W-:Y:S02]  /*a7c0*/  FMUL.FTZ R80, R3.reuse, R80 ;  /* 0x0000005003507220 */ /* 0x040fe40000410000 */
[----:B------:R1:W-:Y:S01]  /*a7d0*/  @P5 LDGSTS.E.BYPASS.LTC128B.128 [R208+0xc100], [R6.64+0x80], !P3 ;  /* 0x0c10008006d05fae */ /* 0x0003e2000d901d4e */
[C---:B------:R-:W-:Y:S02]  /*a7e0*/  FMUL.FTZ R81, R3.reuse, R81 ;  /* 0x0000005103517220 */ /* 0x040fe40000410000 */
[----:B------:R-:W4:Y:S01]  /*a7f0*/  MUFU.EX2 R137, R137 ;  /* 0x0000008900897308 */ /* 0x000f220000000800 */
[C---:B------:R-:W-:Y:S02]  /*a800*/  FMUL.FTZ R82, R2.reuse, R82 ;  /* 0x0000005202527220 */ /* 0x040fe40000410000 */
[C---:B------:R-:W-:Y:S02]  /*a810*/  FMUL.FTZ R83, R2.reuse, R83 ;  /* 0x0000005302537220 */ /* 0x040fe40000410000 */
[----:B------:R5:W-:Y:S01]  /*a820*/  @P5 LDGSTS.E.BYPASS.LTC128B.128 [R208+0xa100], [R8.64], !P4 ;  /* 0x0a10000008d05fae */ /* 0x000be2000e101d4e */
[C---:B------:R-:W-:Y:S02]  /*a830*/  FMUL.FTZ R84, R3.reuse, R84 ;  /* 0x0000005403547220 */ /* 0x040fe40000410000 */
[----:B------:R-:W-:Y:S02]  /*a840*/  FMUL.FTZ R85, R3, R85 ;  /* 0x0000005503557220 */ /* 0x000fe40000410000 */
[----:B------:R-:W-:Y:S01]  /*a850*/  MUFU.EX2 R139, R139 ;  /* 0x0000008b008b7308 */ /* 0x000fe20000000800 */
[C---:B------:R-:W-:Y:S02]  /*a860*/  FMUL.FTZ R86, R2.reuse, R86 ;  /* 0x0000005602567220 */ /* 0x040fe40000410000 */
[----:B------:R5:W-:Y:S01]  /*a870*/  @P5 LDGSTS.E.BYPASS.LTC128B.128 [R208+0xd100], [R8.64+0x80], !P3 ;  /* 0x0d10008008d05fae */ /* 0x000be2000d901d4e */
[----:B------:R-:W-:Y:S02]  /*a880*/  FMUL.FTZ R87, R2, R87 ;  /* 0x0000005702577220 */ /* 0x000fe40000410000 */
[--C-:B------:R-:W-:Y:S02]  /*a890*/  FFMA.FTZ R156, R14, c[0x0][0x2d0], -R145.reuse ;  /* 0x0000b4000e9c7a23 */ /* 0x100fe40000010891 */
[--C-:B------:R-:W-:Y:S02]  /*a8a0*/  FFMA.FTZ R157, R15, c[0x0][0x2d0], -R145.reuse ;  /* 0x0000b4000f9d7a23 */ /* 0x100fe40000010891 */
[----:B------:R-:W5:Y:S01]  /*a8b0*/  MUFU.EX2 R144, R144 ;  /* 0x0000009000907308 */ /* 0x000f620000000800 */
[----:B--2---:R-:W2:Y:S01]  /*a8c0*/  LDSM.16.MT88.4 R120, [R204+0x100] ;  /* 0x00010000cc78783b */ /* 0x004ea20000004200 */
[--C-:B------:R-:W-:Y:S01]  /*a8d0*/  FFMA.FTZ R158, R18, c[0x0][0x2d0], -R145.reuse ;  /* 0x0000b400129e7a23 */ /* 0x100fe20000010891 */
[----:B----4-:R-:W-:Y:S01]  /*a8e0*/  F2FP.PACK_AB R113, R137, R146 ;  /* 0x000000928971723e */ /* 0x010fe200000000ff */
[----:B-1----:R-:W-:Y:S01]  /*a8f0*/  FMUL.FTZ R6, R2, R114 ;  /* 0x0000007202067220 */ /* 0x002fe20000410000 */
[----:B------:R-:W-:Y:S01]  /*a900*/  F2FP.PACK_AB R114, R136, R117 ;  /* 0x000000758872723e */ /* 0x000fe200000000ff */
[----:B------:R-:W-:Y:S03]  /*a910*/  FMUL.FTZ R7, R2, R115 ;  /* 0x0000007302077220 */ /* 0x000fe60000410000 */
[----:B---3--:R-:W1:Y:S01]  /*a920*/  LDSM.16.MT88.4 R128, [R202+0x100] ;  /* 0x00010000ca80783b */ /* 0x008e620000004200 */
[----:B------:R-:W-:Y:S01]  /*a930*/  FFMA.FTZ R159, R19, c[0x0][0x2d0], -R145 ;  /* 0x0000b400139f7a23 */ /* 0x000fe20000010891 */
[----:B------:R-:W-:Y:S01]  /*a940*/  MUFU.EX2 R156, R156 ;  /* 0x0000009c009c7308 */ /* 0x000fe20000000800 */
[--C-:B------:R-:W-:Y:S02]  /*a950*/  FFMA.FTZ R161, R20, c[0x0][0x2d0], -R147.reuse ;  /* 0x0000b40014a17a23 */ /* 0x100fe40000010893 */
[--C-:B------:R-:W-:Y:S02]  /*a960*/  FFMA.FTZ R160, R21, c[0x0][0x2d0], -R147.reuse ;  /* 0x0000b40015a07a23 */ /* 0x100fe40000010893 */
[--C-:B------:R-:W-:Y:S01]  /*a970*/  FFMA.FTZ R162, R24, c[0x0][0x2d0], -R147.reuse ;  /* 0x0000b40018a27a23 */ /* 0x100fe20000010893 */
[----:B------:R-:W3:Y:S01]  /*a980*/  LDSM.16.MT88.4 R132, [R201+0x100] ;  /* 0x00010000c984783b */ /* 0x000ee20000004200 */
[----:B------:R-:W-:Y:S02]  /*a990*/  FFMA.FTZ R163, R25, c[0x0][0x2d0], -R147 ;  /* 0x0000b40019a37a23 */ /* 0x000fe40000010893 */
[C---:B-----5:R-:W-:Y:S01]  /*a9a0*/  FMUL.FTZ R8, R3.reuse, R108 ;  /* 0x0000006c03087220 */ /* 0x060fe20000410000 */
[----:B------:R-:W-:Y:S01]  /*a9b0*/  MUFU.EX2 R157, R157 ;  /* 0x0000009d009d7308 */ /* 0x000fe20000000800 */
[----:B------:R-:W-:Y:S01]  /*a9c0*/  FMUL.FTZ R9, R3, R109 ;  /* 0x0000006d03097220 */ /* 0x000fe20000410000 */
[----:B------:R-:W-:Y:S02]  /*a9d0*/  F2FP.PACK_AB R115, R144, R139 ;  /* 0x0000008b9073723e */ /* 0x000fe400000000ff */
[----:B------:R-:W4:Y:S01]  /*a9e0*/  LDSM.16.MT88.4 R108, [R200+0x100] ;  /* 0x00010000c86c783b */ /* 0x000f220000004200 */
[--C-:B------:R-:W-:Y:S02]  /*a9f0*/  FFMA.FTZ R173, R22, c[0x0][0x2d0], -R145.reuse ;  /* 0x0000b40016ad7a23 */ /* 0x100fe40000010891 */
[--C-:B------:R-:W-:Y:S02]  /*aa00*/  FFMA.FTZ R172, R23, c[0x0][0x2d0], -R145.reuse ;  /* 0x0000b40017ac7a23 */ /* 0x100fe40000010891 */
[--C-:B------:R-:W-:Y:S01]  /*aa10*/  FFMA.FTZ R174, R26, c[0x0][0x2d0], -R145.reuse ;  /* 0x0000b4001aae7a23 */ /* 0x100fe20000010891 */
[----:B------:R-:W-:Y:S01]  /*aa20*/  MUFU.EX2 R158, R158 ;  /* 0x0000009e009e7308 */ /* 0x000fe20000000800 */
[----:B------:R-:W-:Y:S01]  /*aa30*/  FFMA.FTZ R175, R27, c[0x0][0x2d0], -R145 ;  /* 0x0000b4001baf7a23 */ /* 0x000fe20000010891 */
[----:B------:R-:W-:Y:S01]  /*aa40*/  LDSM.16.MT88.4 R20, [R202+0x1100] ;  /* 0x00110000ca14783b */ /* 0x000fe20000004200 */
[--C-:B------:R-:W-:Y:S02]  /*aa50*/  FFMA.FTZ R185, R28, c[0x0][0x2d0], -R147.reuse ;  /* 0x0000b4001cb97a23 */ /* 0x100fe40000010893 */
[--C-:B------:R-:W-:Y:S02]  /*aa60*/  FFMA.FTZ R186, R29, c[0x0][0x2d0], -R147.reuse ;  /* 0x0000b4001dba7a23 */ /* 0x100fe40000010893 */
[--C-:B------:R-:W-:Y:S02]  /*aa70*/  FFMA.FTZ R187, R32, c[0x0][0x2d0], -R147.reuse ;  /* 0x0000b40020bb7a23 */ /* 0x100fe40000010893 */
[----:B------:R-:W-:Y:S01]  /*aa80*/  FFMA.FTZ R224, R33, c[0x0][0x2d0], -R147 ;  /* 0x0000b40021e07a23 */ /* 0x000fe20000010893 */
[C---:B--2---:R-:W-:Y:S01]  /*aa90*/  HMMA.16816.F32 R4, R112.reuse, R120, R4 ;  /* 0x000000787004723c */ /* 0x044fe20000001804 */
[----:B------:R-:W-:Y:S01]  /*aaa0*/  LDSM.16.MT88.4 R24, [R201+0x1100] ;  /* 0x00110000c918783b */ /* 0x000fe20000004200 */
[----:B------:R-:W-:Y:S03]  /*aab0*/  MUFU.EX2 R159, R159 ;  /* 0x0000009f009f7308 */ /* 0x000fe60000000800 */
[--C-:B------:R-:W-:Y:S02]  /*aac0*/  FFMA.FTZ R226, R30, c[0x0][0x2d0], -R145.reuse ;  /* 0x0000b4001ee27a23 */ /* 0x100fe40000010891 */
[--C-:B------:R-:W-:Y:S01]  /*aad0*/  FFMA.FTZ R227, R31, c[0x0][0x2d0], -R145.reuse ;  /* 0x0000b4001fe37a23 */ /* 0x100fe20000010891 */
[C---:B------:R-:W-:Y:S01]  /*aae0*/  HMMA.16816.F32 R8, R112.reuse, R122, R8 ;  /* 0x0000007a7008723c */ /* 0x040fe20000001808 */
[----:B------:R-:W2:Y:S03]  /*aaf0*/  LDSM.16.MT88.4 R120, [R204+0x3100] ;  /* 0x00310000cc78783b */ /* 0x000ea60000004200 */
[--C-:B------:R-:W-:Y:S01]  /*ab00*/  FFMA.FTZ R228, R34, c[0x0][0x2d0], -R145.reuse ;  /* 0x0000b40022e47a23 */ /* 0x100fe20000010891 */
[----:B------:R-:W-:Y:S01]  /*ab10*/  MUFU.EX2 R161, R161 ;  /* 0x000000a100a17308 */ /* 0x000fe20000000800 */
[----:B------:R-:W-:Y:S02]  /*ab20*/  FFMA.FTZ R229, R35, c[0x0][0x2d0], -R145 ;  /* 0x0000b40023e57a23 */ /* 0x000fe40000010891 */
[C---:B-1----:R-:W-:Y:S01]  /*ab30*/  HMMA.16816.F32 R68, R112.reuse, R128, R68 ;  /* 0x000000807044723c */ /* 0x042fe20000001844 */
[----:B------:R-:W-:Y:S03]  /*ab40*/  LDSM.16.MT88.4 R28, [R202+0x1900] ;  /* 0x00190000ca1c783b */ /* 0x000fe60000004200 */
[C---:B------:R-:W-:Y:S02]  /*ab50*/  FMUL.FTZ R88, R3.reuse, R88 ;  /* 0x0000005803587220 */ /* 0x040fe40000410000 */
[C---:B------:R-:W-:Y:S01]  /*ab60*/  FMUL.FTZ R89, R3.reuse, R89 ;  /* 0x0000005903597220 */ /* 0x040fe20000410000 */
[----:B------:R-:W-:Y:S01]  /*ab70*/  MUFU.EX2 R160, R160 ;  /* 0x000000a000a07308 */ /* 0x000fe20000000800 */
[C---:B------:R-:W-:Y:S01]  /*ab80*/  HMMA.16816.F32 R72, R112.reuse, R130, R72 ;  /* 0x000000827048723c */ /* 0x040fe20000001848 */
[----:B------:R-:W1:Y:S03]  /*ab90*/  LDSM.16.MT88.4 R128, [R202+0x3100] ;  /* 0x00310000ca80783b */ /* 0x000e660000004200 */
[C---:B------:R-:W-:Y:S02]  /*aba0*/  FMUL.FTZ R90, R2.reuse, R90 ;  /* 0x0000005a025a7220 */ /* 0x040fe40000410000 */
[----:B------:R-:W-:Y:S02]  /*abb0*/  FMUL.FTZ R91, R2, R91 ;  /* 0x0000005b025b7220 */ /* 0x000fe40000410000 */
[C---:B---3--:R-:W-:Y:S01]  /*abc0*/  HMMA.16816.F32 R76, R112.reuse, R132, R76 ;  /* 0x00000084704c723c */ /* 0x048fe2000000184c */
[----:B------:R-:W-:Y:S01]  /*abd0*/  LDSM.16.MT88.4 R32, [R200+0x5100] ;  /* 0x00510000c820783b */ /* 0x000fe20000004200 */
[----:B------:R-:W-:Y:S02]  /*abe0*/  MUFU.EX2 R162, R162 ;  /* 0x000000a200a27308 */ /* 0x000fe40000000800 */
[C---:B------:R-:W-:Y:S02]  /*abf0*/  FMUL.FTZ R92, R3.reuse, R92 ;  /* 0x0000005c035c7220 */ /* 0x040fe40000410000 */
[----:B------:R-:W-:Y:S02]  /*ac00*/  FMUL.FTZ R93, R3, R93 ;  /* 0x0000005d035d7220 */ /* 0x000fe40000410000 */
[C---:B------:R-:W-:Y:S01]  /*ac10*/  HMMA.16816.F32 R80, R112.reuse, R134, R80 ;  /* 0x000000867050723c */ /* 0x040fe20000001850 */
[----:B------:R-:W0:Y:S03]  /*ac20*/  LDGDEPBAR ;  /* 0x00000000000079af */ /* 0x000e260000000000 */
[--C-:B------:R-:W-:Y:S01]  /*ac30*/  FFMA.FTZ R132, R12, c[0x0][0x2d0], -R147.reuse ;  /* 0x0000b4000c847a23 */ /* 0x100fe20000010893 */
[----:B------:R-:W-:Y:S01]  /*ac40*/  MUFU.EX2 R163, R163 ;  /* 0x000000a300a37308 */ /* 0x000fe20000000800 */
[--C-:B------:R-:W-:Y:S02]  /*ac50*/  FFMA.FTZ R133, R13, c[0x0][0x2d0], -R147.reuse ;  /* 0x0000b4000d857a23 */ /* 0x100fe40000010893 */
[C---:B----4-:R-:W-:Y:S01]  /*ac60*/  HMMA.16816.F32 R84, R112.reuse, R108, R84 ;  /* 0x0000006c7054723c */ /* 0x050fe20000001854 */
[----:B------:R-:W-:Y:S03]  /*ac70*/  LDSM.16.MT88.4 R12, [R200+0x3100] ;  /* 0x00310000c80c783b */ /* 0x000fe60000004200 */
[--C-:B------:R-:W-:Y:S02]  /*ac80*/  FFMA.FTZ R134, R16, c[0x0][0x2d0], -R147.reuse ;  /* 0x0000b40010867a23 */ /* 0x100fe40000010893 */
[--C-:B------:R-:W-:Y:S01]  /*ac90*/  FFMA.FTZ R135, R17, c[0x0][0x2d0], -R147.reuse ;  /* 0x0000b40011877a23 */ /* 0x100fe20000010893 */
[----:B------:R-:W-:Y:S01]  /*aca0*/  MUFU.EX2 R132, R132 ;  /* 0x0000008400847308 */ /* 0x000fe20000000800 */
[C---:B------:R-:W-:Y:S01]  /*acb0*/  HMMA.16816.F32 R88, R112.reuse, R110, R88 ;  /* 0x0000006e7058723c */ /* 0x040fe20000001858 */
[----:B------:R-:W3:Y:S03]  /*acc0*/  LDSM.16.MT88.4 R108, [R201+0x3100] ;  /* 0x00310000c96c783b */ /* 0x000ee60000004200 */
[C---:B------:R-:W-:Y:S02]  /*acd0*/  FMUL.FTZ R94, R2.reuse, R94 ;  /* 0x0000005e025e7220 */ /* 0x040fe40000410000 */
[C---:B------:R-:W-:Y:S02]  /*ace0*/  FMUL.FTZ R95, R2.reuse, R95 ;  /* 0x0000005f025f7220 */ /* 0x040fe40000410000 */
[C---:B------:R-:W-:Y:S01]  /*acf0*/  FMUL.FTZ R96, R3.reuse, R96 ;  /* 0x0000006003607220 */ /* 0x040fe20000410000 */
[----:B------:R-:W-:Y:S01]  /*ad00*/  LDSM.16.MT88.4 R16, [R202+0x900] ;  /* 0x00090000ca10783b */ /* 0x000fe20000004200 */
[----:B------:R-:W4:Y:S02]  /*ad10*/  MUFU.EX2 R133, R133 ;  /* 0x0000008500857308 */ /* 0x000f240000000800 */
[C---:B------:R-:W-:Y:S01]  /*ad20*/  FMUL.FTZ R97, R3.reuse, R97 ;  /* 0x0000006103617220 */ /* 0x040fe20000410000 */
[C---:B--2---:R-:W-:Y:S03]  /*ad30*/  HMMA.16816.F32 R92, R112.reuse, R120, R92 ;  /* 0x00000078705c723c */ /* 0x044fe6000000185c */
[C---:B------:R-:W-:Y:S02]  /*ad40*/  FMUL.FTZ R98, R2.reuse, R98 ;  /* 0x0000006202627220 */ /* 0x040fe40000410000 */
[C---:B------:R-:W-:Y:S02]  /*ad50*/  FMUL.FTZ R99, R2.reuse, R99 ;  /* 0x0000006302637220 */ /* 0x040fe40000410000 */
[C---:B------:R-:W-:Y:S01]  /*ad60*/  FMUL.FTZ R100, R3.reuse, R100 ;  /* 0x0000006403647220 */ /* 0x040fe20000410000 */
[----:B------:R-:W-:Y:S01]  /*ad70*/  MUFU.EX2 R134, R134 ;  /* 0x0000008600867308 */ /* 0x000fe20000000800 */
[C---:B------:R-:W-:Y:S03]  /*ad80*/  FMUL.FTZ R101, R3.reuse, R101 ;  /* 0x0000006503657220 */ /* 0x040fe60000410000 */
[C---:B------:R-:W-:Y:S01]  /*ad90*/  HMMA.16816.F32 R96, R112.reuse, R122, R96 ;  /* 0x0000007a7060723c */ /* 0x040fe20000001860 */
[----:B------:R-:W2:Y:S02]  /*ada0*/  LDSM.16.MT88.4 R120, [R204+0x900] ;  /* 0x00090000cc78783b */ /* 0x000ea40000004200 */
[C---:B------:R-:W-:Y:S02]  /*adb0*/  FMUL.FTZ R102, R2.reuse, R102 ;  /* 0x0000006602667220 */ /* 0x040fe40000410000 */
[C---:B------:R-:W-:Y:S01]  /*adc0*/  FMUL.FTZ R103, R2.reuse, R103 ;  /* 0x0000006702677220 */ /* 0x040fe20000410000 */
[----:B------:R-:W5:Y:S01]  /*add0*/  MUFU.EX2 R135, R135 ;  /* 0x0000008700877308 */ /* 0x000f620000000800 */
[C---:B------:R-:W-:Y:S02]  /*ade0*/  FMUL.FTZ R104, R3.reuse, R104 ;  /* 0x0000006803687220 */ /* 0x040fe40000410000 */
[C---:B------:R-:W-:Y:S03]  /*adf0*/  FMUL.FTZ R105, R3.reuse, R105 ;  /* 0x0000006903697220 */ /* 0x040fe60000410000 */
[C---:B-1----:R-:W-:Y:S03]  /*ae00*/  HMMA.16816.F32 R100, R112.reuse, R128, R100 ;  /* 0x000000807064723c */ /* 0x042fe60000001864 */
[C---:B------:R-:W-:Y:S01]  /*ae10*/  FMUL.FTZ R106, R2.reuse, R106 ;  /* 0x0000006a026a7220 */ /* 0x040fe20000410000 */
[----:B------:R-:W-:Y:S01]  /*ae20*/  MUFU.EX2 R173, R173 ;  /* 0x000000ad00ad7308 */ /* 0x000fe20000000800 */
[C---:B------:R-:W-:Y:S02]  /*ae30*/  FMUL.FTZ R107, R2.reuse, R107 ;  /* 0x0000006b026b7220 */ /* 0x040fe40000410000 */
[C---:B------:R-:W-:Y:S02]  /*ae40*/  FMUL.FTZ R52, R3.reuse, R52 ;  /* 0x0000003403347220 */ /* 0x040fe40000410000 */
[C---:B------:R-:W-:Y:S03]  /*ae50*/  FMUL.FTZ R53, R3.reuse, R53 ;  /* 0x0000003503357220 */ /* 0x040fe60000410000 */
[C---:B------:R-:W-:Y:S01]  /*ae60*/  HMMA.16816.F32 R104, R112.reuse, R130, R104 ;  /* 0x000000827068723c */ /* 0x040fe20000001868 */
[----:B------:R-:W-:Y:S01]  /*ae70*/  LDSM.16.MT88.4 R128, [R200+0x900] ;  /* 0x00090000c880783b */ /* 0x000fe20000004200 */
[----:B------:R-:W1:Y:S01]  /*ae80*/  MUFU.EX2 R172, R172 ;  /* 0x000000ac00ac7308 */ /* 0x000e620000000800 */
[C---:B------:R-:W-:Y:S02]  /*ae90*/  FMUL.FTZ R54, R2.reuse, R54 ;  /* 0x0000003602367220 */ /* 0x040fe40000410000 */
[C---:B------:R-:W-:Y:S02]  /*aea0*/  FMUL.FTZ R55, R2.reuse, R55 ;  /* 0x0000003702377220 */ /* 0x040fe40000410000 */
[C---:B------:R-:W-:Y:S02]  /*aeb0*/  FMUL.FTZ R56, R3.reuse, R56 ;  /* 0x0000003803387220 */ /* 0x040fe40000410000 */
[C---:B------:R-:W-:Y:S03]  /*aec0*/  FMUL.FTZ R57, R3.reuse, R57 ;  /* 0x0000003903397220 */ /* 0x040fe60000410000 */
[C---:B---3--:R-:W-:Y:S01]  /*aed0*/  HMMA.16816.F32 R52, R112.reuse, R108, R52 ;  /* 0x0000006c7034723c */ /* 0x048fe20000001834 */
[----:B------:R-:W-:Y:S02]  /*aee0*/  MUFU.EX2 R174, R174 ;  /* 0x000000ae00ae7308 */ /* 0x000fe40000000800 */
[C---:B------:R-:W-:Y:S02]  /*aef0*/  FMUL.FTZ R58, R2.reuse, R58 ;  /* 0x0000003a023a7220 */ /* 0x040fe40000410000 */
[C---:B------:R-:W-:Y:S02]  /*af00*/  FMUL.FTZ R59, R2.reuse, R59 ;  /* 0x0000003b023b7220 */ /* 0x040fe40000410000 */
[C---:B------:R-:W-:Y:S02]  /*af10*/  FMUL.FTZ R60, R3.reuse, R60 ;  /* 0x0000003c033c7220 */ /* 0x040fe40000410000 */
[C---:B------:R-:W-:Y:S02]  /*af20*/  FMUL.FTZ R61, R3.reuse, R61 ;  /* 0x0000003d033d7220 */ /* 0x040fe40000410000 */
[----:B------:R-:W3:Y:S01]  /*af30*/  MUFU.EX2 R175, R175 ;  /* 0x000000af00af7308 */ /* 0x000ee20000000800 */
[C---:B------:R-:W-:Y:S01]  /*af40*/  HMMA.16816.F32 R56, R112.reuse, R110, R56 ;  /* 0x0000006e7038723c */ /* 0x040fe20000001838 */
[----:B------:R-:W1:Y:S02]  /*af50*/  LDSM.16.MT88.4 R108, [R201+0x900] ;  /* 0x00090000c96c783b */ /* 0x000e640000004200 */
[C---:B------:R-:W-:Y:S02]  /*af60*/  FMUL.FTZ R62, R2.reuse, R62 ;  /* 0x0000003e023e7220 */ /* 0x040fe40000410000 */
[C---:B------:R-:W-:Y:S02]  /*af70*/  FMUL.FTZ R63, R2.reuse, R63 ;  /* 0x0000003f023f7220 */ /* 0x040fe40000410000 */
[C---:B------:R-:W-:Y:S02]  /*af80*/  FMUL.FTZ R64, R3.reuse, R64 ;  /* 0x0000004003407220 */ /* 0x040fe40000410000 */
[----:B------:R-:W-:Y:S01]  /*af90*/  FMUL.FTZ R65, R3, R65 ;  /* 0x0000004103417220 */ /* 0x000fe20000410000 */
[----:B------:R-:W-:Y:S02]  /*afa0*/  MUFU.EX2 R185, R185 ;  /* 0x000000b900b97308 */ /* 0x000fe40000000800 */
[C---:B------:R-:W-:Y:S03]  /*afb0*/  HMMA.16816.F32 R60, R112.reuse, R12, R60 ;  /* 0x0000000c703c723c */ /* 0x040fe6000000183c */
[C---:B------:R-:W-:Y:S02]  /*afc0*/  FMUL.FTZ R66, R2.reuse, R66 ;  /* 0x0000004202427220 */ /* 0x040fe40000410000 */
[----:B------:R-:W-:Y:S02]  /*afd0*/  FMUL.FTZ R67, R2, R67 ;  /* 0x0000004302437220 */ /* 0x000fe40000410000 */
[----:B----4-:R-:W-:Y:S01]  /*afe0*/  F2FP.PACK_AB R12, R133, R132 ;  /* 0x00000084850c723e */ /* 0x010fe200000000ff */
[----:B------:R-:W4:Y:S01]  /*aff0*/  MUFU.EX2 R186, R186 ;  /* 0x000000ba00ba7308 */ /* 0x000f220000000800 */
[----:B------:R-:W-:Y:S03]  /*b000*/  F2FP.PACK_AB R13, R157, R156 ;  /* 0x0000009c9d0d723e */ /* 0x000fe600000000ff */
[----:B------:R-:W-:Y:S01]  /*b010*/  HMMA.16816.F32 R64, R112, R14, R64 ;  /* 0x0000000e7040723c */ /* 0x000fe20000001840 */
[----:B------:R-:W1:Y:S02]  /*b020*/  LDSM.16.MT88.4 R112, [R204+0x3900] ;  /* 0x00390000cc70783b */ /* 0x000e640000004200 */
[--C-:B------:R-:W-:Y:S02]  /*b030*/  FFMA.FTZ R40, R40, c[0x0][0x2d0], -R147.reuse ;  /* 0x0000b40028287a23 */ /* 0x100fe40000010893 */
[----:B------:R-:W-:Y:S01]  /*b040*/  FFMA.FTZ R41, R41, c[0x0][0x2d0], -R147 ;  /* 0x0000b40029297a23 */ /* 0x000fe20000010893 */
[----:B------:R-:W-:Y:S01]  /*b050*/  MUFU.EX2 R187, R187 ;  /* 0x000000bb00bb7308 */ /* 0x000fe20000000800 */
[----:B-----5:R-:W-:Y:S01]  /*b060*/  F2FP.PACK_AB R14, R135, R134 ;  /* 0x00000086870e723e */ /* 0x020fe200000000ff */
[--C-:B------:R-:W-:Y:S01]  /*b070*/  FFMA.FTZ R42, R42, c[0x0][0x2d0], -R145.reuse ;  /* 0x0000b4002a2a7a23 */ /* 0x100fe20000010891 */
[----:B------:R-:W-:Y:S03]  /*b080*/  F2FP.PACK_AB R15, R159, R158 ;  /* 0x0000009e9f0f723e */ /* 0x000fe600000000ff */
[----:B------:R-:W-:Y:S02]  /*b090*/  FFMA.FTZ R43, R43, c[0x0][0x2d0], -R145 ;  /* 0x0000b4002b2b7a23 */ /* 0x000fe40000010891 */
[--C-:B------:R-:W-:Y:S02]  /*b0a0*/  FFMA.FTZ R44, R44, c[0x0][0x2d0], -R147.reuse ;  /* 0x0000b4002c2c7a23 */ /* 0x100fe40000010893 */
[C---:B--2---:R-:W-:Y:S01]  /*b0b0*/  HMMA.16816.F32 R4, R12.reuse, R120, R4 ;  /* 0x000000780c04723c */ /* 0x044fe20000001804 */
[----:B------:R-:W2:Y:S04]  /*b0c0*/  MUFU.EX2 R224, R224 ;  /* 0x000000e000e07308 */ /* 0x000ea80000000800 */
[--C-:B------:R-:W-:Y:S02]  /*b0d0*/  FFMA.FTZ R45, R45, c[0x0][0x2d0], -R147.reuse ;  /* 0x0000b4002d2d7a23 */ /* 0x100fe40000010893 */
[----:B------:R-:W-:Y:S01]  /*b0e0*/  FFMA.FTZ R48, R48, c[0x0][0x2d0], -R147 ;  /* 0x0000b40030307a23 */ /* 0x000fe20000010893 */
[C---:B------:R-:W-:Y:S01]  /*b0f0*/  HMMA.16816.F32 R8, R12.reuse, R122, R8 ;  /* 0x0000007a0c08723c */ /* 0x040fe20000001808 */
[----:B------:R-:W-:Y:S02]  /*b100*/  LDSM.16.MT88.4 R120, [R200+0x3900] ;  /* 0x00390000c878783b */ /* 0x000fe40000004200 */
[----:B------:R-:W-:Y:S01]  /*b110*/  MUFU.EX2 R226, R226 ;  /* 0x000000e200e27308 */ /* 0x000fe20000000800 */
[--C-:B------:R-:W-:Y:S02]  /*b120*/  FFMA.FTZ R46, R46, c[0x0][0x2d0], -R145.reuse ;  /* 0x0000b4002e2e7a23 */ /* 0x100fe40000010891 */
[----:B------:R-:W-:Y:S02]  /*b130*/  FFMA.FTZ R47, R47, c[0x0][0x2d0], -R145 ;  /* 0x0000b4002f2f7a23 */ /* 0x000fe40000010891 */
[C---:B------:R-:W-:Y:S04]  /*b140*/  HMMA.16816.F32 R68, R12.reuse, R16, R68 ;  /* 0x000000100c44723c */ /* 0x040fe80000001844 */
[----:B------:R-:W-:Y:S01]  /*b150*/  FFMA.FTZ R138, R3, R216, R138 ;  /* 0x000000d8038a7223 */ /* 0x000fe2000001008a */
[----:B------:R-:W5:Y:S01]  /*b160*/  MUFU.EX2 R227, R227 ;  /* 0x000000e300e37308 */ /* 0x000f620000000800 */
[----:B------:R-:W-:Y:S01]  /*b170*/  MOV R3, R0 ;  /* 0x0000000000037202 */ /* 0x000fe20000000f00 */
[----:B------:R-:W-:Y:S01]  /*b180*/  FFMA.FTZ R146, R2, R217, R146 ;  /* 0x000000d902927223 */ /* 0x000fe20000010092 */
[C---:B------:R-:W-:Y:S01]  /*b190*/  HMMA.16816.F32 R72, R12.reuse, R18, R72 ;  /* 0x000000120c48723c */ /* 0x040fe20000001848 */
[----:B------:R-:W2:Y:S03]  /*b1a0*/  LDSM.16.MT88.4 R16, [R202+0x3900] ;  /* 0x00390000ca10783b */ /* 0x000ea60000004200 */
[----:B------:R-:W-:Y:S02]  /*b1b0*/  FADD.FTZ R138, R119, R138 ;  /* 0x0000008a778a7221 */ /* 0x000fe40000010000 */
[----:B------:R-:W-:Y:S01]  /*b1c0*/  FADD.FTZ R146, R137, R146 ;  /* 0x0000009289927221 */ /* 0x000fe20000010000 */
[----:B------:R-:W-:Y:S01]  /*b1d0*/  MUFU.EX2 R228, R228 ;  /* 0x000000e400e47308 */ /* 0x000fe20000000800 */
[C---:B-1----:R-:W-:Y:S04]  /*b1e0*/  HMMA.16816.F32 R76, R12.reuse, R108, R76 ;  /* 0x0000006c0c4c723c */ /* 0x042fe8000000184c */
[----:B------:R-:W-:Y:S02]  /*b1f0*/  FADD.FTZ R117, R117, R138 ;  /* 0x0000008a75757221 */ /* 0x000fe40000010000 */
[----:B------:R-:W-:Y:S02]  /*b200*/  FADD.FTZ R139, R139, R146 ;  /* 0x000000928b8b7221 */ /* 0x000fe40000010000 */
[C---:B------:R-:W-:Y:S01]  /*b210*/  HMMA.16816.F32 R80, R12.reuse, R110, R80 ;  /* 0x0000006e0c50723c */ /* 0x040fe20000001850 */
[----:B------:R-:W1:Y:S01]  /*b220*/  LDSM.16.MT88.4 R108, [R201+0x3900] ;  /* 0x00390000c96c783b */ /* 0x000e620000004200 */
[----:B------:R-:W1:Y:S02]  /*b230*/  MUFU.EX2 R229, R229 ;  /* 0x000000e500e57308 */ /* 0x000e640000000800 */
[----:B------:R-:W-:Y:S02]  /*b240*/  FADD.FTZ R117, R136, R117 ;  /* 0x0000007588757221 */ /* 0x000fe40000010000 */
[----:B------:R-:W-:Y:S02]  /*b250*/  FADD.FTZ R139, R144, R139 ;  /* 0x0000008b908b7221 */ /* 0x000fe40000010000 */
[C---:B------:R-:W-:Y:S04]  /*b260*/  HMMA.16816.F32 R84, R12.reuse, R128, R84 ;  /* 0x000000800c54723c */ /* 0x040fe80000001854 */
[----:B------:R-:W-:Y:S01]  /*b270*/  MUFU.EX2 R40, R40 ;  /* 0x0000002800287308 */ /* 0x000fe20000000800 */
[----:B------:R-:W-:Y:S01]  /*b280*/  FADD.FTZ R132, R132, R117 ;  /* 0x0000007584847221 */ /* 0x000fe20000010000 */
[----:B------:R-:W-:Y:S01]  /*b290*/  MOV R117, R116 ;  /* 0x0000007400757202 */ /* 0x000fe20000000f00 */
[----:B------:R-:W-:Y:S01]  /*b2a0*/  FADD.FTZ R156, R156, R139 ;  /* 0x0000008b9c9c7221 */ /* 0x000fe20000010000 */
[C---:B------:R-:W-:Y:S01]  /*b2b0*/  HMMA.16816.F32 R88, R12.reuse, R130, R88 ;  /* 0x000000820c58723c */ /* 0x040fe20000001858 */
[----:B------:R-:W-:Y:S03]  /*b2c0*/  LDSM.16.MT88.4 R128, [R200+0x4100] ;  /* 0x00410000c880783b */ /* 0x000fe60000004200 */
[----:B------:R-:W-:Y:S02]  /*b2d0*/  FADD.FTZ R133, R133, R132 ;  /* 0x0000008485857221 */ /* 0x000fe40000010000 */
[----:B------:R-:W-:Y:S01]  /*b2e0*/  MUFU.EX2 R41, R41 ;  /* 0x0000002900297308 */ /* 0x000fe20000000800 */
[----:B------:R-:W-:Y:S01]  /*b2f0*/  FADD.FTZ R157, R157, R156 ;  /* 0x0000009c9d9d7221 */ /* 0x000fe20000010000 */
[C---:B------:R-:W-:Y:S04]  /*b300*/  HMMA.16816.F32 R92, R12.reuse, R112, R92 ;  /* 0x000000700c5c723c */ /* 0x040fe8000000185c */
[----:B------:R-:W-:Y:S02]  /*b310*/  FADD.FTZ R134, R134, R133 ;  /* 0x0000008586867221 */ /* 0x000fe40000010000 */
[----:B------:R-:W-:Y:S02]  /*b320*/  FADD.FTZ R158, R158, R157 ;  /* 0x0000009d9e9e7221 */ /* 0x000fe40000010000 */
[C---:B------:R-:W-:Y:S01]  /*b330*/  HMMA.16816.F32 R96, R12.reuse, R114, R96 ;  /* 0x000000720c60723c */ /* 0x040fe20000001860 */
[----:B------:R-:W-:Y:S01]  /*b340*/  LDSM.16.MT88.4 R112, [R202+0x4100] ;  /* 0x00410000ca70783b */ /* 0x000fe20000004200 */
[----:B------:R-:W-:Y:S02]  /*b350*/  MUFU.EX2 R42, R42 ;  /* 0x0000002a002a7308 */ /* 0x000fe40000000800 */
[----:B------:R-:W-:Y:S02]  /*b360*/  FADD.FTZ R134, R135, R134 ;  /* 0x0000008687867221 */ /* 0x000fe40000010000 */
[----:B------:R-:W-:Y:S02]  /*b370*/  FADD.FTZ R158, R159, R158 ;  /* 0x0000009e9f9e7221 */ /* 0x000fe40000010000 */
[C---:B--2---:R-:W-:Y:S04]  /*b380*/  HMMA.16816.F32 R100, R12.reuse, R16, R100 ;  /* 0x000000100c64723c */ /* 0x044fe80000001864 */
[----:B------:R-:W-:Y:S04]  /*b390*/  MUFU.EX2 R43, R43 ;  /* 0x0000002b002b7308 */ /* 0x000fe80000000800 */
[C---:B------:R-:W-:Y:S01]  /*b3a0*/  HMMA.16816.F32 R104, R12.reuse, R18, R104 ;  /* 0x000000120c68723c */ /* 0x040fe20000001868 */
[----:B------:R-:W2:Y:S05]  /*b3b0*/  LDSM.16.MT88.4 R16, [R204+0x1100] ;  /* 0x00110000cc10783b */ /* 0x000eaa0000004200 */
[----:B------:R-:W-:Y:S02]  /*b3c0*/  MUFU.EX2 R44, R44 ;  /* 0x0000002c002c7308 */ /* 0x000fe40000000800 */
[C---:B-1----:R-:W-:Y:S08]  /*b3d0*/  HMMA.16816.F32 R52, R12.reuse, R108, R52 ;  /* 0x0000006c0c34723c */ /* 0x042ff00000001834 */
[C---:B------:R-:W-:Y:S01]  /*b3e0*/  HMMA.16816.F32 R56, R12.reuse, R110, R56 ;  /* 0x0000006e0c38723c */ /* 0x040fe20000001838 */
[----:B------:R-:W1:Y:S01]  /*b3f0*/  LDSM.16.MT88.4 R108, [R200+0x1100] ;  /* 0x00110000c86c783b */ /* 0x000e620000004200 */
[----:B------:R-:W-:Y:S06]  /*b400*/  MUFU.EX2 R45, R45 ;  /* 0x0000002d002d7308 */ /* 0x000fec0000000800 */
[C---:B------:R-:W-:Y:S04]  /*b410*/  HMMA.16816.F32 R60, R12.reuse, R120, R60 ;  /* 0x000000780c3c723c */ /* 0x040fe8000000183c */
[----:B------:R-:W-:Y:S04]  /*b420*/  MUFU.EX2 R48, R48 ;  /* 0x0000003000307308 */ /* 0x000fe80000000800 */
[----:B------:R-:W-:Y:S01]  /*b430*/  HMMA.16816.F32 R64, R12, R122, R64 ;  /* 0x0000007a0c40723c */ /* 0x000fe20000001840 */
[----:B------:R-:W-:Y:S05]  /*b440*/  LDSM.16.MT88.4 R120, [R201+0x4100] ;  /* 0x00410000c978783b */ /* 0x000fea0000004200 */
[----:B------:R-:W-:Y:S01]  /*b450*/  MUFU.EX2 R46, R46 ;  /* 0x0000002e002e7308 */ /* 0x000fe20000000800 */
[----:B------:R-:W-:Y:S01]  /*b460*/  F2FP.PACK_AB R12, R160, R161 ;  /* 0x000000a1a00c723e */ /* 0x000fe200000000ff */
[----:B------:R-:W-:Y:S01]  /*b470*/  FADD.FTZ R161, R161, R134 ;  /* 0x00000086a1a17221 */ /* 0x000fe20000010000 */
[----:B------:R-:W-:Y:S03]  /*b480*/  F2FP.PACK_AB R14, R163, R162 ;  /* 0x000000a2a30e723e */ /* 0x000fe600000000ff */
[----:B------:R-:W-:Y:S01]  /*b490*/  F2FP.PACK_AB R13, R172, R173 ;  /* 0x000000adac0d723e */ /* 0x000fe200000000ff */
[----:B------:R-:W-:Y:S01]  /*b4a0*/  FADD.FTZ R173, R173, R158 ;  /* 0x0000009eadad7221 */ /* 0x000fe20000010000 */
[----:B---3--:R-:W-:Y:S01]  /*b4b0*/  F2FP.PACK_AB R15, R175, R174 ;  /* 0x000000aeaf0f723e */ /* 0x008fe200000000ff */
[----:B------:R-:W-:Y:S01]  /*b4c0*/  FADD.FTZ R161, R160, R161 ;  /* 0x000000a1a0a17221 */ /* 0x000fe20000010000 */
[----:B------:R-:W-:Y:S01]  /*b4d0*/  MUFU.EX2 R47, R47 ;  /* 0x0000002f002f7308 */ /* 0x000fe20000000800 */
[----:B------:R-:W-:Y:S02]  /*b4e0*/  FADD.FTZ R173, R172, R173 ;  /* 0x000000adacad7221 */ /* 0x000fe40000010000 */
[----:B------:R-:W-:Y:S02]  /*b4f0*/  FADD.FTZ R162, R162, R161 ;  /* 0x000000a1a2a27221 */ /* 0x000fe40000010000 */
[C---:B--2---:R-:W-:Y:S03]  /*b500*/  HMMA.16816.F32 R4, R12.reuse, R16, R4 ;  /* 0x000000100c04723c */ /* 0x044fe60000001804 */
[----:B------:R-:W-:Y:S02]  /*b510*/  FADD.FTZ R174, R174, R173 ;  /* 0x000000adaeae7221 */ /* 0x000fe40000010000 */
[----:B------:R-:W-:Y:S02]  /*b520*/  FADD.FTZ R162, R163, R162 ;  /* 0x000000a2a3a27221 */ /* 0x000fe40000010000 */
[----:B------:R-:W-:Y:S01]  /*b530*/  FADD.FTZ R175, R175, R174 ;  /* 0x000000aeafaf7221 */ /* 0x000fe20000010000 */
[C---:B------:R-:W-:Y:S01]  /*b540*/  HMMA.16816.F32 R8, R12.reuse, R18, R8 ;  /* 0x000000120c08723c */ /* 0x040fe20000001808 */
[----:B------:R-:W2:Y:S07]  /*b550*/  LDSM.16.MT88.4 R16, [R204+0x4100] ;  /* 0x00410000cc10783b */ /* 0x000eae0000004200 */
[C---:B------:R-:W-:Y:S08]  /*b560*/  HMMA.16816.F32 R68, R12.reuse, R20, R68 ;  /* 0x000000140c44723c */ /* 0x040ff00000001844 */
[C---:B------:R-:W-:Y:S01]  /*b570*/  HMMA.16816.F32 R72, R12.reuse, R22, R72 ;  /* 0x000000160c48723c */ /* 0x040fe20000001848 */
[----:B------:R-:W3:Y:S07]  /*b580*/  LDSM.16.MT88.4 R20, [R204+0x1900] ;  /* 0x00190000cc14783b */ /* 0x000eee0000004200 */
[C---:B------:R-:W-:Y:S08]  /*b590*/  HMMA.16816.F32 R76, R12.reuse, R24, R76 ;  /* 0x000000180c4c723c */ /* 0x040ff0000000184c */
[C---:B------:R-:W-:Y:S01]  /*b5a0*/  HMMA.16816.F32 R80, R12.reuse, R26, R80 ;  /* 0x0000001a0c50723c */ /* 0x040fe20000001850 */
[----:B------:R-:W3:Y:S07]  /*b5b0*/  LDSM.16.MT88.4 R24, [R201+0x1900] ;  /* 0x00190000c918783b */ /* 0x000eee0000004200 */
[C---:B-1----:R-:W-:Y:S08]  /*b5c0*/  HMMA.16816.F32 R84, R12.reuse, R108, R84 ;  /* 0x0000006c0c54723c */ /* 0x042ff00000001854 */
[C---:B------:R-:W-:Y:S01]  /*b5d0*/  HMMA.16816.F32 R88, R12.reuse, R110, R88 ;  /* 0x0000006e0c58723c */ /* 0x040fe20000001858 */
[----:B------:R-:W-:Y:S07]  /*b5e0*/  LDSM.16.MT88.4 R108, [R204+0x2900] ;  /* 0x00290000cc6c783b */ /* 0x000fee0000004200 */
[C---:B--2---:R-:W-:Y:S08]  /*b5f0*/  HMMA.16816.F32 R92, R12.reuse, R16, R92 ;  /* 0x000000100c5c723c */ /* 0x044ff0000000185c */
[C---:B------:R-:W-:Y:S01]  /*b600*/  HMMA.16816.F32 R96, R12.reuse, R18, R96 ;  /* 0x000000120c60723c */ /* 0x040fe20000001860 */
[----:B------:R-:W1:Y:S07]  /*b610*/  LDSM.16.MT88.4 R16, [R200+0x1900] ;  /* 0x00190000c810783b */ /* 0x000e6e0000004200 */
[C---:B------:R-:W-:Y:S08]  /*b620*/  HMMA.16816.F32 R100, R12.reuse, R112, R100 ;  /* 0x000000700c64723c */ /* 0x040ff00000001864 */
[C---:B------:R-:W-:Y:S08]  /*b630*/  HMMA.16816.F32 R104, R12.reuse, R114, R104 ;  /* 0x000000720c68723c */ /* 0x040ff00000001868 */
[C---:B------:R-:W-:Y:S07]  /*b640*/  HMMA.16816.F32 R52, R12.reuse, R120, R52 ;  /* 0x000000780c34723c */ /* 0x040fee0000001834 */
[--C-:B------:R-:W-:Y:S01]  /*b650*/  FFMA.FTZ R120, R36, c[0x0][0x2d0], -R147.reuse ;  /* 0x0000b40024787a23 */ /* 0x100fe20000010893 */
[C---:B------:R-:W-:Y:S04]  /*b660*/  HMMA.16816.F32 R56, R12.reuse, R122, R56 ;  /* 0x0000007a0c38723c */ /* 0x040fe80000001838 */
[--C-:B------:R-:W-:Y:S01]  /*b670*/  FFMA.FTZ R121, R37, c[0x0][0x2d0], -R147.reuse ;  /* 0x0000b40025797a23 */ /* 0x100fe20000010893 */
[----:B------:R-:W-:Y:S01]  /*b680*/  MUFU.EX2 R120, R120 ;  /* 0x0000007800787308 */ /* 0x000fe20000000800 */
[----:B------:R-:W-:Y:S02]  /*b690*/  FFMA.FTZ R147, R49, c[0x0][0x2d0], -R147 ;  /* 0x0000b40031937a23 */ /* 0x000fe40000010893 */
[C---:B------:R-:W-:Y:S04]  /*b6a0*/  HMMA.16816.F32 R60, R12.reuse, R128, R60 ;  /* 0x000000800c3c723c */ /* 0x040fe8000000183c */
[--C-:B------:R-:W-:Y:S02]  /*b6b0*/  FFMA.FTZ R122, R38, c[0x0][0x2d0], -R145.reuse ;  /* 0x0000b400267a7a23 */ /* 0x100fe40000010891 */
[--C-:B------:R-:W-:Y:S01]  /*b6c0*/  FFMA.FTZ R123, R39, c[0x0][0x2d0], -R145.reuse ;  /* 0x0000b400277b7a23 */ /* 0x100fe20000010891 */
[----:B------:R-:W2:Y:S01]  /*b6d0*/  MUFU.EX2 R121, R121 ;  /* 0x0000007900797308 */ /* 0x000ea20000000800 */
[----:B------:R-:W-:Y:S01]  /*b6e0*/  HMMA.16816.F32 R64, R12, R130, R64 ;  /* 0x000000820c40723c */ /* 0x000fe20000001840 */
[----:B------:R-:W-:Y:S03]  /*b6f0*/  LDSM.16.MT88.4 R36, [R201+0x2900] ;  /* 0x00290000c924783b */ /* 0x000fe60000004200 */
[--C-:B------:R-:W-:Y:S02]  /*b700*/  FFMA.FTZ R49, R50, c[0x0][0x2d0], -R145.reuse ;  /* 0x0000b40032317a23 */ /* 0x100fe40000010891 */
[----:B------:R-:W-:Y:S01]  /*b710*/  FFMA.FTZ R145, R51, c[0x0][0x2d0], -R145 ;  /* 0x0000b40033917a23 */ /* 0x000fe20000010891 */
[----:B----4-:R-:W-:Y:S01]  /*b720*/  F2FP.PACK_AB R12, R186, R185 ;  /* 0x000000b9ba0c723e */ /* 0x010fe200000000ff */
[----:B------:R-:W-:Y:S01]  /*b730*/  FADD.FTZ R185, R185, R162 ;  /* 0x000000a2b9b97221 */ /* 0x000fe20000010000 */
[----:B------:R-:W-:Y:S01]  /*b740*/  F2FP.PACK_AB R14, R224, R187 ;  /* 0x000000bbe00e723e */ /* 0x000fe200000000ff */
[----:B------:R-:W-:Y:S02]  /*b750*/  MUFU.EX2 R122, R122 ;  /* 0x0000007a007a7308 */ /* 0x000fe40000000800 */
[----:B-----5:R-:W-:Y:S01]  /*b760*/  F2FP.PACK_AB R13, R227, R226 ;  /* 0x000000e2e30d723e */ /* 0x020fe200000000ff */
[----:B------:R-:W-:Y:S01]  /*b770*/  FADD.FTZ R226, R226, R175 ;  /* 0x000000afe2e27221 */ /* 0x000fe20000010000 */
[----:B------:R-:W-:Y:S01]  /*b780*/  F2FP.PACK_AB R15, R229, R228 ;  /* 0x000000e4e50f723e */ /* 0x000fe200000000ff */
[----:B------:R-:W-:Y:S02]  /*b790*/  FADD.FTZ R186, R186, R185 ;  /* 0x000000b9baba7221 */ /* 0x000fe40000010000 */
[----:B------:R-:W-:Y:S02]  /*b7a0*/  FADD.FTZ R227, R227, R226 ;  /* 0x000000e2e3e37221 */ /* 0x000fe40000010000 */
[----:B------:R-:W-:Y:S01]  /*b7b0*/  FADD.FTZ R187, R187, R186 ;  /* 0x000000babbbb7221 */ /* 0x000fe20000010000 */
[----:B------:R-:W4:Y:S01]  /*b7c0*/  MUFU.EX2 R123, R123 ;  /* 0x0000007b007b7308 */ /* 0x000f220000000800 */
[C---:B---3--:R-:W-:Y:S03]  /*b7d0*/  HMMA.16816.F32 R4, R12.reuse, R20, R4 ;  /* 0x000000140c04723c */ /* 0x048fe60000001804 */
[----:B------:R-:W-:Y:S02]  /*b7e0*/  FADD.FTZ R228, R228, R227 ;  /* 0x000000e3e4e47221 */ /* 0x000fe40000010000 */
[----:B------:R-:W-:Y:S02]  /*b7f0*/  FADD.FTZ R187, R224, R187 ;  /* 0x000000bbe0bb7221 */ /* 0x000fe40000010000 */
[----:B------:R-:W-:Y:S01]  /*b800*/  FADD.FTZ R229, R229, R228 ;  /* 0x000000e4e5e57221 */ /* 0x000fe20000010000 */
[C---:B------:R-:W-:Y:S01]  /*b810*/  HMMA.16816.F32 R8, R12.reuse, R22, R8 ;  /* 0x000000160c08723c */ /* 0x040fe20000001808 */
[----:B------:R-:W3:Y:S01]  /*b820*/  LDSM.16.MT88.4 R20, [R204+0x4900] ;  /* 0x00490000cc14783b */ /* 0x000ee20000004200 */
[----:B------:R-:W5:Y:S06]  /*b830*/  MUFU.EX2 R147, R147 ;  /* 0x0000009300937308 */ /* 0x000f6c0000000800 */
[C---:B------:R-:W-:Y:S04]  /*b840*/  HMMA.16816.F32 R68, R12.reuse, R28, R68 ;  /* 0x0000001c0c44723c */ /* 0x040fe80000001844 */
[----:B------:R-:W-:Y:S04]  /*b850*/  MUFU.EX2 R49, R49 ;  /* 0x0000003100317308 */ /* 0x000fe80000000800 */
[C---:B------:R-:W-:Y:S01]  /*b860*/  HMMA.16816.F32 R72, R12.reuse, R30, R72 ;  /* 0x0000001e0c48723c */ /* 0x040fe20000001848 */
[----:B------:R-:W2:Y:S05]  /*b870*/  LDSM.16.MT88.4 R28, [R202+0x4900] ;  /* 0x00490000ca1c783b */ /* 0x000eaa0000004200 */
[----:B------:R-:W2:Y:S02]  /*b880*/  MUFU.EX2 R50, R145 ;  /* 0x0000009100327308 */ /* 0x000ea40000000800 */
        /* <DEDUP_REMOVED lines=9> */
[C---:B--2---:R-:W-:Y:S08]  /*b920*/  HMMA.16816.F32 R100, R12.reuse, R28, R100 ;  /* 0x0000001c0c64723c */ /* 0x044ff00000001864 */
[C---:B------:R-:W-:Y:S01]  /*b930*/  HMMA.16816.F32 R104, R12.reuse, R30, R104 ;  /* 0x0000001e0c68723c */ /* 0x040fe20000001868 */
[----:B------:R-:W2:Y:S07]  /*b940*/  LDSM.16.MT88.4 R28, [R202+0x2100] ;  /* 0x00210000ca1c783b */ /* 0x000eae0000004200 */
[C---:B----4-:R-:W-:Y:S08]  /*b950*/  HMMA.16816.F32 R52, R12.reuse, R24, R52 ;  /* 0x000000180c34723c */ /* 0x050ff00000001834 */
[C---:B------:R-:W-:Y:S01]  /*b960*/  HMMA.16816.F32 R56, R12.reuse, R26, R56 ;  /* 0x0000001a0c38723c */ /* 0x040fe20000001838 */
[----:B------:R-:W4:Y:S07]  /*b970*/  LDSM.16.MT88.4 R24, [R201+0x2100] ;  /* 0x00210000c918783b */ /* 0x000f2e0000004200 */
[C---:B-1----:R-:W-:Y:S08]  /*b980*/  HMMA.16816.F32 R60, R12.reuse, R16, R60 ;  /* 0x000000100c3c723c */ /* 0x042ff0000000183c */
[----:B------:R-:W-:Y:S01]  /*b990*/  HMMA.16816.F32 R64, R12, R18, R64 ;  /* 0x000000120c40723c */ /* 0x000fe20000001840 */
[----:B------:R-:W1:Y:S06]  /*b9a0*/  LDSM.16.MT88.4 R16, [R200+0x2100] ;  /* 0x00210000c810783b */ /* 0x000e6c0000004200 */
        /* <DEDUP_REMOVED lines=9> */
[C---:B---3--:R-:W-:Y:S03]  /*ba40*/  HMMA.16816.F32 R4, R12.reuse, R20, R4 ;  /* 0x000000140c04723c */ /* 0x048fe60000001804 */
[----:B------:R-:W-:Y:S02]  /*ba50*/  FADD.FTZ R42, R42, R123 ;  /* 0x0000007b2a2a7221 */ /* 0x000fe40000010000 */
[----:B------:R-:W-:Y:S02]  /*ba60*/  FADD.FTZ R41, R41, R40 ;  /* 0x0000002829297221 */ /* 0x000fe40000010000 */
[----:B------:R-:W-:Y:S01]  /*ba70*/  FADD.FTZ R43, R43, R42 ;  /* 0x0000002a2b2b7221 */ /* 0x000fe20000010000 */
        /* <DEDUP_REMOVED lines=15> */
[C---:B------:R-:W-:Y:S08]  /*bb70*/  HMMA.16816.F32 R104, R12.reuse, R30, R104 ;  /* 0x0000001e0c68723c */ /* 0x040ff00000001868 */
[C---:B----4-:R-:W-:Y:S08]  /*bb80*/  HMMA.16816.F32 R52, R12.reuse, R24, R52 ;  /* 0x000000180c34723c */ /* 0x050ff00000001834 */
[C---:B------:R-:W-:Y:S01]  /*bb90*/  HMMA.16816.F32 R56, R12.reuse, R26, R56 ;  /* 0x0000001a0c38723c */ /* 0x040fe20000001838 */
[----:B------:R-:W2:Y:S07]  /*bba0*/  LDSM.16.MT88.4 R24, [R204+0x5900] ;  /* 0x00590000cc18783b */ /* 0x000eae0000004200 */
[C---:B------:R-:W-:Y:S08]  /*bbb0*/  HMMA.16816.F32 R60, R12.reuse, R32, R60 ;  /* 0x000000200c3c723c */ /* 0x040ff0000000183c */
[----:B------:R-:W-:Y:S07]  /*bbc0*/  HMMA.16816.F32 R64, R12, R34, R64 ;  /* 0x000000220c40723c */ /* 0x000fee0000001840 */
[----:B------:R-:W-:Y:S01]  /*bbd0*/  F2FP.PACK_AB R12, R45, R44 ;  /* 0x0000002c2d0c723e */ /* 0x000fe200000000ff */
[----:B------:R-:W-:Y:S01]  /*bbe0*/  FADD.FTZ R44, R44, R41 ;  /* 0x000000292c2c7221 */ /* 0x000fe20000010000 */
[----:B-----5:R-:W-:Y:S03]  /*bbf0*/  F2FP.PACK_AB R14, R147, R48 ;  /* 0x00000030930e723e */ /* 0x020fe600000000ff */
[----:B------:R-:W-:Y:S01]  /*bc00*/  F2FP.PACK_AB R13, R47, R46 ;  /* 0x0000002e2f0d723e */ /* 0x000fe200000000ff */
[----:B------:R-:W-:Y:S01]  /*bc10*/  FADD.FTZ R46, R46, R43 ;  /* 0x0000002b2e2e7221 */ /* 0x000fe20000010000 */
[----:B------:R-:W-:Y:S01]  /*bc20*/  F2FP.PACK_AB R15, R50, R49 ;  /* 0x00000031320f723e */ /* 0x000fe200000000ff */
[----:B------:R-:W-:Y:S02]  /*bc30*/  FADD.FTZ R45, R45, R44 ;  /* 0x0000002c2d2d7221 */ /* 0x000fe40000010000 */
[----:B------:R-:W-:Y:S02]  /*bc40*/  FADD.FTZ R46, R47, R46 ;  /* 0x0000002e2f2e7221 */ /* 0x000fe40000010000 */
[----:B------:R-:W-:Y:S02]  /*bc50*/  FADD.FTZ R48, R48, R45 ;  /* 0x0000002d30307221 */ /* 0x000fe40000010000 */
[C---:B------:R-:W-:Y:S01]  /*bc60*/  HMMA.16816.F32 R112, R12.reuse, R108, R4 ;  /* 0x0000006c0c70723c */ /* 0x040fe20000001804 */
[----:B------:R-:W4:Y:S02]  /*bc70*/  LDSM.16.MT88.4 R4, [R202+0x5900] ;  /* 0x00590000ca04783b */ /* 0x000f240000004200 */
[----:B------:R-:W-:Y:S02]  /*bc80*/  FADD.FTZ R49, R49, R46 ;  /* 0x0000002e31317221 */ /* 0x000fe40000010000 */
[----:B------:R-:W-:Y:S02]  /*bc90*/  FADD.FTZ R216, R147, R48 ;  /* 0x0000003093d87221 */ /* 0x000fe40000010000 */
[----:B------:R-:W-:Y:S01]  /*bca0*/  FADD.FTZ R217, R50, R49 ;  /* 0x0000003132d97221 */ /* 0x000fe20000010000 */
[C---:B------:R-:W-:Y:S01]  /*bcb0*/  HMMA.16816.F32 R108, R12.reuse, R110, R8 ;  /* 0x0000006e0c6c723c */ /* 0x040fe20000001808 */
[----:B------:R-:W5:Y:S07]  /*bcc0*/  LDSM.16.MT88.4 R8, [R201+0x5900] ;  /* 0x00590000c908783b */ /* 0x000f6e0000004200 */
[C---:B-1----:R-:W-:Y:S08]  /*bcd0*/  HMMA.16816.F32 R68, R12.reuse, R16, R68 ;  /* 0x000000100c44723c */ /* 0x042ff00000001844 */
[C---:B------:R-:W-:Y:S01]  /*bce0*/  HMMA.16816.F32 R72, R12.reuse, R18, R72 ;  /* 0x000000120c48723c */ /* 0x040fe20000001848 */
[----:B------:R-:W1:Y:S07]  /*bcf0*/  LDSM.16.MT88.4 R16, [R200+0x5900] ;  /* 0x00590000c810783b */ /* 0x000e6e0000004200 */
[C---:B------:R-:W-:Y:S08]  /*bd00*/  HMMA.16816.F32 R76, R12.reuse, R36, R76 ;  /* 0x000000240c4c723c */ /* 0x040ff0000000184c */
[C---:B------:R-:W-:Y:S08]  /*bd10*/  HMMA.16816.F32 R80, R12.reuse, R38, R80 ;  /* 0x000000260c50723c */ /* 0x040ff00000001850 */
[C---:B---3--:R-:W-:Y:S08]  /*bd20*/  HMMA.16816.F32 R84, R12.reuse, R20, R84 ;  /* 0x000000140c54723c */ /* 0x048ff00000001854 */
[C---:B------:R-:W-:Y:S08]  /*bd30*/  HMMA.16816.F32 R88, R12.reuse, R22, R88 ;  /* 0x000000160c58723c */ /* 0x040ff00000001858 */
[C---:B--2---:R-:W-:Y:S08]  /*bd40*/  HMMA.16816.F32 R92, R12.reuse, R24, R92 ;  /* 0x000000180c5c723c */ /* 0x044ff0000000185c */
[C---:B------:R-:W-:Y:S08]  /*bd50*/  HMMA.16816.F32 R96, R12.reuse, R26, R96 ;  /* 0x0000001a0c60723c */ /* 0x040ff00000001860 */
[C---:B----4-:R-:W-:Y:S08]  /*bd60*/  HMMA.16816.F32 R100, R12.reuse, R4, R100 ;  /* 0x000000040c64723c */ /* 0x050ff00000001864 */
[C---:B------:R-:W-:Y:S08]  /*bd70*/  HMMA.16816.F32 R104, R12.reuse, R6, R104 ;  /* 0x000000060c68723c */ /* 0x040ff00000001868 */
[C---:B-----5:R-:W-:Y:S08]  /*bd80*/  HMMA.16816.F32 R52, R12.reuse, R8, R52 ;  /* 0x000000080c34723c */ /* 0x060ff00000001834 */
[C---:B------:R-:W-:Y:S08]  /*bd90*/  HMMA.16816.F32 R56, R12.reuse, R10, R56 ;  /* 0x0000000a0c38723c */ /* 0x040ff00000001838 */
[C---:B-1----:R-:W-:Y:S08]  /*bda0*/  HMMA.16816.F32 R60, R12.reuse, R16, R60 ;  /* 0x000000100c3c723c */ /* 0x042ff0000000183c */
[----:B------:R-:W-:Y:S07]  /*bdb0*/  HMMA.16816.F32 R64, R12, R18, R64 ;  /* 0x000000120c40723c */ /* 0x000fee0000001840 */
[----:B------:R-:W-:Y:S01]  /*bdc0*/  MOV R12, R116 ;  /* 0x00000074000c7202 */ /* 0x000fe20000000f00 */
[----:B------:R-:W-:-:S05]  /*bdd0*/  @P0 BRA `(.L_x_47) ;  /* 0xffffd6d000000947 */ /* 0x000fca000383ffff */
.L_x_46:
[----:B------:R-:W-:-:S13]  /*bde0*/  ISETP.GE.AND P0, PT, R184, R207, PT ;  /* 0x000000cfb800720c */ /* 0x000fda0003f06270 */
[----:B------:R-:W-:Y:S05]  /*bdf0*/  @!P0 BRA `(.L_x_48) ;  /* 0x00003d2000008947 */ /* 0x000fea0003800000 */
[----:B------:R-:W-:Y:S01]  /*be00*/  ULDC.64 UR4, c[0x0][0x1e0] ;  /* 0x0000780000047ab9 */ /* 0x000fe20000000a00 */
[----:B------:R-:W-:Y:S01]  /*be10*/  IADD3 R186, P0, R218, 0x40, RZ ;  /* 0x00000040daba7810 */ /* 0x000fe20007f1e0ff */
[----:B------:R-:W-:Y:S01]  /*be20*/  USHF.L.U64.HI UR7, UR4, 0x6, UR5 ;  /* 0x0000000604077899 */ /* 0x000fe20008010205 */
[----:B------:R-:W-:Y:S01]  /*be30*/  IMAD.MOV.U32 R2, RZ, RZ, R12 ;  /* 0x000000ffff027224 */ /* 0x000fe200078e000c */
[----:B------:R-:W-:Y:S01]  /*be40*/  USHF.L.U32 UR13, UR4, 0x6, URZ ;  /* 0x00000006040d7899 */ /* 0x000fe2000800063f */
[----:B------:R-:W-:Y:S01]  /*be50*/  IMAD.MOV.U32 R3, RZ, RZ, R0 ;  /* 0x000000ffff037224 */ /* 0x000fe200078e0000 */
[----:B------:R-:W-:Y:S01]  /*be60*/  UMOV UR11, 0x60 ;  /* 0x00000060000b7882 */ /* 0x000fe20000000000 */
[-C--:B------:R-:W-:Y:S01]  /*be70*/  IADD3.X R187, RZ, R221.reuse, RZ, P0, !PT ;  /* 0x000000ddffbb7210 */ /* 0x080fe200007fe4ff */
[----:B------:R-:W-:Y:S01]  /*be80*/  ULDC.64 UR4, c[0x0][0x208] ;  /* 0x0000820000047ab9 */ /* 0x000fe20000000a00 */
[----:B------:R-:W-:Y:S01]  /*be90*/  MOV R219, R221 ;  /* 0x000000dd00db7202 */ /* 0x000fe20000000f00 */
[----:B------:R-:W-:-:S02]  /*bea0*/  UIADD3 UR10, UP1, UR10, 0x80, URZ ;  /* 0x000000800a0a7890 */ /* 0x000fc4000ff3e03f */
[----:B------:R-:W-:Y:S02]  /*beb0*/  UIADD3 UR16, UP0, UR12, 0x80, URZ ;  /* 0x000000800c107890 */ /* 0x000fe4000ff1e03f */
[----:B------:R-:W-:Y:S02]  /*bec0*/  UIMAD.WIDE.U32 UR18, UR11, UR4, URZ ;  /* 0x000000040b1272a5 */ /* 0x000fe4000f8e003f */
[----:B------:R-:W-:Y:S02]  /*bed0*/  UIMAD UR5, UR11, UR5, URZ ;  /* 0x000000050b0572a4 */ /* 0x000fe4000f8e023f */
[----:B------:R-:W-:Y:S02]  /*bee0*/  UIADD3.X UR8, URZ, UR8, URZ, UP1, !UPT ;  /* 0x000000083f087290 */ /* 0x000fe40008ffe43f */
[----:B------:R-:W-:Y:S02]  /*bef0*/  UIADD3.X UR4, URZ, UR17, URZ, UP0, !UPT ;  /* 0x000000113f047290 */ /* 0x000fe400087fe43f */
[----:B------:R-:W-:-:S02]  /*bf00*/  UIADD3 UR5, UR19, UR5, URZ ;  /* 0x0000000513057290 */ /* 0x000fc4000fffe03f */
.L_x_57:
[----:B------:R-:W-:Y:S04]  /*bf10*/  DEPBAR.LE SB0, 0x0 ;  /* 0x000080000000791a */ /* 0x000fe80000000000 */
[----:B------:R-:W-:Y:S01]  /*bf20*/  BAR.SYNC.DEFER_BLOCKING 0x0 ;  /* 0x0000000000007b1d */ /* 0x000fe20000010000 */
[C---:B------:R-:W-:Y:S01]  /*bf30*/  ISETP.GT.AND P6, PT, R184.reuse, R207, PT ;  /* 0x000000cfb800720c */ /* 0x040fe20003fc4270 */
[C---:B------:R-:W-:Y:S01]  /*bf40*/  IMAD.WIDE.U32 R46, R184.reuse, UR18, R218 ;  /* 0x00000012b82e7c25 */ /* 0x040fe2000f8e00da */
[----:B------:R-:W-:Y:S03]  /*bf50*/  SHF.R.S32.HI R0, RZ, 0x1f, R184 ;  /* 0x0000001fff007819 */ /* 0x000fe600000114b8 */
[----:B------:R-:W-:Y:S01]  /*bf60*/  IMAD.WIDE.U32 R36, R184, UR18, R186 ;  /* 0x00000012b8247c25 */ /* 0x000fe2000f8e00ba */
[----:B------:R-:W-:Y:S03]  /*bf70*/  LEA R44, P1, R46, c[0x0][0x1f8], 0x1 ;  /* 0x00007e002e2c7a11 */ /* 0x000fe600078208ff */
[----:B------:R-:W-:Y:S01]  /*bf80*/  IMAD R39, R184, UR5, RZ ;  /* 0x00000005b8277c24 */ /* 0x000fe2000f8e02ff */
[----:B------:R-:W-:Y:S03]  /*bf90*/  LEA R162, P0, R36, c[0x0][0x1f8], 0x1 ;  /* 0x00007e0024a27a11 */ /* 0x000fe600078008ff */
[----:B------:R-:W-:Y:S04]  /*bfa0*/  IMAD R39, R0, UR18, R39 ;  /* 0x0000001200277c24 */ /* 0x000fe8000f8e0227 */
[----:B------:R-:W-:Y:S05]  /*bfb0*/  IMAD.IADD R0, R39, 0x1, R37 ;  /* 0x0000000127007824 */ /* 0x000fea00078e0225 */
[----:B------:R-:W-:Y:S01]  /*bfc0*/  LEA.HI.X R163, R36, c[0x0][0x1fc], R0, 0x1, P0 ;  /* 0x00007f0024a37a11 */ /* 0x000fe200000f0c00 */
[----:B------:R-:W1:Y:S01]  /*bfd0*/  LDSM.16.M88.4 R8, [R206+0x8100] ;  /* 0x00810000ce08783b */ /* 0x000e620000000200 */
[----:B------:R-:W-:Y:S02]  /*bfe0*/  IADD3 R160, P0, R44, UR12, RZ ;  /* 0x0000000c2ca07c10 */ /* 0x000fe4000ff1e0ff */
[----:B------:R-:W-:Y:S02]  /*bff0*/  @P6 IADD3 R0, R184, -0x1, RZ ;  /* 0xffffffffb8006810 */ /* 0x000fe40007ffe0ff */
[----:B------:R-:W2:Y:S05]  /*c000*/  LDSM.16.M88.4 R16, [R206+0x8900] ;  /* 0x00890000ce10783b */ /* 0x000eaa0000000200 */
[----:B------:R-:W3:Y:S05]  /*c010*/  LDSM.16.M88.4 R24, [R206+0x9100] ;  /* 0x00910000ce18783b */ /* 0x000eea0000000200 */
[----:B------:R-:W4:Y:S05]  /*c020*/  LDSM.16.M88.4 R32, [R206+0x9900] ;  /* 0x00990000ce20783b */ /* 0x000f2a0000000200 */
[----:B------:R-:W5:Y:S05]  /*c030*/  LDSM.16.M88.4 R40, [R206+0xa100] ;  /* 0x00a10000ce28783b */ /* 0x000f6a0000000200 */
[----:B------:R-:W3:Y:S05]  /*c040*/  LDSM.16.M88.4 R48, [R206+0xa900] ;  /* 0x00a90000ce30783b */ /* 0x000eea0000000200 */
[----:B------:R-:W3:Y:S05]  /*c050*/  LDSM.16.M88.4 R116, [R205] ;  /* 0x00000000cd74783b */ /* 0x000eea0000000200 */
[----:B------:R-:W4:Y:S01]  /*c060*/  LDSM.16.M88.4 R120, [R199] ;  /* 0x00000000c778783b */ /* 0x000f220000000200 */
[C---:B-1----:R-:W-:Y:S04]  /*c070*/  HMMA.16816.F32 R4, R124.reuse, R8, RZ ;  /* 0x000000087c04723c */ /* 0x042fe800000018ff */
[----:B------:R-:W1:Y:S05]  /*c080*/  LDSM.16.M88.4 R128, [R198] ;  /* 0x00000000c680783b */ /* 0x000e6a0000000200 */
[----:B------:R-:W1:Y:S01]  /*c090*/  LDSM.16.M88.4 R132, [R197] ;  /* 0x00000000c584783b */ /* 0x000e620000000200 */
[C---:B------:R-:W-:Y:S04]  /*c0a0*/  HMMA.16816.F32 R8, R124.reuse, R10, RZ ;  /* 0x0000000a7c08723c */ /* 0x040fe800000018ff */
[----:B------:R-:W1:Y:S04]  /*c0b0*/  LDSM.16.M88.4 R136, [R196] ;  /* 0x00000000c488783b */ /* 0x000e680000000200 */
[C---:B--2---:R-:W-:Y:S01]  /*c0c0*/  HMMA.16816.F32 R12, R124.reuse, R16, RZ ;  /* 0x000000107c0c723c */ /* 0x044fe200000018ff */
[----:B------:R-:W2:Y:S07]  /*c0d0*/  LDSM.16.M88.4 R144, [R195] ;  /* 0x00000000c390783b */ /* 0x000eae0000000200 */
[C---:B------:R-:W-:Y:S08]  /*c0e0*/  HMMA.16816.F32 R16, R124.reuse, R18, RZ ;  /* 0x000000127c10723c */ /* 0x040ff000000018ff */
[C---:B---3--:R-:W-:Y:S08]  /*c0f0*/  HMMA.16816.F32 R20, R124.reuse, R24, RZ ;  /* 0x000000187c14723c */ /* 0x048ff000000018ff */
[C---:B------:R-:W-:Y:S08]  /*c100*/  HMMA.16816.F32 R24, R124.reuse, R26, RZ ;  /* 0x0000001a7c18723c */ /* 0x040ff000000018ff */
[C---:B----4-:R-:W-:Y:S07]  /*c110*/  HMMA.16816.F32 R28, R124.reuse, R32, RZ ;  /* 0x000000207c1c723c */ /* 0x050fee00000018ff */
[----:B------:R-:W-:Y:S05]  /*c120*/  IMAD.IADD R32, R47, 0x1, R39 ;  /* 0x000000012f207824 */ /* 0x000fea00078e0227 */
[----:B------:R-:W-:Y:S02]  /*c130*/  LEA.HI.X R45, R46, c[0x0][0x1fc], R32, 0x1, P1 ;  /* 0x00007f002e2d7a11 */ /* 0x000fe400008f0c20 */
[C---:B------:R-:W-:Y:S01]  /*c140*/  HMMA.16816.F32 R32, R124.reuse, R34, RZ ;  /* 0x000000227c20723c */ /* 0x040fe200000018ff */
[C---:B------:R-:W-:Y:S02]  /*c150*/  IADD3 R174, P1, R160.reuse, UR12, RZ ;  /* 0x0000000ca0ae7c10 */ /* 0x040fe4000ff3e0ff */
[----:B------:R-:W-:Y:S01]  /*c160*/  @!PT LDS RZ, [RZ] ;  /* 0x00000000fffff984 */ /* 0x000fe20000000800 */
[----:B------:R-:W-:Y:S01]  /*c170*/  @!PT LDS RZ, [RZ] ;  /* 0x00000000fffff984 */ /* 0x000fe20000000800 */
[----:B------:R-:W-:Y:S01]  /*c180*/  @!PT LDS RZ, [RZ] ;  /* 0x00000000fffff984 */ /* 0x000fe20000000800 */
[----:B------:R3:W-:Y:S01]  /*c190*/  LDGSTS.E.BYPASS.LTC128B.128 [R208+0x100], [R44.64], !P4 ;  /* 0x001000002cd07fae */ /* 0x0007e2000e101d4e */
[----:B------:R-:W-:Y:S02]  /*c1a0*/  IADD3.X R161, R45, UR17, RZ, P0, !PT ;  /* 0x000000112da17c10 */ /* 0x000fe400087fe4ff */
[----:B------:R-:W-:Y:S02]  /*c1b0*/  IADD3 R172, P0, R160, UR16, RZ ;  /* 0x00000010a0ac7c10 */ /* 0x000fe4000ff1e0ff */
[C---:B-----5:R-:W-:Y:S01]  /*c1c0*/  HMMA.16816.F32 R36, R124.reuse, R40, RZ ;  /* 0x000000287c24723c */ /* 0x060fe200000018ff */
[----:B------:R4:W-:Y:S03]  /*c1d0*/  LDGSTS.E.BYPASS.LTC128B.128 [R208+0x3100], [R162.64], !P3 ;  /* 0x03100000a2d07fae */ /* 0x0009e6000d901d4e */
[C---:B------:R-:W-:Y:S02]  /*c1e0*/  IADD3.X R175, R161.reuse, UR17, RZ, P1, !PT ;  /* 0x00000011a1af7c10 */ /* 0x040fe40008ffe4ff */
[----:B------:R4:W-:Y:S01]  /*c1f0*/  LDGSTS.E.BYPASS.LTC128B.128 [R208+0x1100], [R160.64], !P4 ;  /* 0x01100000a0d07fae */ /* 0x0009e2000e101d4e */
[----:B------:R-:W-:Y:S01]  /*c200*/  IADD3.X R173, R161, UR4, RZ, P0, !PT ;  /* 0x00000004a1ad7c10 */ /* 0x000fe200087fe4ff */
[C---:B------:R-:W-:Y:S01]  /*c210*/  HMMA.16816.F32 R40, R124.reuse, R42, RZ ;  /* 0x0000002a7c28723c */ /* 0x040fe200000018ff */
[----:B------:R-:W-:Y:S02]  /*c220*/  PLOP3.LUT P1, PT, PT, PT, UP3, 0x80, 0x0 ;  /* 0x000000000000781c */ /* 0x000fe40003f2f038 */
[----:B------:R4:W-:Y:S01]  /*c230*/  LDGSTS.E.BYPASS.LTC128B.128 [R208+0x4100], [R160.64+0x80], !P3 ;  /* 0x04100080a0d07fae */ /* 0x0009e2000d901d4e */
[----:B------:R-:W-:Y:S04]  /*c240*/  PLOP3.LUT P0, PT, PT, PT, UP3, 0x80, 0x0 ;  /* 0x000000000000781c */ /* 0x000fe80003f0f038 */
[----:B------:R5:W-:Y:S05]  /*c250*/  LDGSTS.E.BYPASS.LTC128B.128 [R208+0x2100], [R174.64], !P4 ;  /* 0x02100000aed07fae */ /* 0x000bea000e101d4e */
[----:B------:R5:W-:Y:S01]  /*c260*/  LDGSTS.E.BYPASS.LTC128B.128 [R208+0x5100], [R172.64], !P3 ;  /* 0x05100000acd07fae */ /* 0x000be2000d901d4e */
[C---:B---3--:R-:W-:Y:S04]  /*c270*/  HMMA.16816.F32 R44, R124.reuse, R48, RZ ;  /* 0x000000307c2c723c */ /* 0x048fe800000018ff */
[----:B------:R-:W3:Y:S04]  /*c280*/  LDSM.16.M88.4 R156, [R203+0x8100] ;  /* 0x00810000cb9c783b */ /* 0x000ee80000000200 */
[----:B------:R-:W-:Y:S01]  /*c290*/  HMMA.16816.F32 R48, R124, R50, RZ ;  /* 0x000000327c30723c */ /* 0x000fe200000018ff */
[----:B------:R-:W0:Y:S07]  /*c2a0*/  LDGDEPBAR ;  /* 0x00000000000079af */ /* 0x000e2e0000000000 */
[C---:B------:R-:W-:Y:S01]  /*c2b0*/  HMMA.16816.F32 R4, R140.reuse, R116, R4 ;  /* 0x000000748c04723c */ /* 0x040fe20000001804 */
[----:B----4-:R-:W-:Y:S07]  /*c2c0*/  LDSM.16.M88.4 R160, [R206+0xb100] ;  /* 0x00b10000cea0783b */ /* 0x010fee0000000200 */
[C---:B------:R-:W-:Y:S01]  /*c2d0*/  HMMA.16816.F32 R8, R140.reuse, R118, R8 ;  /* 0x000000768c08723c */ /* 0x040fe20000001808 */
[----:B------:R-:W4:Y:S05]  /*c2e0*/  LDSM.16.M88.4 R116, [R203+0x8900] ;  /* 0x00890000cb74783b */ /* 0x000f2a0000000200 */
[----:B-----5:R-:W-:Y:S02]  /*c2f0*/  LDSM.16.M88.4 R172, [R206+0xb900] ;  /* 0x00b90000ceac783b */ /* 0x020fe40000000200 */
[C---:B------:R-:W-:Y:S08]  /*c300*/  HMMA.16816.F32 R12, R140.reuse, R120, R12 ;  /* 0x000000788c0c723c */ /* 0x040ff0000000180c */
[C---:B------:R-:W-:Y:S01]  /*c310*/  HMMA.16816.F32 R16, R140.reuse, R122, R16 ;  /* 0x0000007a8c10723c */ /* 0x040fe20000001810 */
[----:B------:R-:W5:Y:S07]  /*c320*/  LDSM.16.M88.4 R120, [R203+0x9100] ;  /* 0x00910000cb78783b */ /* 0x000f6e0000000200 */
[C---:B-1----:R-:W-:Y:S08]  /*c330*/  HMMA.16816.F32 R20, R140.reuse, R128, R20 ;  /* 0x000000808c14723c */ /* 0x042ff00000001814 */
[C---:B------:R-:W-:Y:S01]  /*c340*/  HMMA.16816.F32 R24, R140.reuse, R130, R24 ;  /* 0x000000828c18723c */ /* 0x040fe20000001818 */
[----:B------:R-:W1:Y:S07]  /*c350*/  LDSM.16.M88.4 R128, [R203+0x9900] ;  /* 0x00990000cb80783b */ /* 0x000e6e0000000200 */
[C---:B------:R-:W-:Y:S08]  /*c360*/  HMMA.16816.F32 R28, R140.reuse, R132, R28 ;  /* 0x000000848c1c723c */ /* 0x040ff0000000181c */
[C---:B------:R-:W-:Y:S01]  /*c370*/  HMMA.16816.F32 R32, R140.reuse, R134, R32 ;  /* 0x000000868c20723c */ /* 0x040fe20000001820 */
[----:B------:R-:W1:Y:S07]  /*c380*/  LDSM.16.M88.4 R132, [R203+0xa100] ;  /* 0x00a10000cb84783b */ /* 0x000e6e0000000200 */
[C---:B------:R-:W-:Y:S08]  /*c390*/  HMMA.16816.F32 R36, R140.reuse, R136, R36 ;  /* 0x000000888c24723c */ /* 0x040ff00000001824 */
[C---:B------:R-:W-:Y:S01]  /*c3a0*/  HMMA.16816.F32 R40, R140.reuse, R138, R40 ;  /* 0x0000008a8c28723c */ /* 0x040fe20000001828 */
[----:B------:R-:W1:Y:S07]  /*c3b0*/  LDSM.16.M88.4 R136, [R203+0xa900] ;  /* 0x00a90000cb88783b */ /* 0x000e6e0000000200 */
[C---:B--2---:R-:W-:Y:S08]  /*c3c0*/  HMMA.16816.F32 R44, R140.reuse, R144, R44 ;  /* 0x000000908c2c723c */ /* 0x044ff0000000182c */
[----:B------:R-:W-:Y:S01]  /*c3d0*/  HMMA.16816.F32 R48, R140, R146, R48 ;  /* 0x000000928c30723c */ /* 0x000fe20000001830 */
[----:B------:R-:W-:Y:S07]  /*c3e0*/  LDSM.16.M88.4 R144, [R194+0x800] ;  /* 0x00080000c290783b */ /* 0x000fee0000000200 */
[C---:B---3--:R-:W-:Y:S08]  /*c3f0*/  HMMA.16816.F32 R4, R148.reuse, R156, R4 ;  /* 0x0000009c9404723c */ /* 0x048ff00000001804 */
[C---:B------:R-:W-:Y:S01]  /*c400*/  HMMA.16816.F32 R8, R148.reuse, R158, R8 ;  /* 0x0000009e9408723c */ /* 0x040fe20000001808 */
[----:B------:R-:W-:Y:S07]  /*c410*/  LDSM.16.M88.4 R156, [R194+0x1000] ;  /* 0x00100000c29c783b */ /* 0x000fee0000000200 */
[C---:B----4-:R-:W-:Y:S08]  /*c420*/  HMMA.16816.F32 R12, R148.reuse, R116, R12 ;  /* 0x00000074940c723c */ /* 0x050ff0000000180c */
[C---:B------:R-:W-:Y:S01]  /*c430*/  HMMA.16816.F32 R16, R148.reuse, R118, R16 ;  /* 0x000000769410723c */ /* 0x040fe20000001810 */
[----:B------:R-:W2:Y:S07]  /*c440*/  LDSM.16.M88.4 R116, [R194] ;  /* 0x00000000c274783b */ /* 0x000eae0000000200 */
[C---:B-----5:R-:W-:Y:S08]  /*c450*/  HMMA.16816.F32 R20, R148.reuse, R120, R20 ;  /* 0x000000789414723c */ /* 0x060ff00000001814 */
[C---:B------:R-:W-:Y:S01]  /*c460*/  HMMA.16816.F32 R24, R148.reuse, R122, R24 ;  /* 0x0000007a9418723c */ /* 0x040fe20000001818 */
[----:B------:R-:W3:Y:S07]  /*c470*/  LDSM.16.M88.4 R120, [R194+0x1800] ;  /* 0x00180000c278783b */ /* 0x000eee0000000200 */
[C---:B-1----:R-:W-:Y:S08]  /*c480*/  HMMA.16816.F32 R28, R148.reuse, R128, R28 ;  /* 0x00000080941c723c */ /* 0x042ff0000000181c */
[C---:B------:R-:W-:Y:S01]  /*c490*/  HMMA.16816.F32 R32, R148.reuse, R130, R32 ;  /* 0x000000829420723c */ /* 0x040fe20000001820 */
[----:B------:R-:W1:Y:S07]  /*c4a0*/  LDSM.16.M88.4 R128, [R194+0x2000] ;  /* 0x00200000c280783b */ /* 0x000e6e0000000200 */
[C---:B------:R-:W-:Y:S08]  /*c4b0*/  HMMA.16816.F32 R36, R148.reuse, R132, R36 ;  /* 0x000000849424723c */ /* 0x040ff00000001824 */
[C---:B------:R-:W-:Y:S01]  /*c4c0*/  HMMA.16816.F32 R40, R148.reuse, R134, R40 ;  /* 0x000000869428723c */ /* 0x040fe20000001828 */
[----:B------:R-:W4:Y:S07]  /*c4d0*/  LDSM.16.M88.4 R132, [R194+0x2800] ;  /* 0x00280000c284783b */ /* 0x000f2e0000000200 */
[C---:B------:R-:W-:Y:S08]  /*c4e0*/  HMMA.16816.F32 R44, R148.reuse, R136, R44 ;  /* 0x00000088942c723c */ /* 0x040ff0000000182c */
[----:B------:R-:W-:Y:S01]  /*c4f0*/  HMMA.16816.F32 R48, R148, R138, R48 ;  /* 0x0000008a9430723c */ /* 0x000fe20000001830 */
[----:B------:R-:W-:Y:S07]  /*c500*/  LDSM.16.M88.4 R136, [R206+0xd100] ;  /* 0x00d10000ce88783b */ /* 0x000fee0000000200 */
[C---:B--2---:R-:W-:Y:S08]  /*c510*/  HMMA.16816.F32 R4, R152.reuse, R116, R4 ;  /* 0x000000749804723c */ /* 0x044ff00000001804 */
[C---:B------:R-:W-:Y:S01]  /*c520*/  HMMA.16816.F32 R8, R152.reuse, R118, R8 ;  /* 0x000000769808723c */ /* 0x040fe20000001808 */
[----:B------:R-:W2:Y:S07]  /*c530*/  LDSM.16.M88.4 R116, [R206+0xc100] ;  /* 0x00c10000ce74783b */ /* 0x000eae0000000200 */
[C---:B------:R-:W-:Y:S08]  /*c540*/  HMMA.16816.F32 R12, R152.reuse, R144, R12 ;  /* 0x00000090980c723c */ /* 0x040ff0000000180c */
[C---:B------:R-:W-:Y:S01]  /*c550*/  HMMA.16816.F32 R16, R152.reuse, R146, R16 ;  /* 0x000000929810723c */ /* 0x040fe20000001810 */
[----:B------:R-:W-:Y:S07]  /*c560*/  LDSM.16.M88.4 R144, [R188] ;  /* 0x00000000bc90783b */ /* 0x000fee0000000200 */
[C---:B------:R-:W-:Y:S08]  /*c570*/  HMMA.16816.F32 R20, R152.reuse, R156, R20 ;  /* 0x0000009c9814723c */ /* 0x040ff00000001814 */
[C---:B------:R-:W-:Y:S01]  /*c580*/  HMMA.16816.F32 R24, R152.reuse, R158, R24 ;  /* 0x0000009e9818723c */ /* 0x040fe20000001818 */
[----:B------:R-:W-:Y:S07]  /*c590*/  LDSM.16.M88.4 R156, [R203+0xc900] ;  /* 0x00c90000cb9c783b */ /* 0x000fee0000000200 */
[C---:B---3--:R-:W-:Y:S08]  /*c5a0*/  HMMA.16816.F32 R28, R152.reuse, R120, R28 ;  /* 0x00000078981c723c */ /* 0x048ff0000000181c */
[C---:B------:R-:W-:Y:S01]  /*c5b0*/  HMMA.16816.F32 R32, R152.reuse, R122, R32 ;  /* 0x0000007a9820723c */ /* 0x040fe20000001820 */
[----:B------:R-:W3:Y:S07]  /*c5c0*/  LDSM.16.M88.4 R120, [R206+0xc900] ;  /* 0x00c90000ce78783b */ /* 0x000eee0000000200 */
[C---:B-1----:R-:W-:Y:S08]  /*c5d0*/  HMMA.16816.F32 R36, R152.reuse, R128, R36 ;  /* 0x000000809824723c */ /* 0x042ff00000001824 */
[C---:B------:R-:W-:Y:S01]  /*c5e0*/  HMMA.16816.F32 R40, R152.reuse, R130, R40 ;  /* 0x000000829828723c */ /* 0x040fe20000001828 */
[----:B------:R-:W1:Y:S07]  /*c5f0*/  LDSM.16.M88.4 R128, [R206+0xd900] ;  /* 0x00d90000ce80783b */ /* 0x000e6e0000000200 */
[C---:B----4-:R-:W-:Y:S08]  /*c600*/  HMMA.16816.F32 R44, R152.reuse, R132, R44 ;  /* 0x00000084982c723c */ /* 0x050ff0000000182c */
[----:B------:R-:W-:Y:S01]  /*c610*/  HMMA.16816.F32 R48, R152, R134, R48 ;  /* 0x000000869830723c */ /* 0x000fe20000001830 */
[----:B------:R-:W4:Y:S07]  /*c620*/  LDSM.16.M88.4 R132, [R193] ;  /* 0x00000000c184783b */ /* 0x000f2e0000000200 */
        /* <DEDUP_REMOVED lines=11> */
[----:B------:R-:W3:Y:S07]  /*c6e0*/  LDSM.16.M88.4 R120, [R191] ;  /* 0x00000000bf78783b */ /* 0x000eee0000000200 */
[C---:B------:R-:W-:Y:S08]  /*c6f0*/  HMMA.16816.F32 R36, R164.reuse, R136, R36 ;  /* 0x00000088a424723c */ /* 0x040ff00000001824 */
[C---:B------:R-:W-:Y:S01]  /*c700*/  HMMA.16816.F32 R40, R164.reuse, R138, R40 ;  /* 0x0000008aa428723c */ /* 0x040fe20000001828 */
[----:B------:R-:W5:Y:S07]  /*c710*/  LDSM.16.M88.4 R136, [R190] ;  /* 0x00000000be88783b */ /* 0x000f6e0000000200 */
[C---:B-1----:R-:W-:Y:S08]  /*c720*/  HMMA.16816.F32 R44, R164.reuse, R128, R44 ;  /* 0x00000080a42c723c */ /* 0x042ff0000000182c */
[----:B------:R-:W-:Y:S01]  /*c730*/  HMMA.16816.F32 R48, R164, R130, R48 ;  /* 0x00000082a430723c */ /* 0x000fe20000001830 */
[----:B------:R-:W1:Y:S07]  /*c740*/  LDSM.16.M88.4 R128, [R189] ;  /* 0x00000000bd80783b */ /* 0x000e6e0000000200 */
[C---:B----4-:R-:W-:Y:S08]  /*c750*/  HMMA.16816.F32 R4, R168.reuse, R132, R4 ;  /* 0x00000084a804723c */ /* 0x050ff00000001804 */
[C---:B------:R-:W-:Y:S01]  /*c760*/  HMMA.16816.F32 R8, R168.reuse, R134, R8 ;  /* 0x00000086a808723c */ /* 0x040fe20000001808 */
[----:B------:R-:W4:Y:S07]  /*c770*/  LDSM.16.M88.4 R132, [R203+0xb100] ;  /* 0x00b10000cb84783b */ /* 0x000f2e0000000200 */
[C---:B--2---:R-:W-:Y:S08]  /*c780*/  HMMA.16816.F32 R12, R168.reuse, R116, R12 ;  /* 0x00000074a80c723c */ /* 0x044ff0000000180c */
[C---:B------:R-:W-:Y:S01]  /*c790*/  HMMA.16816.F32 R16, R168.reuse, R118, R16 ;  /* 0x00000076a810723c */ /* 0x040fe20000001810 */
[----:B------:R-:W2:Y:S07]  /*c7a0*/  LDSM.16.M88.4 R116, [R203+0xb900] ;  /* 0x00b90000cb74783b */ /* 0x000eae0000000200 */
[C---:B---3--:R-:W-:Y:S08]  /*c7b0*/  HMMA.16816.F32 R20, R168.reuse, R120, R20 ;  /* 0x00000078a814723c */ /* 0x048ff00000001814 */
[C---:B------:R-:W-:Y:S01]  /*c7c0*/  HMMA.16816.F32 R24, R168.reuse, R122, R24 ;  /* 0x0000007aa818723c */ /* 0x040fe20000001818 */
[----:B------:R-:W3:Y:S07]  /*c7d0*/  LDSM.16.M88.4 R120, [R203+0xc100] ;  /* 0x00c10000cb78783b */ /* 0x000eee0000000200 */
[C---:B-----5:R-:W-:Y:S08]  /*c7e0*/  HMMA.16816.F32 R28, R168.reuse, R136, R28 ;  /* 0x00000088a81c723c */ /* 0x060ff0000000181c */
[C---:B------:R-:W-:Y:S01]  /*c7f0*/  HMMA.16816.F32 R32, R168.reuse, R138, R32 ;  /* 0x0000008aa820723c */ /* 0x040fe20000001820 */
[----:B------:R-:W-:Y:S07]  /*c800*/  LDSM.16.M88.4 R136, [R194+0x3000] ;  /* 0x00300000c288783b */ /* 0x000fee0000000200 */
[C---:B-1----:R-:W-:Y:S08]  /*c810*/  HMMA.16816.F32 R36, R168.reuse, R128, R36 ;  /* 0x00000080a824723c */ /* 0x042ff00000001824 */
[C---:B------:R-:W-:Y:S01]  /*c820*/  HMMA.16816.F32 R40, R168.reuse, R130, R40 ;  /* 0x00000082a828723c */ /* 0x040fe20000001828 */
[----:B------:R-:W1:Y:S07]  /*c830*/  LDSM.16.M88.4 R128, [R203+0xd900] ;  /* 0x00d90000cb80783b */ /* 0x000e6e0000000200 */
[C---:B------:R-:W-:Y:S08]  /*c840*/  HMMA.16816.F32 R44, R168.reuse, R144, R44 ;  /* 0x00000090a82c723c */ /* 0x040ff0000000182c */
[----:B------:R-:W-:Y:S08]  /*c850*/  HMMA.16816.F32 R48, R168, R146, R48 ;  /* 0x00000092a830723c */ /* 0x000ff00000001830 */
[C---:B----4-:R-:W-:Y:S07]  /*c860*/  HMMA.16816.F32 R4, R176.reuse, R132, R4 ;  /* 0x00000084b004723c */ /* 0x050fee0000001804 */
[----:B------:R-:W-:Y:S01]  /*c870*/  @P6 SHF.R.S32.HI R133, RZ, 0x1f, R0 ;  /* 0x0000001fff856819 */ /* 0x000fe20000011400 */
[C---:B------:R-:W-:Y:S04]  /*c880*/  HMMA.16816.F32 R8, R176.reuse, R134, R8 ;  /* 0x00000086b008723c */ /* 0x040fe80000001808 */
[----:B------:R-:W-:Y:S03]  /*c890*/  @P6 IMAD R133, R133, c[0x0][0x1e0], RZ ;  /* 0x0000780085856a24 */ /* 0x000fe600078e02ff */
[----:B------:R-:W-:Y:S01]  /*c8a0*/  @P6 IMAD.MOV.U32 R134, RZ, RZ, R210 ;  /* 0x000000ffff866224 */ /* 0x000fe200078e00d2 */
[C---:B--2---:R-:W-:Y:S04]  /*c8b0*/  HMMA.16816.F32 R12, R176.reuse, R116, R12 ;  /* 0x00000074b00c723c */ /* 0x044fe8000000180c */
[C---:B------:R-:W-:Y:S02]  /*c8c0*/  @P6 IMAD R133, R0.reuse, c[0x0][0x1e4], R133 ;  /* 0x0000790000856a24 */ /* 0x040fe400078e0285 */
[----:B------:R-:W-:Y:S02]  /*c8d0*/  @P6 IMAD.MOV.U32 R135, RZ, RZ, R213 ;  /* 0x000000ffff876224 */ /* 0x000fe400078e00d5 */
[C---:B------:R-:W-:Y:S01]  /*c8e0*/  HMMA.16816.F32 R16, R176.reuse, R118, R16 ;  /* 0x00000076b010723c */ /* 0x040fe20000001810 */
        /* <DEDUP_REMOVED lines=8> */
[C---:B-1----:R-:W-:Y:S08]  /*c970*/  HMMA.16816.F32 R44, R176.reuse, R128, R44 ;  /* 0x00000080b02c723c */ /* 0x042ff0000000182c */
[----:B------:R-:W-:Y:S01]  /*c980*/  HMMA.16816.F32 R48, R176, R130, R48 ;  /* 0x00000082b030723c */ /* 0x000fe20000001830 */
[----:B------:R-:W1:Y:S07]  /*c990*/  LDSM.16.M88.4 R128, [R194+0x5000] ;  /* 0x00500000c280783b */ /* 0x000e6e0000000200 */
[C---:B------:R-:W-:Y:S08]  /*c9a0*/  HMMA.16816.F32 R4, R180.reuse, R136, R4 ;  /* 0x00000088b404723c */ /* 0x040ff00000001804 */
[C---:B------:R-:W-:Y:S08]  /*c9b0*/  HMMA.16816.F32 R8, R180.reuse, R138, R8 ;  /* 0x0000008ab408723c */ /* 0x040ff00000001808 */
[C---:B------:R-:W-:Y:S08]  /*c9c0*/  HMMA.16816.F32 R12, R180.reuse, R172, R12 ;  /* 0x000000acb40c723c */ /* 0x040ff0000000180c */
[C---:B------:R-:W-:Y:S08]  /*c9d0*/  HMMA.16816.F32 R16, R180.reuse, R174, R16 ;  /* 0x000000aeb410723c */ /* 0x040ff00000001810 */
[C---:B--2---:R-:W-:Y:S07]  /*c9e0*/  HMMA.16816.F32 R20, R180.reuse, R116, R20 ;  /* 0x00000074b414723c */ /* 0x044fee0000001814 */
[----:B------:R-:W-:Y:S01]  /*c9f0*/  @P6 IMAD.WIDE.U32 R116, R0, c[0x0][0x1e0], RZ ;  /* 0x0000780000746a25 */ /* 0x000fe200078e00ff */
[C---:B------:R-:W-:Y:S04]  /*ca00*/  HMMA.16816.F32 R24, R180.reuse, R118, R24 ;  /* 0x00000076b418723c */ /* 0x040fe80000001818 */
[----:B------:R-:W-:Y:S02]  /*ca10*/  @P6 IMAD.IADD R0, R117, 0x1, R133 ;  /* 0x0000000175006824 */ /* 0x000fe400078e0285 */
[----:B------:R-:W-:Y:S02]  /*ca20*/  @P6 IMAD.WIDE.U32 R134, R116, 0x60, R134 ;  /* 0x0000006074866825 */ /* 0x000fe400078e0086 */
[----:B------:R-:W2:Y:S01]  /*ca30*/  LDSM.16.M88.4 R116, [R194+0x5800] ;  /* 0x00580000c274783b */ /* 0x000ea20000000200 */
[C---:B---3--:R-:W-:Y:S01]  /*ca40*/  HMMA.16816.F32 R28, R180.reuse, R120, R28 ;  /* 0x00000078b41c723c */ /* 0x048fe2000000181c */
[----:B------:R-:W-:Y:S04]  /*ca50*/  DEPBAR.LE SB0, 0x0 ;  /* 0x000080000000791a */ /* 0x000fe80000000000 */
[----:B------:R-:W-:Y:S01]  /*ca60*/  BAR.SYNC.DEFER_BLOCKING 0x0 ;  /* 0x0000000000007b1d */ /* 0x000fe20000010000 */
[----:B------:R-:W-:Y:S02]  /*ca70*/  @P6 IMAD R0, R0, 0x60, RZ ;  /* 0x0000006000006824 */ /* 0x000fe400078e02ff */
[C---:B------:R-:W-:Y:S05]  /*ca80*/  HMMA.16816.F32 R32, R180.reuse, R122, R32 ;  /* 0x0000007ab420723c */ /* 0x040fea0000001820 */
[----:B------:R-:W-:Y:S02]  /*ca90*/  @P6 IMAD.IADD R121, R135, 0x1, R0 ;  /* 0x0000000187796824 */ /* 0x000fe400078e0200 */
[C---:B------:R-:W-:Y:S01]  /*caa0*/  @P6 IMAD.SHL.U32 R132, R134.reuse, 0x2, RZ ;  /* 0x0000000286846824 */ /* 0x040fe200078e00ff */
[C---:B-1----:R-:W-:Y:S04]  /*cab0*/  HMMA.16816.F32 R36, R180.reuse, R128, R36 ;  /* 0x00000080b424723c */ /* 0x042fe80000001824 */
[----:B------:R-:W-:Y:S01]  /*cac0*/  @P6 SHF.L.U64.HI R120, R134, 0x1, R121 ;  /* 0x0000000186786819 */ /* 0x000fe20000010279 */
[----:B------:R-:W-:Y:S01]  /*cad0*/  @P1 IMAD.HI.U32 R121, R209, c[0x0][0x2c8], RZ ;  /* 0x0000b200d1791a27 */ /* 0x000fe200078e00ff */
[C---:B------:R-:W-:Y:S02]  /*cae0*/  @P6 IADD3 R122, P2, R132.reuse, 0x80, RZ ;  /* 0x00000080847a6810 */ /* 0x040fe40007f5e0ff */
[----:B------:R-:W-:Y:S01]  /*caf0*/  @P6 IADD3 R132, P5, R132, c[0x0][0x1c8], RZ ;  /* 0x0000720084846a10 */ /* 0x000fe20007fbe0ff */
[----:B------:R-:W-:Y:S01]  /*cb00*/  IMAD.MOV.U32 R0, RZ, RZ, R209 ;  /* 0x000000ffff007224 */ /* 0x000fe200078e00d1 */
[C---:B------:R-:W-:Y:S03]  /*cb10*/  HMMA.16816.F32 R40, R180.reuse, R130, R40 ;  /* 0x00000082b428723c */ /* 0x040fe60000001828 */
[----:B------:R-:W-:Y:S02]  /*cb20*/  @P6 IADD3.X R133, R120, c[0x0][0x1cc], RZ, P5, !PT ;  /* 0x0000730078856a10 */ /* 0x000fe40002ffe4ff */
[----:B------:R-:W-:Y:S02]  /*cb30*/  @P6 IADD3 R122, P1, R122, c[0x0][0x1c8], RZ ;  /* 0x000072007a7a6a10 */ /* 0x000fe40007f3e0ff */
[----:B------:R-:W-:Y:S01]  /*cb40*/  @P0 SHF.R.U32.HI R0, RZ, c[0x0][0x2cc], R121 ;  /* 0x0000b300ff000a19 */ /* 0x000fe20000011679 */
[----:B------:R-:W-:Y:S01]  /*cb50*/  @!PT LDS RZ, [RZ] ;  /* 0x00000000fffff984 */ /* 0x000fe20000000800 */
[----:B------:R-:W-:Y:S01]  /*cb60*/  @!PT LDS RZ, [RZ] ;  /* 0x00000000fffff984 */ /* 0x000fe20000000800 */
[----:B------:R-:W-:Y:S01]  /*cb70*/  @!PT LDS RZ, [RZ] ;  /* 0x00000000fffff984 */ /* 0x000fe20000000800 */
[----:B------:R1:W-:Y:S01]  /*cb80*/  @P6 LDGSTS.E.BYPASS.LTC128B.128 [R208+0x8100], [R132.64], !P4 ;  /* 0x0810000084d06fae */ /* 0x0003e2000e101d4e */
[----:B------:R-:W-:Y:S03]  /*cb90*/  @P6 IADD3.X R123, RZ, c[0x0][0x1cc], R120, P1, P2 ;  /* 0x00007300ff7b6a10 */ /* 0x000fe60000fe4478 */
[----:B------:R-:W-:Y:S01]  /*cba0*/  @P6 IADD3 R128, P0, R132, UR13, RZ ;  /* 0x0000000d84806c10 */ /* 0x000fe2000ff1e0ff */
[----:B------:R-:W3:Y:S01]  /*cbb0*/  SHFL.IDX PT, R120, R0, RZ, 0x1c1f ;  /* 0x001c1fff00787589 */ /* 0x000ee200000e0000 */
[C---:B--2---:R-:W-:Y:S03]  /*cbc0*/  HMMA.16816.F32 R44, R180.reuse, R116, R44 ;  /* 0x00000074b42c723c */ /* 0x044fe6000000182c */
[----:B------:R-:W-:Y:S01]  /*cbd0*/  @P6 IADD3.X R129, R133, UR7, RZ, P0, !PT ;  /* 0x0000000785816c10 */ /* 0x000fe200087fe4ff */
[----:B------:R2:W-:Y:S01]  /*cbe0*/  @P6 LDGSTS.E.BYPASS.LTC128B.128 [R208+0xb100], [R122.64], !P3 ;  /* 0x0b1000007ad06fae */ /* 0x0005e2000d901d4e */
[C---:B------:R-:W-:Y:S02]  /*cbf0*/  @P6 IADD3 R130, P1, R128.reuse, UR13, RZ ;  /* 0x0000000d80826c10 */ /* 0x040fe4000ff3e0ff */
[----:B------:R-:W-:Y:S01]  /*cc00*/  @P6 IADD3 R134, P0, R128, UR10, RZ ;  /* 0x0000000a80866c10 */ /* 0x000fe2000ff1e0ff */
[----:B------:R-:W-:Y:S01]  /*cc10*/  IMAD R117, R184, -0x60, RZ ;  /* 0xffffffa0b8757824 */ /* 0x000fe200078e02ff */
[----:B------:R4:W-:Y:S01]  /*cc20*/  @P6 LDGSTS.E.BYPASS.LTC128B.128 [R208+0x9100], [R128.64], !P4 ;  /* 0x0910000080d06fae */ /* 0x0009e2000e101d4e */
[----:B------:R-:W-:Y:S03]  /*cc30*/  HMMA.16816.F32 R48, R180, R118, R48 ;  /* 0x00000076b430723c */ /* 0x000fe60000001830 */
[C---:B------:R-:W-:Y:S01]  /*cc40*/  @P6 IADD3.X R131, R129.reuse, UR7, RZ, P1, !PT ;  /* 0x0000000781836c10 */ /* 0x040fe20008ffe4ff */
[----:B------:R4:W-:Y:S01]  /*cc50*/  @P6 LDGSTS.E.BYPASS.LTC128B.128 [R208+0xc100], [R128.64+0x80], !P3 ;  /* 0x0c10008080d06fae */ /* 0x0009e2000d901d4e */
[----:B------:R-:W-:Y:S02]  /*cc60*/  @P6 IADD3.X R135, R129, UR8, RZ, P0, !PT ;  /* 0x0000000881876c10 */ /* 0x000fe400087fe4ff */
[----:B------:R-:W-:Y:S01]  /*cc70*/  PLOP3.LUT P0, PT, PT, PT, UP2, 0x40, 0x0 ;  /* 0x000000000000781c */ /* 0x000fe20003f0e828 */
[----:B------:R-:W-:Y:S01]  /*cc80*/  IMAD.IADD R119, R117, 0x1, -R214 ;  /* 0x0000000175777824 */ /* 0x000fe200078e0ad6 */
[----:B------:R3:W-:Y:S05]  /*cc90*/  @P6 LDGSTS.E.BYPASS.LTC128B.128 [R208+0xa100], [R130.64], !P4 ;  /* 0x0a10000082d06fae */ /* 0x0007ea000e101d4e */
[----:B------:R1:W-:Y:S05]  /*cca0*/  @P6 LDGSTS.E.BYPASS.LTC128B.128 [R208+0xd100], [R134.64], !P3 ;  /* 0x0d10000086d06fae */ /* 0x0003ea000d901d4e */
[----:B------:R-:W0:Y:S01]  /*ccb0*/  LDGDEPBAR ;  /* 0x00000000000079af */ /* 0x000e220000000000 */
[----:B--2---:R-:W-:Y:S04]  /*ccc0*/  IADD3 R123, -R214, 0x1, R117 ;  /* 0x00000001d67b7810 */ /* 0x004fe80007ffe175 */
[----:B------:R-:W-:Y:S04]  /*ccd0*/  IADD3 R123, R123, c[0x0][0x1d0], RZ ;  /* 0x000074007b7b7a10 */ /* 0x000fe80007ffe0ff */
[----:B------:R-:W-:Y:S04]  /*cce0*/  IADD3 R123, R123, -c[0x0][0x168], RZ ;  /* 0x80005a007b7b7a10 */ /* 0x000fe80007ffe0ff */
[C---:B----4-:R-:W-:Y:S02]  /*ccf0*/  IADD3 R129, R123.reuse, c[0x0][0x328], RZ ;  /* 0x0000ca007b817a10 */ /* 0x050fe40007ffe0ff */
[----:B------:R-:W-:Y:S03]  /*cd00*/  IADD3 R123, R123, UR6, RZ ;  /* 0x000000067b7b7c10 */ /* 0x000fe6000fffe0ff */
[--C-:B---3--:R-:W-:Y:S02]  /*cd10*/  IMAD.IADD R131, R129, 0x1, R120.reuse ;  /* 0x0000000181837824 */ /* 0x108fe400078e0278 */
[----:B------:R-:W-:Y:S01]  /*cd20*/  IMAD.IADD R116, R123, 0x1, R120 ;  /* 0x000000017b747824 */ /* 0x000fe200078e0278 */
[----:B------:R-:W-:-:S05]  /*cd30*/  @P0 BRA `(.L_x_49) ;  /* 0x0000018000000947 */ /* 0x000fca0003800000 */
[----:B-1----:R-:W-:Y:S01]  /*cd40*/  IADD3 R120, R120, c[0x0][0x1d0], RZ ;  /* 0x0000740078787a10 */ /* 0x002fe20007ffe0ff */
        /* <DEDUP_REMOVED lines=13> */
.L_x_51:
[----:B------:R-:W-:Y:S04]  /*ce20*/  MOV R118, c[0x0][0x32c] ;  /* 0x0000cb0000767a02 */ /* 0x000fe80000000f00 */
[----:B------:R-:W-:Y:S11]  /*ce30*/  ISETP.NE.AND P0, PT, R118, 0x1, PT ;  /* 0x000000017600780c */ /* 0x000ff60003f05270 */
[----:B------:R-:W-:Y:S02]  /*ce40*/  @!UPT UIADD3 URZ, URZ, URZ, URZ ;  /* 0x0000003f3f3ff290 */ /* 0x000fe4000fffe03f */
[----:B------:R-:W-:Y:S05]  /*ce50*/  @P0 IMAD.HI.U32 R118, R120, c[0x0][0x330], RZ ;  /* 0x0000cc0078760a27 */ /* 0x000fea00078e00ff */
[----:B------:R-:W-:Y:S02]  /*ce60*/  @P0 SHF.R.U32.HI R120, RZ, c[0x0][0x334], R118 ;  /* 0x0000cd00ff780a19 */ /* 0x000fe40000011676 */
.L_x_52:
[----:B------:R-:W-:Y:S05]  /*ce70*/  BSYNC B0 ;  /* 0x0000000000007941 */ /* 0x000fea0003800000 */
.L_x_50:
[----:B------:R-:W-:Y:S05]  /*ce80*/  IMAD R121, R120, c[0x0][0x32c], R119 ;  /* 0x0000cb0078797a24 */ /* 0x000fea00078e0277 */
[----:B------:R-:W-:Y:S02]  /*ce90*/  IADD3 R118, R121, c[0x0][0x32c], RZ ;  /* 0x0000cb0079767a10 */ /* 0x000fe40007ffe0ff */
[----:B------:R-:W-:Y:S02]  /*cea0*/  IMNMX R116, R116, R121, !PT ;  /* 0x0000007974747217 */ /* 0x000fe40007800200 */
[----:B------:R-:W-:Y:S02]  /*ceb0*/  IMNMX R131, R131, R118, PT ;  /* 0x0000007683837217 */ /* 0x000fe40003800200 */
.L_x_49:
[C---:B-1----:R-:W-:Y:S01]  /*cec0*/  ISETP.GE.AND P0, PT, R117.reuse, 0x2, PT ;  /* 0x000000027500780c */ /* 0x042fe20003f06270 */
[----:B------:R-:W1:Y:S01]  /*ced0*/  SHFL.IDX PT, R0, R0, 0x1, 0x1c1f ;  /* 0x003c1f0000007f89 */ /* 0x000e6200000e0000 */
[----:B------:R-:W-:Y:S02]  /*cee0*/  ISETP.GE.AND P1, PT, R117, 0x9, PT ;  /* 0x000000097500780c */ /* 0x000fe40003f26270 */
[----:B------:R-:W-:Y:S02]  /*cef0*/  LOP3.LUT R215, R215, 0xfffbffff, RZ, 0xc0, !PT ;  /* 0xfffbffffd7d77812 */ /* 0x000fe400078ec0ff */
[C---:B------:R-:W-:Y:S02]  /*cf00*/  ISETP.GE.AND P2, PT, R117.reuse, 0xa, PT ;  /* 0x0000000a7500780c */ /* 0x040fe40003f46270 */
[C---:B------:R-:W-:Y:S02]  /*cf10*/  ISETP.GE.AND P6, PT, R117.reuse, 0x51, PT ;  /* 0x000000517500780c */ /* 0x040fe40003fc6270 */
[----:B------:R-:W-:Y:S03]  /*cf20*/  ISETP.GE.AND P5, PT, R117, 0x52, PT ;  /* 0x000000527500780c */ /* 0x000fe60003fa6270 */
[----:B------:R-:W-:Y:S02]  /*cf30*/  @P0 LOP3.LUT R215, R215, 0x40000, RZ, 0xfc, !PT ;  /* 0x00040000d7d70812 */ /* 0x000fe400078efcff */
[C---:B------:R-:W-:Y:S02]  /*cf40*/  ISETP.GT.AND P0, PT, R116.reuse, 0x1, !P0 ;  /* 0x000000017400780c */ /* 0x040fe40004704270 */
[----:B------:R-:W-:Y:S02]  /*cf50*/  LOP3.LUT R215, R215, 0xfffdffff, RZ, 0xc0, !PT ;  /* 0xfffdffffd7d77812 */ /* 0x000fe400078ec0ff */
[----:B------:R-:W-:Y:S02]  /*cf60*/  ISETP.LT.OR P0, PT, R131, 0x2, P0 ;  /* 0x000000028300780c */ /* 0x000fe40000701670 */
[----:B------:R-:W-:Y:S02]  /*cf70*/  @P1 LOP3.LUT R215, R215, 0x20000, RZ, 0xfc, !PT ;  /* 0x00020000d7d71812 */ /* 0x000fe400078efcff */
[C---:B------:R-:W-:Y:S02]  /*cf80*/  ISETP.GT.AND P1, PT, R116.reuse, 0x8, !P1 ;  /* 0x000000087400780c */ /* 0x040fe40004f24270 */
[----:B------:R-:W-:Y:S02]  /*cf90*/  LOP3.LUT R215, R215, 0xfffeffff, RZ, 0xc0, !PT ;  /* 0xfffeffffd7d77812 */ /* 0x000fe400078ec0ff */
[----:B------:R-:W-:Y:S02]  /*cfa0*/  FSEL R222, R5, -INF , !P0 ;  /* 0xff80000005de7808 */ /* 0x000fe40004000000 */
        /* <DEDUP_REMOVED lines=15> */
[C---:B------:R-:W-:Y:S02]  /*d0a0*/  ISETP.GT.AND P0, PT, R116.reuse, 0x11, !P1 ;  /* 0x000000117400780c */ /* 0x040fe40004f04270 */
        /* <DEDUP_REMOVED lines=10> */
[----:B------:R-:W-:Y:S01]  /*d150*/  FSEL R130, R16, -INF , !P0 ;  /* 0xff80000010827808 */ /* 0x000fe20004000000 */
[--C-:B-1----:R-:W-:Y:S01]  /*d160*/  IMAD.IADD R16, R123, 0x1, R0.reuse ;  /* 0x000000017b107824 */ /* 0x102fe200078e0200 */
[C---:B------:R-:W-:Y:S04]  /*d170*/  ISETP.GT.AND P0, PT, R116.reuse, 0x19, !P1 ;  /* 0x000000197400780c */ /* 0x040fe80004f04270 */
        /* <DEDUP_REMOVED lines=70> */
[C---:B------:R-:W-:Y:S02]  /*d5e0*/  ISETP.GT.AND P0, PT, R116.reuse, 0x49, !P1 ;  /* 0x000000497400780c */ /* 0x040fe40004f04270 */
        /* <DEDUP_REMOVED lines=14> */
[----:B------:R-:W-:Y:S04]  /*d6d0*/  ISETP.LT.OR P0, PT, R131, 0x59, P0 ;  /* 0x000000598300780c */ /* 0x000fe80000701670 */
[----:B------:R-:W-:Y:S02]  /*d6e0*/  FSEL R118, R48, -INF , !P0 ;  /* 0xff80000030767808 */ /* 0x000fe40004000000 */
[----:B------:R-:W-:Y:S02]  /*d6f0*/  ISETP.GT.AND P0, PT, R116, RZ, !P1 ;  /* 0x000000ff7400720c */ /* 0x000fe40004f04270 */
[----:B------:R-:W-:Y:S02]  /*d700*/  ISETP.GE.AND P1, PT, R117, 0x5a, PT ;  /* 0x0000005a7500780c */ /* 0x000fe40003f26270 */
[----:B------:R-:W-:Y:S04]  /*d710*/  ISETP.LT.OR P0, PT, R131, 0x1, P0 ;  /* 0x000000018300780c */ /* 0x000fe80000701670 */
[----:B------:R-:W-:Y:S01]  /*d720*/  FSEL R12, R4, -INF , !P0 ;  /* 0xff800000040c7808 */ /* 0x000fe20004000000 */
[----:B------:R-:W-:Y:S01]  /*d730*/  IMAD.IADD R4, R129, 0x1, R0 ;  /* 0x0000000181047824 */ /* 0x000fe200078e0200 */
        /* <DEDUP_REMOVED lines=20> */
.L_x_55:
[----:B------:R-:W-:Y:S04]  /*d880*/  MOV R0, c[0x0][0x32c] ;  /* 0x0000cb0000007a02 */ /* 0x000fe80000000f00 */
[----:B------:R-:W-:Y:S11]  /*d890*/  ISETP.NE.AND P0, PT, R0, 0x1, PT ;  /* 0x000000010000780c */ /* 0x000ff60003f05270 */
[----:B------:R-:W-:Y:S02]  /*d8a0*/  @!UPT UIADD3 URZ, URZ, URZ, URZ ;  /* 0x0000003f3f3ff290 */ /* 0x000fe4000fffe03f */
[----:B------:R-:W-:Y:S05]  /*d8b0*/  @P0 IMAD.HI.U32 R0, R20, c[0x0][0x330], RZ ;  /* 0x0000cc0014000a27 */ /* 0x000fea00078e00ff */
[----:B------:R-:W-:Y:S02]  /*d8c0*/  @P0 SHF.R.U32.HI R20, RZ, c[0x0][0x334], R0 ;  /* 0x0000cd00ff140a19 */ /* 0x000fe40000011600 */
.L_x_56:
[----:B------:R-:W-:Y:S05]  /*d8d0*/  BSYNC B0 ;  /* 0x0000000000007941 */ /* 0x000fea0003800000 */
.L_x_54:
[----:B------:R-:W-:Y:S05]  /*d8e0*/  IMAD R119, R20, c[0x0][0x32c], R119 ;  /* 0x0000cb0014777a24 */ /* 0x000fea00078e0277 */
[----:B------:R-:W-:Y:S02]  /*d8f0*/  IADD3 R5, R119, c[0x0][0x32c], RZ ;  /* 0x0000cb0077057a10 */ /* 0x000fe40007ffe0ff */
[----:B------:R-:W-:Y:S02]  /*d900*/  IMNMX R16, R16, R119, !PT ;  /* 0x0000007710107217 */ /* 0x000fe40007800200 */
[----:B------:R-:W-:Y:S02]  /*d910*/  IMNMX R4, R4, R5, PT ;  /* 0x0000000504047217 */ /* 0x000fe40003800200 */
.L_x_53:
[C---:B------:R-:W-:Y:S02]  /*d920*/  LOP3.LUT P0, RZ, R215.reuse, 0x80000, RZ, 0xc0, !PT ;  /* 0x00080000d7ff7812 */ /* 0x040fe4000780c0ff */
[C---:B------:R-:W-:Y:S02]  /*d930*/  ISETP.GT.AND P6, PT, R16.reuse, 0x50, !P6 ;  /* 0x000000501000780c */ /* 0x040fe400077c4270 */
[C---:B------:R-:W-:Y:S02]  /*d940*/  ISETP.GT.AND P0, PT, R16.reuse, RZ, !P0 ;  /* 0x000000ff1000720c */ /* 0x040fe40004704270 */
[----:B------:R-:W-:Y:S02]  /*d950*/  ISETP.GT.AND P5, PT, R16, 0x51, !P5 ;  /* 0x000000511000780c */ /* 0x000fe40006fa4270 */
[C---:B------:R-:W-:Y:S02]  /*d960*/  ISETP.LT.OR P0, PT, R4.reuse, 0x1, P0 ;  /* 0x000000010400780c */ /* 0x040fe40000701670 */
[----:B------:R-:W-:Y:S02]  /*d970*/  ISETP.LT.OR P6, PT, R4, 0x51, P6 ;  /* 0x000000510400780c */ /* 0x000fe400037c1670 */
[----:B------:R-:W-:Y:S02]  /*d980*/  FSEL R21, R6, -INF , !P0 ;  /* 0xff80000006157808 */ /* 0x000fe40004000000 */
[----:B------:R-:W-:Y:S02]  /*d990*/  LOP3.LUT P0, RZ, R215, 0x40000, RZ, 0xc0, !PT ;  /* 0x00040000d7ff7812 */ /* 0x000fe4000780c0ff */
[C---:B------:R-:W-:Y:S02]  /*d9a0*/  ISETP.GT.AND P2, PT, R16.reuse, 0x58, !P2 ;  /* 0x000000581000780c */ /* 0x040fe40005744270 */
[----:B------:R-:W-:Y:S02]  /*d9b0*/  ISETP.GT.AND P0, PT, R16, 0x1, !P0 ;  /* 0x000000011000780c */ /* 0x000fe40004704270 */
[----:B------:R-:W-:Y:S02]  /*d9c0*/  FSEL R129, R46, -INF , !P6 ;  /* 0xff8000002e817808 */ /* 0x000fe40007000000 */
[C---:B------:R-:W-:Y:S02]  /*d9d0*/  ISETP.LT.OR P0, PT, R4.reuse, 0x2, P0 ;  /* 0x000000020400780c */ /* 0x040fe40000701670 */
[----:B------:R-:W-:Y:S02]  /*d9e0*/  ISETP.LT.OR P5, PT, R4, 0x52, P5 ;  /* 0x000000520400780c */ /* 0x000fe40002fa1670 */
[----:B------:R-:W-:Y:S02]  /*d9f0*/  FSEL R17, R7, -INF , !P0 ;  /* 0xff80000007117808 */ /* 0x000fe40004000000 */
[C---:B------:R-:W-:Y:S02]  /*da00*/  LOP3.LUT P0, RZ, R215.reuse, 0x20000, RZ, 0xc0, !PT ;  /* 0x00020000d7ff7812 */ /* 0x040fe4000780c0ff */
        /* <DEDUP_REMOVED lines=90> */
[----:B------:R-:W-:Y:S01]  /*dfb0*/  ISETP.GT.AND P1, PT, R16, 0x59, !P1 ;  /* 0x000000591000780c */ /* 0x000fe20004f24270 */
[----:B------:R-:W1:Y:S01]  /*dfc0*/  SHFL.BFLY PT, R0, R5, 0x2, 0x1f ;  /* 0x0c401f0005007f89 */ /* 0x000e6200000e0000 */
        /* <DEDUP_REMOVED lines=11> */
[C---:B------:R-:W-:Y:S02]  /*e080*/  ISETP.LT.OR P1, PT, R4.reuse, 0x5a, P1 ;  /* 0x0000005a0400780c */ /* 0x040fe40000f21670 */
[----:B------:R-:W-:Y:S02]  /*e090*/  ISETP.LT.OR P0, PT, R4, 0x41, P0 ;  /* 0x000000410400780c */ /* 0x000fe40000701670 */
[----:B------:R-:W-:Y:S02]  /*e0a0*/  FSEL R117, R50, -INF , !P2 ;  /* 0xff80000032757808 */ /* 0x000fe40005000000 */
[----:B------:R-:W-:Y:S02]  /*e0b0*/  FSEL R41, R38, -INF , !P0 ;  /* 0xff80000026297808 */ /* 0x000fe40004000000 */
[----:B------:R-:W-:Y:S02]  /*e0c0*/  LOP3.LUT P0, RZ, R215, 0x4, RZ, 0xc0, !PT ;  /* 0x00000004d7ff7812 */ /* 0x000fe4000780c0ff */
[----:B------:R-:W-:Y:S02]  /*e0d0*/  FMNMX.FTZ R10, R41, R10, !PT ;  /* 0x0000000a290a7209 */ /* 0x000fe40007810000 */
[----:B------:R-:W-:Y:S02]  /*e0e0*/  ISETP.GT.AND P0, PT, R16, 0x41, !P0 ;  /* 0x000000411000780c */ /* 0x000fe40004704270 */
[----:B-1----:R-:W-:Y:S02]  /*e0f0*/  FMNMX.FTZ R6, R5, R0, !PT ;  /* 0x0000000005067209 */ /* 0x002fe40007810000 */
[----:B------:R-:W-:Y:S02]  /*e100*/  ISETP.LT.OR P0, PT, R4, 0x42, P0 ;  /* 0x000000420400780c */ /* 0x000fe40000701670 */
[----:B------:R-:W-:Y:S01]  /*e110*/  FSEL R13, R51, -INF , !P1 ;  /* 0xff800000330d7808 */ /* 0x000fe20004800000 */
[----:B------:R-:W1:Y:S01]  /*e120*/  SHFL.BFLY PT, R15, R6, 0x1, 0x1f ;  /* 0x0c201f00060f7f89 */ /* 0x000e6200000e0000 */
[----:B------:R-:W-:Y:S02]  /*e130*/  FSEL R145, R39, -INF , !P0 ;  /* 0xff80000027917808 */ /* 0x000fe40004000000 */
[----:B------:R-:W-:Y:S02]  /*e140*/  LOP3.LUT P0, RZ, R215, 0x2, RZ, 0xc0, !PT ;  /* 0x00000002d7ff7812 */ /* 0x000fe4000780c0ff */
        /* <DEDUP_REMOVED lines=10> */
[----:B------:R-:W-:Y:S04]  /*e1f0*/  FMNMX.FTZ R10, R129, R10, !PT ;  /* 0x0000000a810a7209 */ /* 0x000fe80007810000 */
[----:B------:R-:W-:Y:S04]  /*e200*/  FMNMX.FTZ R0, R119, R10, !PT ;  /* 0x0000000a77007209 */ /* 0x000fe80007810000 */
[----:B------:R-:W-:Y:S04]  /*e210*/  FMNMX.FTZ R0, R117, R0, !PT ;  /* 0x0000000075007209 */ /* 0x000fe80007810000 */
[----:B------:R-:W-:Y:S02]  /*e220*/  FMNMX.FTZ R7, R13, R0, !PT ;  /* 0x000000000d077209 */ /* 0x000fe40007810000 */
[----:B-1----:R-:W-:Y:S03]  /*e230*/  FMNMX.FTZ R0, R6, R15, !PT ;  /* 0x0000000f06007209 */ /* 0x002fe60007810000 */
[----:B------:R-:W1:Y:S01]  /*e240*/  SHFL.BFLY PT, R4, R7, 0x2, 0x1f ;  /* 0x0c401f0007047f89 */ /* 0x000e6200000e0000 */
[C---:B------:R-:W-:Y:S01]  /*e250*/  FSETP.NEU.FTZ.AND P0, PT, R0.reuse, -INF , PT ;  /* 0xff8000000000780b */ /* 0x040fe20003f1d000 */
[C---:B------:R-:W-:Y:S03]  /*e260*/  FMUL.FTZ R131, R0.reuse, c[0x0][0x2d0] ;  /* 0x0000b40000837a20 */ /* 0x040fe60000410000 */
[----:B------:R-:W-:Y:S02]  /*e270*/  FSEL R6, R0, RZ, P0 ;  /* 0x000000ff00067208 */ /* 0x000fe40000000000 */
[----:B------:R-:W-:Y:S03]  /*e280*/  FSEL R131, R131, RZ, P0 ;  /* 0x000000ff83837208 */ /* 0x000fe60000000000 */
[----:B------:R-:W-:Y:S02]  /*e290*/  FADD.FTZ R3, -R6, R3 ;  /* 0x0000000306037221 */ /* 0x000fe40000010100 */
[--C-:B------:R-:W-:Y:S02]  /*e2a0*/  FFMA.FTZ R44, R12, c[0x0][0x2d0], -R131.reuse ;  /* 0x0000b4000c2c7a23 */ /* 0x100fe40000010883 */
[--C-:B------:R-:W-:Y:S02]  /*e2b0*/  FFMA.FTZ R45, R8, c[0x0][0x2d0], -R131.reuse ;  /* 0x0000b400082d7a23 */ /* 0x100fe40000010883 */
[--C-:B------:R-:W-:Y:S02]  /*e2c0*/  FFMA.FTZ R15, R222, c[0x0][0x2d0], -R131.reuse ;  /* 0x0000b400de0f7a23 */ /* 0x100fe40000010883 */
[--C-:B------:R-:W-:Y:S01]  /*e2d0*/  FFMA.FTZ R14, R220, c[0x0][0x2d0], -R131.reuse ;  /* 0x0000b400dc0e7a23 */ /* 0x100fe20000010883 */
[----:B------:R-:W-:Y:S01]  /*e2e0*/  MUFU.EX2 R44, R44 ;  /* 0x0000002c002c7308 */ /* 0x000fe20000000800 */
[--C-:B------:R-:W-:Y:S02]  /*e2f0*/  FFMA.FTZ R51, R132, c[0x0][0x2d0], -R131.reuse ;  /* 0x0000b40084337a23 */ /* 0x100fe40000010883 */
[--C-:B------:R-:W-:Y:S01]  /*e300*/  FFMA.FTZ R123, R130, c[0x0][0x2d0], -R131.reuse ;  /* 0x0000b400827b7a23 */ /* 0x100fe20000010883 */
[----:B-1----:R-:W-:Y:S01]  /*e310*/  FMNMX.FTZ R5, R7, R4, !PT ;  /* 0x0000000407057209 */ /* 0x002fe20007810000 */
[--C-:B------:R-:W-:Y:S02]  /*e320*/  FFMA.FTZ R120, R120, c[0x0][0x2d0], -R131.reuse ;  /* 0x0000b40078787a23 */ /* 0x100fe40000010883 */
[--C-:B------:R-:W-:Y:S02]  /*e330*/  FFMA.FTZ R128, R128, c[0x0][0x2d0], -R131.reuse ;  /* 0x0000b40080807a23 */ /* 0x100fe40000010883 */
[----:B------:R-:W1:Y:S01]  /*e340*/  SHFL.BFLY PT, R4, R5, 0x1, 0x1f ;  /* 0x0c201f0005047f89 */ /* 0x000e6200000e0000 */
[----:B------:R-:W2:Y:S01]  /*e350*/  MUFU.EX2 R15, R15 ;  /* 0x0000000f000f7308 */ /* 0x000ea20000000800 */
[--C-:B------:R-:W-:Y:S02]  /*e360*/  FFMA.FTZ R147, R158, c[0x0][0x2d0], -R131.reuse ;  /* 0x0000b4009e937a23 */ /* 0x100fe40000010883 */
        /* <DEDUP_REMOVED lines=10> */
[----:B------:R-:W3:Y:S01]  /*e410*/  MUFU.EX2 R45, R45 ;  /* 0x0000002d002d7308 */ /* 0x000ee20000000800 */
[--C-:B------:R-:W-:Y:S01]  /*e420*/  FFMA.FTZ R118, R118, c[0x0][0x2d0], -R131.reuse ;  /* 0x0000b40076767a23 */ /* 0x100fe20000010883 */
[----:B-1----:R-:W-:Y:S01]  /*e430*/  FMNMX.FTZ R12, R5, R4, !PT ;  /* 0x00000004050c7209 */ /* 0x002fe20007810000 */
[----:B------:R-:W-:Y:S01]  /*e440*/  FMUL.FTZ R4, R3, c[0x0][0x2d0] ;  /* 0x0000b40003047a20 */ /* 0x000fe20000410000 */
[----:B--2---:R-:W-:Y:S02]  /*e450*/  F2FP.PACK_AB R16, R15, R44 ;  /* 0x0000002c0f10723e */ /* 0x004fe400000000ff */
[C---:B------:R-:W-:Y:S01]  /*e460*/  FSETP.NEU.FTZ.AND P0, PT, R12.reuse, -INF , PT ;  /* 0xff8000000c00780b */ /* 0x040fe20003f1d000 */
[C---:B------:R-:W-:Y:S03]  /*e470*/  FMUL.FTZ R50, R12.reuse, c[0x0][0x2d0] ;  /* 0x0000b4000c327a20 */ /* 0x040fe60000410000 */
[----:B------:R-:W1:Y:S01]  /*e480*/  MUFU.EX2 R3, R4 ;  /* 0x0000000400037308 */ /* 0x000e620000000800 */
[----:B------:R-:W-:Y:S02]  /*e490*/  FSEL R5, R12, RZ, P0 ;  /* 0x000000ff0c057208 */ /* 0x000fe40000000000 */
[----:B------:R-:W-:Y:S02]  /*e4a0*/  FSEL R50, R50, RZ, P0 ;  /* 0x000000ff32327208 */ /* 0x000fe40000000000 */
[----:B------:R-:W-:Y:S01]  /*e4b0*/  ISETP.GT.AND P0, PT, R184, R207, PT ;  /* 0x000000cfb800720c */ /* 0x000fe20003f04270 */
[----:B------:R-:W-:Y:S02]  /*e4c0*/  FADD.FTZ R5, -R5, R2 ;  /* 0x0000000205057221 */ /* 0x000fe40000010100 */
[--C-:B------:R-:W-:Y:S02]  /*e4d0*/  FFMA.FTZ R49, R21, c[0x0][0x2d0], -R50.reuse ;  /* 0x0000b40015317a23 */ /* 0x100fe40000010832 */
[----:B------:R-:W2:Y:S01]  /*e4e0*/  LDSM.16.MT88.4 R20, [R204+0x100] ;  /* 0x00010000cc14783b */ /* 0x000ea20000004200 */
[--C-:B------:R-:W-:Y:S01]  /*e4f0*/  FFMA.FTZ R47, R9, c[0x0][0x2d0], -R50.reuse ;  /* 0x0000b400092f7a23 */ /* 0x100fe20000010832 */
[----:B------:R-:W-:Y:S01]  /*e500*/  MUFU.EX2 R51, R51 ;  /* 0x0000003300337308 */ /* 0x000fe20000000800 */
[--C-:B------:R-:W-:Y:S01]  /*e510*/  FFMA.FTZ R46, R11, c[0x0][0x2d0], -R50.reuse ;  /* 0x0000b4000b2e7a23 */ /* 0x100fe20000010832 */
[----:B---3--:R-:W-:Y:S01]  /*e520*/  F2FP.PACK_AB R18, R45, R14 ;  /* 0x0000000e2d12723e */ /* 0x008fe200000000ff */
[--C-:B------:R-:W-:Y:S02]  /*e530*/  FFMA.FTZ R48, R17, c[0x0][0x2d0], -R50.reuse ;  /* 0x0000b40011307a23 */ /* 0x100fe40000010832 */
[----:B------:R-:W-:Y:S02]  /*e540*/  FMUL.FTZ R2, R5, c[0x0][0x2d0] ;  /* 0x0000b40005027a20 */ /* 0x000fe40000410000 */
[--C-:B------:R-:W-:Y:S02]  /*e550*/  FFMA.FTZ R132, R37, c[0x0][0x2d0], -R50.reuse ;  /* 0x0000b40025847a23 */ /* 0x100fe40000010832 */
[----:B------:R-:W-:Y:S01]  /*e560*/  LDSM.16.MT88.4 R36, [R200+0x900] ;  /* 0x00090000c824783b */ /* 0x000fe20000004200 */
[----:B------:R-:W-:Y:S01]  /*e570*/  MUFU.EX2 R49, R49 ;  /* 0x0000003100317308 */ /* 0x000fe20000000800 */
[--C-:B------:R-:W-:Y:S02]  /*e580*/  FFMA.FTZ R130, R135, c[0x0][0x2d0], -R50.reuse ;  /* 0x0000b40087827a23 */ /* 0x100fe40000010832 */
[C---:B-1----:R-:W-:Y:S02]  /*e590*/  FMUL.FTZ R4, R3.reuse, R112 ;  /* 0x0000007003047220 */ /* 0x042fe40000410000 */
[C---:B------:R-:W-:Y:S02]  /*e5a0*/  FMUL.FTZ R5, R3.reuse, R113 ;  /* 0x0000007103057220 */ /* 0x040fe40000410000 */
        /* <DEDUP_REMOVED lines=8> */
[----:B------:R-:W3:Y:S01]  /*e630*/  MUFU.EX2 R48, R48 ;  /* 0x0000003000307308 */ /* 0x000ee20000000800 */
[C---:B------:R-:W-:Y:S02]  /*e640*/  FMUL.FTZ R77, R3.reuse, R77 ;  /* 0x0000004d034d7220 */ /* 0x040fe40000410000 */
[C---:B------:R-:W-:Y:S02]  /*e650*/  FMUL.FTZ R80, R3.reuse, R80 ;  /* 0x0000005003507220 */ /* 0x040fe40000410000 */
[C---:B------:R-:W-:Y:S02]  /*e660*/  FMUL.FTZ R81, R3.reuse, R81 ;  /* 0x0000005103517220 */ /* 0x040fe40000410000 */
[C---:B------:R-:W-:Y:S02]  /*e670*/  FMUL.FTZ R84, R3.reuse, R84 ;  /* 0x0000005403547220 */ /* 0x040fe40000410000 */
[----:B------:R-:W-:Y:S01]  /*e680*/  FMUL.FTZ R85, R3, R85 ;  /* 0x0000005503557220 */ /* 0x000fe20000410000 */
[----:B------:R-:W-:Y:S01]  /*e690*/  MUFU.EX2 R47, R47 ;  /* 0x0000002f002f7308 */ /* 0x000fe20000000800 */
[--C-:B------:R-:W-:Y:S02]  /*e6a0*/  FFMA.FTZ R135, R33, c[0x0][0x2d0], -R50.reuse ;  /* 0x0000b40021877a23 */ /* 0x100fe40000010832 */
[----:B------:R-:W-:Y:S01]  /*e6b0*/  LDSM.16.MT88.4 R32, [R201+0x900] ;  /* 0x00090000c920783b */ /* 0x000fe20000004200 */
[C---:B-1----:R-:W-:Y:S02]  /*e6c0*/  FMUL.FTZ R6, R2.reuse, R114 ;  /* 0x0000007202067220 */ /* 0x042fe40000410000 */
[C---:B------:R-:W-:Y:S02]  /*e6d0*/  FMUL.FTZ R7, R2.reuse, R115 ;  /* 0x0000007302077220 */ /* 0x040fe40000410000 */
[C---:B------:R-:W-:Y:S02]  /*e6e0*/  FMUL.FTZ R10, R2.reuse, R110 ;  /* 0x0000006e020a7220 */ /* 0x040fe40000410000 */
[----:B------:R-:W1:Y:S01]  /*e6f0*/  MUFU.EX2 R46, R46 ;  /* 0x0000002e002e7308 */ /* 0x000e620000000800 */
[C---:B------:R-:W-:Y:S02]  /*e700*/  FMUL.FTZ R11, R2.reuse, R111 ;  /* 0x0000006f020b7220 */ /* 0x040fe40000410000 */
[----:B------:R-:W-:Y:S01]  /*e710*/  FMUL.FTZ R70, R2, R70 ;  /* 0x0000004602467220 */ /* 0x000fe20000410000 */
[----:B---3--:R-:W-:Y:S01]  /*e720*/  F2FP.PACK_AB R17, R48, R49 ;  /* 0x000000313011723e */ /* 0x008fe200000000ff */
[C---:B------:R-:W-:Y:S01]  /*e730*/  FMUL.FTZ R71, R2.reuse, R71 ;  /* 0x0000004702477220 */ /* 0x040fe20000410000 */
[----:B------:R-:W-:Y:S01]  /*e740*/  LDSM.16.MT88.4 R108, [R204+0x2900] ;  /* 0x00290000cc6c783b */ /* 0x000fe20000004200 */
[C---:B------:R-:W-:Y:S02]  /*e750*/  FMUL.FTZ R74, R2.reuse, R74 ;  /* 0x0000004a024a7220 */ /* 0x040fe40000410000 */
[C---:B------:R-:W-:Y:S01]  /*e760*/  FMUL.FTZ R75, R2.reuse, R75 ;  /* 0x0000004b024b7220 */ /* 0x040fe20000410000 */
[----:B------:R-:W3:Y:S01]  /*e770*/  MUFU.EX2 R120, R120 ;  /* 0x0000007800787308 */ /* 0x000ee20000000800 */
[C---:B------:R-:W-:Y:S02]  /*e780*/  FMUL.FTZ R78, R2.reuse, R78 ;  /* 0x0000004e024e7220 */ /* 0x040fe40000410000 */
[C---:B------:R-:W-:Y:S02]  /*e790*/  FMUL.FTZ R79, R2.reuse, R79 ;  /* 0x0000004f024f7220 */ /* 0x040fe40000410000 */
[C---:B------:R-:W-:Y:S02]  /*e7a0*/  FMUL.FTZ R82, R2.reuse, R82 ;  /* 0x0000005202527220 */ /* 0x040fe40000410000 */
[C---:B------:R-:W-:Y:S02]  /*e7b0*/  FMUL.FTZ R83, R2.reuse, R83 ;  /* 0x0000005302537220 */ /* 0x040fe40000410000 */
[C---:B------:R-:W-:Y:S01]  /*e7c0*/  FMUL.FTZ R86, R2.reuse, R86 ;  /* 0x0000005602567220 */ /* 0x040fe20000410000 */
[----:B------:R-:W-:Y:S01]  /*e7d0*/  MUFU.EX2 R123, R123 ;  /* 0x0000007b007b7308 */ /* 0x000fe20000000800 */
[----:B------:R-:W-:Y:S02]  /*e7e0*/  FMUL.FTZ R87, R2, R87 ;  /* 0x0000005702577220 */ /* 0x000fe40000410000 */
[C---:B------:R-:W-:Y:S01]  /*e7f0*/  FMUL.FTZ R88, R3.reuse, R88 ;  /* 0x0000005803587220 */ /* 0x040fe20000410000 */
[----:B-1----:R-:W-:Y:S01]  /*e800*/  F2FP.PACK_AB R19, R46, R47 ;  /* 0x0000002f2e13723e */ /* 0x002fe200000000ff */
[C---:B------:R-:W-:Y:S02]  /*e810*/  FMUL.FTZ R89, R3.reuse, R89 ;  /* 0x0000005903597220 */ /* 0x040fe40000410000 */
[C---:B------:R-:W-:Y:S02]  /*e820*/  FMUL.FTZ R90, R2.reuse, R90 ;  /* 0x0000005a025a7220 */ /* 0x040fe40000410000 */
[C---:B------:R-:W-:Y:S01]  /*e830*/  FMUL.FTZ R91, R2.reuse, R91 ;  /* 0x0000005b025b7220 */ /* 0x040fe20000410000 */
[----:B------:R-:W1:Y:S01]  /*e840*/  MUFU.EX2 R128, R128 ;  /* 0x0000008000807308 */ /* 0x000e620000000800 */
[C---:B--2---:R-:W-:Y:S05]  /*e850*/  HMMA.16816.F32 R4, R16.reuse, R20, R4 ;  /* 0x000000141004723c */ /* 0x044fea0000001804 */
[C---:B------:R-:W-:Y:S02]  /*e860*/  FMUL.FTZ R92, R3.reuse, R92 ;  /* 0x0000005c035c7220 */ /* 0x040fe40000410000 */
[C---:B------:R-:W-:Y:S01]  /*e870*/  FMUL.FTZ R93, R3.reuse, R93 ;  /* 0x0000005d035d7220 */ /* 0x040fe20000410000 */
[C---:B------:R-:W-:Y:S01]  /*e880*/  HMMA.16816.F32 R8, R16.reuse, R22, R8 ;  /* 0x000000161008723c */ /* 0x040fe20000001808 */
[----:B------:R-:W2:Y:S01]  /*e890*/  LDSM.16.MT88.4 R20, [R200+0x100] ;  /* 0x00010000c814783b */ /* 0x000ea20000004200 */
[----:B------:R-:W-:Y:S02]  /*e8a0*/  MUFU.EX2 R130, R130 ;  /* 0x0000008200827308 */ /* 0x000fe40000000800 */
[C---:B------:R-:W-:Y:S02]  /*e8b0*/  FMUL.FTZ R94, R2.reuse, R94 ;  /* 0x0000005e025e7220 */ /* 0x040fe40000410000 */
[C---:B------:R-:W-:Y:S02]  /*e8c0*/  FMUL.FTZ R95, R2.reuse, R95 ;  /* 0x0000005f025f7220 */ /* 0x040fe40000410000 */
[C---:B------:R-:W-:Y:S04]  /*e8d0*/  HMMA.16816.F32 R68, R16.reuse, R24, R68 ;  /* 0x000000181044723c */ /* 0x040fe80000001844 */
[C---:B------:R-:W-:Y:S01]  /*e8e0*/  FMUL.FTZ R96, R3.reuse, R96 ;  /* 0x0000006003607220 */ /* 0x040fe20000410000 */
[----:B------:R-:W-:Y:S01]  /*e8f0*/  MUFU.EX2 R132, R132 ;  /* 0x0000008400847308 */ /* 0x000fe20000000800 */
[C---:B------:R-:W-:Y:S02]  /*e900*/  FMUL.FTZ R97, R3.reuse, R97 ;  /* 0x0000006103617220 */ /* 0x040fe40000410000 */
[C---:B------:R-:W-:Y:S01]  /*e910*/  HMMA.16816.F32 R72, R16.reuse, R26, R72 ;  /* 0x0000001a1048723c */ /* 0x040fe20000001848 */
[----:B------:R-:W4:Y:S03]  /*e920*/  LDSM.16.MT88.4 R24, [R204+0x3100] ;  /* 0x00310000cc18783b */ /* 0x000f260000004200 */
[C---:B------:R-:W-:Y:S02]  /*e930*/  FMUL.FTZ R98, R2.reuse, R98 ;  /* 0x0000006202627220 */ /* 0x040fe40000410000 */
[C---:B------:R-:W-:Y:S01]  /*e940*/  FMUL.FTZ R99, R2.reuse, R99 ;  /* 0x0000006302637220 */ /* 0x040fe20000410000 */
[----:B------:R-:W-:Y:S01]  /*e950*/  MUFU.EX2 R135, R135 ;  /* 0x0000008700877308 */ /* 0x000fe20000000800 */
[C---:B------:R-:W-:Y:S04]  /*e960*/  HMMA.16816.F32 R76, R16.reuse, R28, R76 ;  /* 0x0000001c104c723c */ /* 0x040fe8000000184c */
[C---:B------:R-:W-:Y:S02]  /*e970*/  FMUL.FTZ R100, R3.reuse, R100 ;  /* 0x0000006403647220 */ /* 0x040fe40000410000 */
[C---:B------:R-:W-:Y:S02]  /*e980*/  FMUL.FTZ R101, R3.reuse, R101 ;  /* 0x0000006503657220 */ /* 0x040fe40000410000 */
[C---:B------:R-:W-:Y:S01]  /*e990*/  HMMA.16816.F32 R80, R16.reuse, R30, R80 ;  /* 0x0000001e1050723c */ /* 0x040fe20000001850 */
[----:B------:R-:W5:Y:S01]  /*e9a0*/  LDSM.16.MT88.4 R28, [R202+0x3100] ;  /* 0x00310000ca1c783b */ /* 0x000f620000004200 */
[----:B------:R-:W-:Y:S02]  /*e9b0*/  MUFU.EX2 R147, R147 ;  /* 0x0000009300937308 */ /* 0x000fe40000000800 */
[C---:B------:R-:W-:Y:S02]  /*e9c0*/  FMUL.FTZ R102, R2.reuse, R102 ;  /* 0x0000006602667220 */ /* 0x040fe40000410000 */
[C---:B------:R-:W-:Y:S02]  /*e9d0*/  FMUL.FTZ R103, R2.reuse, R103 ;  /* 0x0000006702677220 */ /* 0x040fe40000410000 */
[C---:B------:R-:W-:Y:S01]  /*e9e0*/  FMUL.FTZ R104, R3.reuse, R104 ;  /* 0x0000006803687220 */ /* 0x040fe20000410000 */
[C---:B--2---:R-:W-:Y:S03]  /*e9f0*/  HMMA.16816.F32 R84, R16.reuse, R20, R84 ;  /* 0x000000141054723c */ /* 0x044fe60000001854 */
[C---:B------:R-:W-:Y:S01]  /*ea00*/  FMUL.FTZ R105, R3.reuse, R105 ;  /* 0x0000006903697220 */ /* 0x040fe20000410000 */
[----:B------:R-:W-:Y:S01]  /*ea10*/  MUFU.EX2 R136, R136 ;  /* 0x0000008800887308 */ /* 0x000fe20000000800 */
[C---:B------:R-:W-:Y:S02]  /*ea20*/  FMUL.FTZ R106, R2.reuse, R106 ;  /* 0x0000006a026a7220 */ /* 0x040fe40000410000 */
[C---:B------:R-:W-:Y:S01]  /*ea30*/  FMUL.FTZ R107, R2.reuse, R107 ;  /* 0x0000006b026b7220 */ /* 0x040fe20000410000 */
[C---:B------:R-:W-:Y:S01]  /*ea40*/  HMMA.16816.F32 R88, R16.reuse, R22, R88 ;  /* 0x000000161058723c */ /* 0x040fe20000001858 */
[----:B------:R-:W2:Y:S03]  /*ea50*/  LDSM.16.MT88.4 R20, [R201+0x3100] ;  /* 0x00310000c914783b */ /* 0x000ea60000004200 */
[C---:B------:R-:W-:Y:S02]  /*ea60*/  FMUL.FTZ R52, R3.reuse, R52 ;  /* 0x0000003403347220 */ /* 0x040fe40000410000 */
[C---:B------:R-:W-:Y:S01]  /*ea70*/  FMUL.FTZ R53, R3.reuse, R53 ;  /* 0x0000003503357220 */ /* 0x040fe20000410000 */
[----:B------:R-:W-:Y:S01]  /*ea80*/  MUFU.EX2 R144, R144 ;  /* 0x0000009000907308 */ /* 0x000fe20000000800 */
[C---:B----4-:R-:W-:Y:S04]  /*ea90*/  HMMA.16816.F32 R92, R16.reuse, R24, R92 ;  /* 0x00000018105c723c */ /* 0x050fe8000000185c */
[C---:B------:R-:W-:Y:S02]  /*eaa0*/  FMUL.FTZ R54, R2.reuse, R54 ;  /* 0x0000003602367220 */ /* 0x040fe40000410000 */
[C---:B------:R-:W-:Y:S02]  /*eab0*/  FMUL.FTZ R55, R2.reuse, R55 ;  /* 0x0000003702377220 */ /* 0x040fe40000410000 */
[C---:B------:R-:W-:Y:S01]  /*eac0*/  HMMA.16816.F32 R96, R16.reuse, R26, R96 ;  /* 0x0000001a1060723c */ /* 0x040fe20000001860 */
[----:B------:R-:W4:Y:S01]  /*ead0*/  LDSM.16.MT88.4 R24, [R200+0x3100] ;  /* 0x00310000c818783b */ /* 0x000f220000004200 */
[----:B------:R-:W-:Y:S02]  /*eae0*/  MUFU.EX2 R157, R157 ;  /* 0x0000009d009d7308 */ /* 0x000fe40000000800 */
[C---:B------:R-:W-:Y:S02]  /*eaf0*/  FMUL.FTZ R56, R3.reuse, R56 ;  /* 0x0000003803387220 */ /* 0x040fe40000410000 */
[C---:B------:R-:W-:Y:S02]  /*eb00*/  FMUL.FTZ R57, R3.reuse, R57 ;  /* 0x0000003903397220 */ /* 0x040fe40000410000 */
[C---:B-----5:R-:W-:Y:S04]  /*eb10*/  HMMA.16816.F32 R100, R16.reuse, R28, R100 ;  /* 0x0000001c1064723c */ /* 0x060fe80000001864 */
[C---:B------:R-:W-:Y:S01]  /*eb20*/  FMUL.FTZ R58, R2.reuse, R58 ;  /* 0x0000003a023a7220 */ /* 0x040fe20000410000 */
[----:B------:R-:W-:Y:S01]  /*eb30*/  MUFU.EX2 R160, R160 ;  /* 0x000000a000a07308 */ /* 0x000fe20000000800 */
[C---:B------:R-:W-:Y:S02]  /*eb40*/  FMUL.FTZ R59, R2.reuse, R59 ;  /* 0x0000003b023b7220 */ /* 0x040fe40000410000 */
[C---:B------:R-:W-:Y:S01]  /*eb50*/  HMMA.16816.F32 R104, R16.reuse, R30, R104 ;  /* 0x0000001e1068723c */ /* 0x040fe20000001868 */
[----:B------:R-:W5:Y:S03]  /*eb60*/  LDSM.16.MT88.4 R28, [R204+0x900] ;  /* 0x00090000cc1c783b */ /* 0x000f660000004200 */
[C---:B------:R-:W-:Y:S02]  /*eb70*/  FMUL.FTZ R60, R3.reuse, R60 ;  /* 0x0000003c033c7220 */ /* 0x040fe40000410000 */
[----:B------:R-:W-:Y:S01]  /*eb80*/  FMUL.FTZ R61, R3, R61 ;  /* 0x0000003d033d7220 */ /* 0x000fe20000410000 */
[----:B------:R-:W-:Y:S01]  /*eb90*/  MUFU.EX2 R162, R162 ;  /* 0x000000a200a27308 */ /* 0x000fe20000000800 */
[C---:B------:R-:W-:Y:S01]  /*eba0*/  FMUL.FTZ R62, R2.reuse, R62 ;  /* 0x0000003e023e7220 */ /* 0x040fe20000410000 */
[C---:B--2---:R-:W-:Y:S03]  /*ebb0*/  HMMA.16816.F32 R52, R16.reuse, R20, R52 ;  /* 0x000000141034723c */ /* 0x044fe60000001834 */
[--C-:B------:R-:W-:Y:S02]  /*ebc0*/  FFMA.FTZ R133, R133, c[0x0][0x2d0], -R50.reuse ;  /* 0x0000b40085857a23 */ /* 0x100fe40000010832 */
[C---:B------:R-:W-:Y:S02]  /*ebd0*/  FMUL.FTZ R63, R2.reuse, R63 ;  /* 0x0000003f023f7220 */ /* 0x040fe40000410000 */
[C---:B------:R-:W-:Y:S01]  /*ebe0*/  FMUL.FTZ R64, R3.reuse, R64 ;  /* 0x0000004003407220 */ /* 0x040fe20000410000 */
[C---:B------:R-:W-:Y:S01]  /*ebf0*/  HMMA.16816.F32 R56, R16.reuse, R22, R56 ;  /* 0x000000161038723c */ /* 0x040fe20000001838 */
[----:B------:R-:W2:Y:S01]  /*ec00*/  MUFU.EX2 R133, R133 ;  /* 0x0000008500857308 */ /* 0x000ea20000000800 */
[----:B------:R-:W5:Y:S02]  /*ec10*/  LDSM.16.MT88.4 R20, [R202+0x900] ;  /* 0x00090000ca14783b */ /* 0x000f640000004200 */
[----:B------:R-:W-:Y:S02]  /*ec20*/  FMUL.FTZ R65, R3, R65 ;  /* 0x0000004103417220 */ /* 0x000fe40000410000 */
[C---:B------:R-:W-:Y:S02]  /*ec30*/  FMUL.FTZ R66, R2.reuse, R66 ;  /* 0x0000004202427220 */ /* 0x040fe40000410000 */
[C---:B----4-:R-:W-:Y:S03]  /*ec40*/  HMMA.16816.F32 R60, R16.reuse, R24, R60 ;  /* 0x00000018103c723c */ /* 0x050fe6000000183c */
[----:B------:R-:W-:Y:S01]  /*ec50*/  MUFU.EX2 R146, R146 ;  /* 0x0000009200927308 */ /* 0x000fe20000000800 */
[----:B------:R-:W-:Y:S02]  /*ec60*/  FMUL.FTZ R67, R2, R67 ;  /* 0x0000004302437220 */ /* 0x000fe40000410000 */
[--C-:B------:R-:W-:Y:S02]  /*ec70*/  FFMA.FTZ R156, R175, c[0x0][0x2d0], -R50.reuse ;  /* 0x0000b400af9c7a23 */ /* 0x100fe40000010832 */
[--C-:B------:R-:W-:Y:S03]  /*ec80*/  FFMA.FTZ R175, R172, c[0x0][0x2d0], -R131.reuse ;  /* 0x0000b400acaf7a23 */ /* 0x100fe60000010883 */
[----:B------:R-:W-:Y:S01]  /*ec90*/  HMMA.16816.F32 R64, R16, R26, R64 ;  /* 0x0000001a1040723c */ /* 0x000fe20000001840 */
[----:B------:R-:W4:Y:S01]  /*eca0*/  LDSM.16.MT88.4 R24, [R204+0x3900] ;  /* 0x00390000cc18783b */ /* 0x000f220000004200 */
[----:B------:R-:W-:Y:S01]  /*ecb0*/  MUFU.EX2 R156, R156 ;  /* 0x0000009c009c7308 */ /* 0x000fe20000000800 */
[--C-:B------:R-:W-:Y:S02]  /*ecc0*/  FFMA.FTZ R172, R223, c[0x0][0x2d0], -R50.reuse ;  /* 0x0000b400dfac7a23 */ /* 0x100fe40000010832 */
[--C-:B------:R-:W-:Y:S02]  /*ecd0*/  FFMA.FTZ R223, R40, c[0x0][0x2d0], -R131.reuse ;  /* 0x0000b40028df7a23 */ /* 0x100fe40000010883 */
[----:B---3--:R-:W-:Y:S01]  /*ece0*/  F2FP.PACK_AB R16, R120, R51 ;  /* 0x000000337810723e */ /* 0x008fe200000000ff */
[--C-:B------:R-:W-:Y:S01]  /*ecf0*/  FFMA.FTZ R159, R159, c[0x0][0x2d0], -R50.reuse ;  /* 0x0000b4009f9f7a23 */ /* 0x100fe20000010832 */
[----:B-1----:R-:W-:Y:S03]  /*ed00*/  F2FP.PACK_AB R18, R128, R123 ;  /* 0x0000007b8012723e */ /* 0x002fe600000000ff */
[----:B--2---:R-:W-:Y:S01]  /*ed10*/  F2FP.PACK_AB R17, R133, R130 ;  /* 0x000000828511723e */ /* 0x004fe200000000ff */
[----:B------:R-:W-:Y:S01]  /*ed20*/  MUFU.EX2 R175, R175 ;  /* 0x000000af00af7308 */ /* 0x000fe20000000800 */
[----:B------:R-:W-:Y:S01]  /*ed30*/  F2FP.PACK_AB R19, R135, R132 ;  /* 0x000000848713723e */ /* 0x000fe200000000ff */
[--C-:B------:R-:W-:Y:S02]  /*ed40*/  FFMA.FTZ R158, R163, c[0x0][0x2d0], -R50.reuse ;  /* 0x0000b400a39e7a23 */ /* 0x100fe40000010832 */
[--C-:B------:R-:W-:Y:S02]  /*ed50*/  FFMA.FTZ R161, R161, c[0x0][0x2d0], -R50.reuse ;  /* 0x0000b400a1a17a23 */ /* 0x100fe40000010832 */
[--C-:B------:R-:W-:Y:S02]  /*ed60*/  FFMA.FTZ R163, R174, c[0x0][0x2d0], -R131.reuse ;  /* 0x0000b400aea37a23 */ /* 0x100fe40000010883 */
[C---:B-----5:R-:W-:Y:S02]  /*ed70*/  HMMA.16816.F32 R4, R16.reuse, R28, R4 ;  /* 0x0000001c1004723c */ /* 0x060fe40000001804 */
[----:B------:R-:W1:Y:S01]  /*ed80*/  MUFU.EX2 R159, R159 ;  /* 0x0000009f009f7308 */ /* 0x000e620000000800 */
[--C-:B------:R-:W-:Y:S02]  /*ed90*/  FFMA.FTZ R174, R185, c[0x0][0x2d0], -R50.reuse ;  /* 0x0000b400b9ae7a23 */ /* 0x100fe40000010832 */
[--C-:B------:R-:W-:Y:S02]  /*eda0*/  FFMA.FTZ R185, R138, c[0x0][0x2d0], -R131.reuse ;  /* 0x0000b4008ab97a23 */ /* 0x100fe40000010883 */
[--C-:B------:R-:W-:Y:S01]  /*edb0*/  FFMA.FTZ R138, R41, c[0x0][0x2d0], -R50.reuse ;  /* 0x0000b400298a7a23 */ /* 0x100fe20000010832 */
[C---:B------:R-:W-:Y:S01]  /*edc0*/  HMMA.16816.F32 R8, R16.reuse, R30, R8 ;  /* 0x0000001e1008723c */ /* 0x040fe20000001808 */
[----:B------:R-:W-:Y:S03]  /*edd0*/  LDSM.16.MT88.4 R28, [R201+0x3900] ;  /* 0x00390000c91c783b */ /* 0x000fe60000004200 */
[----:B------:R-:W-:Y:S01]  /*ede0*/  MUFU.EX2 R158, R158 ;  /* 0x0000009e009e7308 */ /* 0x000fe20000000800 */
[--C-:B------:R-:W-:Y:S02]  /*edf0*/  FFMA.FTZ R221, R221, c[0x0][0x2d0], -R50.reuse ;  /* 0x0000b400dddd7a23 */ /* 0x100fe40000010832 */
[--C-:B------:R-:W-:Y:S01]  /*ee00*/  FFMA.FTZ R173, R173, c[0x0][0x2d0], -R50.reuse ;  /* 0x0000b400adad7a23 */ /* 0x100fe20000010832 */
[C---:B------:R-:W-:Y:S01]  /*ee10*/  HMMA.16816.F32 R68, R16.reuse, R20, R68 ;  /* 0x000000141044723c */ /* 0x040fe20000001844 */
[----:B------:R-:W-:Y:S03]  /*ee20*/  LDSM.16.MT88.4 R40, [R200+0x4900] ;  /* 0x00490000c828783b */ /* 0x000fe60000004200 */
[--C-:B------:R-:W-:Y:S02]  /*ee30*/  FFMA.FTZ R145, R145, c[0x0][0x2d0], -R50.reuse ;  /* 0x0000b40091917a23 */ /* 0x100fe40000010832 */
[----:B------:R-:W2:Y:S01]  /*ee40*/  MUFU.EX2 R161, R161 ;  /* 0x000000a100a17308 */ /* 0x000ea20000000800 */
[--C-:B------:R-:W-:Y:S01]  /*ee50*/  FFMA.FTZ R139, R139, c[0x0][0x2d0], -R50.reuse ;  /* 0x0000b4008b8b7a23 */ /* 0x100fe20000010832 */
[C---:B------:R-:W-:Y:S01]  /*ee60*/  HMMA.16816.F32 R72, R16.reuse, R22, R72 ;  /* 0x000000161048723c */ /* 0x040fe20000001848 */
[----:B------:R-:W3:Y:S03]  /*ee70*/  LDSM.16.MT88.4 R20, [R202+0x3900] ;  /* 0x00390000ca14783b */ /* 0x000ee60000004200 */
[--C-:B------:R-:W-:Y:S02]  /*ee80*/  FFMA.FTZ R220, R137, c[0x0][0x2d0], -R50.reuse ;  /* 0x0000b40089dc7a23 */ /* 0x100fe40000010832 */
[----:B------:R-:W-:Y:S02]  /*ee90*/  FFMA.FTZ R131, R116, c[0x0][0x2d0], -R131 ;  /* 0x0000b40074837a23 */ /* 0x000fe40000010883 */
[C---:B------:R-:W-:Y:S01]  /*eea0*/  HMMA.16816.F32 R76, R16.reuse, R32, R76 ;  /* 0x00000020104c723c */ /* 0x040fe2000000184c */
[----:B------:R-:W5:Y:S03]  /*eeb0*/  MUFU.EX2 R163, R163 ;  /* 0x000000a300a37308 */ /* 0x000f660000000800 */
[--C-:B------:R-:W-:Y:S02]  /*eec0*/  FFMA.FTZ R116, R129, c[0x0][0x2d0], -R50.reuse ;  /* 0x0000b40081747a23 */ /* 0x100fe40000010832 */
[--C-:B------:R-:W-:Y:S02]  /*eed0*/  FFMA.FTZ R119, R119, c[0x0][0x2d0], -R50.reuse ;  /* 0x0000b40077777a23 */ /* 0x100fe40000010832 */
[C---:B------:R-:W-:Y:S01]  /*eee0*/  HMMA.16816.F32 R80, R16.reuse, R34, R80 ;  /* 0x000000221050723c */ /* 0x040fe20000001850 */
[----:B------:R-:W1:Y:S02]  /*eef0*/  LDSM.16.MT88.4 R32, [R200+0x3900] ;  /* 0x00390000c820783b */ /* 0x000e640000004200 */
[----:B------:R-:W-:Y:S01]  /*ef00*/  MUFU.EX2 R172, R172 ;  /* 0x000000ac00ac7308 */ /* 0x000fe20000000800 */
[--C-:B------:R-:W-:Y:S02]  /*ef10*/  FFMA.FTZ R117, R117, c[0x0][0x2d0], -R50.reuse ;  /* 0x0000b40075757a23 */ /* 0x100fe40000010832 */
[----:B------:R-:W-:Y:S02]  /*ef20*/  FFMA.FTZ R50, R13, c[0x0][0x2d0], -R50 ;  /* 0x0000b4000d327a23 */ /* 0x000fe40000010832 */
[C---:B------:R-:W-:Y:S04]  /*ef30*/  HMMA.16816.F32 R84, R16.reuse, R36, R84 ;  /* 0x000000241054723c */ /* 0x040fe80000001854 */
[----:B------:R-:W-:Y:S01]  /*ef40*/  FFMA.FTZ R44, R3, R216, R44 ;  /* 0x000000d8032c7223 */ /* 0x000fe2000001002c */
[----:B------:R-:W1:Y:S01]  /*ef50*/  MUFU.EX2 R221, R221 ;  /* 0x000000dd00dd7308 */ /* 0x000e620000000800 */
[----:B------:R-:W-:Y:S02]  /*ef60*/  FFMA.FTZ R49, R2, R217, R49 ;  /* 0x000000d902317223 */ /* 0x000fe40000010031 */
[C---:B------:R-:W-:Y:S01]  /*ef70*/  HMMA.16816.F32 R88, R16.reuse, R38, R88 ;  /* 0x000000261058723c */ /* 0x040fe20000001858 */
[----:B------:R-:W-:Y:S03]  /*ef80*/  LDSM.16.MT88.4 R36, [R200+0x4100] ;  /* 0x00410000c824783b */ /* 0x000fe60000004200 */
[----:B------:R-:W-:Y:S02]  /*ef90*/  FADD.FTZ R15, R15, R44 ;  /* 0x0000002c0f0f7221 */ /* 0x000fe40000010000 */
[----:B------:R-:W-:Y:S01]  /*efa0*/  FADD.FTZ R48, R48, R49 ;  /* 0x0000003130307221 */ /* 0x000fe20000010000 */
[----:B------:R-:W-:Y:S01]  /*efb0*/  MUFU.EX2 R174, R174 ;  /* 0x000000ae00ae7308 */ /* 0x000fe20000000800 */
[C---:B----4-:R-:W-:Y:S04]  /*efc0*/  HMMA.16816.F32 R92, R16.reuse, R24, R92 ;  /* 0x00000018105c723c */ /* 0x050fe8000000185c */
[----:B------:R-:W-:Y:S02]  /*efd0*/  FADD.FTZ R14, R14, R15 ;  /* 0x0000000f0e0e7221 */ /* 0x000fe40000010000 */
[----:B------:R-:W-:Y:S02]  /*efe0*/  FADD.FTZ R3, R47, R48 ;  /* 0x000000302f037221 */ /* 0x000fe40000010000 */
[C---:B------:R-:W-:Y:S01]  /*eff0*/  HMMA.16816.F32 R96, R16.reuse, R26, R96 ;  /* 0x0000001a1060723c */ /* 0x040fe20000001860 */
[----:B------:R-:W-:Y:S01]  /*f000*/  LDSM.16.MT88.4 R24, [R202+0x1100] ;  /* 0x00110000ca18783b */ /* 0x000fe20000004200 */
[----:B------:R-:W4:Y:S02]  /*f010*/  MUFU.EX2 R173, R173 ;  /* 0x000000ad00ad7308 */ /* 0x000f240000000800 */
[----:B------:R-:W-:Y:S02]  /*f020*/  FADD.FTZ R14, R45, R14 ;  /* 0x0000000e2d0e7221 */ /* 0x000fe40000010000 */
[----:B------:R-:W-:Y:S02]  /*f030*/  FADD.FTZ R3, R46, R3 ;  /* 0x000000032e037221 */ /* 0x000fe40000010000 */
[C---:B---3--:R-:W-:Y:S04]  /*f040*/  HMMA.16816.F32 R100, R16.reuse, R20, R100 ;  /* 0x000000141064723c */ /* 0x048fe80000001864 */
[----:B------:R-:W-:Y:S01]  /*f050*/  MUFU.EX2 R185, R185 ;  /* 0x000000b900b97308 */ /* 0x000fe20000000800 */
[----:B------:R-:W-:Y:S02]  /*f060*/  FADD.FTZ R51, R51, R14 ;  /* 0x0000000e33337221 */ /* 0x000fe40000010000 */
[----:B------:R-:W-:Y:S01]  /*f070*/  FADD.FTZ R130, R130, R3 ;  /* 0x0000000382827221 */ /* 0x000fe20000010000 */
[C---:B------:R-:W-:Y:S01]  /*f080*/  HMMA.16816.F32 R104, R16.reuse, R22, R104 ;  /* 0x000000161068723c */ /* 0x040fe20000001868 */
[----:B------:R-:W3:Y:S03]  /*f090*/  LDSM.16.MT88.4 R20, [R204+0x1100] ;  /* 0x00110000cc14783b */ /* 0x000ee60000004200 */
[----:B------:R-:W-:Y:S02]  /*f0a0*/  FADD.FTZ R120, R120, R51 ;  /* 0x0000003378787221 */ /* 0x000fe40000010000 */
[----:B------:R-:W-:Y:S01]  /*f0b0*/  MUFU.EX2 R134, R134 ;  /* 0x0000008600867308 */ /* 0x000fe20000000800 */
[----:B------:R-:W-:Y:S01]  /*f0c0*/  FADD.FTZ R133, R133, R130 ;  /* 0x0000008285857221 */ /* 0x000fe20000010000 */
[C---:B------:R-:W-:Y:S04]  /*f0d0*/  HMMA.16816.F32 R52, R16.reuse, R28, R52 ;  /* 0x0000001c1034723c */ /* 0x040fe80000001834 */
[----:B------:R-:W-:Y:S02]  /*f0e0*/  FADD.FTZ R123, R123, R120 ;  /* 0x000000787b7b7221 */ /* 0x000fe40000010000 */
[----:B------:R-:W-:Y:S02]  /*f0f0*/  FADD.FTZ R132, R132, R133 ;  /* 0x0000008584847221 */ /* 0x000fe40000010000 */
[C---:B------:R-:W-:Y:S01]  /*f100*/  HMMA.16816.F32 R56, R16.reuse, R30, R56 ;  /* 0x0000001e1038723c */ /* 0x040fe20000001838 */
[----:B------:R-:W4:Y:S01]  /*f110*/  LDSM.16.MT88.4 R28, [R201+0x1100] ;  /* 0x00110000c91c783b */ /* 0x000f220000004200 */
[----:B------:R-:W-:Y:S02]  /*f120*/  MUFU.EX2 R223, R223 ;  /* 0x000000df00df7308 */ /* 0x000fe40000000800 */
[----:B------:R-:W-:Y:S02]  /*f130*/  FADD.FTZ R128, R128, R123 ;  /* 0x0000007b80807221 */ /* 0x000fe40000010000 */
[----:B------:R-:W-:Y:S02]  /*f140*/  FADD.FTZ R135, R135, R132 ;  /* 0x0000008487877221 */ /* 0x000fe40000010000 */
[C---:B-1----:R-:W-:Y:S04]  /*f150*/  HMMA.16816.F32 R60, R16.reuse, R32, R60 ;  /* 0x00000020103c723c */ /* 0x042fe8000000183c */
[----:B------:R-:W1:Y:S04]  /*f160*/  MUFU.EX2 R138, R138 ;  /* 0x0000008a008a7308 */ /* 0x000e680000000800 */
[----:B------:R-:W-:Y:S01]  /*f170*/  HMMA.16816.F32 R64, R16, R34, R64 ;  /* 0x000000221040723c */ /* 0x000fe20000001840 */
[----:B------:R-:W1:Y:S05]  /*f180*/  LDSM.16.MT88.4 R32, [R200+0x1100] ;  /* 0x00110000c820783b */ /* 0x000e6a0000004200 */
[----:B------:R-:W1:Y:S01]  /*f190*/  MUFU.EX2 R145, R145 ;  /* 0x0000009100917308 */ /* 0x000e620000000800 */
[----:B------:R-:W-:Y:S01]  /*f1a0*/  F2FP.PACK_AB R16, R136, R147 ;  /* 0x000000938810723e */ /* 0x000fe200000000ff */
[----:B------:R-:W-:Y:S01]  /*f1b0*/  FADD.FTZ R147, R147, R128 ;  /* 0x0000008093937221 */ /* 0x000fe20000010000 */
[----:B------:R-:W-:Y:S03]  /*f1c0*/  F2FP.PACK_AB R18, R157, R144 ;  /* 0x000000909d12723e */ /* 0x000fe600000000ff */
[----:B------:R-:W-:Y:S01]  /*f1d0*/  F2FP.PACK_AB R17, R159, R156 ;  /* 0x0000009c9f11723e */ /* 0x000fe200000000ff */
[----:B------:R-:W-:Y:S01]  /*f1e0*/  FADD.FTZ R156, R156, R135 ;  /* 0x000000879c9c7221 */ /* 0x000fe20000010000 */
[----:B--2---:R-:W-:Y:S01]  /*f1f0*/  F2FP.PACK_AB R19, R161, R158 ;  /* 0x0000009ea113723e */ /* 0x004fe200000000ff */
[----:B------:R-:W-:Y:S01]  /*f200*/  FADD.FTZ R147, R136, R147 ;  /* 0x0000009388937221 */ /* 0x000fe20000010000 */
[----:B------:R-:W2:Y:S01]  /*f210*/  MUFU.EX2 R139, R139 ;  /* 0x0000008b008b7308 */ /* 0x000ea20000000800 */
[----:B------:R-:W-:Y:S02]  /*f220*/  FADD.FTZ R159, R159, R156 ;  /* 0x0000009c9f9f7221 */ /* 0x000fe40000010000 */
[----:B------:R-:W-:Y:S02]  /*f230*/  FADD.FTZ R144, R144, R147 ;  /* 0x0000009390907221 */ /* 0x000fe40000010000 */
[C---:B---3--:R-:W-:Y:S03]  /*f240*/  HMMA.16816.F32 R4, R16.reuse, R20, R4 ;  /* 0x000000141004723c */ /* 0x048fe60000001804 */
[----:B------:R-:W-:Y:S02]  /*f250*/  FADD.FTZ R158, R158, R159 ;  /* 0x0000009f9e9e7221 */ /* 0x000fe40000010000 */
[----:B------:R-:W3:Y:S01]  /*f260*/  MUFU.EX2 R220, R220 ;  /* 0x000000dc00dc7308 */ /* 0x000ee20000000800 */
[----:B------:R-:W-:Y:S02]  /*f270*/  FADD.FTZ R157, R157, R144 ;  /* 0x000000909d9d7221 */ /* 0x000fe40000010000 */
[C---:B------:R-:W-:Y:S01]  /*f280*/  HMMA.16816.F32 R8, R16.reuse, R22, R8 ;  /* 0x000000161008723c */ /* 0x040fe20000001808 */
[----:B------:R-:W2:Y:S03]  /*f290*/  LDSM.16.MT88.4 R20, [R204+0x4100] ;  /* 0x00410000cc14783b */ /* 0x000ea60000004200 */
[----:B------:R-:W-:Y:S03]  /*f2a0*/  FADD.FTZ R161, R161, R158 ;  /* 0x0000009ea1a17221 */ /* 0x000fe60000010000 */
[----:B------:R-:W-:Y:S01]  /*f2b0*/  MUFU.EX2 R122, R122 ;  /* 0x0000007a007a7308 */ /* 0x000fe20000000800 */
[C---:B------:R-:W-:Y:S08]  /*f2c0*/  HMMA.16816.F32 R68, R16.reuse, R24, R68 ;  /* 0x000000181044723c */ /* 0x040ff00000001844 */
[C---:B------:R-:W-:Y:S01]  /*f2d0*/  HMMA.16816.F32 R72, R16.reuse, R26, R72 ;  /* 0x0000001a1048723c */ /* 0x040fe20000001848 */
[----:B------:R-:W3:Y:S01]  /*f2e0*/  LDSM.16.MT88.4 R24, [R202+0x4100] ;  /* 0x00410000ca18783b */ /* 0x000ee20000004200 */
[----:B------:R-:W2:Y:S06]  /*f2f0*/  MUFU.EX2 R121, R121 ;  /* 0x0000007900797308 */ /* 0x000eac0000000800 */
[C---:B----4-:R-:W-:Y:S04]  /*f300*/  HMMA.16816.F32 R76, R16.reuse, R28, R76 ;  /* 0x0000001c104c723c */ /* 0x050fe8000000184c */
[----:B------:R-:W-:Y:S04]  /*f310*/  MUFU.EX2 R118, R118 ;  /* 0x0000007600767308 */ /* 0x000fe80000000800 */
[C---:B------:R-:W-:Y:S01]  /*f320*/  HMMA.16816.F32 R80, R16.reuse, R30, R80 ;  /* 0x0000001e1050723c */ /* 0x040fe20000001850 */
[----:B------:R-:W4:Y:S05]  /*f330*/  LDSM.16.MT88.4 R28, [R201+0x4100] ;  /* 0x00410000c91c783b */ /* 0x000f2a0000004200 */
[----:B------:R-:W3:Y:S02]  /*f340*/  MUFU.EX2 R131, R131 ;  /* 0x0000008300837308 */ /* 0x000ee40000000800 */
[C---:B-1----:R-:W-:Y:S08]  /*f350*/  HMMA.16816.F32 R84, R16.reuse, R32, R84 ;  /* 0x000000201054723c */ /* 0x042ff00000001854 */
[C---:B------:R-:W-:Y:S01]  /*f360*/  HMMA.16816.F32 R88, R16.reuse, R34, R88 ;  /* 0x000000221058723c */ /* 0x040fe20000001858 */
[----:B------:R-:W1:Y:S01]  /*f370*/  LDSM.16.MT88.4 R32, [R204+0x1900] ;  /* 0x00190000cc20783b */ /* 0x000e620000004200 */
[----:B------:R-:W-:Y:S06]  /*f380*/  MUFU.EX2 R116, R116 ;  /* 0x0000007400747308 */ /* 0x000fec0000000800 */
[C---:B--2---:R-:W-:Y:S04]  /*f390*/  HMMA.16816.F32 R92, R16.reuse, R20, R92 ;  /* 0x00000014105c723c */ /* 0x044fe8000000185c */
[----:B------:R-:W2:Y:S04]  /*f3a0*/  MUFU.EX2 R119, R119 ;  /* 0x0000007700777308 */ /* 0x000ea80000000800 */
[C---:B------:R-:W-:Y:S01]  /*f3b0*/  HMMA.16816.F32 R96, R16.reuse, R22, R96 ;  /* 0x000000161060723c */ /* 0x040fe20000001860 */
[----:B------:R-:W1:Y:S05]  /*f3c0*/  LDSM.16.MT88.4 R20, [R202+0x1900] ;  /* 0x00190000ca14783b */ /* 0x000e6a0000004200 */
[----:B------:R-:W-:Y:S02]  /*f3d0*/  MUFU.EX2 R117, R117 ;  /* 0x0000007500757308 */ /* 0x000fe40000000800 */
[C---:B---3--:R-:W-:Y:S08]  /*f3e0*/  HMMA.16816.F32 R100, R16.reuse, R24, R100 ;  /* 0x000000181064723c */ /* 0x048ff00000001864 */
[C---:B------:R-:W-:Y:S01]  /*f3f0*/  HMMA.16816.F32 R104, R16.reuse, R26, R104 ;  /* 0x0000001a1068723c */ /* 0x040fe20000001868 */
[----:B------:R-:W3:Y:S01]  /*f400*/  LDSM.16.MT88.4 R24, [R201+0x1900] ;  /* 0x00190000c918783b */ /* 0x000ee20000004200 */
[----:B------:R-:W1:Y:S06]  /*f410*/  MUFU.EX2 R50, R50 ;  /* 0x0000003200327308 */ /* 0x000e6c0000000800 */
[C---:B----4-:R-:W-:Y:S08]  /*f420*/  HMMA.16816.F32 R52, R16.reuse, R28, R52 ;  /* 0x0000001c1034723c */ /* 0x050ff00000001834 */
[C---:B------:R-:W-:Y:S01]  /*f430*/  HMMA.16816.F32 R56, R16.reuse, R30, R56 ;  /* 0x0000001e1038723c */ /* 0x040fe20000001838 */
[----:B------:R-:W4:Y:S07]  /*f440*/  LDSM.16.MT88.4 R28, [R200+0x1900] ;  /* 0x00190000c81c783b */ /* 0x000f2e0000004200 */
[C---:B------:R-:W-:Y:S08]  /*f450*/  HMMA.16816.F32 R60, R16.reuse, R36, R60 ;  /* 0x00000024103c723c */ /* 0x040ff0000000183c */
[----:B------:R-:W-:Y:S01]  /*f460*/  HMMA.16816.F32 R64, R16, R38, R64 ;  /* 0x000000261040723c */ /* 0x000fe20000001840 */
[----:B------:R-:W-:Y:S06]  /*f470*/  LDSM.16.MT88.4 R36, [R201+0x4900] ;  /* 0x00490000c924783b */ /* 0x000fec0000004200 */
[----:B-----5:R-:W-:Y:S01]  /*f480*/  F2FP.PACK_AB R16, R163, R160 ;  /* 0x000000a0a310723e */ /* 0x020fe200000000ff */
        /* <DEDUP_REMOVED lines=8> */
[C---:B-1----:R-:W-:Y:S03]  /*f510*/  HMMA.16816.F32 R4, R16.reuse, R32, R4 ;  /* 0x000000201004723c */ /* 0x042fe60000001804 */
[----:B------:R-:W-:Y:S02]  /*f520*/  FADD.FTZ R174, R174, R221 ;  /* 0x000000ddaeae7221 */ /* 0x000fe40000010000 */
[----:B------:R-:W-:Y:S02]  /*f530*/  FADD.FTZ R175, R175, R162 ;  /* 0x000000a2afaf7221 */ /* 0x000fe40000010000 */
[----:B------:R-:W-:Y:S01]  /*f540*/  FADD.FTZ R173, R173, R174 ;  /* 0x000000aeadad7221 */ /* 0x000fe20000010000 */
[C---:B------:R-:W-:Y:S01]  /*f550*/  HMMA.16816.F32 R8, R16.reuse, R34, R8 ;  /* 0x000000221008723c */ /* 0x040fe20000001808 */
[----:B------:R-:W1:Y:S03]  /*f560*/  LDSM.16.MT88.4 R32, [R204+0x4900] ;  /* 0x00490000cc20783b */ /* 0x000e660000004200 */
[----:B------:R-:W-:Y:S04]  /*f570*/  FADD.FTZ R2, R138, R173 ;  /* 0x000000ad8a027221 */ /* 0x000fe80000010000 */
[C---:B------:R-:W-:Y:S04]  /*f580*/  HMMA.16816.F32 R68, R16.reuse, R20, R68 ;  /* 0x000000141044723c */ /* 0x040fe80000001844 */
[----:B------:R-:W-:Y:S04]  /*f590*/  FADD.FTZ R2, R145, R2 ;  /* 0x0000000291027221 */ /* 0x000fe80000010000 */
[C---:B------:R-:W-:Y:S01]  /*f5a0*/  HMMA.16816.F32 R72, R16.reuse, R22, R72 ;  /* 0x000000161048723c */ /* 0x040fe20000001848 */
[----:B------:R-:W5:Y:S03]  /*f5b0*/  LDSM.16.MT88.4 R20, [R202+0x4900] ;  /* 0x00490000ca14783b */ /* 0x000f660000004200 */
[----:B------:R-:W-:Y:S01]  /*f5c0*/  FADD.FTZ R3, R139, R2 ;  /* 0x000000028b037221 */ /* 0x000fe20000010000 */
[----:B------:R-:W-:Y:S03]  /*f5d0*/  IADD3 R2, R184, -0x1, RZ ;  /* 0xffffffffb8027810 */ /* 0x000fe60007ffe0ff */
[C---:B---3--:R-:W-:Y:S04]  /*f5e0*/  HMMA.16816.F32 R76, R16.reuse, R24, R76 ;  /* 0x00000018104c723c */ /* 0x048fe8000000184c */
[----:B------:R-:W-:Y:S02]  /*f5f0*/  FADD.FTZ R3, R220, R3 ;  /* 0x00000003dc037221 */ /* 0x000fe40000010000 */
[----:B------:R-:W-:Y:S02]  /*f600*/  IMAD.MOV.U32 R184, RZ, RZ, R2 ;  /* 0x000000ffffb87224 */ /* 0x000fe400078e0002 */
[C---:B------:R-:W-:Y:S01]  /*f610*/  HMMA.16816.F32 R80, R16.reuse, R26, R80 ;  /* 0x0000001a1050723c */ /* 0x040fe20000001850 */
[----:B------:R-:W3:Y:S03]  /*f620*/  LDSM.16.MT88.4 R24, [R204+0x2100] ;  /* 0x00210000cc18783b */ /* 0x000ee60000004200 */
[----:B------:R-:W-:Y:S04]  /*f630*/  IMAD.MOV.U32 R2, RZ, RZ, R12 ;  /* 0x000000ffff027224 */ /* 0x000fe800078e000c */
[C---:B----4-:R-:W-:Y:S08]  /*f640*/  HMMA.16816.F32 R84, R16.reuse, R28, R84 ;  /* 0x0000001c1054723c */ /* 0x050ff00000001854 */
[C---:B------:R-:W-:Y:S01]  /*f650*/  HMMA.16816.F32 R88, R16.reuse, R30, R88 ;  /* 0x0000001e1058723c */ /* 0x040fe20000001858 */
[----:B------:R-:W4:Y:S07]  /*f660*/  LDSM.16.MT88.4 R28, [R202+0x2100] ;  /* 0x00210000ca1c783b */ /* 0x000f2e0000004200 */
[C---:B-1----:R-:W-:Y:S08]  /*f670*/  HMMA.16816.F32 R92, R16.reuse, R32, R92 ;  /* 0x00000020105c723c */ /* 0x042ff0000000185c */
[C---:B------:R-:W-:Y:S01]  /*f680*/  HMMA.16816.F32 R96, R16.reuse, R34, R96 ;  /* 0x000000221060723c */ /* 0x040fe20000001860 */
[----:B------:R-:W-:Y:S07]  /*f690*/  LDSM.16.MT88.4 R32, [R200+0x2100] ;  /* 0x00210000c820783b */ /* 0x000fee0000004200 */
[C---:B-----5:R-:W-:Y:S08]  /*f6a0*/  HMMA.16816.F32 R100, R16.reuse, R20, R100 ;  /* 0x000000141064723c */ /* 0x060ff00000001864 */
        /* <DEDUP_REMOVED lines=13> */
[----:B------:R-:W-:Y:S03]  /*f780*/  F2FP.PACK_AB R19, R220, R139 ;  /* 0x0000008bdc13723e */ /* 0x000fe600000000ff */
[----:B------:R-:W-:Y:S04]  /*f790*/  FADD.FTZ R134, R134, R185 ;  /* 0x000000b986867221 */ /* 0x000fe80000010000 */
[C---:B---3--:R-:W-:Y:S03]  /*f7a0*/  HMMA.16816.F32 R4, R16.reuse, R24, R4 ;  /* 0x000000181004723c */ /* 0x048fe60000001804 */
[----:B------:R-:W-:Y:S05]  /*f7b0*/  FADD.FTZ R223, R223, R134 ;  /* 0x00000086dfdf7221 */ /* 0x000fea0000010000 */
[C---:B------:R-:W-:Y:S01]  /*f7c0*/  HMMA.16816.F32 R8, R16.reuse, R26, R8 ;  /* 0x0000001a1008723c */ /* 0x040fe20000001808 */
[----:B------:R-:W3:Y:S07]  /*f7d0*/  LDSM.16.MT88.4 R24, [R204+0x5100] ;  /* 0x00510000cc18783b */ /* 0x000eee0000004200 */
[C---:B----4-:R-:W-:Y:S08]  /*f7e0*/  HMMA.16816.F32 R68, R16.reuse, R28, R68 ;  /* 0x0000001c1044723c */ /* 0x050ff00000001844 */
[C---:B------:R-:W-:Y:S01]  /*f7f0*/  HMMA.16816.F32 R72, R16.reuse, R30, R72 ;  /* 0x0000001e1048723c */ /* 0x040fe20000001848 */
[----:B------:R-:W4:Y:S07]  /*f800*/  LDSM.16.MT88.4 R28, [R202+0x5100] ;  /* 0x00510000ca1c783b */ /* 0x000f2e0000004200 */
[C---:B-1----:R-:W-:Y:S08]  /*f810*/  HMMA.16816.F32 R76, R16.reuse, R20, R76 ;  /* 0x00000014104c723c */ /* 0x042ff0000000184c */
[C---:B------:R-:W-:Y:S01]  /*f820*/  HMMA.16816.F32 R80, R16.reuse, R22, R80 ;  /* 0x000000161050723c */ /* 0x040fe20000001850 */
[----:B------:R-:W1:Y:S07]  /*f830*/  LDSM.16.MT88.4 R20, [R200+0x5100] ;  /* 0x00510000c814783b */ /* 0x000e6e0000004200 */
[C---:B------:R-:W-:Y:S08]  /*f840*/  HMMA.16816.F32 R84, R16.reuse, R32, R84 ;  /* 0x000000201054723c */ /* 0x040ff00000001854 */
[C---:B------:R-:W-:Y:S01]  /*f850*/  HMMA.16816.F32 R88, R16.reuse, R34, R88 ;  /* 0x000000221058723c */ /* 0x040fe20000001858 */
[----:B------:R-:W5:Y:S07]  /*f860*/  LDSM.16.MT88.4 R32, [R202+0x2900] ;  /* 0x00290000ca20783b */ /* 0x000f6e0000004200 */
[C---:B---3--:R-:W-:Y:S08]  /*f870*/  HMMA.16816.F32 R92, R16.reuse, R24, R92 ;  /* 0x00000018105c723c */ /* 0x048ff0000000185c */
[C---:B------:R-:W-:Y:S01]  /*f880*/  HMMA.16816.F32 R96, R16.reuse, R26, R96 ;  /* 0x0000001a1060723c */ /* 0x040fe20000001860 */
[----:B------:R-:W3:Y:S07]  /*f890*/  LDSM.16.MT88.4 R24, [R200+0x2900] ;  /* 0x00290000c818783b */ /* 0x000eee0000004200 */
[C---:B----4-:R-:W-:Y:S08]  /*f8a0*/  HMMA.16816.F32 R100, R16.reuse, R28, R100 ;  /* 0x0000001c1064723c */ /* 0x050ff00000001864 */
        /* <DEDUP_REMOVED lines=8> */
[----:B------:R-:W-:Y:S03]  /*f930*/  F2FP.PACK_AB R18, R131, R118 ;  /* 0x000000768312723e */ /* 0x000fe600000000ff */
[----:B--2---:R-:W-:Y:S01]  /*f940*/  F2FP.PACK_AB R17, R119, R116 ;  /* 0x000000747711723e */ /* 0x004fe200000000ff */
[----:B------:R-:W-:Y:S01]  /*f950*/  FADD.FTZ R116, R116, R3 ;  /* 0x0000000374747221 */ /* 0x000fe20000010000 */
[----:B------:R-:W-:Y:S01]  /*f960*/  F2FP.PACK_AB R19, R50, R117 ;  /* 0x000000753213723e */ /* 0x000fe200000000ff */
[----:B------:R-:W-:Y:S02]  /*f970*/  FADD.FTZ R121, R121, R122 ;  /* 0x0000007a79797221 */ /* 0x000fe40000010000 */
[----:B------:R-:W-:Y:S02]  /*f980*/  FADD.FTZ R116, R119, R116 ;  /* 0x0000007477747221 */ /* 0x000fe40000010000 */
[----:B------:R-:W-:Y:S02]  /*f990*/  FADD.FTZ R118, R118, R121 ;  /* 0x0000007976767221 */ /* 0x000fe40000010000 */
[C---:B------:R-:W-:Y:S01]  /*f9a0*/  HMMA.16816.F32 R112, R16.reuse, R108, R4 ;  /* 0x0000006c1070723c */ /* 0x040fe20000001804 */
[----:B------:R-:W2:Y:S02]  /*f9b0*/  LDSM.16.MT88.4 R4, [R202+0x5900] ;  /* 0x00590000ca04783b */ /* 0x000ea40000004200 */
[----:B------:R-:W-:Y:S02]  /*f9c0*/  FADD.FTZ R117, R117, R116 ;  /* 0x0000007475757221 */ /* 0x000fe40000010000 */
[----:B------:R-:W-:Y:S02]  /*f9d0*/  FADD.FTZ R216, R131, R118 ;  /* 0x0000007683d87221 */ /* 0x000fe40000010000 */
[----:B------:R-:W-:Y:S01]  /*f9e0*/  FADD.FTZ R217, R50, R117 ;  /* 0x0000007532d97221 */ /* 0x000fe20000010000 */
[C---:B------:R-:W-:Y:S01]  /*f9f0*/  HMMA.16816.F32 R108, R16.reuse, R110, R8 ;  /* 0x0000006e106c723c */ /* 0x040fe20000001808 */
[----:B------:R-:W4:Y:S03]  /*fa00*/  LDSM.16.MT88.4 R8, [R201+0x5900] ;  /* 0x00590000c908783b */ /* 0x000f260000004200 */
[----:B------:R-:W-:Y:S04]  /*fa10*/  IMAD.MOV.U32 R3, RZ, RZ, R0 ;  /* 0x000000ffff037224 */ /* 0x000fe800078e0000 */
[C---:B-----5:R-:W-:Y:S08]  /*fa20*/  HMMA.16816.F32 R68, R16.reuse, R32, R68 ;  /* 0x000000201044723c */ /* 0x060ff00000001844 */
[C---:B------:R-:W-:Y:S08]  /*fa30*/  HMMA.16816.F32 R72, R16.reuse, R34, R72 ;  /* 0x000000221048723c */ /* 0x040ff00000001848 */
[C---:B------:R-:W-:Y:S08]  /*fa40*/  HMMA.16816.F32 R76, R16.reuse, R40, R76 ;  /* 0x00000028104c723c */ /* 0x040ff0000000184c */
[C---:B------:R-:W-:Y:S08]  /*fa50*/  HMMA.16816.F32 R80, R16.reuse, R42, R80 ;  /* 0x0000002a1050723c */ /* 0x040ff00000001850 */
[C---:B---3--:R-:W-:Y:S08]  /*fa60*/  HMMA.16816.F32 R84, R16.reuse, R24, R84 ;  /* 0x000000181054723c */ /* 0x048ff00000001854 */
[C---:B------:R-:W-:Y:S08]  /*fa70*/  HMMA.16816.F32 R88, R16.reuse, R26, R88 ;  /* 0x0000001a1058723c */ /* 0x040ff00000001858 */
[C---:B-1----:R-:W-:Y:S08]  /*fa80*/  HMMA.16816.F32 R92, R16.reuse, R20, R92 ;  /* 0x00000014105c723c */ /* 0x042ff0000000185c */
[C---:B------:R-:W-:Y:S01]  /*fa90*/  HMMA.16816.F32 R96, R16.reuse, R22, R96 ;  /* 0x000000161060723c */ /* 0x040fe20000001860 */
[----:B------:R-:W1:Y:S07]  /*faa0*/  LDSM.16.MT88.4 R20, [R200+0x5900] ;  /* 0x00590000c814783b */ /* 0x000e6e0000004200 */
[C---:B--2---:R-:W-:Y:S08]  /*fab0*/  HMMA.16816.F32 R100, R16.reuse, R4, R100 ;  /* 0x000000041064723c */ /* 0x044ff00000001864 */
[C---:B------:R-:W-:Y:S08]  /*fac0*/  HMMA.16816.F32 R104, R16.reuse, R6, R104 ;  /* 0x000000061068723c */ /* 0x040ff00000001868 */
[C---:B----4-:R-:W-:Y:S08]  /*fad0*/  HMMA.16816.F32 R52, R16.reuse, R8, R52 ;  /* 0x000000081034723c */ /* 0x050ff00000001834 */
[C---:B------:R-:W-:Y:S08]  /*fae0*/  HMMA.16816.F32 R56, R16.reuse, R10, R56 ;  /* 0x0000000a1038723c */ /* 0x040ff00000001838 */
[C---:B-1----:R-:W-:Y:S08]  /*faf0*/  HMMA.16816.F32 R60, R16.reuse, R20, R60 ;  /* 0x00000014103c723c */ /* 0x042ff0000000183c */
[----:B------:R-:W-:Y:S01]  /*fb00*/  HMMA.16816.F32 R64, R16, R22, R64 ;  /* 0x000000161040723c */ /* 0x000fe20000001840 */
[----:B------:R-:W-:-:S07]  /*fb10*/  @P0 BRA `(.L_x_57) ;  /* 0xffffc3f000000947 */ /* 0x000fce000383ffff */
.L_x_48:
[----:B------:R-:W1:Y:S01]  /*fb20*/  SHFL.BFLY PT, R7, R216, 0x2, 0x1f ;  /* 0x0c401f00d8077f89 */ /* 0x000e6200000e0000 */
[----:B------:R-:W-:-:S02]  /*fb30*/  MOV R5, RZ ;  /* 0x000000ff00057202 */ /* 0x000fc40000000f00 */
[----:B------:R-:W-:Y:S01]  /*fb40*/  MOV R2, RZ ;  /* 0x000000ff00027202 */ /* 0x000fe20000000f00 */
[----:B------:R-:W2:Y:S01]  /*fb50*/  SHFL.BFLY PT, R6, R217, 0x2, 0x1f ;  /* 0x0c401f00d9067f89 */ /* 0x000ea200000e0000 */
[----:B------:R-:W-:Y:S01]  /*fb60*/  PLOP3.LUT P2, PT, PT, PT, PT, 0x8, 0x0 ;  /* 0x000000000000781c */ /* 0x000fe20003f4e170 */
[----:B-1----:R-:W-:Y:S02]  /*fb70*/  FADD.FTZ R7, R7, R216 ;  /* 0x000000d807077221 */ /* 0x002fe40000010000 */
[----:B--2---:R-:W-:-:S03]  /*fb80*/  FADD.FTZ R6, R6, R217 ;  /* 0x000000d906067221 */ /* 0x004fc60000010000 */
[----:B------:R-:W1:Y:S04]  /*fb90*/  SHFL.BFLY PT, R4, R7, 0x1, 0x1f ;  /* 0x0c201f0007047f89 */ /* 0x000e6800000e0000 */
        /* <DEDUP_REMOVED lines=8> */
[----:B------:R-:W2:Y:S01]  /*fc20*/  @P1 MUFU.LG2 R4, R4 ;  /* 0x0000000400041308 */ /* 0x000ea20000000c00 */
[----:B------:R-:W-:-:S07]  /*fc30*/  @P0 FMUL.FTZ R9, R9, c[0x0][0x2d0] ;  /* 0x0000b40009090a20 */ /* 0x000fce0000410000 */
[----:B------:R-:W3:Y:S01]  /*fc40*/  @P0 MUFU.LG2 R6, R3 ;  /* 0x0000000300060308 */ /* 0x000ee20000000c00 */
[C---:B-1----:R-:W-:Y:S02]  /*fc50*/  FMUL.FTZ R112, R5.reuse, R112 ;  /* 0x0000007005707220 */ /* 0x042fe40000410000 */
[C---:B------:R-:W-:Y:S02]  /*fc60*/  FMUL.FTZ R113, R5.reuse, R113 ;  /* 0x0000007105717220 */ /* 0x040fe40000410000 */
[C---:B------:R-:W-:Y:S02]  /*fc70*/  FMUL.FTZ R108, R5.reuse, R108 ;  /* 0x0000006c056c7220 */ /* 0x040fe40000410000 */
[----:B------:R-:W-:Y:S01]  /*fc80*/  FMUL.FTZ R109, R5, R109 ;  /* 0x0000006d056d7220 */ /* 0x000fe20000410000 */
[----:B------:R1:W4:Y:S01]  /*fc90*/  @P0 MUFU.RCP R2, R3 ;  /* 0x0000000300020308 */ /* 0x0003220000001000 */
[----:B--2---:R-:W-:Y:S02]  /*fca0*/  @P1 FMUL.FTZ R7, R4, 0.69314718246459960938 ;  /* 0x3f31721804071820 */ /* 0x004fe40000410000 */
[----:B------:R-:W-:-:S02]  /*fcb0*/  @P1 FMUL.FTZ R4, R8, c[0x0][0x2d0] ;  /* 0x0000b40008041a20 */ /* 0x000fc40000410000 */
[C---:B------:R-:W-:Y:S02]  /*fcc0*/  FMUL.FTZ R68, R5.reuse, R68 ;  /* 0x0000004405447220 */ /* 0x040fe40000410000 */
[C---:B------:R-:W-:Y:S02]  /*fcd0*/  FMUL.FTZ R69, R5.reuse, R69 ;  /* 0x0000004505457220 */ /* 0x040fe40000410000 */
[----:B---3--:R-:W-:Y:S02]  /*fce0*/  @P0 FMUL.FTZ R6, R6, 0.69314718246459960938 ;  /* 0x3f31721806060820 */ /* 0x008fe40000410000 */
[C---:B------:R-:W-:Y:S02]  /*fcf0*/  FMUL.FTZ R72, R5.reuse, R72 ;  /* 0x0000004805487220 */ /* 0x040fe40000410000 */
[C---:B------:R-:W-:Y:S02]  /*fd00*/  FMUL.FTZ R73, R5.reuse, R73 ;  /* 0x0000004905497220 */ /* 0x040fe40000410000 */
[C---:B------:R-:W-:Y:S01]  /*fd10*/  FMUL.FTZ R76, R5.reuse, R76 ;  /* 0x0000004c054c7220 */ /* 0x040fe20000410000 */
[----:B-1----:R-:W-:Y:S01]  /*fd20*/  MOV R3, 0xff800000 ;  /* 0xff80000000037802 */ /* 0x002fe20000000f00 */
        /* <DEDUP_REMOVED lines=58> */
.L_x_20:
[----:B------:R-:W-:Y:S05]  /*100d0*/  @P2 BRA `(.L_x_58) ;  /* 0x0000137000002947 */ /* 0x000fea0003800000 */
[----:B------:R-:W1:Y:S01]  /*100e0*/  S2R R7, SR_CTAID.Y ;  /* 0x0000000000077919 */ /* 0x000e620000002600 */
[----:B------:R-:W-:Y:S01]  /*100f0*/  IMAD R6, RZ, RZ, -UR9 ;  /* 0x80000009ff067e24 */ /* 0x000fe2000f8e02ff */
[----:B------:R-:W-:Y:S01]  /*10100*/  USHF.R.S32.HI UR6, URZ, 0x1f, UR9 ;  /* 0x0000001f3f067899 */ /* 0x000fe20008011409 */
[----:B------:R-:W-:Y:S01]  /*10110*/  BSSY B0, `(.L_x_59) ;  /* 0x00000d1000007945 */ /* 0x000fe20003800000 */
[----:B------:R-:W2:Y:S01]  /*10120*/  S2R R2, SR_TID.X ;  /* 0x0000000000027919 */ /* 0x000ea20000002100 */
[----:B------:R-:W-:Y:S02]  /*10130*/  ULDC.64 UR4, c[0x0][0x4d0] ;  /* 0x0001340000047ab9 */ /* 0x000fe40000000a00 */
[----:B------:R-:W-:Y:S01]  /*10140*/  UIMAD UR7, UR6, UR4, URZ ;  /* 0x00000004060772a4 */ /* 0x000fe2000f8e023f */
[----:B------:R-:W3:Y:S01]  /*10150*/  S2R R9, SR_CTAID.Z ;  /* 0x0000000000097919 */ /* 0x000ee20000002700 */
[----:B------:R-:W-:-:S02]  /*10160*/  UIMAD.WIDE.U32 UR10, UR9, UR4, URZ ;  /* 0x00000004090a72a5 */ /* 0x000fc4000f8e003f */
[----:B------:R-:W-:Y:S01]  /*10170*/  UIMAD UR7, UR9, UR5, UR7 ;  /* 0x00000005090772a4 */ /* 0x000fe2000f8e0207 */
[----:B------:R-:W4:Y:S02]  /*10180*/  S2R R10, SR_CTAID.X ;  /* 0x00000000000a7919 */ /* 0x000f240000002500 */
[----:B------:R-:W-:Y:S01]  /*10190*/  ULDC.64 UR4, c[0x0][0x438] ;  /* 0x00010e0000047ab9 */ /* 0x000fe20000000a00 */
[----:B------:R-:W-:Y:S01]  /*101a0*/  MOV R17, UR11 ;  /* 0x0000000b00117c02 */ /* 0x000fe20008000f00 */
[----:B------:R-:W-:Y:S01]  /*101b0*/  UIMAD.WIDE.U32 UR12, UR9, UR4, URZ ;  /* 0x00000004090c72a5 */ /* 0x000fe2000f8e003f */
[----:B------:R-:W-:Y:S01]  /*101c0*/  IMAD.U32 R16, RZ, RZ, UR10 ;  /* 0x0000000aff107e24 */ /* 0x000fe2000f8e00ff */
[----:B------:R-:W-:Y:S02]  /*101d0*/  UIMAD UR4, UR6, UR4, URZ ;  /* 0x00000004060472a4 */ /* 0x000fe4000f8e023f */
[----:B------:R-:W-:Y:S02]  /*101e0*/  UIADD3 UR7, UR11, UR7, URZ ;  /* 0x000000070b077290 */ /* 0x000fe4000fffe03f */
[----:B------:R-:W-:Y:S01]  /*101f0*/  UIMAD UR4, UR9, UR5, UR4 ;  /* 0x00000005090472a4 */ /* 0x000fe2000f8e0204 */
[----:B------:R-:W-:Y:S01]  /*10200*/  MOV R14, UR12 ;  /* 0x0000000c000e7c02 */ /* 0x000fe20008000f00 */
[----:B-1----:R-:W-:-:S02]  /*10210*/  IMAD R6, R6, c[0x0][0x550], R7 ;  /* 0x0001540006067a24 */ /* 0x002fc400078e0207 */
[----:B------:R-:W-:Y:S01]  /*10220*/  UIADD3 UR4, UR13, UR4, URZ ;  /* 0x000000040d047290 */ /* 0x000fe2000fffe03f */
[----:B------:R-:W-:Y:S01]  /*10230*/  IMAD.U32 R15, RZ, RZ, UR13 ;  /* 0x0000000dff0f7e24 */ /* 0x000fe2000f8e00ff */
[----:B--2---:R-:W-:Y:S01]  /*10240*/  SHF.R.S32.HI R7, RZ, 0x1f, R2 ;  /* 0x0000001fff077819 */ /* 0x004fe20000011402 */
[----:B------:R-:W-:-:S03]  /*10250*/  IMAD.U32 R17, RZ, RZ, UR7 ;  /* 0x00000007ff117e24 */ /* 0x000fc6000f8e00ff */
[CC--:B------:R-:W-:Y:S01]  /*10260*/  LEA.HI R0, R7.reuse, R2.reuse, RZ, 0x5 ;  /* 0x0000000207007211 */ /* 0x0c0fe200078f28ff */
[----:B------:R-:W-:Y:S01]  /*10270*/  IMAD.U32 R15, RZ, RZ, UR4 ;  /* 0x00000004ff0f7e24 */ /* 0x000fe2000f8e00ff */
[-C--:B------:R-:W-:Y:S01]  /*10280*/  LEA.HI R7, R7, R2.reuse, RZ, 0x2 ;  /* 0x0000000207077211 */ /* 0x080fe200078f10ff */
[C---:B---3--:R-:W-:Y:S01]  /*10290*/  IMAD.WIDE.U32 R16, R9.reuse, c[0x0][0x4d8], R16 ;  /* 0x0001360009107a25 */ /* 0x048fe200078e0010 */
[----:B------:R-:W-:Y:S02]  /*102a0*/  LOP3.LUT R11, R0, 0xffffffe0, RZ, 0xc0, !PT ;  /* 0xffffffe0000b7812 */ /* 0x000fe400078ec0ff */
[----:B------:R-:W-:Y:S01]  /*102b0*/  SHF.R.S32.HI R13, RZ, 0x5, R0 ;  /* 0x00000005ff0d7819 */ /* 0x000fe20000011400 */
[----:B------:R-:W-:Y:S01]  /*102c0*/  IMAD.WIDE.U32 R14, R9, c[0x0][0x440], R14 ;  /* 0x00011000090e7a25 */ /* 0x000fe200078e000e */
[----:B------:R-:W-:Y:S02]  /*102d0*/  SHF.R.S32.HI R0, RZ, 0x1f, R0 ;  /* 0x0000001fff007819 */ /* 0x000fe40000011400 */
[----:B------:R-:W-:Y:S01]  /*102e0*/  LOP3.LUT R7, R7, 0xfffffffc, RZ, 0xc0, !PT ;  /* 0xfffffffc07077812 */ /* 0x000fe200078ec0ff */
[----:B------:R-:W-:Y:S01]  /*102f0*/  IMAD.IADD R4, R2, 0x1, -R11 ;  /* 0x0000000102047824 */ /* 0x000fe200078e0a0b */
[----:B------:R-:W-:Y:S01]  /*10300*/  LEA.HI R0, R0, R13, RZ, 0x3 ;  /* 0x0000000d00007211 */ /* 0x000fe200078f18ff */
[----:B------:R-:W-:Y:S01]  /*10310*/  IMAD.MOV.U32 R18, RZ, RZ, R16 ;  /* 0x000000ffff127224 */ /* 0x000fe200078e0010 */
[----:B------:R-:W-:-:S02]  /*10320*/  IADD3 R7, -R7, R2, RZ ;  /* 0x0000000207077210 */ /* 0x000fc40007ffe1ff */
[----:B------:R-:W-:Y:S02]  /*10330*/  LOP3.LUT R0, R0, 0xffffff8, RZ, 0xc0, !PT ;  /* 0x0ffffff800007812 */ /* 0x000fe400078ec0ff */
[----:B------:R-:W-:Y:S02]  /*10340*/  SHF.R.S32.HI R11, RZ, 0x1f, R4 ;  /* 0x0000001fff0b7819 */ /* 0x000fe40000011404 */
[----:B------:R-:W-:Y:S01]  /*10350*/  SHF.R.S32.HI R8, RZ, 0x1f, R9 ;  /* 0x0000001fff087819 */ /* 0x000fe20000011409 */
[----:B------:R-:W-:Y:S01]  /*10360*/  IMAD.IADD R13, R13, 0x1, -R0 ;  /* 0x000000010d0d7824 */ /* 0x000fe200078e0a00 */
[----:B------:R-:W-:Y:S02]  /*10370*/  LEA.HI R0, R7, R7, RZ, 0x1 ;  /* 0x0000000707007211 */ /* 0x000fe400078f08ff */
[----:B------:R-:W-:Y:S01]  /*10380*/  LEA.HI R2, R11, R4, RZ, 0x2 ;  /* 0x000000040b027211 */ /* 0x000fe200078f10ff */
[----:B------:R-:W-:Y:S01]  /*10390*/  IMAD.MOV.U32 R11, RZ, RZ, c[0x0][0x4e8] ;  /* 0x00013a00ff0b7624 */ /* 0x000fe200078e00ff */
[----:B------:R-:W-:-:S02]  /*103a0*/  LOP3.LUT R0, R0, 0x1ffffffe, RZ, 0xc0, !PT ;  /* 0x1ffffffe00007812 */ /* 0x000fc400078ec0ff */
[----:B------:R-:W-:Y:S02]  /*103b0*/  SHF.R.S32.HI R12, RZ, 0x2, R2 ;  /* 0x00000002ff0c7819 */ /* 0x000fe40000011402 */
[----:B------:R-:W-:Y:S01]  /*103c0*/  IADD3 R0, R7, -R0, RZ ;  /* 0x8000000007007210 */ /* 0x000fe20007ffe0ff */
[----:B------:R-:W-:Y:S01]  /*103d0*/  BAR.SYNC.DEFER_BLOCKING 0x1, 0x100 ;  /* 0x0044000000007b1d */ /* 0x000fe20000010000 */
[----:B------:R-:W-:Y:S01]  /*103e0*/  ISETP.NE.AND P1, PT, R11, 0x1, PT ;  /* 0x000000010b00780c */ /* 0x000fe20003f25270 */
[----:B------:R-:W-:Y:S01]  /*103f0*/  IMAD R13, R13, 0x10, R12 ;  /* 0x000000100d0d7824 */ /* 0x000fe200078e020c */
[----:B------:R-:W-:Y:S01]  /*10400*/  MOV R20, R14 ;  /* 0x0000000e00147202 */ /* 0x000fe20000000f00 */
[----:B------:R-:W-:Y:S02]  /*10410*/  IMAD R12, R8, c[0x0][0x4d8], RZ ;  /* 0x00013600080c7a24 */ /* 0x000fe400078e02ff */
[----:B------:R-:W-:Y:S01]  /*10420*/  IMAD R7, R0, 0x8, R13 ;  /* 0x0000000800077824 */ /* 0x000fe200078e020d */
[----:B------:R-:W-:Y:S01]  /*10430*/  SHF.R.S32.HI R0, RZ, 0x1f, R6 ;  /* 0x0000001fff007819 */ /* 0x000fe20000011406 */
[----:B------:R-:W-:-:S02]  /*10440*/  IMAD R8, R8, c[0x0][0x440], RZ ;  /* 0x0001100008087a24 */ /* 0x000fc400078e02ff */
[C---:B------:R-:W-:Y:S01]  /*10450*/  IMAD R12, R9.reuse, c[0x0][0x4dc], R12 ;  /* 0x00013700090c7a24 */ /* 0x040fe200078e020c */
[C---:B----4-:R-:W-:Y:S01]  /*10460*/  LEA R7, R10.reuse, R7, 0x7 ;  /* 0x000000070a077211 */ /* 0x050fe200078e38ff */
[----:B------:R-:W-:Y:S01]  /*10470*/  IMAD R8, R9, c[0x0][0x444], R8 ;  /* 0x0001110009087a24 */ /* 0x000fe200078e0208 */
[----:B------:R-:W-:Y:S01]  /*10480*/  LEA R10, R10, R13, 0x7 ;  /* 0x0000000d0a0a7211 */ /* 0x000fe200078e38ff */
[----:B------:R-:W-:Y:S01]  /*10490*/  IMAD.IADD R19, R17, 0x1, R12 ;  /* 0x0000000111137824 */ /* 0x000fe200078e020c */
[----:B------:R-:W-:Y:S01]  /*104a0*/  MOV R9, R7 ;  /* 0x0000000700097202 */ /* 0x000fe20000000f00 */
[----:B------:R-:W-:Y:S02]  /*104b0*/  IMAD.IADD R21, R15, 0x1, R8 ;  /* 0x000000010f157824 */ /* 0x000fe400078e0208 */
[----:B------:R-:W-:-:S04]  /*104c0*/  @P1 IMAD.HI.U32 R8, R7, c[0x0][0x4ec], RZ ;  /* 0x00013b0007081a27 */ /* 0x000fc800078e00ff */
        /* <DEDUP_REMOVED lines=11> */
[----:B------:R-:W-:-:S03]  /*10580*/  IADD3 R14, P0, R9, R18, RZ ;  /* 0x00000012090e7210 */ /* 0x000fc60007f1e0ff */
[----:B------:R-:W-:Y:S01]  /*10590*/  IMAD R0, R0, c[0x0][0x4e8], R7 ;  /* 0x00013a0000007a24 */ /* 0x000fe200078e0207 */
[----:B------:R-:W-:Y:S01]  /*105a0*/  @P1 SHF.R.U32.HI R8, RZ, c[0x0][0x4f0], R6 ;  /* 0x00013c00ff081a19 */ /* 0x000fe20000011606 */
[----:B------:R-:W-:Y:S01]  /*105b0*/  IMAD.IADD R21, R21, 0x1, R17 ;  /* 0x0000000115157824 */ /* 0x000fe200078e0211 */
[----:B------:R-:W-:Y:S01]  /*105c0*/  IADD3.X R15, R12, R19, R15, P0, !PT ;  /* 0x000000130c0f7210 */ /* 0x000fe200007fe40f */
[----:B------:R-:W-:Y:S01]  /*105d0*/  IMAD R11, R11, c[0x0][0x388], RZ ;  /* 0x0000e2000b0b7a24 */ /* 0x000fe200078e02ff */
[----:B------:R-:W-:Y:S01]  /*105e0*/  SHF.R.S32.HI R6, RZ, 0x1f, R0 ;  /* 0x0000001fff067819 */ /* 0x000fe20000011400 */
[C---:B------:R-:W-:Y:S01]  /*105f0*/  IMAD.WIDE.U32 R20, R8.reuse, c[0x0][0x430], R20 ;  /* 0x00010c0008147a25 */ /* 0x040fe200078e0014 */
[----:B------:R-:W-:Y:S02]  /*10600*/  IADD3 R12, -R8, RZ, RZ ;  /* 0x000000ff080c7210 */ /* 0x000fe40007ffe1ff */
        /* <DEDUP_REMOVED lines=10> */
[----:B------:R-:W-:Y:S01]  /*106b0*/  SHFL.IDX PT, R16, R0, 0x1, 0x1c1f ;  /* 0x003c1f0000107f89 */ /* 0x000fe200000e0000 */
[----:B------:R-:W-:Y:S02]  /*106c0*/  SHF.R.S32.HI R6, RZ, 0x1f, R12 ;  /* 0x0000001fff067819 */ /* 0x000fe4000001140c */
[----:B------:R-:W-:Y:S01]  /*106d0*/  LEA.HI.X R9, R14, c[0x0][0x4ac], R9, 0x2, P0 ;  /* 0x00012b000e097a11 */ /* 0x000fe200000f1409 */
[----:B------:R-:W-:Y:S01]  /*106e0*/  IMAD R7, R8, c[0x0][0x434], R7 ;  /* 0x00010d0008077a24 */ /* 0x000fe200078e0207 */
[----:B------:R-:W-:Y:S03]  /*106f0*/  SHFL.IDX PT, R14, R0, RZ, 0x1c1f ;  /* 0x001c1fff000e7589 */ /* 0x000fe600000e0000 */
[----:B------:R-:W-:Y:S01]  /*10700*/  IMAD.IADD R21, R21, 0x1, R7 ;  /* 0x0000000115157824 */ /* 0x000fe200078e0207 */
[----:B------:R-:W1:Y:S01]  /*10710*/  SHFL.IDX PT, R15, R9, RZ, 0x1c1f ;  /* 0x001c1fff090f7589 */ /* 0x000e6200000e0000 */
[----:B------:R-:W-:Y:S01]  /*10720*/  IMAD R7, R6, c[0x0][0x428], RZ ;  /* 0x00010a0006077a24 */ /* 0x000fe200078e02ff */
[----:B------:R-:W-:-:S02]  /*10730*/  IADD3 R6, R10, 0x8, RZ ;  /* 0x000000080a067810 */ /* 0x000fc40007ffe0ff */
[----:B------:R2:W3:Y:S01]  /*10740*/  SHFL.IDX PT, R17, R9, 0x1, 0x1c1f ;  /* 0x003c1f0009117f89 */ /* 0x0004e200000e0000 */
[----:B------:R-:W-:Y:S01]  /*10750*/  IMAD R7, R12, c[0x0][0x42c], R7 ;  /* 0x00010b000c077a24 */ /* 0x000fe200078e0207 */
[----:B------:R-:W-:Y:S01]  /*10760*/  ISETP.GE.OR P1, PT, R6, R11, P1 ;  /* 0x0000000b0600720c */ /* 0x000fe20000f26670 */
[----:B------:R-:W-:-:S05]  /*10770*/  IMAD.WIDE.U32 R12, R12, c[0x0][0x428], R20 ;  /* 0x00010a000c0c7a25 */ /* 0x000fca00078e0014 */
[----:B------:R-:W-:Y:S02]  /*10780*/  IADD3 R8, R13, R7, RZ ;  /* 0x000000070d087210 */ /* 0x000fe40007ffe0ff */
[----:B------:R-:W-:-:S04]  /*10790*/  LEA R7, P0, R12, c[0x0][0x400], 0x2 ;  /* 0x000100000c077a11 */ /* 0x000fc800078010ff */
[----:B------:R-:W-:Y:S02]  /*107a0*/  LEA.HI.X R8, R12, c[0x0][0x404], R8, 0x2, P0 ;  /* 0x000101000c087a11 */ /* 0x000fe400000f1408 */
[----:B------:R4:W4:Y:S01]  /*107b0*/  SHFL.IDX PT, R12, R7, RZ, 0x1c1f ;  /* 0x001c1fff070c7589 */ /* 0x00092200000e0000 */
[----:B------:R-:W-:-:S03]  /*107c0*/  ISETP.GE.AND P0, PT, R6, R11, PT ;  /* 0x0000000b0600720c */ /* 0x000fc60003f06270 */
[----:B-1----:R1:W-:Y:S01]  /*107d0*/  @!P2 ST.E [R14.64], R3 ;  /* 0x000000030e00a985 */ /* 0x0023e2000c10190e */
[----:B--2---:R-:W-:-:S03]  /*107e0*/  LOP3.LUT R9, R2, 0x7ffffffc, RZ, 0xc0, !PT ;  /* 0x7ffffffc02097812 */ /* 0x004fc600078ec0ff */
[----:B---3--:R1:W-:Y:S01]  /*107f0*/  @!P1 ST.E [R16.64], R5 ;  /* 0x0000000510009985 */ /* 0x0083e2000c10190e */
[----:B------:R-:W-:Y:S01]  /*10800*/  ISETP.GE.AND P1, PT, R10, R11, PT ;  /* 0x0000000b0a00720c */ /* 0x000fe20003f26270 */
[----:B------:R-:W-:Y:S02]  /*10810*/  IMAD.IADD R9, R4, 0x1, -R9 ;  /* 0x0000000104097824 */ /* 0x000fe400078e0a09 */
[----:B------:R1:W2:Y:S03]  /*10820*/  SHFL.IDX PT, R13, R8, RZ, 0x1c1f ;  /* 0x001c1fff080d7589 */ /* 0x0002a600000e0000 */
[----:B------:R-:W-:-:S07]  /*10830*/  SHF.L.U32 R9, R9, 0x1, RZ ;  /* 0x0000000109097819 */ /* 0x000fce00000006ff */
[----:B------:R-:W-:Y:S05]  /*10840*/  @P1 BRA `(.L_x_60) ;  /* 0x000005d000001947 */ /* 0x000fea0003800000 */
[C---:B-1----:R-:W-:Y:S02]  /*10850*/  IADD3 R5, R9.reuse, 0x8, RZ ;  /* 0x0000000809057810 */ /* 0x042fe40007ffe0ff */
[C---:B------:R-:W-:Y:S02]  /*10860*/  IADD3 R3, R9.reuse, 0x10, RZ ;  /* 0x0000001009037810 */ /* 0x040fe40007ffe0ff */
[----:B------:R-:W-:Y:S02]  /*10870*/  IADD3 R2, R9, 0x18, RZ ;  /* 0x0000001809027810 */ /* 0x000fe40007ffe0ff */
[----:B------:R-:W-:Y:S02]  /*10880*/  ISETP.GE.AND P3, PT, R5, c[0x0][0x3c8], PT ;  /* 0x0000f20005007a0c */ /* 0x000fe40003f66270 */
[----:B------:R-:W-:Y:S02]  /*10890*/  ISETP.GE.AND P2, PT, R3, c[0x0][0x3c8], PT ;  /* 0x0000f20003007a0c */ /* 0x000fe40003f46270 */
[----:B------:R-:W-:-:S02]  /*108a0*/  ISETP.GE.AND P1, PT, R2, c[0x0][0x3c8], PT ;  /* 0x0000f20002007a0c */ /* 0x000fc40003f26270 */
[C---:B------:R-:W-:Y:S02]  /*108b0*/  ISETP.GE.AND P4, PT, R9.reuse, c[0x0][0x3c8], PT ;  /* 0x0000f20009007a0c */ /* 0x040fe40003f86270 */
[C---:B------:R-:W-:Y:S02]  /*108c0*/  IADD3 R0, R9.reuse, 0x20, RZ ;  /* 0x0000002009007810 */ /* 0x040fe40007ffe0ff */
[----:B------:R-:W-:Y:S02]  /*108d0*/  IADD3 R16, R9, 0x28, RZ ;  /* 0x0000002809107810 */ /* 0x000fe40007ffe0ff */
[----:B------:R-:W-:Y:S02]  /*108e0*/  ISETP.GE.AND P6, PT, R0, c[0x0][0x3c8], PT ;  /* 0x0000f20000007a0c */ /* 0x000fe40003fc6270 */
[----:B------:R-:W-:Y:S02]  /*108f0*/  @!P3 LEA.HI R5, R5, R5, RZ, 0x1 ;  /* 0x000000050505b211 */ /* 0x000fe400078f08ff */
[----:B------:R-:W-:-:S02]  /*10900*/  @!P2 LEA.HI R3, R3, R3, RZ, 0x1 ;  /* 0x000000030303a211 */ /* 0x000fc400078f08ff */
[----:B------:R-:W-:Y:S01]  /*10910*/  @!P1 LEA.HI R2, R2, R2, RZ, 0x1 ;  /* 0x0000000202029211 */ /* 0x000fe200078f08ff */
[--C-:B--2-4-:R-:W-:Y:S01]  /*10920*/  @!P4 IMAD.WIDE R10, R9, 0x4, R12.reuse ;  /* 0x00000004090ac825 */ /* 0x114fe200078e020c */
[----:B------:R-:W-:Y:S02]  /*10930*/  @!P3 LOP3.LUT R5, R5, 0xfffffffe, RZ, 0xc0, !PT ;  /* 0xfffffffe0505b812 */ /* 0x000fe400078ec0ff */
[----:B------:R-:W-:Y:S02]  /*10940*/  @!P2 LOP3.LUT R3, R3, 0xfffffffe, RZ, 0xc0, !PT ;  /* 0xfffffffe0303a812 */ /* 0x000fe400078ec0ff */
[----:B------:R-:W-:Y:S01]  /*10950*/  @!P1 LOP3.LUT R19, R2, 0xfffffffe, RZ, 0xc0, !PT ;  /* 0xfffffffe02139812 */ /* 0x000fe200078ec0ff */
[--C-:B------:R-:W-:Y:S01]  /*10960*/  @!P3 IMAD.WIDE R4, R5, 0x4, R12.reuse ;  /* 0x000000040504b825 */ /* 0x100fe200078e020c */
[----:B------:R1:W-:Y:S01]  /*10970*/  @!P4 ST.E.64 [R10.64], R112 ;  /* 0x000000700a00c985 */ /* 0x0003e2000c101b0e */
[----:B------:R-:W-:Y:S02]  /*10980*/  IADD3 R6, R9, 0x30, RZ ;  /* 0x0000003009067810 */ /* 0x000fe40007ffe0ff */
[----:B------:R-:W-:Y:S01]  /*10990*/  @!P2 IMAD.WIDE R14, R3, 0x4, R12 ;  /* 0x00000004030ea825 */ /* 0x000fe200078e020c */
[C---:B------:R-:W-:Y:S01]  /*109a0*/  IADD3 R3, R9.reuse, 0x38, RZ ;  /* 0x0000003809037810 */ /* 0x040fe20007ffe0ff */
[----:B------:R2:W-:Y:S01]  /*109b0*/  @!P3 ST.E.64 [R4.64], R108 ;  /* 0x0000006c0400b985 */ /* 0x0005e2000c101b0e */
[----:B------:R-:W-:-:S02]  /*109c0*/  IADD3 R17, R9, 0x40, RZ ;  /* 0x0000004009117810 */ /* 0x000fc40007ffe0ff */
[----:B------:R-:W-:Y:S01]  /*109d0*/  ISETP.GE.AND P5, PT, R16, c[0x0][0x3c8], PT ;  /* 0x0000f20010007a0c */ /* 0x000fe20003fa6270 */
[----:B------:R3:W-:Y:S01]  /*109e0*/  @!P2 ST.E.64 [R14.64], R68 ;  /* 0x000000440e00a985 */ /* 0x0007e2000c101b0e */
[----:B------:R-:W-:Y:S02]  /*109f0*/  IADD3 R2, R9, 0x48, RZ ;  /* 0x0000004809027810 */ /* 0x000fe40007ffe0ff */
[----:B------:R-:W-:Y:S02]  /*10a00*/  ISETP.GE.AND P4, PT, R6, c[0x0][0x3c8], PT ;  /* 0x0000f20006007a0c */ /* 0x000fe40003f86270 */
[----:B------:R-:W-:Y:S02]  /*10a10*/  ISETP.GE.AND P3, PT, R3, c[0x0][0x3c8], PT ;  /* 0x0000f20003007a0c */ /* 0x000fe40003f66270 */
[----:B------:R-:W-:Y:S02]  /*10a20*/  ISETP.GE.AND P2, PT, R17, c[0x0][0x3c8], PT ;  /* 0x0000f20011007a0c */ /* 0x000fe40003f46270 */
[----:B------:R-:W-:-:S02]  /*10a30*/  @!P6 LEA.HI R0, R0, R0, RZ, 0x1 ;  /* 0x000000000000e211 */ /* 0x000fc400078f08ff */
[----:B------:R-:W-:Y:S02]  /*10a40*/  IADD3 R18, R9, 0x68, RZ ;  /* 0x0000006809127810 */ /* 0x000fe40007ffe0ff */
[----:B------:R-:W-:-:S03]  /*10a50*/  @!P5 LEA.HI R16, R16, R16, RZ, 0x1 ;  /* 0x000000101010d211 */ /* 0x000fc600078f08ff */
[----:B------:R-:W-:Y:S02]  /*10a60*/  @!P4 LEA.HI R6, R6, R6, RZ, 0x1 ;  /* 0x000000060606c211 */ /* 0x000fe400078f08ff */
[----:B------:R-:W-:Y:S01]  /*10a70*/  @!P3 LEA.HI R3, R3, R3, RZ, 0x1 ;  /* 0x000000030303b211 */ /* 0x000fe200078f08ff */
[----:B-1----:R-:W-:Y:S01]  /*10a80*/  @!P1 IMAD.WIDE R10, R19, 0x4, R12 ;  /* 0x00000004130a9825 */ /* 0x002fe200078e020c */
[----:B------:R-:W-:Y:S02]  /*10a90*/  @!P2 LEA.HI R17, R17, R17, RZ, 0x1 ;  /* 0x000000111111a211 */ /* 0x000fe400078f08ff */
[----:B------:R-:W-:Y:S02]  /*10aa0*/  @!P4 LOP3.LUT R19, R6, 0xfffffffe, RZ, 0xc0, !PT ;  /* 0xfffffffe0613c812 */ /* 0x000fe400078ec0ff */
[----:B------:R1:W-:Y:S01]  /*10ab0*/  @!P1 ST.E.64 [R10.64], R72 ;  /* 0x000000480a009985 */ /* 0x0003e2000c101b0e */
[----:B------:R-:W-:Y:S02]  /*10ac0*/  ISETP.GE.AND P1, PT, R2, c[0x0][0x3c8], PT ;  /* 0x0000f20002007a0c */ /* 0x000fe40003f26270 */
[----:B--2---:R-:W-:-:S02]  /*10ad0*/  @!P6 LOP3.LUT R5, R0, 0xfffffffe, RZ, 0xc0, !PT ;  /* 0xfffffffe0005e812 */ /* 0x004fc400078ec0ff */
[----:B---3--:R-:W-:Y:S02]  /*10ae0*/  @!P5 LOP3.LUT R15, R16, 0xfffffffe, RZ, 0xc0, !PT ;  /* 0xfffffffe100fd812 */ /* 0x008fe400078ec0ff */
[----:B------:R-:W-:Y:S01]  /*10af0*/  @!P3 LOP3.LUT R3, R3, 0xfffffffe, RZ, 0xc0, !PT ;  /* 0xfffffffe0303b812 */ /* 0x000fe200078ec0ff */
[--C-:B------:R-:W-:Y:S01]  /*10b00*/  @!P6 IMAD.WIDE R4, R5, 0x4, R12.reuse ;  /* 0x000000040504e825 */ /* 0x100fe200078e020c */
[----:B------:R-:W-:Y:S02]  /*10b10*/  @!P2 LOP3.LUT R17, R17, 0xfffffffe, RZ, 0xc0, !PT ;  /* 0xfffffffe1111a812 */ /* 0x000fe400078ec0ff */
[----:B------:R-:W-:Y:S02]  /*10b20*/  IADD3 R0, R9, 0x50, RZ ;  /* 0x0000005009007810 */ /* 0x000fe40007ffe0ff */
[----:B------:R2:W-:Y:S01]  /*10b30*/  @!P6 ST.E.64 [R4.64], R76 ;  /* 0x0000004c0400e985 */ /* 0x0005e2000c101b0e */
[----:B------:R-:W-:Y:S01]  /*10b40*/  @!P1 LEA.HI R2, R2, R2, RZ, 0x1 ;  /* 0x0000000202029211 */ /* 0x000fe200078f08ff */
[----:B------:R-:W-:Y:S01]  /*10b50*/  @!P2 IMAD.WIDE R16, R17, 0x4, R12 ;  /* 0x000000041110a825 */ /* 0x000fe200078e020c */
[----:B------:R-:W-:-:S02]  /*10b60*/  IADD3 R6, R9, 0x58, RZ ;  /* 0x0000005809067810 */ /* 0x000fc40007ffe0ff */
[----:B------:R-:W-:Y:S01]  /*10b70*/  ISETP.GE.AND P6, PT, R0, c[0x0][0x3c8], PT ;  /* 0x0000f20000007a0c */ /* 0x000fe20003fc6270 */
[----:B-1----:R-:W-:-:S12]  /*10b80*/  @!P5 IMAD.WIDE R10, R15, 0x4, R12 ;  /* 0x000000040f0ad825 */ /* 0x002fd800078e020c */
[----:B------:R-:W-:Y:S01]  /*10b90*/  @!P6 LEA.HI R0, R0, R0, RZ, 0x1 ;  /* 0x000000000000e211 */ /* 0x000fe200078f08ff */
[----:B------:R-:W-:Y:S01]  /*10ba0*/  @!P4 IMAD.WIDE R14, R19, 0x4, R12 ;  /* 0x00000004130ec825 */ /* 0x000fe200078e020c */
[----:B------:R-:W-:Y:S01]  /*10bb0*/  IADD3 R19, R9, 0x60, RZ ;  /* 0x0000006009137810 */ /* 0x000fe20007ffe0ff */
[----:B------:R1:W-:Y:S01]  /*10bc0*/  @!P5 ST.E.64 [R10.64], R80 ;  /* 0x000000500a00d985 */ /* 0x0003e2000c101b0e */
[----:B------:R-:W-:-:S03]  /*10bd0*/  ISETP.GE.AND P5, PT, R6, c[0x0][0x3c8], PT ;  /* 0x0000f20006007a0c */ /* 0x000fc60003fa6270 */
[----:B------:R3:W-:Y:S01]  /*10be0*/  @!P4 ST.E.64 [R14.64], R84 ;  /* 0x000000540e00c985 */ /* 0x0007e2000c101b0e */
[----:B------:R-:W-:Y:S02]  /*10bf0*/  ISETP.GE.AND P4, PT, R19, c[0x0][0x3c8], PT ;  /* 0x0000f20013007a0c */ /* 0x000fe40003f86270 */
[----:B--2---:R-:W-:Y:S01]  /*10c00*/  @!P1 LOP3.LUT R5, R2, 0xfffffffe, RZ, 0xc0, !PT ;  /* 0xfffffffe02059812 */ /* 0x004fe200078ec0ff */
[----:B------:R-:W-:-:S04]  /*10c10*/  @!P3 IMAD.WIDE R2, R3, 0x4, R12 ;  /* 0x000000040302b825 */ /* 0x000fc800078e020c */
[----:B------:R-:W-:Y:S01]  /*10c20*/  @!P1 IMAD.WIDE R4, R5, 0x4, R12 ;  /* 0x0000000405049825 */ /* 0x000fe200078e020c */
[----:B------:R2:W-:Y:S01]  /*10c30*/  @!P3 ST.E.64 [R2.64], R88 ;  /* 0x000000580200b985 */ /* 0x0005e2000c101b0e */
[----:B------:R-:W-:Y:S02]  /*10c40*/  ISETP.GE.AND P3, PT, R18, c[0x0][0x3c8], PT ;  /* 0x0000f20012007a0c */ /* 0x000fe40003f66270 */
[----:B------:R-:W-:Y:S01]  /*10c50*/  @!P5 LEA.HI R6, R6, R6, RZ, 0x1 ;  /* 0x000000060606d211 */ /* 0x000fe200078f08ff */
[----:B------:R-:W-:Y:S01]  /*10c60*/  @!P2 ST.E.64 [R16.64], R92 ;  /* 0x0000005c1000a985 */ /* 0x000fe2000c101b0e */
[----:B------:R-:W-:-:S03]  /*10c70*/  @!P4 LEA.HI R19, R19, R19, RZ, 0x1 ;  /* 0x000000131313c211 */ /* 0x000fc600078f08ff */
[----:B------:R4:W-:Y:S01]  /*10c80*/  @!P1 ST.E.64 [R4.64], R96 ;  /* 0x0000006004009985 */ /* 0x0009e2000c101b0e */
[----:B------:R-:W-:-:S05]  /*10c90*/  @!P4 LOP3.LUT R19, R19, 0xfffffffe, RZ, 0xc0, !PT ;  /* 0xfffffffe1313c812 */ /* 0x000fca00078ec0ff */
[----:B------:R-:W-:Y:S02]  /*10ca0*/  @!P3 LEA.HI R18, R18, R18, RZ, 0x1 ;  /* 0x000000121212b211 */ /* 0x000fe400078f08ff */
[C---:B-1----:R-:W-:Y:S02]  /*10cb0*/  IADD3 R11, R9.reuse, 0x70, RZ ;  /* 0x00000070090b7810 */ /* 0x042fe40007ffe0ff */
[----:B------:R-:W-:Y:S02]  /*10cc0*/  IADD3 R10, R9, 0x78, RZ ;  /* 0x00000078090a7810 */ /* 0x000fe40007ffe0ff */
[----:B------:R-:W-:Y:S02]  /*10cd0*/  ISETP.GE.AND P2, PT, R11, c[0x0][0x3c8], PT ;  /* 0x0000f2000b007a0c */ /* 0x000fe40003f46270 */
[----:B------:R-:W-:Y:S02]  /*10ce0*/  ISETP.GE.AND P1, PT, R10, c[0x0][0x3c8], PT ;  /* 0x0000f2000a007a0c */ /* 0x000fe40003f26270 */
[----:B---3--:R-:W-:Y:S01]  /*10cf0*/  @!P3 LOP3.LUT R15, R18, 0xfffffffe, RZ, 0xc0, !PT ;  /* 0xfffffffe120fb812 */ /* 0x008fe200078ec0ff */
[----:B------:R-:W-:Y:S01]  /*10d00*/  @!P4 IMAD.WIDE R18, R19, 0x4, R12 ;  /* 0x000000041312c825 */ /* 0x000fe200078e020c */
[----:B--2---:R-:W-:-:S03]  /*10d10*/  @!P6 LOP3.LUT R3, R0, 0xfffffffe, RZ, 0xc0, !PT ;  /* 0xfffffffe0003e812 */ /* 0x004fc600078ec0ff */
[----:B------:R-:W-:-:S04]  /*10d20*/  @!P3 IMAD.WIDE R14, R15, 0x4, R12 ;  /* 0x000000040f0eb825 */ /* 0x000fc800078e020c */
[----:B------:R-:W-:Y:S01]  /*10d30*/  @!P2 LEA.HI R11, R11, R11, RZ, 0x1 ;  /* 0x0000000b0b0ba211 */ /* 0x000fe200078f08ff */
[--C-:B------:R-:W-:Y:S01]  /*10d40*/  @!P6 IMAD.WIDE R2, R3, 0x4, R12.reuse ;  /* 0x000000040302e825 */ /* 0x100fe200078e020c */
[----:B------:R-:W-:Y:S02]  /*10d50*/  @!P1 LEA.HI R10, R10, R10, RZ, 0x1 ;  /* 0x0000000a0a0a9211 */ /* 0x000fe400078f08ff */
[----:B----4-:R-:W-:Y:S02]  /*10d60*/  @!P5 LOP3.LUT R5, R6, 0xfffffffe, RZ, 0xc0, !PT ;  /* 0xfffffffe0605d812 */ /* 0x010fe400078ec0ff */
        /* <DEDUP_REMOVED lines=11> */
.L_x_60:
[----:B------:R-:W-:Y:S05]  /*10e20*/  BSYNC B0 ;  /* 0x0000000000007941 */ /* 0x000fea0003800000 */
.L_x_59:
[----:B-1----:R1:W3:Y:S04]  /*10e30*/  SHFL.IDX PT, R5, R8, 0x1, 0x1c1f ;  /* 0x003c1f0008057f89 */ /* 0x0022e800000e0000 */
[----:B------:R1:W4:Y:S01]  /*10e40*/  SHFL.IDX PT, R4, R7, 0x1, 0x1c1f ;  /* 0x003c1f0007047f89 */ /* 0x00032200000e0000 */
[----:B------:R-:W-:Y:S05]  /*10e50*/  @P0 EXIT ;  /* 0x000000000000094d */ /* 0x000fea0003800000 */
[C---:B------:R-:W-:Y:S02]  /*10e60*/  ISETP.GE.AND P0, PT, R9.reuse, c[0x0][0x3c8], PT ;  /* 0x0000f20009007a0c */ /* 0x040fe40003f06270 */
[----:B------:R-:W-:-:S02]  /*10e70*/  IADD3 R2, R9, 0x8, RZ ;  /* 0x0000000809027810 */ /* 0x000fc40007ffe0ff */
[C---:B------:R-:W-:Y:S02]  /*10e80*/  IADD3 R0, R9.reuse, 0x10, RZ ;  /* 0x0000001009007810 */ /* 0x040fe40007ffe0ff */
[----:B------:R-:W-:Y:S02]  /*10e90*/  ISETP.GE.AND P6, PT, R2, c[0x0][0x3c8], PT ;  /* 0x0000f20002007a0c */ /* 0x000fe40003fc6270 */
[----:B------:R-:W-:Y:S02]  /*10ea0*/  ISETP.GE.AND P5, PT, R0, c[0x0][0x3c8], PT ;  /* 0x0000f20000007a0c */ /* 0x000fe40003fa6270 */
[C---:B------:R-:W-:Y:S02]  /*10eb0*/  IADD3 R10, R9.reuse, 0x18, RZ ;  /* 0x00000018090a7810 */ /* 0x040fe40007ffe0ff */
[C---:B-1----:R-:W-:Y:S01]  /*10ec0*/  IADD3 R8, R9.reuse, 0x20, RZ ;  /* 0x0000002009087810 */ /* 0x042fe20007ffe0ff */
[C---:B--234-:R-:W-:Y:S01]  /*10ed0*/  @!P0 IMAD.WIDE R12, R9.reuse, 0x4, R4 ;  /* 0x00000004090c8825 */ /* 0x05cfe200078e0204 */
        /* <DEDUP_REMOVED lines=8> */
[----:B------:R-:W-:Y:S02]  /*10f60*/  @!P6 LEA.HI R2, R2, R2, RZ, 0x1 ;  /* 0x000000020202e211 */ /* 0x000fe400078f08ff */
[----:B------:R-:W-:Y:S02]  /*10f70*/  ISETP.GE.AND P0, PT, R3, c[0x0][0x3c8], PT ;  /* 0x0000f20003007a0c */ /* 0x000fe40003f06270 */
        /* <DEDUP_REMOVED lines=11> */
[----:B------:R-:W-:Y:S01]  /*11030*/  IADD3 R2, R9, 0x40, RZ ;  /* 0x0000004009027810 */ /* 0x000fe20007ffe0ff */
[----:B------:R-:W-:Y:S01]  /*11040*/  @!P4 IMAD.WIDE R10, R11, 0x4, R4 ;  /* 0x000000040b0ac825 */ /* 0x000fe200078e0204 */
[----:B------:R-:W-:-:S02]  /*11050*/  @!P3 LOP3.LUT R17, R8, 0xfffffffe, RZ, 0xc0, !PT ;  /* 0xfffffffe0811b812 */ /* 0x000fc400078ec0ff */
[----:B------:R-:W-:Y:S01]  /*11060*/  IADD3 R0, R9, 0x48, RZ ;  /* 0x0000004809007810 */ /* 0x000fe20007ffe0ff */
[----:B------:R-:W-:Y:S01]  /*11070*/  @!P5 IMAD.WIDE R12, R13, 0x4, R4 ;  /* 0x000000040d0cd825 */ /* 0x000fe200078e0204 */
[----:B------:R-:W-:Y:S02]  /*11080*/  @!P2 LOP3.LUT R7, R7, 0xfffffffe, RZ, 0xc0, !PT ;  /* 0xfffffffe0707a812 */ /* 0x000fe400078ec0ff */
[----:B------:R-:W-:Y:S02]  /*11090*/  @!P0 LOP3.LUT R3, R3, 0xfffffffe, RZ, 0xc0, !PT ;  /* 0xfffffffe03038812 */ /* 0x000fe400078ec0ff */
[----:B------:R1:W-:Y:S01]  /*110a0*/  @!P5 ST.E.64 [R12.64], R70 ;  /* 0x000000460c00d985 */ /* 0x0003e2000c101b0e */
[----:B------:R-:W-:Y:S02]  /*110b0*/  ISETP.GE.AND P6, PT, R2, c[0x0][0x3c8], PT ;  /* 0x0000f20002007a0c */ /* 0x000fe40003fc6270 */
[----:B------:R-:W-:Y:S01]  /*110c0*/  ISETP.GE.AND P5, PT, R0, c[0x0][0x3c8], PT ;  /* 0x0000f20000007a0c */ /* 0x000fe20003fa6270 */
[----:B------:R3:W-:Y:S01]  /*110d0*/  @!P4 ST.E.64 [R10.64], R74 ;  /* 0x0000004a0a00c985 */ /* 0x0007e2000c101b0e */
[----:B------:R-:W-:-:S02]  /*110e0*/  IADD3 R20, R9, 0x50, RZ ;  /* 0x0000005009147810 */ /* 0x000fc40007ffe0ff */
[C---:B------:R-:W-:Y:S02]  /*110f0*/  IADD3 R19, R9.reuse, 0x58, RZ ;  /* 0x0000005809137810 */ /* 0x040fe40007ffe0ff */
[C---:B------:R-:W-:Y:S02]  /*11100*/  IADD3 R18, R9.reuse, 0x60, RZ ;  /* 0x0000006009127810 */ /* 0x040fe40007ffe0ff */
[----:B------:R-:W-:Y:S02]  /*11110*/  IADD3 R8, R9, 0x68, RZ ;  /* 0x0000006809087810 */ /* 0x000fe40007ffe0ff */
[----:B------:R-:W-:Y:S01]  /*11120*/  ISETP.GE.AND P4, PT, R20, c[0x0][0x3c8], PT ;  /* 0x0000f20014007a0c */ /* 0x000fe20003f86270 */
[--C-:B--2---:R-:W-:Y:S01]  /*11130*/  @!P3 IMAD.WIDE R14, R17, 0x4, R4.reuse ;  /* 0x00000004110eb825 */ /* 0x104fe200078e0204 */
[----:B------:R-:W-:Y:S02]  /*11140*/  @!P6 LEA.HI R2, R2, R2, RZ, 0x1 ;  /* 0x000000020202e211 */ /* 0x000fe400078f08ff */
[----:B------:R-:W-:Y:S01]  /*11150*/  @!P5 LEA.HI R0, R0, R0, RZ, 0x1 ;  /* 0x000000000000d211 */ /* 0x000fe200078f08ff */
[----:B------:R-:W-:Y:S01]  /*11160*/  @!P0 IMAD.WIDE R16, R3, 0x4, R4 ;  /* 0x0000000403108825 */ /* 0x000fe200078e0204 */
[----:B------:R2:W-:Y:S01]  /*11170*/  @!P3 ST.E.64 [R14.64], R78 ;  /* 0x0000004e0e00b985 */ /* 0x0005e2000c101b0e */
[----:B------:R-:W-:-:S02]  /*11180*/  IADD3 R3, R9, 0x70, RZ ;  /* 0x0000007009037810 */ /* 0x000fc40007ffe0ff */
[----:B------:R-:W-:Y:S02]  /*11190*/  ISETP.GE.AND P3, PT, R19, c[0x0][0x3c8], PT ;  /* 0x0000f20013007a0c */ /* 0x000fe40003f66270 */
[----:B------:R-:W-:Y:S02]  /*111a0*/  IADD3 R9, R9, 0x78, RZ ;  /* 0x0000007809097810 */ /* 0x000fe40007ffe0ff */
[----:B------:R-:W-:Y:S02]  /*111b0*/  @!P4 LEA.HI R20, R20, R20, RZ, 0x1 ;  /* 0x000000141414c211 */ /* 0x000fe400078f08ff */
[----:B-1----:R-:W-:Y:S01]  /*111c0*/  @!P1 LOP3.LUT R13, R6, 0xfffffffe, RZ, 0xc0, !PT ;  /* 0xfffffffe060d9812 */ /* 0x002fe200078ec0ff */
[----:B------:R-:W-:Y:S01]  /*111d0*/  @!P2 IMAD.WIDE R6, R7, 0x4, R4 ;  /* 0x000000040706a825 */ /* 0x000fe200078e0204 */
[----:B---3--:R-:W-:-:S03]  /*111e0*/  @!P5 LOP3.LUT R11, R0, 0xfffffffe, RZ, 0xc0, !PT ;  /* 0xfffffffe000bd812 */ /* 0x008fc600078ec0ff */
[--C-:B------:R-:W-:Y:S01]  /*111f0*/  @!P1 IMAD.WIDE R12, R13, 0x4, R4.reuse ;  /* 0x000000040d0c9825 */ /* 0x100fe200078e0204 */
[----:B------:R1:W-:Y:S01]  /*11200*/  @!P2 ST.E.64 [R6.64], R82 ;  /* 0x000000520600a985 */ /* 0x0003e2000c101b0e */
[----:B------:R-:W-:Y:S02]  /*11210*/  ISETP.GE.AND P2, PT, R18, c[0x0][0x3c8], PT ;  /* 0x0000f20012007a0c */ /* 0x000fe40003f46270 */
[----:B------:R-:W-:Y:S01]  /*11220*/  @!P3 LEA.HI R19, R19, R19, RZ, 0x1 ;  /* 0x000000131313b211 */ /* 0x000fe200078f08ff */
[----:B------:R3:W-:Y:S01]  /*11230*/  @!P1 ST.E.64 [R12.64], R86 ;  /* 0x000000560c009985 */ /* 0x0007e2000c101b0e */
[----:B------:R-:W-:Y:S01]  /*11240*/  ISETP.GE.AND P1, PT, R8, c[0x0][0x3c8], PT ;  /* 0x0000f20008007a0c */ /* 0x000fe20003f26270 */
[----:B------:R-:W-:Y:S01]  /*11250*/  @!P5 IMAD.WIDE R10, R11, 0x4, R4 ;  /* 0x000000040b0ad825 */ /* 0x000fe200078e0204 */
[----:B------:R-:W-:Y:S01]  /*11260*/  @!P3 LOP3.LUT R19, R19, 0xfffffffe, RZ, 0xc0, !PT ;  /* 0xfffffffe1313b812 */ /* 0x000fe200078ec0ff */
[----:B------:R4:W-:Y:S01]  /*11270*/  @!P0 ST.E.64 [R16.64], R90 ;  /* 0x0000005a10008985 */ /* 0x0009e2000c101b0e */
[----:B------:R-:W-:-:S05]  /*11280*/  ISETP.GE.AND P0, PT, R3, c[0x0][0x3c8], PT ;  /* 0x0000f20003007a0c */ /* 0x000fca0003f06270 */
[----:B------:R-:W-:-:S04]  /*11290*/  @!P2 LEA.HI R18, R18, R18, RZ, 0x1 ;  /* 0x000000121212a211 */ /* 0x000fc800078f08ff */
[----:B------:R-:W-:Y:S02]  /*112a0*/  @!P1 LEA.HI R8, R8, R8, RZ, 0x1 ;  /* 0x0000000808089211 */ /* 0x000fe400078f08ff */
[----:B--2---:R-:W-:Y:S02]  /*112b0*/  @!P2 LOP3.LUT R15, R18, 0xfffffffe, RZ, 0xc0, !PT ;  /* 0xfffffffe120fa812 */ /* 0x004fe400078ec0ff */
[----:B------:R-:W-:-:S04]  /*112c0*/  @!P0 LEA.HI R3, R3, R3, RZ, 0x1 ;  /* 0x0000000303038211 */ /* 0x000fc800078f08ff */
[----:B------:R-:W-:Y:S02]  /*112d0*/  @!P0 LOP3.LUT R3, R3, 0xfffffffe, RZ, 0xc0, !PT ;  /* 0xfffffffe03038812 */ /* 0x000fe400078ec0ff */
[----:B-1----:R-:W-:-:S03]  /*112e0*/  @!P6 LOP3.LUT R7, R2, 0xfffffffe, RZ, 0xc0, !PT ;  /* 0xfffffffe0207e812 */ /* 0x002fc600078ec0ff */
        /* <DEDUP_REMOVED lines=22> */
.L_x_58:
        /* <DEDUP_REMOVED lines=50> */
.L_x_61:
        /* <DEDUP_REMOVED lines=9> */
.L_x_1337:


//--------------------- .text._ZN7cutlass13device_kernelIN5flash19enable_sm80_to_sm89INS1_16FlashAttnFwdSm80INS1_25CollectiveMainloopFwdSm80ILi8ELi1ELb1EN4cute5tupleIJNS5_1CILi128EEES8_S8_EEELi128ENS_6half_tEfNS_4arch4Sm80ELb1ELb0ELb0ELb0ELb0ELb0ELb1ELb1EEENS1_21CollectiveEpilogueFwdIS9_NS6_IJNS7_ILi1EEESF_SF_EEESA_SC_Li256ELb0ELb1ELb1ELb0EEENS1_30DynamicPersistentTileSchedulerILi256ELi256ELb1ELb1ELb0EEEEEEEEEvNT_6ParamsE --------------------------
	.section	.text._ZN7cutlass13device_kernelIN5flash19enable_sm80_to_sm89INS1_16FlashAttnFwdSm80INS1_25CollectiveMainloopFwdSm80ILi8ELi1ELb1EN4cute5tupleIJNS5_1CILi128EEES8_S8_EEELi128ENS_6half_tEfNS_4arch4Sm80ELb1ELb0ELb0ELb0ELb0ELb0ELb1ELb1EEENS1_21CollectiveEpilogueFwdIS9_NS6_IJNS7_ILi1EEESF_SF_EEESA_SC_Li256ELb0ELb1ELb1ELb0EEENS1_30DynamicPersistentTileSchedulerILi256ELi256ELb1ELb1ELb0EEEEEEEEEvNT_6ParamsE,"ax",@progbits
	.sectioninfo	@"SHI_REGISTERS=255"
	.align	128
.text._ZN7cutlass13device_kernelIN5flash19enable_sm80_to_sm89INS1_16FlashAttnFwdSm80INS1_25CollectiveMainloopFwdSm80ILi8ELi1ELb1EN4cute5tupleIJNS5_1CILi128EEES8_S8_EEELi128ENS_6half_tEfNS_4arch4Sm80ELb1ELb0ELb0ELb0ELb0ELb0ELb1ELb1EEENS1_21CollectiveEpilogueFwdIS9_NS6_IJNS7_ILi1EEESF_SF_EEESA_SC_Li256ELb0ELb1ELb1ELb0EEENS1_30DynamicPersistentTileSchedulerILi256ELi256ELb1ELb1ELb0EEEEEEEEEvNT_6ParamsE:
        .type           _ZN7cutlass13device_kernelIN5flash19enable_sm80_to_sm89INS1_16FlashAttnFwdSm80INS1_25CollectiveMainloopFwdSm80ILi8ELi1ELb1EN4cute5tupleIJNS5_1CILi128EEES8_S8_EEELi128ENS_6half_tEfNS_4arch4Sm80ELb1ELb0ELb0ELb0ELb0ELb0ELb1ELb1EEENS1_21CollectiveEpilogueFwdIS9_NS6_IJNS7_ILi1EEESF_SF_EEESA_SC_Li256ELb0ELb1ELb1ELb0EEENS1_30DynamicPersistentTileSchedulerILi256ELi256ELb1ELb1ELb0EEEEEEEEEvNT_6ParamsE,@function
        .size           _ZN7cutlass13device_kernelIN5flash19enable_sm80_to_sm89INS1_16FlashAttnFwdSm80INS1_25CollectiveMainloopFwdSm80ILi8ELi1ELb1EN4cute5tupleIJNS5_1CILi128EEES8_S8_EEELi128ENS_6half_tEfNS_4arch4Sm80ELb1ELb0ELb0ELb0ELb0ELb0ELb1ELb1EEENS1_21CollectiveEpilogueFwdIS9_NS6_IJNS7_ILi1EEESF_SF_EEESA_SC_Li256ELb0ELb1ELb1ELb0EEENS1_30DynamicPersistentTileSchedulerILi256ELi256ELb1ELb1ELb0EEEEEEEEEvNT_6ParamsE,(.L_x_1338 - _ZN7cutlass13device_kernelIN5flash19enable_sm80_to_sm89INS1_16FlashAttnFwdSm80INS1_25CollectiveMainloopFwdSm80ILi8ELi1ELb1EN4cute5tupleIJNS5_1CILi128EEES8_S8_EEELi128ENS_6half_tEfNS_4arch4Sm80ELb1ELb0ELb0ELb0ELb0ELb0ELb1ELb1EEENS1_21CollectiveEpilogueFwdIS9_NS6_IJNS7_ILi1EEESF_SF_EEESA_SC_Li256ELb0ELb1ELb1ELb0EEENS1_30DynamicPersistentTileSchedulerILi256ELi256ELb1ELb1ELb0EEEEEEEEEvNT_6ParamsE)
        .other          _ZN7cutlass13device_kernelIN5flash19enable_sm80_to_sm89INS1_16FlashAttnFwdSm80INS1_25CollectiveMainloopFwdSm80ILi8ELi1ELb1EN4cute5tupleIJNS5_1CILi128EEES8_S8_EEELi128ENS_6half_tEfNS_4arch4Sm80ELb1ELb0ELb0ELb0ELb0ELb0ELb1ELb1EEENS1_21CollectiveEpilogueFwdIS9_NS6_IJNS7_ILi1EEESF_SF_EEESA_SC_Li256ELb0ELb1ELb1ELb0EEENS1_30DynamicPersistentTileSchedulerILi256ELi256ELb1ELb1ELb0EEEEEEEEEvNT_6ParamsE,@"STO_CUDA_ENTRY STV_DEFAULT"
_ZN7cutlass13device_kernelIN5flash19enable_sm80_to_sm89INS1_16FlashAttnFwdSm80INS1_25CollectiveMainloopFwdSm80ILi8ELi1ELb1EN4cute5tupleIJNS5_1CILi128EEES8_S8_EEELi128ENS_6half_tEfNS_4arch4Sm80ELb1ELb0ELb0ELb0ELb0ELb0ELb1ELb1EEENS1_21CollectiveEpilogueFwdIS9_NS6_IJNS7_ILi1EEESF_SF_EEESA_SC_Li256ELb0ELb1ELb1ELb0EEENS1_30DynamicPersistentTileSchedulerILi256ELi256ELb1ELb1ELb0EEEEEEEEEvNT_6ParamsE:
[----:B------:R-:W-:-:S03]  /*0000*/  MOV R1, c[0x0][0x28] ;  /* 0x00000a0000017a02 */ /* 0x000fc60000000f00 */
[----:B------:R-:W1:Y:S01]  /*0010*/  S2R R17, SR_TID.X ;  /* 0x0000000000117919 */ /* 0x000e620000002100 */
[----:B------:R-:W-:-:S03]  /*0020*/  IADD3 R1, R1, -0x60, RZ ;  /* 0xffffffa001017810 */ /* 0x000fc60007ffe0ff */
[----:B------:R-:W2:Y:S01]  /*0030*/  S2R R13, SR_CTAID.X ;  /* 0x00000000000d7919 */ /* 0x000ea20000002500 */
[----:B-1----:R-:W-:-:S05]  /*0040*/  SHF.R.U32.HI R2, RZ, 0x5, R17 ;  /* 0x00000005ff027819 */ /* 0x002fca0000011611 */
[----:B------:R-:W1:Y:S02]  /*0050*/  SHFL.IDX PT, R0, R2, RZ, 0x1f ;  /* 0x00001fff02007589 */ /* 0x000e6400000e0000 */
[----:B-1----:R-:W-:Y:S02]  /*0060*/  ISETP.GE.AND P0, PT, R0, 0x1, PT ;  /* 0x000000010000780c */ /* 0x002fe40003f06270 */
[----:B------:R1:W-:Y:S11]  /*0070*/  STL [R1+0x54], R0 ;  /* 0x0000540001007387 */ /* 0x0003f60000100800 */
[----:B------:R-:W-:Y:S06]  /*0080*/  @P0 BAR.ARV 0x4, 0x100 ;  /* 0x0104000000000b1d */ /* 0x000fec0000002000 */
[----:B--2---:R-:W-:-:S13]  /*0090*/  ISETP.GE.AND P0, PT, R13, c[0x0][0x538], PT ;  /* 0x00014e000d007a0c */ /* 0x004fda0003f06270 */
[----:B------:R-:W-:Y:S05]  /*00a0*/  @P0 EXIT ;  /* 0x000000000000094d */ /* 0x000fea0003800000 */
[----:B-1----:R-:W-:Y:S01]  /*00b0*/  SHF.R.S32.HI R11, RZ, 0x1f, R17 ;  /* 0x0000001fff0b7819 */ /* 0x002fe20000011411 */
[----:B------:R-:W-:Y:S01]  /*00c0*/  IMAD.MOV.U32 R206, RZ, RZ, 0x20 ;  /* 0x00000020ffce7424 */ /* 0x000fe200078e00ff */
[----:B------:R-:W-:Y:S01]  /*00d0*/  ULDC.64 UR6, c[0x0][0x118] ;  /* 0x0000460000067ab9 */ /* 0x000fe20000000a00 */
[----:B------:R-:W-:Y:S01]  /*00e0*/  IMAD.MOV.U32 R223, RZ, RZ, 0x10 ;  /* 0x00000010ffdf7424 */ /* 0x000fe200078e00ff */
[CC--:B------:R-:W-:Y:S02]  /*00f0*/  LEA.HI R2, R11.reuse, R17.reuse, RZ, 0x4 ;  /* 0x000000110b027211 */ /* 0x0c0fe400078f20ff */
[CC--:B------:R-:W-:Y:S02]  /*0100*/  LEA.HI R0, R11.reuse, R17.reuse, RZ, 0x2 ;  /* 0x000000110b007211 */ /* 0x0c0fe400078f10ff */
[----:B------:R-:W-:Y:S02]  /*0110*/  SHF.R.S32.HI R3, RZ, 0x4, R2 ;  /* 0x00000004ff037819 */ /* 0x000fe40000011402 */
[----:B------:R-:W-:-:S02]  /*0120*/  LEA.HI R10, R11, R17, RZ, 0x3 ;  /* 0x000000110b0a7211 */ /* 0x000fc400078f18ff */
[----:B------:R-:W-:Y:S02]  /*0130*/  LOP3.LUT R4, R0, 0xfffffffc, RZ, 0xc0, !PT ;  /* 0xfffffffc00047812 */ /* 0x000fe400078ec0ff */
[C---:B------:R-:W-:Y:S02]  /*0140*/  LOP3.LUT R0, R2.reuse, 0xfffffff0, RZ, 0xc0, !PT ;  /* 0xfffffff002007812 */ /* 0x040fe400078ec0ff */
[----:B------:R-:W-:Y:S01]  /*0150*/  LEA.HI R2, R2, R3, RZ, 0x1 ;  /* 0x0000000302027211 */ /* 0x000fe200078f08ff */
[C---:B------:R-:W-:Y:S01]  /*0160*/  IMAD.IADD R4, R17.reuse, 0x1, -R4 ;  /* 0x0000000111047824 */ /* 0x040fe200078e0a04 */
[----:B------:R-:W-:Y:S01]  /*0170*/  SHF.R.S32.HI R16, RZ, 0x3, R10 ;  /* 0x00000003ff107819 */ /* 0x000fe2000001140a */
[----:B------:R-:W-:Y:S01]  /*0180*/  IMAD.IADD R5, R17, 0x1, -R0 ;  /* 0x0000000111057824 */ /* 0x000fe200078e0a00 */
[----:B------:R-:W-:Y:S02]  /*0190*/  LOP3.LUT R6, R10, 0xfffffff8, RZ, 0xc0, !PT ;  /* 0xfffffff80a067812 */ /* 0x000fe400078ec0ff */
[----:B------:R-:W-:Y:S01]  /*01a0*/  LOP3.LUT R0, R2, 0xfffffffe, RZ, 0xc0, !PT ;  /* 0xfffffffe02007812 */ /* 0x000fe200078ec0ff */
[----:B------:R-:W-:-:S02]  /*01b0*/  IMAD.SHL.U32 R7, R16, 0x40, RZ ;  /* 0x0000004010077824 */ /* 0x000fc400078e00ff */
[----:B------:R-:W-:Y:S02]  /*01c0*/  IMAD.IADD R6, R17, 0x1, -R6 ;  /* 0x0000000111067824 */ /* 0x000fe400078e0a06 */
[----:B------:R-:W-:Y:S01]  /*01d0*/  IMAD.IADD R9, R3, 0x1, -R0 ;  /* 0x0000000103097824 */ /* 0x000fe200078e0a00 */
[----:B------:R-:W-:Y:S01]  /*01e0*/  LEA.HI R0, R4, R4, RZ, 0x1 ;  /* 0x0000000404007211 */ /* 0x000fe200078f08ff */
[C---:B------:R-:W-:Y:S01]  /*01f0*/  IMAD.SHL.U32 R14, R6.reuse, 0x8, RZ ;  /* 0x00000008060e7824 */ /* 0x040fe200078e00ff */
[----:B------:R-:W-:Y:S01]  /*0200*/  LOP3.LUT R2, R7, 0x1c0, RZ, 0xc0, !PT ;  /* 0x000001c007027812 */ /* 0x000fe200078ec0ff */
[----:B------:R-:W-:Y:S01]  /*0210*/  IMAD.SHL.U32 R8, R6, 0x40, RZ ;  /* 0x0000004006087824 */ /* 0x000fe200078e00ff */
[----:B------:R-:W-:Y:S02]  /*0220*/  SHF.R.S32.HI R7, RZ, 0x1f, R5 ;  /* 0x0000001fff077819 */ /* 0x000fe40000011405 */
[----:B------:R-:W-:Y:S01]  /*0230*/  LOP3.LUT R0, R0, 0x1ffffffe, RZ, 0xc0, !PT ;  /* 0x1ffffffe00007812 */ /* 0x000fe200078ec0ff */
[----:B------:R-:W-:Y:S01]  /*0240*/  STL [R1+0x40], R14 ;  /* 0x0000400e01007387 */ /* 0x000fe20000100800 */
[----:B------:R-:W-:-:S02]  /*0250*/  LOP3.LUT R3, R2, 0x38, R14, 0xf8, !PT ;  /* 0x0000003802037812 */ /* 0x000fc400078ef80e */
[----:B------:R-:W-:Y:S01]  /*0260*/  SHF.R.U32.HI R2, RZ, 0x3, R2 ;  /* 0x00000003ff027819 */ /* 0x000fe20000011602 */
[----:B------:R-:W-:Y:S01]  /*0270*/  IMAD.IADD R12, R4, 0x1, -R0 ;  /* 0x00000001040c7824 */ /* 0x000fe200078e0a00 */
[----:B------:R-:W-:Y:S02]  /*0280*/  LEA.HI R200, R7, R5, RZ, 0x3 ;  /* 0x0000000507c87211 */ /* 0x000fe400078f18ff */
[----:B------:R-:W-:Y:S02]  /*0290*/  LOP3.LUT R7, R3, R2, RZ, 0x3c, !PT ;  /* 0x0000000203077212 */ /* 0x000fe400078e3cff */
[C---:B------:R-:W-:Y:S01]  /*02a0*/  LOP3.LUT R0, R200.reuse, 0xfffffff8, RZ, 0xc0, !PT ;  /* 0xfffffff8c8007812 */ /* 0x040fe200078ec0ff */
[----:B------:R-:W-:Y:S01]  /*02b0*/  IMAD.SHL.U32 R200, R200, 0x40, RZ ;  /* 0x00000040c8c87824 */ /* 0x000fe200078e00ff */
[----:B------:R-:W-:Y:S02]  /*02c0*/  LOP3.LUT R2, R8, 0x1c0, RZ, 0xc0, !PT ;  /* 0x000001c008027812 */ /* 0x000fe400078ec0ff */
[----:B------:R-:W-:Y:S01]  /*02d0*/  LEA.HI R4, R11, R17, RZ, 0x6 ;  /* 0x000000110b047211 */ /* 0x000fe200078f30ff */
[----:B------:R-:W-:Y:S01]  /*02e0*/  IMAD.IADD R5, R5, 0x1, -R0 ;  /* 0x0000000105057824 */ /* 0x000fe200078e0a00 */
[----:B------:R-:W-:-:S02]  /*02f0*/  LOP3.LUT R3, R2, 0x8, R10, 0xf8, !PT ;  /* 0x0000000802037812 */ /* 0x000fc400078ef80a */
[----:B------:R-:W-:Y:S01]  /*0300*/  SHF.R.U32.HI R2, RZ, 0x3, R2 ;  /* 0x00000003ff027819 */ /* 0x000fe20000011602 */
[----:B------:R-:W-:Y:S01]  /*0310*/  IMAD.SHL.U32 R0, R4, 0x8, RZ ;  /* 0x0000000804007824 */ /* 0x000fe200078e00ff */
[----:B------:R-:W-:Y:S01]  /*0320*/  LEA.HI R8, R11, R17, RZ, 0x5 ;  /* 0x000000110b087211 */ /* 0x000fe200078f28ff */
[----:B------:R-:W-:Y:S01]  /*0330*/  IMAD.SHL.U32 R4, R5, 0x40, RZ ;  /* 0x0000004005047824 */ /* 0x000fe200078e00ff */
[----:B------:R-:W-:Y:S01]  /*0340*/  LOP3.LUT R201, R3, R2, RZ, 0x3c, !PT ;  /* 0x0000000203c97212 */ /* 0x000fe200078e3cff */
[----:B------:R-:W-:Y:S01]  /*0350*/  IMAD.SHL.U32 R3, R9, 0x8, RZ ;  /* 0x0000000809037824 */ /* 0x000fe200078e00ff */
[----:B------:R-:W-:Y:S02]  /*0360*/  LOP3.LUT R2, R8, 0xffffffe0, RZ, 0xc0, !PT ;  /* 0xffffffe008027812 */ /* 0x000fe400078ec0ff */
[----:B------:R-:W-:Y:S01]  /*0370*/  LOP3.LUT R228, R7, 0x7ffffe00, R0, 0xf8, !PT ;  /* 0x7ffffe0007e47812 */ /* 0x000fe200078ef800 */
[----:B------:R-:W-:Y:S01]  /*0380*/  IMAD R201, R9, 0x200, R201 ;  /* 0x0000020009c97824 */ /* 0x000fe200078e02c9 */
[----:B------:R-:W-:Y:S01]  /*0390*/  LOP3.LUT R0, R4, 0x1c0, RZ, 0xc0, !PT ;  /* 0x000001c004007812 */ /* 0x000fe200078ec0ff */
[----:B------:R-:W-:Y:S01]  /*03a0*/  IMAD.IADD R10, R17, 0x1, -R2 ;  /* 0x00000001110a7824 */ /* 0x000fe200078e0a02 */
[--C-:B------:R-:W-:Y:S01]  /*03b0*/  SHF.R.S32.HI R224, RZ, 0x5, R8.reuse ;  /* 0x00000005ffe07819 */ /* 0x100fe20000011408 */
[----:B------:R-:W-:Y:S01]  /*03c0*/  IMAD.SHL.U32 R228, R228, 0x2, RZ ;  /* 0x00000002e4e47824 */ /* 0x000fe200078e00ff */
[----:B------:R-:W-:-:S02]  /*03d0*/  SHF.R.S32.HI R4, RZ, 0x1f, R8 ;  /* 0x0000001fff047819 */ /* 0x000fc40000011408 */
[----:B------:R-:W-:Y:S02]  /*03e0*/  LOP3.LUT R3, R0, 0x8, R3, 0xf8, !PT ;  /* 0x0000000800037812 */ /* 0x000fe400078ef803 */
[----:B------:R-:W-:Y:S02]  /*03f0*/  SHF.R.U32.HI R2, RZ, 0x3, R0 ;  /* 0x00000003ff027819 */ /* 0x000fe40000011600 */
[----:B------:R-:W-:Y:S02]  /*0400*/  LEA.HI R0, R4, R224, RZ, 0x3 ;  /* 0x000000e004007211 */ /* 0x000fe400078f18ff */
[----:B------:R-:W-:Y:S02]  /*0410*/  SHF.R.S32.HI R7, RZ, 0x1f, R10 ;  /* 0x0000001fff077819 */ /* 0x000fe4000001140a */
[----:B------:R-:W-:Y:S02]  /*0420*/  LOP3.LUT R0, R0, 0xffffff8, RZ, 0xc0, !PT ;  /* 0x0ffffff800007812 */ /* 0x000fe400078ec0ff */
[----:B------:R-:W-:-:S02]  /*0430*/  LOP3.LUT R4, R3, R2, RZ, 0x3c, !PT ;  /* 0x0000000203047212 */ /* 0x000fc400078e3cff */
[----:B------:R-:W-:Y:S01]  /*0440*/  LEA.HI R3, R7, R10, RZ, 0x2 ;  /* 0x0000000a07037211 */ /* 0x000fe200078f10ff */
[----:B------:R-:W-:Y:S01]  /*0450*/  IMAD.IADD R2, R224, 0x1, -R0 ;  /* 0x00000001e0027824 */ /* 0x000fe200078e0a00 */
[----:B------:R-:W-:Y:S02]  /*0460*/  R2P PR, R5, 0x6 ;  /* 0x0000000605007804 */ /* 0x000fe40000000000 */
[----:B------:R-:W-:Y:S02]  /*0470*/  SHF.R.S32.HI R0, RZ, 0x2, R3 ;  /* 0x00000002ff007819 */ /* 0x000fe40000011403 */
[----:B------:R-:W-:Y:S02]  /*0480*/  LOP3.LUT R3, R3, 0x7ffffffc, RZ, 0xc0, !PT ;  /* 0x7ffffffc03037812 */ /* 0x000fe400078ec0ff */
[----:B------:R-:W-:Y:S01]  /*0490*/  LOP3.LUT R200, R4, 0x7ffffe00, R200, 0xf8, !PT ;  /* 0x7ffffe0004c87812 */ /* 0x000fe200078ef8c8 */
[----:B------:R-:W-:Y:S01]  /*04a0*/  IMAD R8, R2, 0x10, R0 ;  /* 0x0000001002087824 */ /* 0x000fe200078e0200 */
[----:B------:R-:W-:Y:S01]  /*04b0*/  IADD3 R0, R14, 0x40, RZ ;  /* 0x000000400e007810 */ /* 0x000fe20007ffe0ff */
[C---:B------:R-:W-:Y:S01]  /*04c0*/  IMAD R4, R6.reuse, 0x20, R16 ;  /* 0x0000002006047824 */ /* 0x040fe200078e0210 */
[----:B------:R-:W-:Y:S01]  /*04d0*/  LOP3.LUT P3, RZ, R6, 0x2, RZ, 0xc0, !PT ;  /* 0x0000000206ff7812 */ /* 0x000fe2000786c0ff */
[----:B------:R-:W-:Y:S01]  /*04e0*/  IMAD.IADD R3, R10, 0x1, -R3 ;  /* 0x000000010a037824 */ /* 0x000fe200078e0a03 */
[----:B------:R-:W-:Y:S01]  /*04f0*/  SHF.R.S32.HI R0, RZ, 0x1f, R0 ;  /* 0x0000001fff007819 */ /* 0x000fe20000011400 */
[----:B------:R-:W-:Y:S01]  /*0500*/  STL [R1+0x58], R8 ;  /* 0x0000580801007387 */ /* 0x000fe20000100800 */
[----:B------:R-:W-:Y:S01]  /*0510*/  LEA R200, R200, 0x100, 0x1 ;  /* 0x00000100c8c87811 */ /* 0x000fe200078e08ff */
[----:B------:R-:W-:Y:S01]  /*0520*/  IMAD.SHL.U32 R3, R3, 0x2, RZ ;  /* 0x0000000203037824 */ /* 0x000fe200078e00ff */
[----:B------:R-:W-:Y:S01]  /*0530*/  SEL R5, R206, 0xffffffe0, !P2 ;  /* 0xffffffe0ce057807 */ /* 0x000fe20005000000 */
[----:B------:R-:W-:Y:S01]  /*0540*/  STL [R1+0x48], R13 ;  /* 0x0000480d01007387 */ /* 0x000fe20000100800 */
[----:B------:R-:W-:Y:S01]  /*0550*/  IMAD.MOV.U32 R2, RZ, RZ, 0x40 ;  /* 0x00000040ff027424 */ /* 0x000fe200078e00ff */
[----:B------:R-:W-:Y:S01]  /*0560*/  LOP3.LUT P0, RZ, R6, 0x4, RZ, 0xc0, !PT ;  /* 0x0000000406ff7812 */ /* 0x000fe2000780c0ff */
[----:B------:R-:W-:Y:S01]  /*0570*/  IMAD R224, R224, 0x800, R200 ;  /* 0x00000800e0e07824 */ /* 0x000fe200078e02c8 */
[----:B------:R-:W-:Y:S01]  /*0580*/  STL [R1+0x5c], R4 ;  /* 0x00005c0401007387 */ /* 0x000fe20000100800 */
[----:B------:R-:W-:-:S02]  /*0590*/  LEA R201, R201, 0x8100, 0x1 ;  /* 0x00008100c9c97811 */ /* 0x000fc400078e08ff */
[----:B------:R-:W-:Y:S01]  /*05a0*/  SEL R223, R223, 0xfffffff0, !P1 ;  /* 0xfffffff0dfdf7807 */ /* 0x000fe20004800000 */
[----:B------:R1:W-:Y:S01]  /*05b0*/  STL [R1+0x4c], R0 ;  /* 0x00004c0001007387 */ /* 0x0003e20000100800 */
[----:B------:R-:W-:Y:S02]  /*05c0*/  SEL R206, R206, 0xffffffe0, !P1 ;  /* 0xffffffe0cece7807 */ /* 0x000fe40004800000 */
[----:B------:R-:W-:Y:S01]  /*05d0*/  SEL R202, R2, 0xffffffc0, !P0 ;  /* 0xffffffc002ca7807 */ /* 0x000fe20004000000 */
[----:B------:R-:W-:Y:S01]  /*05e0*/  STL [R1+0x2c], R3 ;  /* 0x00002c0301007387 */ /* 0x000fe20000100800 */
[----:B------:R-:W-:Y:S01]  /*05f0*/  IADD3 R207, R201, 0x20, RZ ;  /* 0x00000020c9cf7810 */ /* 0x000fe20007ffe0ff */
[----:B------:R-:W-:Y:S01]  /*0600*/  IMAD.IADD R223, R223, 0x1, R5 ;  /* 0x00000001dfdf7824 */ /* 0x000fe200078e0205 */
[C---:B------:R-:W-:Y:S01]  /*0610*/  @P3 IADD3 R207, R201.reuse, -0x20, RZ ;  /* 0xffffffe0c9cf3810 */ /* 0x040fe20007ffe0ff */
[----:B------:R-:W-:Y:S02]  /*0620*/  IMAD.IADD R225, R206, 0x1, R224 ;  /* 0x00000001cee17824 */ /* 0x000fe400078e02e0 */
[----:B------:R-:W-:Y:S01]  /*0630*/  IMAD.IADD R205, R201, 0x1, R202 ;  /* 0x00000001c9cd7824 */ /* 0x000fe200078e02ca */
[C---:B------:R-:W-:Y:S01]  /*0640*/  IADD3 R222, R207.reuse, 0x800, RZ ;  /* 0x00000800cfde7810 */ /* 0x040fe20007ffe0ff */
[----:B------:R-:W-:Y:S01]  /*0650*/  IMAD.IADD R204, R200, 0x1, R206 ;  /* 0x00000001c8cc7824 */ /* 0x000fe200078e02ce */
[C---:B------:R-:W-:Y:S01]  /*0660*/  IADD3 R221, R207.reuse, 0x1000, RZ ;  /* 0x00001000cfdd7810 */ /* 0x040fe20007ffe0ff */
[----:B------:R-:W-:Y:S01]  /*0670*/  IMAD.IADD R202, R202, 0x1, R207 ;  /* 0x00000001caca7824 */ /* 0x000fe200078e02cf */
[----:B------:R-:W-:Y:S01]  /*0680*/  IADD3 R220, R207, 0x1800, RZ ;  /* 0x00001800cfdc7810 */ /* 0x000fe20007ffe0ff */
[----:B------:R-:W-:Y:S01]  /*0690*/  IMAD R223, R223, 0x2, R200 ;  /* 0x00000002dfdf7824 */ /* 0x000fe200078e02c8 */
[----:B------:R-:W-:-:S02]  /*06a0*/  IADD3 R219, R207, 0x2000, RZ ;  /* 0x00002000cfdb7810 */ /* 0x000fc40007ffe0ff */
[C---:B------:R-:W-:Y:S02]  /*06b0*/  IADD3 R218, R207.reuse, 0x2800, RZ ;  /* 0x00002800cfda7810 */ /* 0x040fe40007ffe0ff */
[C---:B------:R-:W-:Y:S02]  /*06c0*/  IADD3 R217, R207.reuse, 0x3000, RZ ;  /* 0x00003000cfd97810 */ /* 0x040fe40007ffe0ff */
[C---:B------:R-:W-:Y:S01]  /*06d0*/  IADD3 R216, R207.reuse, 0x3800, RZ ;  /* 0x00003800cfd87810 */ /* 0x040fe20007ffe0ff */
[----:B-1----:R-:W-:Y:S01]  /*06e0*/  IMAD R0, R12, 0x8, R8 ;  /* 0x000000080c007824 */ /* 0x002fe200078e0208 */
[C---:B------:R-:W-:Y:S02]  /*06f0*/  IADD3 R215, R207.reuse, 0x4000, RZ ;  /* 0x00004000cfd77810 */ /* 0x040fe40007ffe0ff */
[C---:B------:R-:W-:Y:S02]  /*0700*/  IADD3 R214, R207.reuse, 0x4800, RZ ;  /* 0x00004800cfd67810 */ /* 0x040fe40007ffe0ff */
[----:B------:R1:W-:Y:S01]  /*0710*/  STL [R1+0x50], R0 ;  /* 0x0000500001007387 */ /* 0x0003e20000100800 */
[----:B------:R-:W-:-:S02]  /*0720*/  IADD3 R213, R207, 0x5000, RZ ;  /* 0x00005000cfd57810 */ /* 0x000fc40007ffe0ff */
[C---:B------:R-:W-:Y:S02]  /*0730*/  IADD3 R212, R207.reuse, 0x5800, RZ ;  /* 0x00005800cfd47810 */ /* 0x040fe40007ffe0ff */
[C---:B------:R-:W-:Y:S02]  /*0740*/  IADD3 R211, R207.reuse, 0x6000, RZ ;  /* 0x00006000cfd37810 */ /* 0x040fe40007ffe0ff */
[C---:B------:R-:W-:Y:S02]  /*0750*/  IADD3 R210, R207.reuse, 0x6800, RZ ;  /* 0x00006800cfd27810 */ /* 0x040fe40007ffe0ff */
[C---:B------:R-:W-:Y:S02]  /*0760*/  IADD3 R209, R207.reuse, 0x7000, RZ ;  /* 0x00007000cfd17810 */ /* 0x040fe40007ffe0ff */
[----:B------:R-:W-:Y:S02]  /*0770*/  IADD3 R208, R207, 0x7800, RZ ;  /* 0x00007800cfd07810 */ /* 0x000fe40007ffe0ff */
[----:B-1----:R-:W-:-:S04]  /*0780*/  SEL R0, R2, 0xffffffc0, !P2 ;  /* 0xffffffc002007807 */ /* 0x002fc80005000000 */
[----:B------:R-:W-:Y:S01]  /*0790*/  IADD3 R206, R0, R200, R206 ;  /* 0x000000c800ce7210 */ /* 0x000fe20007ffe0ce */
[----:B------:R-:W-:Y:S02]  /*07a0*/  IMAD.IADD R203, R200, 0x1, R0 ;  /* 0x00000001c8cb7824 */ /* 0x000fe400078e0200 */
[C---:B------:R-:W-:Y:S02]  /*07b0*/  IMAD.IADD R227, R0.reuse, 0x1, R224 ;  /* 0x0000000100e37824 */ /* 0x040fe400078e02e0 */
[----:B------:R-:W-:Y:S02]  /*07c0*/  IMAD.IADD R226, R0, 0x1, R225 ;  /* 0x0000000100e27824 */ /* 0x000fe400078e02e1 */
.L_x_87:
[----:B------:R-:W2:Y:S01]  /*07d0*/  LDL R4, [R1+0x48] ;  /* 0x0000480001047983 */ /* 0x000ea20000100800 */
[----:B------:R-:W-:Y:S01]  /*07e0*/  IMAD.MOV.U32 R0, RZ, RZ, c[0x0][0x560] ;  /* 0x00015800ff007624 */ /* 0x000fe200078e00ff */
[----:B------:R-:W-:Y:S01]  /*07f0*/  YIELD ;  /* 0x0000000000007946 */ /* 0x000fe20003800000 */
[----:B------:R-:W-:Y:S03]  /*0800*/  BSSY B0, `(.L_x_62) ;  /* 0x0000016000007945 */ /* 0x000fe60003800000 */
[----:B------:R-:W-:-:S13]  /*0810*/  ISETP.NE.AND P0, PT, R0, 0x1, PT ;  /* 0x000000010000780c */ /* 0x000fda0003f05270 */
[----:B--2---:R-:W-:Y:S01]  /*0820*/  @P0 IMAD.HI.U32 R0, R4, c[0x0][0x564], RZ ;  /* 0x0001590004000a27 */ /* 0x004fe200078e00ff */
[----:B------:R-:W-:-:S04]  /*0830*/  MOV R3, R4 ;  /* 0x0000000400037202 */ /* 0x000fc80000000f00 */
[----:B------:R-:W-:-:S04]  /*0840*/  @P0 SHF.R.U32.HI R3, RZ, c[0x0][0x568], R0 ;  /* 0x00015a00ff030a19 */ /* 0x000fc80000011600 */
[----:B------:R-:W-:Y:S01]  /*0850*/  ISETP.GE.AND P0, PT, R3, c[0x0][0x578], PT ;  /* 0x00015e0003007a0c */ /* 0x000fe20003f06270 */
[----:B------:R-:W-:-:S04]  /*0860*/  IMAD.MOV R2, RZ, RZ, -R3 ;  /* 0x000000ffff027224 */ /* 0x000fc800078e0a03 */
[----:B------:R-:W-:-:S08]  /*0870*/  IMAD R2, R2, c[0x0][0x560], R4 ;  /* 0x0001580002027a24 */ /* 0x000fd000078e0204 */
[----:B------:R-:W-:Y:S05]  /*0880*/  @!P0 BRA `(.L_x_63) ;  /* 0x0000007000008947 */ /* 0x000fea0003800000 */
[----:B------:R-:W-:-:S04]  /*0890*/  MOV R0, c[0x0][0x56c] ;  /* 0x00015b0000007a02 */ /* 0x000fc80000000f00 */
[----:B------:R-:W-:Y:S02]  /*08a0*/  ISETP.NE.AND P0, PT, R0, 0x1, PT ;  /* 0x000000010000780c */ /* 0x000fe40003f05270 */
[----:B------:R-:W-:-:S11]  /*08b0*/  MOV R0, R2 ;  /* 0x0000000200007202 */ /* 0x000fd60000000f00 */
[----:B------:R-:W-:-:S05]  /*08c0*/  @P0 IMAD.HI.U32 R4, R2, c[0x0][0x570], RZ ;  /* 0x00015c0002040a27 */ /* 0x000fca00078e00ff */
[----:B------:R-:W-:-:S05]  /*08d0*/  @P0 SHF.R.U32.HI R0, RZ, c[0x0][0x574], R4 ;  /* 0x00015d00ff000a19 */ /* 0x000fca0000011604 */
[----:B------:R-:W-:Y:S01]  /*08e0*/  IMAD R4, R0, c[0x0][0x56c], RZ ;  /* 0x00015b0000047a24 */ /* 0x000fe200078e02ff */
[----:B------:R-:W-:Y:S05]  /*08f0*/  BRA `(.L_x_64) ;  /* 0x0000006000007947 */ /* 0x000fea0003800000 */
.L_x_63:
[----:B------:R-:W-:-:S04]  /*0900*/  MOV R0, c[0x0][0x554] ;  /* 0x0001550000007a02 */ /* 0x000fc80000000f00 */
[----:B------:R-:W-:Y:S02]  /*0910*/  ISETP.NE.AND P0, PT, R0, 0x1, PT ;  /* 0x000000010000780c */ /* 0x000fe40003f05270 */
[----:B------:R-:W-:-:S11]  /*0920*/  MOV R0, R2 ;  /* 0x0000000200007202 */ /* 0x000fd60000000f00 */
[----:B------:R-:W-:-:S05]  /*0930*/  @P0 IMAD.HI.U32 R4, R2, c[0x0][0x558], RZ ;  /* 0x0001560002040a27 */ /* 0x000fca00078e00ff */
[----:B------:R-:W-:-:S05]  /*0940*/  @P0 SHF.R.U32.HI R0, RZ, c[0x0][0x55c], R4 ;  /* 0x00015700ff000a19 */ /* 0x000fca0000011604 */
[----:B------:R-:W-:Y:S02]  /*0950*/  IMAD R4, R0, c[0x0][0x554], RZ ;  /* 0x0001550000047a24 */ /* 0x000fe400078e02ff */
.L_x_64:
[----:B------:R-:W-:Y:S05]  /*0960*/  BSYNC B0 ;  /* 0x0000000000007941 */ /* 0x000fea0003800000 */
.L_x_62:
[----:B------:R-:W-:Y:S01]  /*0970*/  IMAD.MOV.U32 R5, RZ, RZ, c[0x0][0x53c] ;  /* 0x00014f00ff057624 */ /* 0x000fe200078e00ff */
[----:B------:R-:W-:Y:S01]  /*0980*/  ULDC UR5, c[0x0][0x1d0] ;  /* 0x0000740000057ab9 */ /* 0x000fe20000000800 */
[----:B------:R-:W-:Y:S01]  /*0990*/  IMAD.MOV.U32 R11, RZ, RZ, R0 ;  /* 0x000000ffff0b7224 */ /* 0x000fe200078e0000 */
[----:B------:R-:W-:Y:S01]  /*09a0*/  UIADD3 UR5, UR5, 0x7f, URZ ;  /* 0x0000007f05057890 */ /* 0x000fe2000fffe03f */
[----:B------:R-:W-:Y:S01]  /*09b0*/  IMAD.MOV.U32 R17, RZ, RZ, c[0x0][0x2c4] ;  /* 0x0000b100ff117624 */ /* 0x000fe200078e00ff */
[----:B------:R-:W-:Y:S01]  /*09c0*/  ISETP.NE.AND P0, PT, R5, 0x1, PT ;  /* 0x000000010500780c */ /* 0x000fe20003f05270 */
[----:B------:R-:W-:Y:S01]  /*09d0*/  IMAD.MOV.U32 R7, RZ, RZ, c[0x0][0x548] ;  /* 0x00015200ff077624 */ /* 0x000fe200078e00ff */
[----:B------:R-:W-:Y:S01]  /*09e0*/  LOP3.LUT R5, RZ, R0, RZ, 0x33, !PT ;  /* 0x00000000ff057212 */ /* 0x000fe200078e33ff */
[----:B------:R-:W-:Y:S01]  /*09f0*/  IMAD.IADD R4, R2, 0x1, -R4 ;  /* 0x0000000102047824 */ /* 0x000fe200078e0a04 */
[----:B------:R-:W-:Y:S01]  /*0a00*/  ISETP.NE.AND P5, PT, R17, 0x1, PT ;  /* 0x000000011100780c */ /* 0x000fe20003fa5270 */
[----:B------:R-:W-:Y:S01]  /*0a10*/  USHF.R.S32.HI UR4, URZ, 0x1f, UR5 ;  /* 0x0000001f3f047899 */ /* 0x000fe20008011405 */
[----:B------:R-:W-:Y:S01]  /*0a20*/  BSSY B0, `(.L_x_65) ;  /* 0x000003f000007945 */ /* 0x000fe20003800000 */
[----:B------:R-:W-:-:S02]  /*0a30*/  IMAD R3, R3, c[0x0][0x554], R4 ;  /* 0x0001550003037a24 */ /* 0x000fc400078e0204 */
[----:B------:R-:W-:Y:S01]  /*0a40*/  ULEA.HI UR4, UR4, UR5, URZ, 0x7 ;  /* 0x0000000504047291 */ /* 0x000fe2000f8f383f */
[----:B------:R-:W-:Y:S02]  /*0a50*/  IMAD.MOV.U32 R2, RZ, RZ, RZ ;  /* 0x000000ffff027224 */ /* 0x000fe400078e00ff */
[----:B------:R-:W-:Y:S01]  /*0a60*/  IMAD.MOV.U32 R20, RZ, RZ, R3 ;  /* 0x000000ffff147224 */ /* 0x000fe200078e0003 */
[----:B------:R-:W-:Y:S01]  /*0a70*/  USHF.R.S32.HI UR4, URZ, 0x7, UR4 ;  /* 0x000000073f047899 */ /* 0x000fe20008011404 */
[----:B------:R-:W-:Y:S01]  /*0a80*/  @P0 IMAD.HI.U32 R6, R0, c[0x0][0x540], RZ ;  /* 0x0001500000060a27 */ /* 0x000fe200078e00ff */
[----:B------:R-:W-:-:S04]  /*0a90*/  IADD3 R0, R5, c[0x0][0x53c], RZ ;  /* 0x00014f0005007a10 */ /* 0x000fc80007ffe0ff */
[----:B------:R-:W-:Y:S01]  /*0aa0*/  @P0 SHF.R.U32.HI R11, RZ, c[0x0][0x544], R6 ;  /* 0x00015100ff0b0a19 */ /* 0x000fe20000011606 */
[----:B------:R-:W-:Y:S01]  /*0ab0*/  IMAD.MOV.U32 R6, RZ, RZ, 0x80 ;  /* 0x00000080ff067424 */ /* 0x000fe200078e00ff */
[----:B------:R-:W-:-:S03]  /*0ac0*/  ISETP.NE.AND P0, PT, R7, 0x1, PT ;  /* 0x000000010700780c */ /* 0x000fc60003f05270 */
[----:B------:R-:W-:Y:S01]  /*0ad0*/  IMAD R0, R11, c[0x0][0x53c], R0 ;  /* 0x00014f000b007a24 */ /* 0x000fe200078e0200 */
[----:B------:R1:W-:Y:S03]  /*0ae0*/  STL [R1+0x38], R11 ;  /* 0x0000380b01007387 */ /* 0x0003e60000100800 */
[----:B------:R-:W-:-:S05]  /*0af0*/  IMAD.SHL.U32 R158, R0, 0x80, RZ ;  /* 0x00000080009e7824 */ /* 0x000fca00078e00ff */
[----:B------:R-:W-:Y:S01]  /*0b00*/  IADD3 R0, R158, 0x7f, RZ ;  /* 0x0000007f9e007810 */ /* 0x000fe20007ffe0ff */
[----:B------:R1:W-:Y:S04]  /*0b10*/  STL [R1+0x3c], R158 ;  /* 0x00003c9e01007387 */ /* 0x0003e80000100800 */
[----:B------:R-:W-:-:S05]  /*0b20*/  @P5 IMAD.HI.U32 R5, R0, c[0x0][0x2c8], RZ ;  /* 0x0000b20000055a27 */ /* 0x000fca00078e00ff */
[----:B------:R-:W-:Y:S02]  /*0b30*/  @P5 SHF.R.U32.HI R0, RZ, c[0x0][0x2cc], R5 ;  /* 0x0000b300ff005a19 */ /* 0x000fe40000011605 */
[----:B------:R-:W-:-:S04]  /*0b40*/  IADD3 R5, R6, -c[0x0][0x168], RZ ;  /* 0x80005a0006057a10 */ /* 0x000fc80007ffe0ff */
[----:B------:R-:W-:-:S04]  /*0b50*/  IADD3 R0, R0, c[0x0][0x1d0], R5 ;  /* 0x0000740000007a10 */ /* 0x000fc80007ffe005 */
[----:B------:R-:W-:-:S04]  /*0b60*/  SHF.R.S32.HI R6, RZ, 0x1f, R0 ;  /* 0x0000001fff067819 */ /* 0x000fc80000011400 */
[----:B------:R-:W-:Y:S01]  /*0b70*/  LEA.HI R6, R6, R0, RZ, 0x7 ;  /* 0x0000000006067211 */ /* 0x000fe200078f38ff */
[----:B------:R-:W-:-:S03]  /*0b80*/  @P0 IMAD.HI.U32 R0, R3, c[0x0][0x54c], RZ ;  /* 0x0001530003000a27 */ /* 0x000fc600078e00ff */
[----:B------:R-:W-:Y:S02]  /*0b90*/  SHF.R.S32.HI R6, RZ, 0x7, R6 ;  /* 0x00000007ff067819 */ /* 0x000fe40000011406 */
[----:B------:R-:W-:Y:S02]  /*0ba0*/  @P0 SHF.R.U32.HI R20, RZ, c[0x0][0x550], R0 ;  /* 0x00015400ff140a19 */ /* 0x000fe40000011600 */
[----:B------:R-:W-:-:S03]  /*0bb0*/  IMNMX R6, R6, UR4, PT ;  /* 0x0000000406067c17 */ /* 0x000fc6000b800200 */
[----:B------:R-:W-:Y:S01]  /*0bc0*/  IMAD.MOV R0, RZ, RZ, -R20 ;  /* 0x000000ffff007224 */ /* 0x000fe200078e0a14 */
[----:B------:R1:W-:Y:S01]  /*0bd0*/  STL [R1+0x34], R20 ;  /* 0x0000341401007387 */ /* 0x0003e20000100800 */
[----:B------:R-:W-:Y:S02]  /*0be0*/  ISETP.GE.AND P0, PT, R6, 0x1, PT ;  /* 0x000000010600780c */ /* 0x000fe40003f06270 */
[----:B------:R-:W-:-:S05]  /*0bf0*/  IMAD R12, R0, c[0x0][0x548], R3 ;  /* 0x00015200000c7a24 */ /* 0x000fca00078e0203 */
[----:B------:R1:W-:Y:S06]  /*0c00*/  STL [R1+0x30], R12 ;  /* 0x0000300c01007387 */ /* 0x0003ec0000100800 */
[----:B------:R-:W-:Y:S05]  /*0c10*/  @!P0 BRA `(.L_x_66) ;  /* 0x000001f000008947 */ /* 0x000fea0003800000 */
[----:B------:R-:W-:-:S04]  /*0c20*/  SHF.R.U32.HI R0, RZ, 0x10, R11 ;  /* 0x00000010ff007819 */ /* 0x000fc8000001160b */
[----:B------:R-:W-:-:S04]  /*0c30*/  ISETP.NE.AND P0, PT, R0, RZ, PT ;  /* 0x000000ff0000720c */ /* 0x000fc80003f05270 */
[----:B------:R-:W-:-:S04]  /*0c40*/  SEL R0, R0, c[0x0][0x338], P0 ;  /* 0x0000ce0000007a07 */ /* 0x000fc80000000000 */
[-C--:B------:R-:W-:Y:S02]  /*0c50*/  IABS R3, R0.reuse ;  /* 0x0000000000037213 */ /* 0x080fe40000000000 */
[----:B------:R-:W-:Y:S02]  /*0c60*/  IADD3 R7, R0, -0x1, R6 ;  /* 0xffffffff00077810 */ /* 0x000fe40007ffe006 */
[----:B------:R-:W2:Y:S02]  /*0c70*/  I2F.RP R4, R3 ;  /* 0x0000000300047306 */ /* 0x000ea40000209400 */
[----:B------:R-:W-:Y:S02]  /*0c80*/  IABS R10, R7 ;  /* 0x00000007000a7213 */ /* 0x000fe40000000000 */
[----:B------:R-:W-:-:S04]  /*0c90*/  LOP3.LUT R7, R7, R0, RZ, 0x3c, !PT ;  /* 0x0000000007077212 */ /* 0x000fc800078e3cff */
[----:B------:R-:W-:Y:S01]  /*0ca0*/  ISETP.GE.AND P0, PT, R7, RZ, PT ;  /* 0x000000ff0700720c */ /* 0x000fe20003f06270 */
[----:B--2---:R-:W2:Y:S02]  /*0cb0*/  MUFU.RCP R4, R4 ;  /* 0x0000000400047308 */ /* 0x004ea40000001000 */
[----:B--2---:R-:W-:-:S06]  /*0cc0*/  IADD3 R4, R4, 0xffffffe, RZ ;  /* 0x0ffffffe04047810 */ /* 0x004fcc0007ffe0ff */
[----:B------:R-:W2:Y:S02]  /*0cd0*/  F2I.FTZ.U32.TRUNC.NTZ R5, R4 ;  /* 0x0000000400057305 */ /* 0x000ea4000021f000 */
[----:B--2---:R-:W-:Y:S02]  /*0ce0*/  IMAD.MOV R2, RZ, RZ, -R5 ;  /* 0x000000ffff027224 */ /* 0x004fe400078e0a05 */
[----:B------:R-:W-:Y:S02]  /*0cf0*/  IMAD.MOV.U32 R4, RZ, RZ, RZ ;  /* 0x000000ffff047224 */ /* 0x000fe400078e00ff */
[----:B------:R-:W-:Y:S01]  /*0d00*/  IMAD.MOV.U32 R8, RZ, RZ, R2 ;  /* 0x000000ffff087224 */ /* 0x000fe200078e0002 */
[----:B------:R-:W-:-:S03]  /*0d10*/  IABS R2, R0 ;  /* 0x0000000000027213 */ /* 0x000fc60000000000 */
[----:B------:R-:W-:Y:S02]  /*0d20*/  IMAD R8, R8, R3, RZ ;  /* 0x0000000308087224 */ /* 0x000fe400078e02ff */
[----:B------:R-:W-:Y:S02]  /*0d30*/  IMAD.MOV R9, RZ, RZ, -R2 ;  /* 0x000000ffff097224 */ /* 0x000fe400078e0a02 */
[----:B------:R-:W-:-:S04]  /*0d40*/  IMAD.HI.U32 R2, R5, R8, R4 ;  /* 0x0000000805027227 */ /* 0x000fc800078e0004 */
[----:B------:R-:W-:Y:S02]  /*0d50*/  IMAD.MOV.U32 R4, RZ, RZ, R10 ;  /* 0x000000ffff047224 */ /* 0x000fe400078e000a */
[----:B------:R-:W-:Y:S02]  /*0d60*/  IMAD.MOV.U32 R5, RZ, RZ, R9 ;  /* 0x000000ffff057224 */ /* 0x000fe400078e0009 */
[----:B------:R-:W-:-:S04]  /*0d70*/  IMAD.HI.U32 R2, R2, R4, RZ ;  /* 0x0000000402027227 */ /* 0x000fc800078e00ff */
[----:B------:R-:W-:-:S05]  /*0d80*/  IMAD R4, R2, R5, R4 ;  /* 0x0000000502047224 */ /* 0x000fca00078e0204 */
[----:B------:R-:W-:-:S13]  /*0d90*/  ISETP.GT.U32.AND P1, PT, R3, R4, PT ;  /* 0x000000040300720c */ /* 0x000fda0003f24070 */
[----:B------:R-:W-:Y:S01]  /*0da0*/  @!P1 IMAD.IADD R4, R4, 0x1, -R3 ;  /* 0x0000000104049824 */ /* 0x000fe200078e0a03 */
[----:B------:R-:W-:Y:S02]  /*0db0*/  @!P1 IADD3 R2, R2, 0x1, RZ ;  /* 0x0000000102029810 */ /* 0x000fe40007ffe0ff */
[----:B------:R-:W-:Y:S02]  /*0dc0*/  ISETP.NE.AND P1, PT, R0, RZ, PT ;  /* 0x000000ff0000720c */ /* 0x000fe40003f25270 */
[----:B------:R-:W-:-:S13]  /*0dd0*/  ISETP.GE.U32.AND P2, PT, R4, R3, PT ;  /* 0x000000030400720c */ /* 0x000fda0003f46070 */
[----:B------:R-:W-:-:S05]  /*0de0*/  @P2 IADD3 R2, R2, 0x1, RZ ;  /* 0x0000000102022810 */ /* 0x000fca0007ffe0ff */
[----:B------:R-:W-:Y:S01]  /*0df0*/  @!P0 IMAD.MOV R2, RZ, RZ, -R2 ;  /* 0x000000ffff028224 */ /* 0x000fe200078e0a02 */
[----:B------:R-:W-:Y:S02]  /*0e00*/  @!P1 LOP3.LUT R2, RZ, R0, RZ, 0x33, !PT ;  /* 0x00000000ff029212 */ /* 0x000fe400078e33ff */
.L_x_66:
[----:B------:R-:W-:Y:S05]  /*0e10*/  BSYNC B0 ;  /* 0x0000000000007941 */ /* 0x000fea0003800000 */
.L_x_65:
[----:B------:R-:W-:Y:S01]  /*0e20*/  LOP3.LUT R0, R11, 0xffff, RZ, 0xc0, !PT ;  /* 0x0000ffff0b007812 */ /* 0x000fe200078ec0ff */
[----:B------:R-:W-:Y:S01]  /*0e30*/  IMAD.MOV.U32 R15, RZ, RZ, RZ ;  /* 0x000000ffff0f7224 */ /* 0x000fe200078e00ff */
[----:B------:R-:W-:Y:S01]  /*0e40*/  CS2R R114, SRZ ;  /* 0x0000000000727805 */ /* 0x000fe2000001ff00 */
[----:B------:R-:W-:Y:S01]  /*0e50*/  IMAD.MOV.U32 R16, RZ, RZ, RZ ;  /* 0x000000ffff107224 */ /* 0x000fe200078e00ff */
[----:B------:R-:W-:Y:S01]  /*0e60*/  CS2R R112, SRZ ;  /* 0x0000000000707805 */ /* 0x000fe2000001ff00 */
[----:B------:R-:W-:Y:S01]  /*0e70*/  IMAD R156, R0, R2, RZ ;  /* 0x00000002009c7224 */ /* 0x000fe200078e02ff */
[----:B------:R-:W-:Y:S01]  /*0e80*/  PRMT R0, RZ, 0x7610, R0 ;  /* 0x00007610ff007816 */ /* 0x000fe20000000000 */
[----:B------:R-:W-:Y:S01]  /*0e90*/  CS2R R134, SRZ ;  /* 0x0000000000867805 */ /* 0x000fe2000001ff00 */
[----:B------:R-:W-:Y:S01]  /*0ea0*/  CS2R R132, SRZ ;  /* 0x0000000000847805 */ /* 0x000fe2000001ff00 */
[----:B------:R-:W-:Y:S01]  /*0eb0*/  IMAD.IADD R2, R156, 0x1, R2 ;  /* 0x000000019c027824 */ /* 0x000fe200078e0202 */
[----:B------:R2:W-:Y:S01]  /*0ec0*/  STL [R1], R156 ;  /* 0x0000009c01007387 */ /* 0x0005e20000100800 */
[----:B------:R-:W-:Y:S01]  /*0ed0*/  CS2R R110, SRZ ;  /* 0x00000000006e7805 */ /* 0x000fe2000001ff00 */
[----:B------:R-:W-:Y:S01]  /*0ee0*/  CS2R R108, SRZ ;  /* 0x00000000006c7805 */ /* 0x000fe2000001ff00 */
[----:B------:R-:W-:Y:S01]  /*0ef0*/  CS2R R106, SRZ ;  /* 0x00000000006a7805 */ /* 0x000fe2000001ff00 */
[----:B------:R-:W-:Y:S01]  /*0f00*/  IMNMX R157, R6, R2, PT ;  /* 0x00000002069d7217 */ /* 0x000fe20003800200 */
        /* <DEDUP_REMOVED lines=27> */
[----:B--2---:R-:W2:Y:S01]  /*10c0*/  S2R R3, SR_TID.X ;  /* 0x0000000000037919 */ /* 0x004ea20000002100 */
[----:B------:R-:W-:-:S03]  /*10d0*/  ISETP.NE.U32.AND P0, PT, RZ, c[0x0][0x340], PT ;  /* 0x0000d000ff007a0c */ /* 0x000fc60003f05070 */
[----:B------:R-:W3:Y:S01]  /*10e0*/  LDL.64 R4, [R1+0x40] ;  /* 0x0000400001047983 */ /* 0x000ee20000100a00 */
[----:B------:R-:W-:-:S03]  /*10f0*/  ISETP.NE.AND.EX P0, PT, RZ, c[0x0][0x344], PT, P0 ;  /* 0x0000d100ff007a0c */ /* 0x000fc60003f05300 */
[----:B------:R4:W3:Y:S10]  /*1100*/  LDL.64 R18, [R1+0x40] ;  /* 0x0000400001127983 */ /* 0x0008f40000100a00 */
[----:B------:R-:W-:-:S02]  /*1110*/  @P0 MOV R2, 0x4 ;  /* 0x0000000400020802 */ /* 0x000fc40000000f00 */
[----:B--2---:R-:W-:-:S04]  /*1120*/  SHF.R.S32.HI R45, RZ, 0x1f, R3 ;  /* 0x0000001fff2d7819 */ /* 0x004fc80000011403 */
[----:B------:R-:W-:Y:S01]  /*1130*/  LEA.HI R45, R45, R3, RZ, 0x3 ;  /* 0x000000032d2d7211 */ /* 0x000fe200078f18ff */
[----:B------:R-:W-:-:S03]  /*1140*/  @P0 IMAD.WIDE R2, R20, R2, c[0x0][0x340] ;  /* 0x0000d00014020625 */ /* 0x000fc600078e0202 */
[----:B------:R-:W-:Y:S02]  /*1150*/  SHF.R.S32.HI R45, RZ, 0x3, R45 ;  /* 0x00000003ff2d7819 */ /* 0x000fe4000001142d */
[----:B------:R2:W5:Y:S01]  /*1160*/  @P0 LDG.E R10, [R2.64] ;  /* 0x00000006020a0981 */ /* 0x000562000c1e1900 */
[----:B-1----:R-:W-:Y:S01]  /*1170*/  SHF.R.S32.HI R11, RZ, 0x1f, R20 ;  /* 0x0000001fff0b7819 */ /* 0x002fe20000011414 */
[----:B------:R-:W-:Y:S01]  /*1180*/  WARPSYNC 0xffffffff ;  /* 0xffffffff00007948 */ /* 0x000fe20003800000 */
[----:B------:R-:W-:-:S05]  /*1190*/  SHF.R.S32.HI R0, RZ, 0x1f, R45 ;  /* 0x0000001fff007819 */ /* 0x000fca000001142d */
[C---:B--2---:R-:W-:Y:S02]  /*11a0*/  IMAD R2, R0.reuse, c[0x0][0x1e0], RZ ;  /* 0x0000780000027a24 */ /* 0x044fe400078e02ff */
[----:B------:R-:W-:Y:S02]  /*11b0*/  IMAD R0, R0, c[0x0][0x208], RZ ;  /* 0x0000820000007a24 */ /* 0x000fe400078e02ff */
[C---:B------:R-:W-:Y:S02]  /*11c0*/  IMAD R6, R45.reuse, c[0x0][0x1e4], R2 ;  /* 0x000079002d067a24 */ /* 0x040fe400078e0202 */
[----:B------:R-:W-:Y:S01]  /*11d0*/  IMAD R7, R45, c[0x0][0x20c], R0 ;  /* 0x000083002d077a24 */ /* 0x000fe200078e0200 */
[----:B------:R-:W-:-:S05]  /*11e0*/  SHF.R.S32.HI R0, RZ, 0x1f, R12 ;  /* 0x0000001fff007819 */ /* 0x000fca000001140c */
[C---:B------:R-:W-:Y:S02]  /*11f0*/  IMAD R8, R0.reuse, c[0x0][0x210], RZ ;  /* 0x0000840000087a24 */ /* 0x040fe400078e02ff */
[----:B------:R-:W-:Y:S02]  /*1200*/  IMAD R14, R0, c[0x0][0x1b8], RZ ;  /* 0x00006e00000e7a24 */ /* 0x000fe400078e02ff */
[C---:B------:R-:W-:Y:S02]  /*1210*/  IMAD R8, R12.reuse, c[0x0][0x214], R8 ;  /* 0x000085000c087a24 */ /* 0x040fe400078e0208 */
[----:B------:R-:W-:Y:S01]  /*1220*/  IMAD R14, R12, c[0x0][0x1bc], R14 ;  /* 0x00006f000c0e7a24 */ /* 0x000fe200078e020e */
[----:B---3--:R-:W-:-:S04]  /*1230*/  MOV R18, R4 ;  /* 0x0000000400127202 */ /* 0x008fc80000000f00 */
[--C-:B------:R-:W-:Y:S02]  /*1240*/  SHF.R.S32.HI R19, RZ, 0x1f, R18.reuse ;  /* 0x0000001fff137819 */ /* 0x100fe40000011412 */
[C---:B------:R-:W-:Y:S02]  /*1250*/  IADD3 R15, R18.reuse, 0x40, RZ ;  /* 0x00000040120f7810 */ /* 0x040fe40007ffe0ff */
[----:B------:R-:W-:Y:S01]  /*1260*/  ISETP.GE.AND P3, PT, R18, c[0x0][0x1d4], PT ;  /* 0x0000750012007a0c */ /* 0x000fe20003f66270 */
[--C-:B------:R-:W-:Y:S01]  /*1270*/  IMAD.WIDE.U32 R2, R45, c[0x0][0x208], R18.reuse ;  /* 0x000082002d027a25 */ /* 0x100fe200078e0012 */
[----:B------:R-:W-:Y:S01]  /*1280*/  ISETP.GE.AND P2, PT, R15, c[0x0][0x1d4], PT ;  /* 0x000075000f007a0c */ /* 0x000fe20003f46270 */
[----:B------:R4:W-:Y:S01]  /*1290*/  STL [R1+0x44], R19 ;  /* 0x0000441301007387 */ /* 0x0009e20000100800 */
[----:B------:R-:W-:Y:S01]  /*12a0*/  SEL R13, RZ, 0x1, P3 ;  /* 0x00000001ff0d7807 */ /* 0x000fe20001800000 */
[----:B------:R-:W-:Y:S01]  /*12b0*/  IMAD.WIDE.U32 R4, R45, c[0x0][0x1e0], R18 ;  /* 0x000078002d047a25 */ /* 0x000fe200078e0012 */
[----:B------:R-:W-:-:S03]  /*12c0*/  IADD3 R3, R3, R7, RZ ;  /* 0x0000000703037210 */ /* 0x000fc60007ffe0ff */
[----:B------:R-:W-:Y:S02]  /*12d0*/  IMAD.IADD R5, R5, 0x1, R6 ;  /* 0x0000000105057824 */ /* 0x000fe400078e0206 */
[----:B------:R-:W-:Y:S01]  /*12e0*/  IMAD R6, R0, c[0x0][0x1e8], RZ ;  /* 0x00007a0000067a24 */ /* 0x000fe200078e02ff */
[----:B------:R-:W-:Y:S01]  /*12f0*/  SEL R0, RZ, 0xffffffff, P2 ;  /* 0xffffffffff007807 */ /* 0x000fe20001000000 */
[----:B------:R-:W-:-:S04]  /*1300*/  IMAD.WIDE.U32 R4, R12, c[0x0][0x1e8], R4 ;  /* 0x00007a000c047a25 */ /* 0x000fc800078e0004 */
[C---:B------:R-:W-:Y:S02]  /*1310*/  IMAD R6, R12.reuse, c[0x0][0x1ec], R6 ;  /* 0x00007b000c067a24 */ /* 0x040fe400078e0206 */
[----:B------:R-:W-:-:S04]  /*1320*/  IMAD.WIDE.U32 R2, R12, c[0x0][0x210], R2 ;  /* 0x000084000c027a25 */ /* 0x000fc800078e0002 */
[----:B------:R-:W-:Y:S01]  /*1330*/  IMAD.IADD R7, R5, 0x1, R6 ;  /* 0x0000000105077824 */ /* 0x000fe200078e0206 */
[----:B------:R-:W-:Y:S01]  /*1340*/  IADD3 R5, R3, R8, RZ ;  /* 0x0000000803057210 */ /* 0x000fe20007ffe0ff */
[----:B------:R-:W-:Y:S01]  /*1350*/  IMAD.MOV.U32 R6, RZ, RZ, R4 ;  /* 0x000000ffff067224 */ /* 0x000fe200078e0004 */
[--C-:B-----5:R-:W-:Y:S01]  /*1360*/  @P0 SHF.R.S32.HI R3, RZ, 0x1f, R10.reuse ;  /* 0x0000001fff030819 */ /* 0x120fe2000001140a */
[----:B------:R-:W-:Y:S01]  /*1370*/  IMAD.WIDE.U32 R8, R12, c[0x0][0x1b8], RZ ;  /* 0x00006e000c087a25 */ /* 0x000fe200078e00ff */
[----:B------:R-:W-:Y:S02]  /*1380*/  @!P0 MOV R3, R11 ;  /* 0x0000000b00038202 */ /* 0x000fe40000000f00 */
[----:B------:R-:W-:Y:S01]  /*1390*/  MOV R4, R2 ;  /* 0x0000000200047202 */ /* 0x000fe20000000f00 */
[----:B------:R-:W-:Y:S01]  /*13a0*/  @P0 IMAD.MOV.U32 R2, RZ, RZ, R10 ;  /* 0x000000ffff020224 */ /* 0x000fe200078e000a */
[----:B------:R-:W-:Y:S01]  /*13b0*/  SHF.L.U32 R12, R0, 0x1, RZ ;  /* 0x00000001000c7819 */ /* 0x000fe200000006ff */
[C---:B------:R-:W-:Y:S01]  /*13c0*/  IMAD R0, R3.reuse, c[0x0][0x1f0], RZ ;  /* 0x00007c0003007a24 */ /* 0x040fe200078e02ff */
[----:B------:R-:W-:Y:S01]  /*13d0*/  @!P0 MOV R2, R20 ;  /* 0x0000001400028202 */ /* 0x000fe20000000f00 */
[----:B------:R-:W-:Y:S01]  /*13e0*/  IMAD R3, R3, c[0x0][0x218], RZ ;  /* 0x0000860003037a24 */ /* 0x000fe200078e02ff */
[----:B------:R-:W-:-:S02]  /*13f0*/  LOP3.LUT R44, R12, 0x2, R13, 0xe2, !PT ;  /* 0x000000020c2c7812 */ /* 0x000fc400078ee20d */
[----:B------:R-:W-:Y:S01]  /*1400*/  IADD3 R10, R157, -0x1, RZ ;  /* 0xffffffff9d0a7810 */ /* 0x000fe20007ffe0ff */
[----:B------:R-:W-:-:S04]  /*1410*/  IMAD.WIDE.U32 R160, R2, c[0x0][0x1f0], R6 ;  /* 0x00007c0002a07a25 */ /* 0x000fc800078e0006 */
[C---:B------:R-:W-:Y:S01]  /*1420*/  IMAD.WIDE.U32 R48, R2.reuse, c[0x0][0x218], R4 ;  /* 0x0000860002307a25 */ /* 0x040fe200078e0004 */
[----:B------:R4:W-:Y:S03]  /*1430*/  STL.64 [R1+0x10], R160 ;  /* 0x000010a001007387 */ /* 0x0009e60000100a00 */
[C---:B------:R-:W-:Y:S01]  /*1440*/  IMAD R0, R2.reuse, c[0x0][0x1f4], R0 ;  /* 0x00007d0002007a24 */ /* 0x040fe200078e0200 */
[----:B------:R4:W-:Y:S01]  /*1450*/  STL.64 [R1+0x18], R48 ;  /* 0x0000183001007387 */ /* 0x0009e20000100a00 */
[----:B------:R-:W-:Y:S02]  /*1460*/  IMAD R2, R2, c[0x0][0x21c], R3 ;  /* 0x0000870002027a24 */ /* 0x000fe400078e0203 */
[----:B------:R-:W-:Y:S01]  /*1470*/  IMAD.IADD R6, R9, 0x1, R14 ;  /* 0x0000000109067824 */ /* 0x000fe200078e020e */
[----:B------:R-:W-:Y:S02]  /*1480*/  IADD3 R159, R161, R0, RZ ;  /* 0x00000000a19f7210 */ /* 0x000fe40007ffe0ff */
[----:B------:R-:W-:-:S03]  /*1490*/  IADD3 R46, R49, R2, RZ ;  /* 0x00000002312e7210 */ /* 0x000fc60007ffe0ff */
[----:B------:R4:W-:Y:S04]  /*14a0*/  STL [R1+0x20], R159 ;  /* 0x0000209f01007387 */ /* 0x0009e80000100800 */
[----:B------:R4:W-:Y:S02]  /*14b0*/  STL [R1+0x24], R46 ;  /* 0x0000242e01007387 */ /* 0x0009e40000100800 */
[----:B------:R-:W2:Y:S04]  /*14c0*/  LDL R16, [R1+0x5c] ;  /* 0x00005c0001107983 */ /* 0x000ea80000100800 */
[----:B------:R-:W3:Y:S01]  /*14d0*/  LDL R14, [R1+0x4c] ;  /* 0x00004c00010e7983 */ /* 0x000ee20000100800 */
[----:B------:R-:W-:Y:S02]  /*14e0*/  IMAD.MOV.U32 R7, RZ, RZ, R6 ;  /* 0x000000ffff077224 */ /* 0x000fe400078e0006 */
[----:B------:R-:W-:-:S02]  /*14f0*/  IMAD R3, R11, c[0x0][0x1c0], RZ ;  /* 0x000070000b037a24 */ /* 0x000fc400078e02ff */
[----:B------:R-:W-:Y:S02]  /*1500*/  IMAD.MOV.U32 R6, RZ, RZ, R8 ;  /* 0x000000ffff067224 */ /* 0x000fe400078e0008 */
[C---:B------:R-:W-:Y:S02]  /*1510*/  IMAD R3, R20.reuse, c[0x0][0x1c4], R3 ;  /* 0x0000710014037a24 */ /* 0x040fe400078e0203 */
[----:B------:R-:W-:Y:S01]  /*1520*/  IMAD.WIDE.U32 R6, R20, c[0x0][0x1c0], R6 ;  /* 0x0000700014067a25 */ /* 0x000fe200078e0006 */
[----:B------:R-:W-:Y:S03]  /*1530*/  BAR.SYNC.DEFER_BLOCKING 0x0 ;  /* 0x0000000000007b1d */ /* 0x000fe60000010000 */
[----:B------:R-:W-:Y:S02]  /*1540*/  IMAD.IADD R3, R7, 0x1, R3 ;  /* 0x0000000107037824 */ /* 0x000fe400078e0203 */
[----:B------:R-:W-:-:S02]  /*1550*/  IMAD R11, R17, c[0x0][0x168], RZ ;  /* 0x00005a00110b7a24 */ /* 0x000fc400078e02ff */
[----:B------:R-:W-:-:S05]  /*1560*/  IMAD.IADD R9, R45, 0x1, R158 ;  /* 0x000000012d097824 */ /* 0x000fca00078e029e */
[----:B------:R-:W-:Y:S02]  /*1570*/  ISETP.GE.AND P1, PT, R9, R11, PT ;  /* 0x0000000b0900720c */ /* 0x000fe40003f26270 */
[----:B------:R-:W-:Y:S02]  /*1580*/  ISETP.GE.AND P6, PT, R18, c[0x0][0x198], PT ;  /* 0x0000660012007a0c */ /* 0x000fe40003fc6270 */
[----:B------:R-:W-:Y:S01]  /*1590*/  ISETP.GE.AND P4, PT, R15, c[0x0][0x198], PT ;  /* 0x000066000f007a0c */ /* 0x000fe20003f86270 */
[----:B------:R-:W-:Y:S02]  /*15a0*/  IMAD.MOV.U32 R153, RZ, RZ, c[0x0][0x1e0] ;  /* 0x00007800ff997624 */ /* 0x000fe400078e00ff */
[----:B------:R-:W-:Y:S02]  /*15b0*/  IMAD.MOV.U32 R154, RZ, RZ, c[0x0][0x1e4] ;  /* 0x00007900ff9a7624 */ /* 0x000fe400078e00ff */
[----:B--2---:R-:W-:-:S04]  /*15c0*/  IMAD.IADD R2, R16, 0x1, R158 ;  /* 0x0000000110027824 */ /* 0x004fc800078e029e */
[----:B------:R-:W-:-:S04]  /*15d0*/  @P5 IMAD.HI.U32 R4, R2, c[0x0][0x2c8], RZ ;  /* 0x0000b20002045a27 */ /* 0x000fc800078e00ff */
[----:B------:R-:W-:Y:S01]  /*15e0*/  IMAD.MOV.U32 R0, RZ, RZ, R2 ;  /* 0x000000ffff007224 */ /* 0x000fe200078e0002 */
[----:B------:R-:W-:-:S04]  /*15f0*/  @P5 SHF.R.U32.HI R0, RZ, c[0x0][0x2cc], R4 ;  /* 0x0000b300ff005a19 */ /* 0x000fc80000011604 */
[--C-:B------:R-:W-:Y:S01]  /*1600*/  SHF.R.S32.HI R5, RZ, 0x1f, R0.reuse ;  /* 0x0000001fff057819 */ /* 0x100fe20000011400 */
[----:B------:R-:W-:-:S04]  /*1610*/  IMAD.MOV R4, RZ, RZ, -R0 ;  /* 0x000000ffff047224 */ /* 0x000fc800078e0a00 */
[----:B------:R-:W-:Y:S02]  /*1620*/  IMAD R4, R4, c[0x0][0x2c4], R2 ;  /* 0x0000b10004047a24 */ /* 0x000fe400078e0202 */
[----:B------:R-:W-:Y:S02]  /*1630*/  IMAD.MOV.U32 R2, RZ, RZ, R6 ;  /* 0x000000ffff027224 */ /* 0x000fe400078e0006 */
[----:B------:R-:W-:Y:S02]  /*1640*/  IMAD R5, R5, c[0x0][0x1b0], RZ ;  /* 0x00006c0005057a24 */ /* 0x000fe400078e02ff */
[----:B------:R-:W-:-:S04]  /*1650*/  IMAD.WIDE.U32 R2, R0, c[0x0][0x1b0], R2 ;  /* 0x00006c0000027a25 */ /* 0x000fc800078e0002 */
[----:B------:R-:W-:Y:S01]  /*1660*/  IMAD R0, R0, c[0x0][0x1b4], R5 ;  /* 0x00006d0000007a24 */ /* 0x000fe200078e0205 */
[----:B------:R-:W-:-:S03]  /*1670*/  SHF.R.S32.HI R5, RZ, 0x1f, R4 ;  /* 0x0000001fff057819 */ /* 0x000fc60000011404 */
[----:B------:R-:W-:Y:S02]  /*1680*/  IMAD.IADD R3, R3, 0x1, R0 ;  /* 0x0000000103037824 */ /* 0x000fe400078e0200 */
[----:B------:R-:W-:Y:S02]  /*1690*/  IMAD R0, R5, c[0x0][0x1a8], RZ ;  /* 0x00006a0005007a24 */ /* 0x000fe400078e02ff */
[----:B------:R-:W-:-:S04]  /*16a0*/  IMAD.WIDE.U32 R2, R4, c[0x0][0x1a8], R2 ;  /* 0x00006a0004027a25 */ /* 0x000fc800078e0002 */
[----:B------:R-:W-:Y:S01]  /*16b0*/  IMAD R0, R4, c[0x0][0x1ac], R0 ;  /* 0x00006b0004007a24 */ /* 0x000fe200078e0200 */
[----:B------:R-:W-:-:S03]  /*16c0*/  LEA R8, P0, R2, c[0x0][0x160], 0x1 ;  /* 0x0000580002087a11 */ /* 0x000fc600078008ff */
[----:B------:R-:W-:-:S05]  /*16d0*/  IMAD.IADD R0, R3, 0x1, R0 ;  /* 0x0000000103007824 */ /* 0x000fca00078e0200 */
[----:B------:R-:W-:Y:S02]  /*16e0*/  LEA.HI.X R0, R2, c[0x0][0x164], R0, 0x1, P0 ;  /* 0x0000590002007a11 */ /* 0x000fe400000f0c00 */
[----:B------:R-:W1:Y:S04]  /*16f0*/  SHFL.IDX PT, R2, R8, RZ, 0x181f ;  /* 0x00181fff08027589 */ /* 0x000e6800000e0000 */
[----:B------:R-:W3:Y:S04]  /*1700*/  SHFL.IDX PT, R3, R0, RZ, 0x181f ;  /* 0x00181fff00037589 */ /* 0x000ee800000e0000 */
[----:B------:R-:W2:Y:S01]  /*1710*/  SHFL.IDX PT, R6, R8, 0x1, 0x181f ;  /* 0x00381f0008067f89 */ /* 0x000ea200000e0000 */
[----:B------:R-:W-:-:S03]  /*1720*/  IADD3 R4, R9, 0x20, RZ ;  /* 0x0000002009047810 */ /* 0x000fc60007ffe0ff */
[----:B------:R-:W5:Y:S01]  /*1730*/  SHFL.IDX PT, R7, R0, 0x1, 0x181f ;  /* 0x00381f0000077f89 */ /* 0x000f6200000e0000 */
[----:B-1----:R-:W-:-:S04]  /*1740*/  @!P1 LEA R12, P0, R15, R2, 0x1 ;  /* 0x000000020f0c9211 */ /* 0x002fc800078008ff */
[----:B---3--:R-:W-:Y:S02]  /*1750*/  @!P1 LEA.HI.X R13, R15, R3, R14, 0x1, P0 ;  /* 0x000000030f0d9211 */ /* 0x008fe400000f0c0e */
[----:B------:R-:W-:Y:S01]  /*1760*/  ISETP.GE.AND P0, PT, R4, R11, PT ;  /* 0x0000000b0400720c */ /* 0x000fe20003f06270 */
[----:B------:R-:W-:Y:S01]  /*1770*/  @!P1 IMAD.WIDE R2, R18, 0x2, R2 ;  /* 0x0000000212029825 */ /* 0x000fe200078e0202 */
[----:B------:R-:W1:Y:S04]  /*1780*/  SHFL.IDX PT, R4, R8, 0x2, 0x181f ;  /* 0x00581f0008047f89 */ /* 0x000e6800000e0000 */
[----:B------:R3:W-:Y:S04]  /*1790*/  @!P1 LDGSTS.E.BYPASS.LTC128B.128 [R228+0x100], [R2.64], !P6 ;  /* 0x0010000002e49fae */ /* 0x0007e8000f101d46 */
[----:B------:R-:W4:Y:S04]  /*17a0*/  SHFL.IDX PT, R5, R0, 0x2, 0x181f ;  /* 0x00581f0000057f89 */ /* 0x000f2800000e0000 */
[----:B------:R2:W-:Y:S01]  /*17b0*/  @!P1 LDGSTS.E.BYPASS.LTC128B.128 [R228+0x4100], [R12.64], !P4 ;  /* 0x041000000ce49fae */ /* 0x0005e2000e101d46 */
[----:B---3--:R-:W-:-:S02]  /*17c0*/  IADD3 R2, R9, 0x40, RZ ;  /* 0x0000004009027810 */ /* 0x008fc40007ffe0ff */
[----:B--2---:R-:W-:-:S04]  /*17d0*/  @!P0 LEA R12, P1, R15, R6, 0x1 ;  /* 0x000000060f0c8211 */ /* 0x004fc800078208ff */
[----:B-----5:R-:W-:Y:S02]  /*17e0*/  @!P0 LEA.HI.X R13, R15, R7, R14, 0x1, P1 ;  /* 0x000000070f0d8211 */ /* 0x020fe400008f0c0e */
[----:B------:R-:W-:Y:S01]  /*17f0*/  ISETP.GE.AND P1, PT, R2, R11, PT ;  /* 0x0000000b0200720c */ /* 0x000fe20003f26270 */
[----:B------:R-:W-:Y:S01]  /*1800*/  @!P0 IMAD.WIDE R6, R18, 0x2, R6 ;  /* 0x0000000212068825 */ /* 0x000fe200078e0206 */
[----:B------:R-:W-:Y:S04]  /*1810*/  SHFL.IDX PT, R2, R8, 0x3, 0x181f ;  /* 0x00781f0008027f89 */ /* 0x000fe800000e0000 */
[----:B------:R2:W3:Y:S01]  /*1820*/  SHFL.IDX PT, R3, R0, 0x3, 0x181f ;  /* 0x00781f0000037f89 */ /* 0x0004e200000e0000 */
[----:B------:R-:W-:-:S03]  /*1830*/  IADD3 R9, R9, 0x60, RZ ;  /* 0x0000006009097810 */ /* 0x000fc60007ffe0ff */
[----:B------:R1:W-:Y:S04]  /*1840*/  @!P0 LDGSTS.E.BYPASS.LTC128B.128 [R228+0x1100], [R6.64], !P6 ;  /* 0x0110000006e48fae */ /* 0x0003e8000f101d46 */
[----:B------:R5:W-:Y:S01]  /*1850*/  @!P0 LDGSTS.E.BYPASS.LTC128B.128 [R228+0x5100], [R12.64], !P4 ;  /* 0x051000000ce48fae */ /* 0x000be2000e101d46 */
[----:B-1----:R-:W-:-:S04]  /*1860*/  @!P1 LEA R6, P0, R15, R4, 0x1 ;  /* 0x000000040f069211 */ /* 0x002fc800078008ff */
[----:B----4-:R-:W-:Y:S02]  /*1870*/  @!P1 LEA.HI.X R7, R15, R5, R14, 0x1, P0 ;  /* 0x000000050f079211 */ /* 0x010fe400000f0c0e */
[----:B------:R-:W-:Y:S01]  /*1880*/  ISETP.GE.AND P0, PT, R9, R11, PT ;  /* 0x0000000b0900720c */ /* 0x000fe20003f06270 */
[----:B------:R-:W-:Y:S01]  /*1890*/  @!P1 IMAD.WIDE R4, R18, 0x2, R4 ;  /* 0x0000000212049825 */ /* 0x000fe200078e0204 */
[----:B--2---:R-:W-:Y:S02]  /*18a0*/  IADD3 R0, -R45, c[0x0][0x1d0], RZ ;  /* 0x000074002d007a10 */ /* 0x004fe40007ffe1ff */
[----:B------:R-:W-:Y:S02]  /*18b0*/  SHF.R.S32.HI R11, RZ, 0x1f, R10 ;  /* 0x0000001fff0b7819 */ /* 0x000fe4000001140a */
[----:B------:R3:W-:Y:S01]  /*18c0*/  @!P1 LDGSTS.E.BYPASS.LTC128B.128 [R228+0x2100], [R4.64], !P6 ;  /* 0x0210000004e49fae */ /* 0x0007e2000f101d46 */
[----:B------:R-:W-:Y:S02]  /*18d0*/  IMAD R0, R10, -0x80, R0 ;  /* 0xffffff800a007824 */ /* 0x000fe400078e0200 */
[----:B------:R-:W-:Y:S01]  /*18e0*/  IMAD R8, R11, c[0x0][0x1e0], RZ ;  /* 0x000078000b087a24 */ /* 0x000fe200078e02ff */
[----:B------:R1:W-:Y:S02]  /*18f0*/  @!P1 LDGSTS.E.BYPASS.LTC128B.128 [R228+0x6100], [R6.64], !P4 ;  /* 0x0610000006e49fae */ /* 0x0003e4000e101d46 */
[----:B------:R-:W-:Y:S01]  /*1900*/  ISETP.GE.AND P1, PT, R0, 0x1, PT ;  /* 0x000000010000780c */ /* 0x000fe20003f26270 */
[----:B------:R-:W-:-:S02]  /*1910*/  IMAD R8, R10, c[0x0][0x1e4], R8 ;  /* 0x000079000a087a24 */ /* 0x000fc400078e0208 */
[----:B---3--:R-:W-:-:S05]  /*1920*/  @!P0 IMAD.WIDE R4, R18, 0x2, R2 ;  /* 0x0000000212048825 */ /* 0x008fca00078e0202 */
[----:B------:R2:W-:Y:S01]  /*1930*/  @!P0 LDGSTS.E.BYPASS.LTC128B.128 [R228+0x3100], [R4.64], !P6 ;  /* 0x0310000004e48fae */ /* 0x0005e2000f101d46 */
[----:B-1----:R-:W-:-:S04]  /*1940*/  @!P0 LEA R6, P6, R15, R2, 0x1 ;  /* 0x000000020f068211 */ /* 0x002fc800078c08ff */
[----:B------:R-:W-:-:S05]  /*1950*/  @!P0 LEA.HI.X R7, R15, R3, R14, 0x1, P6 ;  /* 0x000000030f078211 */ /* 0x000fca00030f0c0e */
[----:B------:R1:W-:Y:S01]  /*1960*/  @!P0 LDGSTS.E.BYPASS.LTC128B.128 [R228+0x7100], [R6.64], !P4 ;  /* 0x0710000006e48fae */ /* 0x0003e2000e101d46 */
[----:B--2---:R-:W-:Y:S01]  /*1970*/  IMAD.WIDE.U32 R4, R10, c[0x0][0x1e0], RZ ;  /* 0x000078000a047a25 */ /* 0x004fe200078e00ff */
[----:B------:R-:W-:Y:S02]  /*1980*/  ISETP.GE.AND P4, PT, R0, 0x41, PT ;  /* 0x000000410000780c */ /* 0x000fe40003f86270 */
[----:B------:R-:W0:Y:S01]  /*1990*/  LDGDEPBAR ;  /* 0x00000000000079af */ /* 0x000e220000000000 */
[----:B------:R-:W-:Y:S01]  /*19a0*/  IMAD.IADD R8, R5, 0x1, R8 ;  /* 0x0000000105087824 */ /* 0x000fe200078e0208 */
[----:B------:R-:W-:-:S04]  /*19b0*/  LEA R2, P6, R4, R160, 0x7 ;  /* 0x000000a004027211 */ /* 0x000fc800078c38ff */
[----:B------:R-:W-:Y:S02]  /*19c0*/  LEA.HI.X R3, R4, R159, R8, 0x7, P6 ;  /* 0x0000009f04037211 */ /* 0x000fe400030f3c08 */
[----:B------:R-:W-:-:S04]  /*19d0*/  @P1 LEA R4, P6, R2, c[0x0][0x1c8], 0x1 ;  /* 0x0000720002041a11 */ /* 0x000fc800078c08ff */
[----:B------:R-:W-:Y:S02]  /*19e0*/  @P1 LEA.HI.X R5, R2, c[0x0][0x1cc], R3, 0x1, P6 ;  /* 0x0000730002051a11 */ /* 0x000fe400030f0c03 */
[----:B------:R-:W-:-:S03]  /*19f0*/  ISETP.GE.AND P6, PT, R0, 0x21, PT ;  /* 0x000000210000780c */ /* 0x000fc60003fc6270 */
[----:B------:R2:W-:Y:S04]  /*1a00*/  @P1 LDGSTS.E.BYPASS.LTC128B.128 [R228+0x8100], [R4.64], !P3 ;  /* 0x0810000004e41fae */ /* 0x0005e8000d901d46 */
[----:B------:R2:W-:Y:S01]  /*1a10*/  @P1 LDGSTS.E.BYPASS.LTC128B.128 [R228+0xc100], [R4.64+0x80], !P2 ;  /* 0x0c10008004e41fae */ /* 0x0005e2000d101d46 */
[----:B------:R-:W-:-:S05]  /*1a20*/  ISETP.GE.AND P1, PT, R0, 0x61, PT ;  /* 0x000000610000780c */ /* 0x000fca0003f26270 */
[----:B-1----:R-:W-:-:S04]  /*1a30*/  @P6 LEA R6, P0, R153, R2, 0x5 ;  /* 0x0000000299066211 */ /* 0x002fc800078028ff */
[----:B------:R-:W-:Y:S02]  /*1a40*/  @P6 LEA.HI.X R0, R153, R3, R154, 0x5, P0 ;  /* 0x0000000399006211 */ /* 0x000fe400000f2c9a */
[----:B------:R-:W-:-:S04]  /*1a50*/  @P6 LEA R8, P0, R6, c[0x0][0x1c8], 0x1 ;  /* 0x0000720006086a11 */ /* 0x000fc800078008ff */
[----:B------:R-:W-:Y:S01]  /*1a60*/  @P6 LEA.HI.X R9, R6, c[0x0][0x1cc], R0, 0x1, P0 ;  /* 0x0000730006096a11 */ /* 0x000fe200000f0c00 */
[----:B------:R-:W-:-:S04]  /*1a70*/  IMAD.SHL.U32 R6, R154, 0x40, RZ ;  /* 0x000000409a067824 */ /* 0x000fc800078e00ff */
[----:B------:R1:W-:Y:S04]  /*1a80*/  @P6 LDGSTS.E.BYPASS.LTC128B.128 [R228+0x9100], [R8.64], !P3 ;  /* 0x0910000008e46fae */ /* 0x0003e8000d901d46 */
[----:B------:R1:W-:Y:S01]  /*1a90*/  @P6 LDGSTS.E.BYPASS.LTC128B.128 [R228+0xd100], [R8.64+0x80], !P2 ;  /* 0x0d10008008e46fae */ /* 0x0003e2000d101d46 */
[----:B--2---:R-:W-:-:S05]  /*1aa0*/  IMAD.WIDE.U32 R4, R153, 0x40, RZ ;  /* 0x0000004099047825 */ /* 0x004fca00078e00ff */
[----:B------:R-:W-:Y:S01]  /*1ab0*/  @P4 IADD3 R0, P0, R2, R4, RZ ;  /* 0x0000000402004210 */ /* 0x000fe20007f1e0ff */
[----:B------:R-:W-:-:S03]  /*1ac0*/  @P1 IMAD R4, R154, 0x60, RZ ;  /* 0x000000609a041824 */ /* 0x000fc600078e02ff */
[----:B------:R-:W-:Y:S01]  /*1ad0*/  @P4 IADD3.X R5, R3, R5, R6, P0, !PT ;  /* 0x0000000503054210 */ /* 0x000fe200007fe406 */
[----:B------:R-:W-:Y:S01]  /*1ae0*/  @P1 IMAD.WIDE.U32 R2, R153, 0x60, R2 ;  /* 0x0000006099021825 */ /* 0x000fe200078e0002 */
[----:B------:R-:W-:-:S04]  /*1af0*/  @P4 LEA R6, P0, R0, c[0x0][0x1c8], 0x1 ;  /* 0x0000720000064a11 */ /* 0x000fc800078008ff */
[----:B------:R-:W-:Y:S01]  /*1b00*/  @P4 LEA.HI.X R7, R0, c[0x0][0x1cc], R5, 0x1, P0 ;  /* 0x0000730000074a11 */ /* 0x000fe200000f0c05 */
[----:B------:R-:W-:Y:S01]  /*1b10*/  @P1 IMAD.IADD R0, R3, 0x1, R4 ;  /* 0x0000000103001824 */ /* 0x000fe200078e0204 */
[----:B------:R-:W-:-:S03]  /*1b20*/  @P1 LEA R4, P0, R2, c[0x0][0x1c8], 0x1 ;  /* 0x0000720002041a11 */ /* 0x000fc600078008ff */
[----:B------:R2:W-:Y:S01]  /*1b30*/  @P4 LDGSTS.E.BYPASS.LTC128B.128 [R228+0xa100], [R6.64], !P3 ;  /* 0x0a10000006e44fae */ /* 0x0005e2000d901d46 */
[----:B------:R-:W-:-:S03]  /*1b40*/  @P1 LEA.HI.X R5, R2, c[0x0][0x1cc], R0, 0x1, P0 ;  /* 0x0000730002051a11 */ /* 0x000fc600000f0c00 */
[----:B------:R2:W-:Y:S04]  /*1b50*/  @P4 LDGSTS.E.BYPASS.LTC128B.128 [R228+0xe100], [R6.64+0x80], !P2 ;  /* 0x0e10008006e44fae */ /* 0x0005e8000d101d46 */
[----:B------:R2:W-:Y:S04]  /*1b60*/  @P1 LDGSTS.E.BYPASS.LTC128B.128 [R228+0xb100], [R4.64], !P3 ;  /* 0x0b10000004e41fae */ /* 0x0005e8000d901d46 */
[----:B------:R2:W-:Y:S04]  /*1b70*/  @P1 LDGSTS.E.BYPASS.LTC128B.128 [R228+0xf100], [R4.64+0x80], !P2 ;  /* 0x0f10008004e41fae */ /* 0x0005e8000d101d46 */
[----:B------:R-:W0:Y:S01]  /*1b80*/  LDGDEPBAR ;  /* 0x00000000000079af */ /* 0x000e220000000000 */
[----:B------:R-:W-:-:S04]  /*1b90*/  DEPBAR.LE SB0, 0x1 ;  /* 0x000080400000791a */ /* 0x000fc80000000000 */
[----:B------:R-:W-:Y:S06]  /*1ba0*/  BAR.SYNC.DEFER_BLOCKING 0x0 ;  /* 0x0000000000007b1d */ /* 0x000fec0000010000 */
[----:B------:R-:W-:Y:S04]  /*1bb0*/  LDSM.16.M88.4 R136, [R224] ;  /* 0x00000000e088783b */ /* 0x000fe80000000200 */
[----:B------:R-:W-:Y:S04]  /*1bc0*/  LDSM.16.M88.4 R140, [R225] ;  /* 0x00000000e18c783b */ /* 0x000fe80000000200 */
[----:B------:R-:W-:Y:S04]  /*1bd0*/  LDSM.16.M88.4 R168, [R227] ;  /* 0x00000000e3a8783b */ /* 0x000fe80000000200 */
[----:B------:R-:W-:Y:S04]  /*1be0*/  LDSM.16.M88.4 R172, [R226] ;  /* 0x00000000e2ac783b */ /* 0x000fe80000000200 */
[----:B------:R-:W-:Y:S04]  /*1bf0*/  LDSM.16.M88.4 R184, [R224+0x4000] ;  /* 0x00400000e0b8783b */ /* 0x000fe80000000200 */
[----:B------:R-:W-:Y:S04]  /*1c00*/  LDSM.16.M88.4 R188, [R225+0x4000] ;  /* 0x00400000e1bc783b */ /* 0x000fe80000000200 */
[----:B------:R-:W-:Y:S04]  /*1c10*/  LDSM.16.M88.4 R192, [R227+0x4000] ;  /* 0x00400000e3c0783b */ /* 0x000fe80000000200 */
[----:B------:R-:W-:Y:S04]  /*1c20*/  LDSM.16.M88.4 R196, [R226+0x4000] ;  /* 0x00400000e2c4783b */ /* 0x000fe80000000200 */
[----:B------:R-:W-:Y:S06]  /*1c30*/  BAR.SYNC.DEFER_BLOCKING 0x0 ;  /* 0x0000000000007b1d */ /* 0x000fec0000010000 */
[----:B------:R-:W-:-:S04]  /*1c40*/  DEPBAR.LE SB0, 0x0 ;  /* 0x000080000000791a */ /* 0x000fc80000000000 */
[----:B------:R-:W-:Y:S06]  /*1c50*/  BAR.SYNC.DEFER_BLOCKING 0x0 ;  /* 0x0000000000007b1d */ /* 0x000fec0000010000 */
[----:B--2---:R-:W5:Y:S04]  /*1c60*/  LDSM.16.M88.4 R4, [R201] ;  /* 0x00000000c904783b */ /* 0x004f680000000200 */
[----:B------:R-:W2:Y:S04]  /*1c70*/  LDSM.16.M88.4 R20, [R201+0x800] ;  /* 0x00080000c914783b */ /* 0x000ea80000000200 */
[----:B------:R-:W3:Y:S04]  /*1c80*/  LDSM.16.M88.4 R24, [R207] ;  /* 0x00000000cf18783b */ /* 0x000ee80000000200 */
[----:B------:R-:W4:Y:S04]  /*1c90*/  LDSM.16.M88.4 R32, [R201+0x1000] ;  /* 0x00100000c920783b */ /* 0x000f280000000200 */
[----:B------:R-:W1:Y:S04]  /*1ca0*/  LDSM.16.M88.4 R36, [R222] ;  /* 0x00000000de24783b */ /* 0x000e680000000200 */
[----:B------:R-:W1:Y:S04]  /*1cb0*/  LDSM.16.M88.4 R28, [R221] ;  /* 0x00000000dd1c783b */ /* 0x000e680000000200 */
[----:B------:R-:W1:Y:S01]  /*1cc0*/  LDSM.16.M88.4 R40, [R201+0x1800] ;  /* 0x00180000c928783b */ /* 0x000e620000000200 */
[C---:B-----5:R-:W-:Y:S08]  /*1cd0*/  HMMA.16816.F32 R12, R136.reuse, R4, RZ ;  /* 0x00000004880c723c */ /* 0x060ff000000018ff */
[C---:B------:R-:W-:Y:S08]  /*1ce0*/  HMMA.16816.F32 R4, R136.reuse, R6, RZ ;  /* 0x000000068804723c */ /* 0x040ff000000018ff */
[----:B--2---:R-:W-:Y:S08]  /*1cf0*/  HMMA.16816.F32 R16, R136, R20, RZ ;  /* 0x000000148810723c */ /* 0x004ff000000018ff */
[C---:B---3--:R-:W-:Y:S08]  /*1d00*/  HMMA.16816.F32 R108, R140.reuse, R24, R12 ;  /* 0x000000188c6c723c */ /* 0x048ff0000000180c */
[----:B------:R-:W-:Y:S01]  /*1d10*/  HMMA.16816.F32 R100, R140, R26, R4 ;  /* 0x0000001a8c64723c */ /* 0x000fe20000001804 */
[----:B------:R-:W2:Y:S07]  /*1d20*/  LDSM.16.M88.4 R24, [R220] ;  /* 0x00000000dc18783b */ /* 0x000eae0000000200 */
[C---:B----4-:R-:W-:Y:S08]  /*1d30*/  HMMA.16816.F32 R4, R136.reuse, R32, RZ ;  /* 0x000000208804723c */ /* 0x050ff000000018ff */
[----:B------:R-:W-:Y:S08]  /*1d40*/  HMMA.16816.F32 R12, R136, R22, RZ ;  /* 0x00000016880c723c */ /* 0x000ff000000018ff */
[----:B-1----:R-:W-:Y:S08]  /*1d50*/  HMMA.16816.F32 R96, R140, R36, R16 ;  /* 0x000000248c60723c */ /* 0x002ff00000001810 */
[----:B------:R-:W-:Y:S01]  /*1d60*/  HMMA.16816.F32 R16, R136, R34, RZ ;  /* 0x000000228810723c */ /* 0x000fe200000018ff */
[----:B------:R-:W1:Y:S01]  /*1d70*/  LDSM.16.M88.4 R32, [R201+0x2000] ;  /* 0x00200000c920783b */ /* 0x000e620000000200 */
[----:B------:R-:W-:-:S02]  /*1d80*/  IMAD R0, R11, c[0x0][0x208], RZ ;  /* 0x000082000b007a24 */ /* 0x000fc400078e02ff */
[----:B------:R-:W-:-:S04]  /*1d90*/  IMAD.WIDE.U32 R2, R10, c[0x0][0x208], RZ ;  /* 0x000082000a027a25 */ /* 0x000fc800078e00ff */
[----:B------:R-:W-:Y:S01]  /*1da0*/  HMMA.16816.F32 R64, R140, R28, R4 ;  /* 0x0000001c8c40723c */ /* 0x000fe20000001804 */
[----:B------:R-:W-:-:S06]  /*1db0*/  IMAD.MOV.U32 R11, RZ, RZ, c[0x0][0x208] ;  /* 0x00008200ff0b7624 */ /* 0x000fcc00078e00ff */
[----:B------:R-:W-:Y:S01]  /*1dc0*/  IMAD R4, R10, c[0x0][0x20c], R0 ;  /* 0x000083000a047a24 */ /* 0x000fe200078e0200 */
[----:B------:R-:W-:Y:S01]  /*1dd0*/  HMMA.16816.F32 R20, R136, R40, RZ ;  /* 0x000000288814723c */ /* 0x000fe200000018ff */
[----:B------:R-:W-:Y:S02]  /*1de0*/  LEA R0, P0, R2, R48, 0x7 ;  /* 0x0000003002007211 */ /* 0x000fe400078038ff */
[----:B------:R-:W-:-:S05]  /*1df0*/  IMAD.IADD R3, R3, 0x1, R4 ;  /* 0x0000000103037824 */ /* 0x000fca00078e0204 */
[----:B------:R-:W-:Y:S01]  /*1e00*/  HMMA.16816.F32 R92, R140, R38, R12 ;  /* 0x000000268c5c723c */ /* 0x000fe2000000180c */
[----:B------:R-:W3:Y:S01]  /*1e10*/  LDSM.16.M88.4 R36, [R201+0x2800] ;  /* 0x00280000c924783b */ /* 0x000ee20000000200 */
[----:B------:R-:W-:Y:S02]  /*1e20*/  IMAD.MOV.U32 R155, RZ, RZ, -0x80 ;  /* 0xffffff80ff9b7424 */ /* 0x000fe400078e00ff */
[----:B------:R-:W-:Y:S01]  /*1e30*/  IMAD.MOV.U32 R5, RZ, RZ, 0x6 ;  /* 0x00000006ff057424 */ /* 0x000fe200078e00ff */
[----:B------:R-:W-:Y:S03]  /*1e40*/  LDSM.16.M88.4 R48, [R216] ;  /* 0x00000000d830783b */ /* 0x000fe60000000200 */
[----:B------:R-:W-:Y:S01]  /*1e50*/  HMMA.16816.F32 R12, R136, R42, RZ ;  /* 0x0000002a880c723c */ /* 0x000fe200000018ff */
[----:B------:R-:W-:Y:S01]  /*1e60*/  LEA.HI.X R3, R2, R46, R3, 0x7, P0 ;  /* 0x0000002e02037211 */ /* 0x000fe200000f3c03 */
[C---:B------:R-:W-:Y:S01]  /*1e70*/  IMAD.SHL.U32 R52, R11.reuse, 0x40, RZ ;  /* 0x000000400b347824 */ /* 0x040fe200078e00ff */
[----:B------:R-:W-:Y:S01]  /*1e80*/  LEA R2, P0, R0, c[0x0][0x1f8], 0x1 ;  /* 0x00007e0000027a11 */ /* 0x000fe200078008ff */
[----:B------:R-:W-:Y:S01]  /*1e90*/  IMAD R152, R10, R155, c[0x0][0x1d0] ;  /* 0x000074000a987624 */ /* 0x000fe200078e029b */
[----:B------:R-:W-:Y:S01]  /*1ea0*/  LOP3.LUT R4, R44, 0x1, RZ, 0xc0, !PT ;  /* 0x000000012c047812 */ /* 0x000fe200078ec0ff */
[----:B------:R-:W-:Y:S01]  /*1eb0*/  LDSM.16.M88.4 R40, [R218] ;  /* 0x00000000da28783b */ /* 0x000fe20000000200 */
[----:B------:R-:W-:-:S02]  /*1ec0*/  SHF.L.U64.HI R11, R11, R5, c[0x0][0x20c] ;  /* 0x000083000b0b7619 */ /* 0x000fc40000010205 */
[----:B------:R-:W-:Y:S02]  /*1ed0*/  LEA.HI.X R3, R0, c[0x0][0x1fc], R3, 0x1, P0 ;  /* 0x00007f0000037a11 */ /* 0x000fe400000f0c03 */
[----:B------:R-:W-:Y:S01]  /*1ee0*/  IADD3 R6, P6, R52, R2, RZ ;  /* 0x0000000234067210 */ /* 0x000fe20007fde0ff */
[----:B------:R-:W-:Y:S01]  /*1ef0*/  IMAD.IADD R0, R152, 0x1, -R45 ;  /* 0x0000000198007824 */ /* 0x000fe200078e0a2d */
[----:B------:R-:W-:Y:S02]  /*1f00*/  IADD3 R8, P1, P0, R52, 0x80, R2 ;  /* 0x0000008034087810 */ /* 0x000fe4000783e002 */
[----:B------:R-:W-:Y:S01]  /*1f10*/  ISETP.NE.U32.AND P4, PT, R4, 0x1, PT ;  /* 0x000000010400780c */ /* 0x000fe20003f85070 */
[C-C-:B------:R-:W-:Y:S01]  /*1f20*/  IMAD.X R7, R11.reuse, 0x1, R3.reuse, P6 ;  /* 0x000000010b077824 */ /* 0x140fe200030e0603 */
[----:B------:R-:W-:Y:S02]  /*1f30*/  IADD3 R4, P6, R6, R52, RZ ;  /* 0x0000003406047210 */ /* 0x000fe40007fde0ff */
[----:B------:R-:W-:-:S02]  /*1f40*/  IADD3.X R9, R11, RZ, R3, P1, P0 ;  /* 0x000000ff0b097210 */ /* 0x000fc40000fe0403 */
[----:B------:R-:W-:Y:S02]  /*1f50*/  ISETP.LT.OR P0, PT, R0, 0x1, P4 ;  /* 0x000000010000780c */ /* 0x000fe40002701670 */
[----:B------:R-:W-:Y:S01]  /*1f60*/  LOP3.LUT P1, RZ, R44, 0x2, RZ, 0xc0, !PT ;  /* 0x000000022cff7812 */ /* 0x000fe2000782c0ff */
[----:B------:R-:W-:Y:S01]  /*1f70*/  IMAD.X R5, R7, 0x1, R11, P6 ;  /* 0x0000000107057824 */ /* 0x000fe200030e060b */
[----:B------:R-:W-:Y:S01]  /*1f80*/  HMMA.16816.F32 R72, R140, R30, R16 ;  /* 0x0000001e8c48723c */ /* 0x000fe20000001810 */
[----:B------:R-:W4:Y:S01]  /*1f90*/  LDSM.16.M88.4 R28, [R219] ;  /* 0x00000000db1c783b */ /* 0x000f220000000200 */
[----:B------:R-:W-:-:S03]  /*1fa0*/  ISETP.LT.OR P6, PT, R0, 0x1, !P1 ;  /* 0x000000010000780c */ /* 0x000fc60004fc1670 */
[----:B------:R-:W-:Y:S03]  /*1fb0*/  LDSM.16.M88.4 R44, [R217] ;  /* 0x00000000d92c783b */ /* 0x000fe60000000200 */
[C---:B--2---:R-:W-:Y:S08]  /*1fc0*/  HMMA.16816.F32 R80, R140.reuse, R24, R20 ;  /* 0x000000188c50723c */ /* 0x044ff00000001814 */
[----:B------:R-:W-:Y:S01]  /*1fd0*/  HMMA.16816.F32 R104, R140, R26, R12 ;  /* 0x0000001a8c68723c */ /* 0x000fe2000000180c */
[----:B------:R-:W2:Y:S07]  /*1fe0*/  LDSM.16.M88.4 R24, [R201+0x3000] ;  /* 0x00300000c918783b */ /* 0x000eae0000000200 */
[C---:B-1----:R-:W-:Y:S08]  /*1ff0*/  HMMA.16816.F32 R20, R136.reuse, R32, RZ ;  /* 0x000000208814723c */ /* 0x042ff000000018ff */
[----:B------:R-:W-:Y:S01]  /*2000*/  HMMA.16816.F32 R16, R136, R34, RZ ;  /* 0x000000228810723c */ /* 0x000fe200000018ff */
[----:B------:R-:W1:Y:S04]  /*2010*/  LDSM.16.M88.4 R32, [R201+0x3800] ;  /* 0x00380000c920783b */ /* 0x000e680000000200 */
[----:B------:R-:W-:Y:S01]  /*2020*/  @!PT LDS RZ, [RZ] ;  /* 0x00000000fffff984 */ /* 0x000fe20000000800 */
[----:B------:R-:W-:Y:S01]  /*2030*/  @!PT LDS RZ, [RZ] ;  /* 0x00000000fffff984 */ /* 0x000fe20000000800 */
[----:B------:R-:W-:Y:S01]  /*2040*/  @!PT LDS RZ, [RZ] ;  /* 0x00000000fffff984 */ /* 0x000fe20000000800 */
[----:B------:R5:W-:Y:S01]  /*2050*/  LDGSTS.E.BYPASS.LTC128B.128 [R228+0x100], [R2.64], !P0 ;  /* 0x0010000002e47fae */ /* 0x000be2000c101d46 */
[----:B------:R-:W-:-:S03]  /*2060*/  ISETP.LT.OR P0, PT, R0, 0x21, P4 ;  /* 0x000000210000780c */ /* 0x000fc60002701670 */
[----:B------:R5:W-:Y:S01]  /*2070*/  LDGSTS.E.BYPASS.LTC128B.128 [R228+0x4100], [R2.64+0x80], !P6 ;  /* 0x0410008002e47fae */ /* 0x000be2000f101d46 */
[C---:B------:R-:W-:Y:S01]  /*2080*/  ISETP.LT.OR P6, PT, R0.reuse, 0x21, !P1 ;  /* 0x000000210000780c */ /* 0x040fe20004fc1670 */
[----:B---3--:R-:W-:Y:S08]  /*2090*/  HMMA.16816.F32 R12, R136, R36, RZ ;  /* 0x00000024880c723c */ /* 0x008ff000000018ff */
[----:B------:R3:W-:Y:S04]  /*20a0*/  LDGSTS.E.BYPASS.LTC128B.128 [R228+0x1100], [R6.64], !P0 ;  /* 0x0110000006e47fae */ /* 0x0007e8000c101d46 */
[----:B------:R1:W-:Y:S01]  /*20b0*/  LDGSTS.E.BYPASS.LTC128B.128 [R228+0x5100], [R8.64], !P6 ;  /* 0x0510000008e47fae */ /* 0x0003e2000f101d46 */
[----:B------:R-:W-:-:S02]  /*20c0*/  ISETP.LT.OR P6, PT, R0, 0x41, P4 ;  /* 0x000000410000780c */ /* 0x000fc400027c1670 */
[----:B-----5:R-:W-:Y:S01]  /*20d0*/  IADD3 R2, P0, R4, R52, RZ ;  /* 0x0000003404027210 */ /* 0x020fe20007f1e0ff */
[C---:B----4-:R-:W-:Y:S10]  /*20e0*/  HMMA.16816.F32 R88, R140.reuse, R28, R20 ;  /* 0x0000001c8c58723c */ /* 0x050ff40000001814 */
[----:B------:R3:W-:Y:S01]  /*20f0*/  LDGSTS.E.BYPASS.LTC128B.128 [R228+0x2100], [R4.64], !P6 ;  /* 0x0210000004e47fae */ /* 0x0007e2000f101d46 */
[----:B------:R-:W-:Y:S01]  /*2100*/  IMAD.X R3, R5, 0x1, R11, P0 ;  /* 0x0000000105037824 */ /* 0x000fe200000e060b */
[C---:B------:R-:W-:Y:S01]  /*2110*/  ISETP.LT.OR P0, PT, R0.reuse, 0x41, !P1 ;  /* 0x000000410000780c */ /* 0x040fe20004f01670 */
[C---:B------:R-:W-:Y:S08]  /*2120*/  HMMA.16816.F32 R84, R140.reuse, R30, R16 ;  /* 0x0000001e8c54723c */ /* 0x040ff00000001810 */
[----:B------:R-:W-:Y:S04]  /*2130*/  HMMA.16816.F32 R76, R140, R40, R12 ;  /* 0x000000288c4c723c */ /* 0x000fe8000000180c */
[----:B------:R3:W-:Y:S04]  /*2140*/  LDGSTS.E.BYPASS.LTC128B.128 [R228+0x6100], [R4.64+0x80], !P0 ;  /* 0x0610008004e47fae */ /* 0x0007e8000c101d46 */
[C---:B------:R-:W-:Y:S08]  /*2150*/  HMMA.16816.F32 R28, R136.reuse, R38, RZ ;  /* 0x00000026881c723c */ /* 0x040ff000000018ff */
[C---:B--2---:R-:W-:Y:S08]  /*2160*/  HMMA.16816.F32 R16, R136.reuse, R26, RZ ;  /* 0x0000001a8810723c */ /* 0x044ff000000018ff */
[C---:B-1----:R-:W-:Y:S08]  /*2170*/  HMMA.16816.F32 R12, R136.reuse, R32, RZ ;  /* 0x00000020880c723c */ /* 0x042ff000000018ff */
[----:B---3--:R-:W-:Y:S01]  /*2180*/  HMMA.16816.F32 R4, R136, R34, RZ ;  /* 0x000000228804723c */ /* 0x008fe200000018ff */
[----:B------:R-:W-:-:S02]  /*2190*/  ISETP.LT.OR P4, PT, R0, 0x61, P4 ;  /* 0x000000610000780c */ /* 0x000fc40002781670 */
[----:B------:R-:W-:-:S05]  /*21a0*/  ISETP.LT.OR P1, PT, R0, 0x61, !P1 ;  /* 0x000000610000780c */ /* 0x000fca0004f21670 */
[C---:B------:R-:W-:Y:S06]  /*21b0*/  HMMA.16816.F32 R68, R140.reuse, R42, R28 ;  /* 0x0000002a8c44723c */ /* 0x040fec000000181c */
[----:B------:R1:W-:Y:S02]  /*21c0*/  LDGSTS.E.BYPASS.LTC128B.128 [R228+0x3100], [R2.64], !P4 ;  /* 0x0310000002e47fae */ /* 0x0003e4000e101d46 */
[C---:B------:R-:W-:Y:S02]  /*21d0*/  HMMA.16816.F32 R56, R140.reuse, R46, R16 ;  /* 0x0000002e8c38723c */ /* 0x040fe40000001810 */
[----:B------:R1:W-:Y:S04]  /*21e0*/  LDGSTS.E.BYPASS.LTC128B.128 [R228+0x7100], [R2.64+0x80], !P1 ;  /* 0x0710008002e47fae */ /* 0x0003e8000c901d46 */
[----:B------:R-:W2:Y:S02]  /*21f0*/  LDSM.16.M88.4 R36, [R205+0x800] ;  /* 0x00080000cd24783b */ /* 0x000ea40000000200 */
[----:B------:R-:W-:Y:S02]  /*2200*/  HMMA.16816.F32 R52, R140, R48, R12 ;  /* 0x000000308c34723c */ /* 0x000fe4000000180c */
[----:B------:R-:W3:Y:S04]  /*2210*/  LDSM.16.M88.4 R28, [R205+0x1000] ;  /* 0x00100000cd1c783b */ /* 0x000ee80000000200 */
[----:B------:R-:W4:Y:S02]  /*2220*/  LDSM.16.M88.4 R16, [R205+0x1800] ;  /* 0x00180000cd10783b */ /* 0x000f240000000200 */
[----:B------:R-:W-:Y:S02]  /*2230*/  HMMA.16816.F32 R20, R136, R24, RZ ;  /* 0x000000188814723c */ /* 0x000fe400000018ff */
[----:B------:R-:W-:Y:S04]  /*2240*/  LDSM.16.M88.4 R24, [R205] ;  /* 0x00000000cd18783b */ /* 0x000fe80000000200 */
[----:B------:R-:W-:Y:S02]  /*2250*/  LDSM.16.M88.4 R12, [R205+0x2800] ;  /* 0x00280000cd0c783b */ /* 0x000fe40000000200 */
[C---:B------:R-:W-:Y:S02]  /*2260*/  HMMA.16816.F32 R48, R140.reuse, R50, R4 ;  /* 0x000000328c30723c */ /* 0x040fe40000001804 */
[----:B------:R-:W5:Y:S04]  /*2270*/  LDSM.16.M88.4 R4, [R205+0x2000] ;  /* 0x00200000cd04783b */ /* 0x000f680000000200 */
[----:B------:R-:W-:Y:S04]  /*2280*/  LDSM.16.M88.4 R132, [R205+0x4000] ;  /* 0x00400000cd84783b */ /* 0x000fe80000000200 */
[----:B------:R-:W-:Y:S04]  /*2290*/  LDSM.16.M88.4 R148, [R202+0x7000] ;  /* 0x00700000ca94783b */ /* 0x000fe80000000200 */
[----:B------:R-:W0:Y:S02]  /*22a0*/  LDGDEPBAR ;  /* 0x00000000000079af */ /* 0x000e240000000000 */
[----:B------:R-:W-:Y:S02]  /*22b0*/  HMMA.16816.F32 R60, R140, R44, R20 ;  /* 0x0000002c8c3c723c */ /* 0x000fe40000001814 */
[----:B------:R-:W1:Y:S06]  /*22c0*/  LDSM.16.M88.4 R20, [R205+0x3000] ;  /* 0x00300000cd14783b */ /* 0x000e6c0000000200 */
[C---:B--2---:R-:W-:Y:S08]  /*22d0*/  HMMA.16816.F32 R40, R168.reuse, R36, R96 ;  /* 0x00000024a828723c */ /* 0x044ff00000001860 */
[C---:B---3--:R-:W-:Y:S08]  /*22e0*/  HMMA.16816.F32 R64, R168.reuse, R28, R64 ;  /* 0x0000001ca840723c */ /* 0x048ff00000001840 */
[C---:B------:R-:W-:Y:S01]  /*22f0*/  HMMA.16816.F32 R72, R168.reuse, R30, R72 ;  /* 0x0000001ea848723c */ /* 0x040fe20000001848 */
[----:B------:R-:W2:Y:S07]  /*2300*/  LDSM.16.M88.4 R28, [R205+0x3800] ;  /* 0x00380000cd1c783b */ /* 0x000eae0000000200 */
[C---:B----4-:R-:W-:Y:S08]  /*2310*/  HMMA.16816.F32 R80, R168.reuse, R16, R80 ;  /* 0x00000010a850723c */ /* 0x050ff00000001850 */
[C---:B------:R-:W-:Y:S01]  /*2320*/  HMMA.16816.F32 R104, R168.reuse, R18, R104 ;  /* 0x00000012a868723c */ /* 0x040fe20000001868 */
[----:B------:R-:W3:Y:S07]  /*2330*/  LDSM.16.M88.4 R16, [R202] ;  /* 0x00000000ca10783b */ /* 0x000eee0000000200 */
[C---:B-----5:R-:W-:Y:S08]  /*2340*/  HMMA.16816.F32 R88, R168.reuse, R4, R88 ;  /* 0x00000004a858723c */ /* 0x060ff00000001858 */
[C---:B------:R-:W-:Y:S01]  /*2350*/  HMMA.16816.F32 R96, R168.reuse, R6, R84 ;  /* 0x00000006a860723c */ /* 0x040fe20000001854 */
[----:B------:R-:W4:Y:S07]  /*2360*/  LDSM.16.M88.4 R4, [R202+0x800] ;  /* 0x00080000ca04783b */ /* 0x000f2e0000000200 */
[C---:B------:R-:W-:Y:S08]  /*2370*/  HMMA.16816.F32 R44, R168.reuse, R24, R108 ;  /* 0x00000018a82c723c */ /* 0x040ff0000000186c */
[C---:B------:R-:W-:Y:S01]  /*2380*/  HMMA.16816.F32 R32, R168.reuse, R26, R100 ;  /* 0x0000001aa820723c */ /* 0x040fe20000001864 */
[----:B------:R-:W5:Y:S07]  /*2390*/  LDSM.16.M88.4 R24, [R202+0x1800] ;  /* 0x00180000ca18783b */ /* 0x000f6e0000000200 */
[C---:B------:R-:W-:Y:S08]  /*23a0*/  HMMA.16816.F32 R36, R168.reuse, R38, R92 ;  /* 0x00000026a824723c */ /* 0x040ff0000000185c */
[C---:B-1----:R-:W-:Y:S08]  /*23b0*/  HMMA.16816.F32 R112, R168.reuse, R20, R60 ;  /* 0x00000014a870723c */ /* 0x042ff0000000183c */
[C---:B------:R-:W-:Y:S01]  /*23c0*/  HMMA.16816.F32 R92, R168.reuse, R22, R56 ;  /* 0x00000016a85c723c */ /* 0x040fe20000001838 */
[----:B------:R-:W1:Y:S04]  /*23d0*/  LDSM.16.M88.4 R20, [R202+0x2800] ;  /* 0x00280000ca14783b */ /* 0x000e680000000200 */
[----:B------:R-:W-:Y:S03]  /*23e0*/  LDSM.16.M88.4 R56, [R202+0x2000] ;  /* 0x00200000ca38783b */ /* 0x000fe60000000200 */
[C---:B------:R-:W-:Y:S08]  /*23f0*/  HMMA.16816.F32 R100, R168.reuse, R12, R76 ;  /* 0x0000000ca864723c */ /* 0x040ff0000000184c */
[C---:B------:R-:W-:Y:S01]  /*2400*/  HMMA.16816.F32 R108, R168.reuse, R14, R68 ;  /* 0x0000000ea86c723c */ /* 0x040fe20000001844 */
[----:B------:R-:W1:Y:S07]  /*2410*/  LDSM.16.M88.4 R12, [R202+0x1000] ;  /* 0x00100000ca0c783b */ /* 0x000e6e0000000200 */
[----:B--2---:R-:W-:Y:S08]  /*2420*/  HMMA.16816.F32 R76, R168, R30, R48 ;  /* 0x0000001ea84c723c */ /* 0x004ff00000001830 */
[C---:B---3--:R-:W-:Y:S08]  /*2430*/  HMMA.16816.F32 R68, R172.reuse, R16, R44 ;  /* 0x00000010ac44723c */ /* 0x048ff0000000182c */
[----:B------:R-:W-:Y:S01]  /*2440*/  HMMA.16816.F32 R60, R172, R18, R32 ;  /* 0x00000012ac3c723c */ /* 0x000fe20000001820 */
[----:B------:R-:W2:Y:S04]  /*2450*/  LDSM.16.M88.4 R16, [R202+0x3800] ;  /* 0x00380000ca10783b */ /* 0x000ea80000000200 */
[----:B------:R-:W-:Y:S03]  /*2460*/  LDSM.16.M88.4 R32, [R201+0x4000] ;  /* 0x00400000c920783b */ /* 0x000fe60000000200 */
[----:B------:R-:W-:Y:S08]  /*2470*/  HMMA.16816.F32 R84, R168, R28, R52 ;  /* 0x0000001ca854723c */ /* 0x000ff00000001834 */
[C---:B----4-:R-:W-:Y:S08]  /*2480*/  HMMA.16816.F32 R48, R172.reuse, R6, R36 ;  /* 0x00000006ac30723c */ /* 0x050ff00000001824 */
[C---:B------:R-:W-:Y:S01]  /*2490*/  HMMA.16816.F32 R52, R172.reuse, R4, R40 ;  /* 0x00000004ac34723c */ /* 0x040fe20000001828 */
[----:B------:R-:W3:Y:S07]  /*24a0*/  LDSM.16.M88.4 R4, [R202+0x3000] ;  /* 0x00300000ca04783b */ /* 0x000eee0000000200 */
[C---:B-----5:R-:W-:Y:S08]  /*24b0*/  HMMA.16816.F32 R36, R172.reuse, R24, R80 ;  /* 0x00000018ac24723c */ /* 0x060ff00000001850 */
[C---:B------:R-:W-:Y:S01]  /*24c0*/  HMMA.16816.F32 R28, R172.reuse, R26, R104 ;  /* 0x0000001aac1c723c */ /* 0x040fe20000001868 */
[----:B------:R-:W4:Y:S07]  /*24d0*/  LDSM.16.M88.4 R24, [R201+0x4800] ;  /* 0x00480000c918783b */ /* 0x000f2e0000000200 */
[C---:B-1----:R-:W-:Y:S08]  /*24e0*/  HMMA.16816.F32 R100, R172.reuse, R20, R100 ;  /* 0x00000014ac64723c */ /* 0x042ff00000001864 */
[C---:B------:R-:W-:Y:S01]  /*24f0*/  HMMA.16816.F32 R108, R172.reuse, R22, R108 ;  /* 0x00000016ac6c723c */ /* 0x040fe2000000186c */
[----:B------:R-:W1:Y:S07]  /*2500*/  LDSM.16.M88.4 R20, [R201+0x5000] ;  /* 0x00500000c914783b */ /* 0x000e6e0000000200 */
[C---:B------:R-:W-:Y:S01]  /*2510*/  HMMA.16816.F32 R44, R172.reuse, R12, R64 ;  /* 0x0000000cac2c723c */ /* 0x040fe20000001840 */
[----:B------:R-:W-:Y:S07]  /*2520*/  LDSM.16.M88.4 R64, [R215] ;  /* 0x00000000d740783b */ /* 0x000fee0000000200 */
[C---:B------:R-:W-:Y:S01]  /*2530*/  HMMA.16816.F32 R40, R172.reuse, R14, R72 ;  /* 0x0000000eac28723c */ /* 0x040fe20000001848 */
[----:B------:R-:W5:Y:S07]  /*2540*/  LDSM.16.M88.4 R12, [R201+0x5800] ;  /* 0x00580000c90c783b */ /* 0x000f6e0000000200 */
[C---:B------:R-:W-:Y:S08]  /*2550*/  HMMA.16816.F32 R72, R172.reuse, R56, R88 ;  /* 0x00000038ac48723c */ /* 0x040ff00000001858 */
[C---:B--2---:R-:W-:Y:S08]  /*2560*/  HMMA.16816.F32 R120, R172.reuse, R16, R84 ;  /* 0x00000010ac78723c */ /* 0x044ff00000001854 */
[C---:B------:R-:W-:Y:S01]  /*2570*/  HMMA.16816.F32 R116, R172.reuse, R18, R76 ;  /* 0x00000012ac74723c */ /* 0x040fe2000000184c */
[----:B------:R-:W2:Y:S07]  /*2580*/  LDSM.16.M88.4 R16, [R201+0x6800] ;  /* 0x00680000c910783b */ /* 0x000eae0000000200 */
[C---:B------:R-:W-:Y:S01]  /*2590*/  HMMA.16816.F32 R88, R172.reuse, R58, R96 ;  /* 0x0000003aac58723c */ /* 0x040fe20000001860 */
[----:B------:R-:W-:Y:S07]  /*25a0*/  LDSM.16.M88.4 R56, [R213] ;  /* 0x00000000d538783b */ /* 0x000fee0000000200 */
[C---:B---3--:R-:W-:Y:S08]  /*25b0*/  HMMA.16816.F32 R128, R172.reuse, R4, R112 ;  /* 0x00000004ac80723c */ /* 0x048ff00000001870 */
[----:B------:R-:W-:Y:S01]  /*25c0*/  HMMA.16816.F32 R124, R172, R6, R92 ;  /* 0x00000006ac7c723c */ /* 0x000fe2000000185c */
[----:B------:R-:W3:Y:S07]  /*25d0*/  LDSM.16.M88.4 R4, [R201+0x6000] ;  /* 0x00600000c904783b */ /* 0x000eee0000000200 */
[C---:B----4-:R-:W-:Y:S01]  /*25e0*/  HMMA.16816.F32 R96, R184.reuse, R26, R48 ;  /* 0x0000001ab860723c */ /* 0x050fe20000001830 */
[----:B------:R-:W4:Y:S07]  /*25f0*/  LDSM.16.M88.4 R48, [R201+0x7000] ;  /* 0x00700000c930783b */ /* 0x000f2e0000000200 */
[C---:B------:R-:W-:Y:S01]  /*2600*/  HMMA.16816.F32 R76, R184.reuse, R32, R68 ;  /* 0x00000020b84c723c */ /* 0x040fe20000001844 */
[----:B------:R-:W2:Y:S07]  /*2610*/  LDSM.16.M88.4 R68, [R201+0x7800] ;  /* 0x00780000c944783b */ /* 0x000eae0000000200 */
[C---:B------:R-:W-:Y:S01]  /*2620*/  HMMA.16816.F32 R112, R184.reuse, R34, R60 ;  /* 0x00000022b870723c */ /* 0x040fe2000000183c */
[----:B------:R-:W2:Y:S04]  /*2630*/  LDSM.16.M88.4 R60, [R214] ;  /* 0x00000000d63c783b */ /* 0x000ea80000000200 */
[----:B------:R-:W-:Y:S03]  /*2640*/  LDSM.16.M88.4 R32, [R210] ;  /* 0x00000000d220783b */ /* 0x000fe60000000200 */
[C---:B------:R-:W-:Y:S08]  /*2650*/  HMMA.16816.F32 R104, R184.reuse, R24, R52 ;  /* 0x00000018b868723c */ /* 0x040ff00000001834 */
[C---:B-1----:R-:W-:Y:S01]  /*2660*/  HMMA.16816.F32 R92, R184.reuse, R20, R44 ;  /* 0x00000014b85c723c */ /* 0x042fe2000000182c */
[----:B------:R-:W1:Y:S07]  /*2670*/  LDSM.16.M88.4 R44, [R212] ;  /* 0x00000000d42c783b */ /* 0x000e6e0000000200 */
[C---:B-----5:R-:W-:Y:S01]  /*2680*/  HMMA.16816.F32 R80, R184.reuse, R12, R36 ;  /* 0x0000000cb850723c */ /* 0x060fe20000001824 */
[----:B------:R-:W5:Y:S07]  /*2690*/  LDSM.16.M88.4 R36, [R211] ;  /* 0x00000000d324783b */ /* 0x000f6e0000000200 */
[C---:B------:R-:W-:Y:S01]  /*26a0*/  HMMA.16816.F32 R52, R184.reuse, R14, R28 ;  /* 0x0000000eb834723c */ /* 0x040fe2000000181c */
[----:B------:R-:W1:Y:S07]  /*26b0*/  LDSM.16.M88.4 R28, [R209] ;  /* 0x00000000d11c783b */ /* 0x000e6e0000000200 */
[C---:B------:R-:W-:Y:S08]  /*26c0*/  HMMA.16816.F32 R84, R184.reuse, R22, R40 ;  /* 0x00000016b854723c */ /* 0x040ff00000001828 */
[C---:B--2---:R-:W-:Y:S08]  /*26d0*/  HMMA.16816.F32 R20, R184.reuse, R16, R100 ;  /* 0x00000010b814723c */ /* 0x044ff00000001864 */
[C---:B------:R-:W-:Y:S08]  /*26e0*/  HMMA.16816.F32 R16, R184.reuse, R18, R108 ;  /* 0x00000012b810723c */ /* 0x040ff0000000186c */
[C---:B---3--:R-:W-:Y:S01]  /*26f0*/  HMMA.16816.F32 R24, R184.reuse, R6, R88 ;  /* 0x00000006b818723c */ /* 0x048fe20000001858 */
[----:B------:R-:W-:Y:S07]  /*2700*/  LDSM.16.M88.4 R88, [R205+0x5000] ;  /* 0x00500000cd58783b */ /* 0x000fee0000000200 */
[C---:B----4-:R-:W-:Y:S08]  /*2710*/  HMMA.16816.F32 R12, R184.reuse, R48, R128 ;  /* 0x00000030b80c723c */ /* 0x050ff00000001880 */
[----:B------:R-:W-:Y:S01]  /*2720*/  HMMA.16816.F32 R40, R184, R4, R72 ;  /* 0x00000004b828723c */ /* 0x000fe20000001848 */
[----:B------:R-:W2:Y:S07]  /*2730*/  LDSM.16.M88.4 R72, [R208] ;  /* 0x00000000d048783b */ /* 0x000eae0000000200 */
[----:B------:R-:W-:Y:S01]  /*2740*/  HMMA.16816.F32 R144, R188, R58, R84 ;  /* 0x0000003abc90723c */ /* 0x000fe20000001854 */
[----:B------:R-:W3:Y:S07]  /*2750*/  LDSM.16.M88.4 R84, [R205+0x4800] ;  /* 0x00480000cd54783b */ /* 0x000eee0000000200 */
[C---:B------:R-:W-:Y:S08]  /*2760*/  HMMA.16816.F32 R4, R184.reuse, R50, R124 ;  /* 0x00000032b804723c */ /* 0x040ff0000000187c */
[C---:B------:R-:W-:Y:S08]  /*2770*/  HMMA.16816.F32 R48, R184.reuse, R68, R120 ;  /* 0x00000044b830723c */ /* 0x040ff00000001878 */
[----:B------:R-:W-:Y:S08]  /*2780*/  HMMA.16816.F32 R68, R184, R70, R116 ;  /* 0x00000046b844723c */ /* 0x000ff00000001874 */
[C---:B------:R-:W-:Y:S08]  /*2790*/  HMMA.16816.F32 R120, R188.reuse, R60, R104 ;  /* 0x0000003cbc78723c */ /* 0x040ff00000001868 */
[C---:B------:R-:W-:Y:S01]  /*27a0*/  HMMA.16816.F32 R108, R188.reuse, R62, R96 ;  /* 0x0000003ebc6c723c */ /* 0x040fe20000001860 */
[----:B------:R-:W-:Y:S07]  /*27b0*/  LDSM.16.M88.4 R60, [R202+0x4800] ;  /* 0x00480000ca3c783b */ /* 0x000fee0000000200 */
[C---:B-1----:R-:W-:Y:S08]  /*27c0*/  HMMA.16816.F32 R128, R188.reuse, R44, R80 ;  /* 0x0000002cbc80723c */ /* 0x042ff00000001850 */
[C---:B------:R-:W-:Y:S01]  /*27d0*/  HMMA.16816.F32 R104, R188.reuse, R32, R20 ;  /* 0x00000020bc68723c */ /* 0x040fe20000001814 */
[----:B------:R-:W1:Y:S07]  /*27e0*/  LDSM.16.M88.4 R20, [R205+0x6000] ;  /* 0x00600000cd14783b */ /* 0x000e6e0000000200 */
[C---:B------:R-:W-:Y:S01]  /*27f0*/  HMMA.16816.F32 R100, R188.reuse, R34, R16 ;  /* 0x00000022bc64723c */ /* 0x040fe20000001810 */
[----:B------:R-:W4:Y:S04]  /*2800*/  LDSM.16.M88.4 R16, [R205+0x6800] ;  /* 0x00680000cd10783b */ /* 0x000f280000000200 */
[----:B------:R-:W-:Y:S03]  /*2810*/  LDSM.16.M88.4 R32, [R205+0x7800] ;  /* 0x00780000cd20783b */ /* 0x000fe60000000200 */
[C---:B------:R-:W-:Y:S08]  /*2820*/  HMMA.16816.F32 R92, R188.reuse, R56, R92 ;  /* 0x00000038bc5c723c */ /* 0x040ff0000000185c */
[C---:B-----5:R-:W-:Y:S01]  /*2830*/  HMMA.16816.F32 R96, R188.reuse, R38, R24 ;  /* 0x00000026bc60723c */ /* 0x060fe20000001818 */
[----:B------:R-:W5:Y:S07]  /*2840*/  LDSM.16.M88.4 R24, [R205+0x5800] ;  /* 0x00580000cd18783b */ /* 0x000f6e0000000200 */
[C---:B------:R-:W-:Y:S01]  /*2850*/  HMMA.16816.F32 R80, R188.reuse, R28, R12 ;  /* 0x0000001cbc50723c */ /* 0x040fe2000000180c */
[----:B------:R-:W1:Y:S07]  /*2860*/  LDSM.16.M88.4 R12, [R205+0x7000] ;  /* 0x00700000cd0c783b */ /* 0x000e6e0000000200 */
[C---:B------:R-:W-:Y:S08]  /*2870*/  HMMA.16816.F32 R76, R188.reuse, R64, R76 ;  /* 0x00000040bc4c723c */ /* 0x040ff0000000184c */
[C---:B------:R-:W-:Y:S01]  /*2880*/  HMMA.16816.F32 R112, R188.reuse, R66, R112 ;  /* 0x00000042bc70723c */ /* 0x040fe20000001870 */
[----:B------:R-:W1:Y:S07]  /*2890*/  LDSM.16.M88.4 R64, [R202+0x4000] ;  /* 0x00400000ca40783b */ /* 0x000e6e0000000200 */
[C---:B------:R-:W-:Y:S08]  /*28a0*/  HMMA.16816.F32 R116, R188.reuse, R36, R40 ;  /* 0x00000024bc74723c */ /* 0x040ff00000001828 */
[C---:B------:R-:W-:Y:S08]  /*28b0*/  HMMA.16816.F32 R4, R188.reuse, R30, R4 ;  /* 0x0000001ebc04723c */ /* 0x040ff00000001804 */
[C---:B------:R-:W-:Y:S08]  /*28c0*/  HMMA.16816.F32 R124, R188.reuse, R46, R52 ;  /* 0x0000002ebc7c723c */ /* 0x040ff00000001834 */
[C---:B--2---:R-:W-:Y:S08]  /*28d0*/  HMMA.16816.F32 R28, R188.reuse, R72, R48 ;  /* 0x00000048bc1c723c */ /* 0x044ff00000001830 */
[----:B------:R-:W-:Y:S01]  /*28e0*/  HMMA.16816.F32 R36, R188, R74, R68 ;  /* 0x0000004abc24723c */ /* 0x000fe20000001844 */
[----:B------:R-:W2:Y:S07]  /*28f0*/  LDSM.16.M88.4 R68, [R202+0x5000] ;  /* 0x00500000ca44783b */ /* 0x000eae0000000200 */
[C---:B------:R-:W-:Y:S01]  /*2900*/  HMMA.16816.F32 R40, R192.reuse, R88, R92 ;  /* 0x00000058c028723c */ /* 0x040fe2000000185c */
[----:B------:R-:W2:Y:S07]  /*2910*/  LDSM.16.M88.4 R92, [R202+0x5800] ;  /* 0x00580000ca5c783b */ /* 0x000eae0000000200 */
[C---:B------:R-:W-:Y:S08]  /*2920*/  HMMA.16816.F32 R56, R192.reuse, R132, R76 ;  /* 0x00000084c038723c */ /* 0x040ff0000000184c */
[C---:B------:R-:W-:Y:S01]  /*2930*/  HMMA.16816.F32 R52, R192.reuse, R134, R112 ;  /* 0x00000086c034723c */ /* 0x040fe20000001870 */
[----:B------:R-:W-:Y:S07]  /*2940*/  LDSM.16.M88.4 R132, [R202+0x6800] ;  /* 0x00680000ca84783b */ /* 0x000fee0000000200 */
[C---:B---3--:R-:W-:Y:S01]  /*2950*/  HMMA.16816.F32 R44, R192.reuse, R86, R108 ;  /* 0x00000056c02c723c */ /* 0x048fe2000000186c */
[----:B------:R-:W3:Y:S07]  /*2960*/  LDSM.16.M88.4 R108, [R202+0x6000] ;  /* 0x00600000ca6c783b */ /* 0x000eee0000000200 */
[----:B------:R-:W-:Y:S01]  /*2970*/  HMMA.16816.F32 R72, R192, R90, R144 ;  /* 0x0000005ac048723c */ /* 0x000fe20000001890 */
[----:B------:R-:W2:Y:S01]  /*2980*/  LDSM.16.M88.4 R144, [R202+0x7800] ;  /* 0x00780000ca90783b */ /* 0x000ea20000000200 */
[----:B------:R-:W-:Y:S01]  /*2990*/  ISETP.GT.AND P0, PT, R10, R156, PT ;  /* 0x0000009c0a00720c */ /* 0x000fe20003f04270 */
[----:B------:R-:W-:-:S05]  /*29a0*/  DEPBAR.LE SB0, 0x0 ;  /* 0x000080000000791a */ /* 0x000fca0000000000 */
[C---:B-1----:R-:W-:Y:S08]  /*29b0*/  HMMA.16816.F32 R88, R192.reuse, R20, R116 ;  /* 0x00000014c058723c */ /* 0x042ff00000001874 */
[C---:B------:R-:W-:Y:S08]  /*29c0*/  HMMA.16816.F32 R96, R192.reuse, R22, R96 ;  /* 0x00000016c060723c */ /* 0x040ff00000001860 */
[C---:B----4-:R-:W-:Y:S08]  /*29d0*/  HMMA.16816.F32 R104, R192.reuse, R16, R104 ;  /* 0x00000010c068723c */ /* 0x050ff00000001868 */
[C---:B------:R-:W-:Y:S08]  /*29e0*/  HMMA.16816.F32 R100, R192.reuse, R18, R100 ;  /* 0x00000012c064723c */ /* 0x040ff00000001864 */
[C---:B------:R-:W-:Y:S08]  /*29f0*/  HMMA.16816.F32 R48, R192.reuse, R84, R120 ;  /* 0x00000054c030723c */ /* 0x040ff00000001878 */
[C---:B-----5:R-:W-:Y:S08]  /*2a00*/  HMMA.16816.F32 R76, R192.reuse, R24, R128 ;  /* 0x00000018c04c723c */ /* 0x060ff00000001880 */
[C---:B------:R-:W-:Y:S08]  /*2a10*/  HMMA.16816.F32 R20, R192.reuse, R12, R80 ;  /* 0x0000000cc014723c */ /* 0x040ff00000001850 */
[C---:B------:R-:W-:Y:S08]  /*2a20*/  HMMA.16816.F32 R16, R192.reuse, R14, R4 ;  /* 0x0000000ec010723c */ /* 0x040ff00000001804 */
[C---:B------:R-:W-:Y:S08]  /*2a30*/  HMMA.16816.F32 R84, R192.reuse, R26, R124 ;  /* 0x0000001ac054723c */ /* 0x040ff0000000187c */
[C---:B------:R-:W-:Y:S08]  /*2a40*/  HMMA.16816.F32 R12, R192.reuse, R32, R28 ;  /* 0x00000020c00c723c */ /* 0x040ff0000000181c */
[----:B------:R-:W-:Y:S01]  /*2a50*/  HMMA.16816.F32 R4, R192, R34, R36 ;  /* 0x00000022c004723c */ /* 0x000fe20000001824 */
[----:B------:R-:W-:Y:S07]  /*2a60*/  BSSY B0, `(.L_x_68) ;  /* 0x0000033000007945 */ /* 0x000fee0003800000 */
[C---:B------:R-:W-:Y:S08]  /*2a70*/  HMMA.16816.F32 R120, R196.reuse, R64, R56 ;  /* 0x00000040c478723c */ /* 0x040ff00000001838 */
[C---:B------:R-:W-:Y:S08]  /*2a80*/  HMMA.16816.F32 R116, R196.reuse, R66, R52 ;  /* 0x00000042c474723c */ /* 0x040ff00000001834 */
[C---:B------:R-:W-:Y:S08]  /*2a90*/  HMMA.16816.F32 R112, R196.reuse, R60, R48 ;  /* 0x0000003cc470723c */ /* 0x040ff00000001830 */
[C---:B--2---:R-:W-:Y:S08]  /*2aa0*/  HMMA.16816.F32 R28, R196.reuse, R70, R72 ;  /* 0x00000046c41c723c */ /* 0x044ff00000001848 */
[C---:B------:R-:W-:Y:S08]  /*2ab0*/  HMMA.16816.F32 R24, R196.reuse, R92, R76 ;  /* 0x0000005cc418723c */ /* 0x040ff0000000184c */
[C---:B------:R-:W-:Y:S08]  /*2ac0*/  HMMA.16816.F32 R80, R196.reuse, R62, R44 ;  /* 0x0000003ec450723c */ /* 0x040ff0000000182c */
[C---:B------:R-:W-:Y:S08]  /*2ad0*/  HMMA.16816.F32 R40, R196.reuse, R68, R40 ;  /* 0x00000044c428723c */ /* 0x040ff00000001828 */
[C---:B------:R-:W-:Y:S08]  /*2ae0*/  HMMA.16816.F32 R32, R196.reuse, R94, R84 ;  /* 0x0000005ec420723c */ /* 0x040ff00000001854 */
[C---:B---3--:R-:W-:Y:S08]  /*2af0*/  HMMA.16816.F32 R36, R196.reuse, R108, R88 ;  /* 0x0000006cc424723c */ /* 0x048ff00000001858 */
[C---:B------:R-:W-:Y:S08]  /*2b00*/  HMMA.16816.F32 R48, R196.reuse, R110, R96 ;  /* 0x0000006ec430723c */ /* 0x040ff00000001860 */
[C---:B------:R-:W-:Y:S08]  /*2b10*/  HMMA.16816.F32 R52, R196.reuse, R132, R104 ;  /* 0x00000084c434723c */ /* 0x040ff00000001868 */
[C---:B------:R-:W-:Y:S08]  /*2b20*/  HMMA.16816.F32 R56, R196.reuse, R134, R100 ;  /* 0x00000086c438723c */ /* 0x040ff00000001864 */
[C---:B------:R-:W-:Y:S08]  /*2b30*/  HMMA.16816.F32 R64, R196.reuse, R148, R20 ;  /* 0x00000094c440723c */ /* 0x040ff00000001814 */
[C---:B------:R-:W-:Y:S08]  /*2b40*/  HMMA.16816.F32 R16, R196.reuse, R150, R16 ;  /* 0x00000096c410723c */ /* 0x040ff00000001810 */
[C---:B------:R-:W-:Y:S08]  /*2b50*/  HMMA.16816.F32 R72, R196.reuse, R144, R12 ;  /* 0x00000090c448723c */ /* 0x040ff0000000180c */
[----:B------:R-:W-:Y:S01]  /*2b60*/  HMMA.16816.F32 R76, R196, R146, R4 ;  /* 0x00000092c44c723c */ /* 0x000fe20000001804 */
[----:B------:R-:W-:Y:S06]  /*2b70*/  BAR.SYNC.DEFER_BLOCKING 0x0 ;  /* 0x0000000000007b1d */ /* 0x000fec0000010000 */
[----:B------:R-:W-:Y:S01]  /*2b80*/  @!UPT UIADD3 URZ, URZ, URZ, URZ ;  /* 0x0000003f3f3ff290 */ /* 0x000fe2000fffe03f */
[----:B------:R-:W-:Y:S11]  /*2b90*/  @!P0 BRA `(.L_x_69) ;  /* 0x000001f000008947 */ /* 0x000ff60003800000 */
[----:B------:R-:W-:Y:S01]  /*2ba0*/  IADD3 R0, R157, -0x2, RZ ;  /* 0xfffffffe9d007810 */ /* 0x000fe20007ffe0ff */
[C---:B------:R-:W-:Y:S01]  /*2bb0*/  IMAD.SHL.U32 R8, R153.reuse, 0x40, RZ ;  /* 0x0000004099087824 */ /* 0x040fe200078e00ff */
[----:B------:R-:W-:-:S02]  /*2bc0*/  SHF.L.U64.HI R9, R153, 0x6, R154 ;  /* 0x0000000699097819 */ /* 0x000fc4000001029a */
[----:B------:R-:W-:Y:S01]  /*2bd0*/  SHF.R.S32.HI R2, RZ, 0x1f, R0 ;  /* 0x0000001fff027819 */ /* 0x000fe20000011400 */
[----:B------:R-:W-:-:S04]  /*2be0*/  IMAD.WIDE.U32 R4, R0, c[0x0][0x1e0], RZ ;  /* 0x0000780000047a25 */ /* 0x000fc800078e00ff */
[----:B------:R-:W-:-:S04]  /*2bf0*/  IMAD R2, R2, c[0x0][0x1e0], RZ ;  /* 0x0000780002027a24 */ /* 0x000fc800078e02ff */
[----:B------:R-:W-:Y:S01]  /*2c00*/  IMAD R2, R0, c[0x0][0x1e4], R2 ;  /* 0x0000790000027a24 */ /* 0x000fe200078e0202 */
[----:B------:R-:W-:-:S03]  /*2c10*/  LEA R0, P1, R4, R160, 0x7 ;  /* 0x000000a004007211 */ /* 0x000fc600078238ff */
[----:B------:R-:W-:Y:S01]  /*2c20*/  IMAD.IADD R3, R5, 0x1, R2 ;  /* 0x0000000105037824 */ /* 0x000fe200078e0202 */
[----:B------:R-:W-:-:S04]  /*2c30*/  LEA R2, P0, R0, c[0x0][0x1c8], 0x1 ;  /* 0x0000720000027a11 */ /* 0x000fc800078008ff */
[----:B------:R-:W-:Y:S02]  /*2c40*/  LEA.HI.X R3, R4, R159, R3, 0x7, P1 ;  /* 0x0000009f04037211 */ /* 0x000fe400008f3c03 */
[----:B------:R-:W-:Y:S02]  /*2c50*/  IADD3 R6, P6, R8, R2, RZ ;  /* 0x0000000208067210 */ /* 0x000fe40007fde0ff */
[----:B------:R-:W-:Y:S02]  /*2c60*/  LEA.HI.X R3, R0, c[0x0][0x1cc], R3, 0x1, P0 ;  /* 0x0000730000037a11 */ /* 0x000fe400000f0c03 */
[----:B------:R-:W-:Y:S02]  /*2c70*/  IADD3 R12, P4, P1, R8, 0x80, R2 ;  /* 0x00000080080c7810 */ /* 0x000fe4000799e002 */
[-C--:B------:R-:W-:Y:S01]  /*2c80*/  IADD3 R4, P0, R6, R8.reuse, RZ ;  /* 0x0000000806047210 */ /* 0x080fe20007f1e0ff */
[C-C-:B------:R-:W-:Y:S01]  /*2c90*/  IMAD.X R7, R9.reuse, 0x1, R3.reuse, P6 ;  /* 0x0000000109077824 */ /* 0x140fe200030e0603 */
[----:B------:R-:W-:Y:S01]  /*2ca0*/  IADD3.X R13, R9, RZ, R3, P4, P1 ;  /* 0x000000ff090d7210 */ /* 0x000fe200027e2403 */
[----:B------:R-:W-:Y:S01]  /*2cb0*/  @!PT LDS RZ, [RZ] ;  /* 0x00000000fffff984 */ /* 0x000fe20000000800 */
[----:B------:R-:W-:Y:S01]  /*2cc0*/  @!PT LDS RZ, [RZ] ;  /* 0x00000000fffff984 */ /* 0x000fe20000000800 */
[----:B------:R-:W-:Y:S01]  /*2cd0*/  @!PT LDS RZ, [RZ] ;  /* 0x00000000fffff984 */ /* 0x000fe20000000800 */
[----:B------:R1:W-:Y:S01]  /*2ce0*/  LDGSTS.E.BYPASS.LTC128B.128 [R228+0x8100], [R2.64], !P3 ;  /* 0x0810000002e47fae */ /* 0x0003e2000d901d46 */
[----:B------:R-:W-:Y:S01]  /*2cf0*/  IADD3 R8, P1, R4, R8, RZ ;  /* 0x0000000804087210 */ /* 0x000fe20007f3e0ff */
[----:B------:R-:W-:-:S02]  /*2d00*/  IMAD.X R5, R7, 0x1, R9, P0 ;  /* 0x0000000107057824 */ /* 0x000fc400000e0609 */
[----:B------:R1:W-:Y:S02]  /*2d10*/  LDGSTS.E.BYPASS.LTC128B.128 [R228+0xc100], [R2.64+0x80], !P2 ;  /* 0x0c10008002e47fae */ /* 0x0003e4000d101d46 */
[----:B------:R-:W-:Y:S02]  /*2d20*/  IMAD.X R9, R5, 0x1, R9, P1 ;  /* 0x0000000105097824 */ /* 0x000fe400008e0609 */
[----:B------:R1:W-:Y:S04]  /*2d30*/  LDGSTS.E.BYPASS.LTC128B.128 [R228+0x9100], [R6.64], !P3 ;  /* 0x0910000006e47fae */ /* 0x0003e8000d901d46 */
[----:B------:R1:W-:Y:S04]  /*2d40*/  LDGSTS.E.BYPASS.LTC128B.128 [R228+0xd100], [R12.64], !P2 ;  /* 0x0d1000000ce47fae */ /* 0x0003e8000d101d46 */
[----:B------:R1:W-:Y:S04]  /*2d50*/  LDGSTS.E.BYPASS.LTC128B.128 [R228+0xa100], [R4.64], !P3 ;  /* 0x0a10000004e47fae */ /* 0x0003e8000d901d46 */
[----:B------:R1:W-:Y:S04]  /*2d60*/  LDGSTS.E.BYPASS.LTC128B.128 [R228+0xe100], [R4.64+0x80], !P2 ;  /* 0x0e10008004e47fae */ /* 0x0003e8000d101d46 */
[----:B------:R1:W-:Y:S04]  /*2d70*/  LDGSTS.E.BYPASS.LTC128B.128 [R228+0xb100], [R8.64], !P3 ;  /* 0x0b10000008e47fae */ /* 0x0003e8000d901d46 */
[----:B------:R1:W-:Y:S02]  /*2d80*/  LDGSTS.E.BYPASS.LTC128B.128 [R228+0xf100], [R8.64+0x80], !P2 ;  /* 0x0f10008008e47fae */ /* 0x0003e4000d101d46 */
.L_x_69:
[----:B------:R-:W-:Y:S05]  /*2d90*/  BSYNC B0 ;  /* 0x0000000000007941 */ /* 0x000fea0003800000 */
.L_x_68:
[----:B------:R-:W2:Y:S04]  /*2da0*/  LDL R0, [R1+0x50] ;  /* 0x0000500001007983 */ /* 0x000ea80000100800 */
[----:B-1----:R-:W3:Y:S04]  /*2db0*/  LDL R3, [R1+0x2c] ;  /* 0x00002c0001037983 */ /* 0x002ee80000100800 */
[----:B------:R-:W-:Y:S04]  /*2dc0*/  LDSM.16.MT88.4 R12, [R204] ;  /* 0x00000000cc0c783b */ /* 0x000fe80000004200 */
[----:B------:R-:W0:Y:S01]  /*2dd0*/  LDGDEPBAR ;  /* 0x00000000000079af */ /* 0x000e220000000000 */
[----:B--2---:R-:W-:-:S04]  /*2de0*/  IMAD.IADD R0, R0, 0x1, R158 ;  /* 0x0000000100007824 */ /* 0x004fc800078e029e */
[----:B------:R-:W-:Y:S01]  /*2df0*/  @P5 IMAD.HI.U32 R2, R0, c[0x0][0x2c8], RZ ;  /* 0x0000b20000025a27 */ /* 0x000fe200078e00ff */
[----:B------:R1:W-:Y:S04]  /*2e00*/  STL [R1+0xc], R0 ;  /* 0x00000c0001007387 */ /* 0x0003e80000100800 */
[----:B-1----:R-:W-:-:S05]  /*2e10*/  @P5 SHF.R.U32.HI R0, RZ, c[0x0][0x2cc], R2 ;  /* 0x0000b300ff005a19 */ /* 0x002fca0000011602 */
[----:B------:R-:W1:Y:S04]  /*2e20*/  SHFL.IDX PT, R2, R0, RZ, 0x1c1f ;  /* 0x001c1fff00027589 */ /* 0x000e6800000e0000 */
[----:B------:R2:W4:Y:S02]  /*2e30*/  SHFL.IDX PT, R4, R0, 0x1, 0x1c1f ;  /* 0x003c1f0000047f89 */ /* 0x00052400000e0000 */
[----:B--2---:R-:W-:-:S05]  /*2e40*/  IMAD R0, R10, R155, 0x1 ;  /* 0x000000010a007424 */ /* 0x004fca00078e029b */
[----:B---3--:R-:W-:Y:S01]  /*2e50*/  IADD3 R0, -R3, c[0x0][0x1d0], R0 ;  /* 0x0000740003007a10 */ /* 0x008fe20007ffe100 */
[----:B------:R-:W-:-:S03]  /*2e60*/  IMAD.IADD R3, R152, 0x1, -R3 ;  /* 0x0000000198037824 */ /* 0x000fc600078e0a03 */
[----:B------:R-:W-:-:S05]  /*2e70*/  IADD3 R0, R0, -c[0x0][0x168], RZ ;  /* 0x80005a0000007a10 */ /* 0x000fca0007ffe0ff */
[C---:B-1----:R-:W-:Y:S02]  /*2e80*/  IMAD.IADD R2, R0.reuse, 0x1, R2 ;  /* 0x0000000100027824 */ /* 0x042fe400078e0202 */
[----:B----4-:R-:W-:-:S03]  /*2e90*/  IMAD.IADD R0, R0, 0x1, R4 ;  /* 0x0000000100007824 */ /* 0x010fc600078e0204 */
[C---:B------:R-:W-:Y:S02]  /*2ea0*/  IMNMX R2, R3.reuse, R2, PT ;  /* 0x0000000203027217 */ /* 0x040fe40003800200 */
[----:B------:R-:W-:Y:S02]  /*2eb0*/  IMNMX R0, R3, R0, PT ;  /* 0x0000000003007217 */ /* 0x000fe40003800200 */
[----:B------:R-:W-:Y:S02]  /*2ec0*/  ISETP.GT.AND P1, PT, R2, RZ, PT ;  /* 0x000000ff0200720c */ /* 0x000fe40003f24270 */
[----:B------:R-:W-:Y:S02]  /*2ed0*/  ISETP.GT.AND P0, PT, R0, 0x1, PT ;  /* 0x000000010000780c */ /* 0x000fe40003f04270 */
[----:B------:R-:W-:Y:S02]  /*2ee0*/  ISETP.GT.AND P6, PT, R2, 0x1, PT ;  /* 0x000000010200780c */ /* 0x000fe40003fc4270 */
[----:B------:R-:W-:-:S02]  /*2ef0*/  FSEL R10, R123, -INF , P0 ;  /* 0xff8000007b0a7808 */ /* 0x000fc40000000000 */
[----:B------:R-:W-:Y:S02]  /*2f00*/  ISETP.GT.AND P0, PT, R2, 0x9, PT ;  /* 0x000000090200780c */ /* 0x000fe40003f04270 */
[----:B------:R-:W-:Y:S02]  /*2f10*/  FSEL R5, R120, -INF , P1 ;  /* 0xff80000078057808 */ /* 0x000fe40000800000 */
[----:B------:R-:W-:Y:S02]  /*2f20*/  FSEL R8, R117, -INF , P0 ;  /* 0xff80000075087808 */ /* 0x000fe40000000000 */
[C---:B------:R-:W-:Y:S02]  /*2f30*/  ISETP.GT.AND P1, PT, R2.reuse, 0x8, PT ;  /* 0x000000080200780c */ /* 0x040fe40003f24270 */
[----:B------:R-:W-:Y:S02]  /*2f40*/  FSEL R6, R121, -INF , P6 ;  /* 0xff80000079067808 */ /* 0x000fe40003000000 */
[----:B------:R-:W-:-:S02]  /*2f50*/  ISETP.GT.AND P0, PT, R2, 0x10, PT ;  /* 0x000000100200780c */ /* 0x000fc40003f04270 */
[----:B------:R-:W-:Y:S02]  /*2f60*/  FSEL R7, R116, -INF , P1 ;  /* 0xff80000074077808 */ /* 0x000fe40000800000 */
[----:B------:R-:W-:Y:S02]  /*2f70*/  FSEL R44, R112, -INF , P0 ;  /* 0xff800000702c7808 */ /* 0x000fe40000000000 */
[----:B------:R-:W-:Y:S02]  /*2f80*/  FMNMX.FTZ R3, R5, R6, !PT ;  /* 0x0000000605037209 */ /* 0x000fe40007810000 */
[C---:B------:R-:W-:Y:S02]  /*2f90*/  ISETP.GT.AND P0, PT, R0.reuse, 0x11, PT ;  /* 0x000000110000780c */ /* 0x040fe40003f04270 */
[C---:B------:R-:W-:Y:S02]  /*2fa0*/  ISETP.GT.AND P1, PT, R0.reuse, 0x9, PT ;  /* 0x000000090000780c */ /* 0x040fe40003f24270 */
[----:B------:R-:W-:-:S02]  /*2fb0*/  ISETP.GT.AND P4, PT, R0, RZ, PT ;  /* 0x000000ff0000720c */ /* 0x000fc40003f84270 */
[----:B------:R-:W-:Y:S02]  /*2fc0*/  FMNMX.FTZ R3, R7, R3, !PT ;  /* 0x0000000307037209 */ /* 0x000fe40007810000 */
[----:B------:R-:W-:Y:S02]  /*2fd0*/  FSEL R62, R115, -INF , P0 ;  /* 0xff800000733e7808 */ /* 0x000fe40000000000 */
[----:B------:R-:W-:Y:S02]  /*2fe0*/  FSEL R21, R119, -INF , P1 ;  /* 0xff80000077157808 */ /* 0x000fe40000800000 */
[----:B------:R-:W-:Y:S02]  /*2ff0*/  ISETP.GT.AND P0, PT, R2, 0x19, PT ;  /* 0x000000190200780c */ /* 0x000fe40003f04270 */
[----:B------:R-:W-:Y:S02]  /*3000*/  FSEL R9, R122, -INF , P4 ;  /* 0xff8000007a097808 */ /* 0x000fe40002000000 */
[----:B------:R-:W-:-:S02]  /*3010*/  ISETP.GT.AND P1, PT, R2, 0x11, PT ;  /* 0x000000110200780c */ /* 0x000fc40003f24270 */
[----:B------:R-:W-:Y:S02]  /*3020*/  ISETP.GT.AND P4, PT, R0, 0x8, PT ;  /* 0x000000080000780c */ /* 0x000fe40003f84270 */
[----:B------:R-:W-:Y:S02]  /*3030*/  FMNMX.FTZ R3, R8, R3, !PT ;  /* 0x0000000308037209 */ /* 0x000fe40007810000 */
[----:B------:R-:W-:Y:S02]  /*3040*/  FSEL R60, R81, -INF , P0 ;  /* 0xff800000513c7808 */ /* 0x000fe40000000000 */
[----:B------:R-:W-:Y:S02]  /*3050*/  FSEL R45, R113, -INF , P1 ;  /* 0xff800000712d7808 */ /* 0x000fe40000800000 */
[----:B------:R-:W-:Y:S02]  /*3060*/  ISETP.GT.AND P0, PT, R2, 0x20, PT ;  /* 0x000000200200780c */ /* 0x000fe40003f04270 */
[----:B------:R-:W-:-:S02]  /*3070*/  FSEL R20, R118, -INF , P4 ;  /* 0xff80000076147808 */ /* 0x000fc40002000000 */
[----:B------:R-:W-:Y:S02]  /*3080*/  ISETP.GT.AND P1, PT, R2, 0x18, PT ;  /* 0x000000180200780c */ /* 0x000fe40003f24270 */
[----:B------:R-:W-:Y:S02]  /*3090*/  FMNMX.FTZ R3, R44, R3, !PT ;  /* 0x000000032c037209 */ /* 0x000fe40007810000 */
[----:B------:R-:W-:Y:S02]  /*30a0*/  ISETP.GT.AND P4, PT, R0, 0x10, PT ;  /* 0x000000100000780c */ /* 0x000fe40003f84270 */
[----:B------:R-:W-:Y:S02]  /*30b0*/  FSEL R100, R40, -INF , P0 ;  /* 0xff80000028647808 */ /* 0x000fe40000000000 */
[----:B------:R-:W-:Y:S02]  /*30c0*/  FSEL R46, R80, -INF , P1 ;  /* 0xff800000502e7808 */ /* 0x000fe40000800000 */
[----:B------:R-:W-:-:S02]  /*30d0*/  ISETP.GT.AND P0, PT, R0, 0x21, PT ;  /* 0x000000210000780c */ /* 0x000fc40003f04270 */
[----:B------:R-:W-:Y:S02]  /*30e0*/  FMNMX.FTZ R3, R45, R3, !PT ;  /* 0x000000032d037209 */ /* 0x000fe40007810000 */
[----:B------:R-:W-:Y:S02]  /*30f0*/  FSEL R61, R114, -INF , P4 ;  /* 0xff800000723d7808 */ /* 0x000fe40002000000 */
[----:B------:R-:W-:Y:S02]  /*3100*/  FMNMX.FTZ R4, R9, R10, !PT ;  /* 0x0000000a09047209 */ /* 0x000fe40007810000 */
[----:B------:R-:W-:Y:S02]  /*3110*/  ISETP.GT.AND P4, PT, R0, 0x18, PT ;  /* 0x000000180000780c */ /* 0x000fe40003f84270 */
[----:B------:R-:W-:Y:S02]  /*3120*/  FSEL R109, R43, -INF , P0 ;  /* 0xff8000002b6d7808 */ /* 0x000fe40000000000 */
[----:B------:R-:W-:-:S02]  /*3130*/  FMNMX.FTZ R3, R46, R3, !PT ;  /* 0x000000032e037209 */ /* 0x000fc40007810000 */
[----:B------:R-:W-:Y:S02]  /*3140*/  ISETP.GT.AND P0, PT, R2, 0x29, PT ;  /* 0x000000290200780c */ /* 0x000fe40003f04270 */
[----:B------:R-:W-:Y:S02]  /*3150*/  FMNMX.FTZ R4, R20, R4, !PT ;  /* 0x0000000414047209 */ /* 0x000fe40007810000 */
[----:B------:R-:W-:Y:S02]  /*3160*/  FSEL R63, R82, -INF , P4 ;  /* 0xff800000523f7808 */ /* 0x000fe40002000000 */
[----:B------:R-:W-:Y:S02]  /*3170*/  ISETP.GT.AND P4, PT, R2, 0x21, PT ;  /* 0x000000210200780c */ /* 0x000fe40003f84270 */
[----:B------:R-:W-:Y:S02]  /*3180*/  FMNMX.FTZ R3, R60, R3, !PT ;  /* 0x000000033c037209 */ /* 0x000fe40007810000 */
[----:B------:R-:W-:-:S02]  /*3190*/  FSEL R103, R29, -INF , P0 ;  /* 0xff8000001d677808 */ /* 0x000fc40000000000 */
[----:B------:R-:W-:Y:S02]  /*31a0*/  FMNMX.FTZ R4, R21, R4, !PT ;  /* 0x0000000415047209 */ /* 0x000fe40007810000 */
[C---:B------:R-:W-:Y:S02]  /*31b0*/  ISETP.GT.AND P1, PT, R0.reuse, 0x19, PT ;  /* 0x000000190000780c */ /* 0x040fe40003f24270 */
[----:B------:R-:W-:Y:S02]  /*31c0*/  ISETP.GT.AND P0, PT, R0, 0x28, PT ;  /* 0x000000280000780c */ /* 0x000fe40003f04270 */
[----:B------:R-:W-:Y:S02]  /*31d0*/  FSEL R102, R41, -INF , P4 ;  /* 0xff80000029667808 */ /* 0x000fe40002000000 */
[----:B------:R-:W-:Y:S02]  /*31e0*/  ISETP.GT.AND P4, PT, R2, 0x28, PT ;  /* 0x000000280200780c */ /* 0x000fe40003f84270 */
[----:B------:R-:W-:-:S02]  /*31f0*/  FMNMX.FTZ R3, R100, R3, !PT ;  /* 0x0000000364037209 */ /* 0x000fc40007810000 */
[----:B------:R-:W-:Y:S02]  /*3200*/  FMNMX.FTZ R4, R61, R4, !PT ;  /* 0x000000043d047209 */ /* 0x000fe40007810000 */
[----:B------:R-:W-:Y:S02]  /*3210*/  FSEL R68, R83, -INF , P1 ;  /* 0xff80000053447808 */ /* 0x000fe40000800000 */
[----:B------:R-:W-:Y:S02]  /*3220*/  FSEL R111, R30, -INF , P0 ;  /* 0xff8000001e6f7808 */ /* 0x000fe40000000000 */
[C---:B------:R-:W-:Y:S02]  /*3230*/  ISETP.GT.AND P1, PT, R0.reuse, 0x20, PT ;  /* 0x000000200000780c */ /* 0x040fe40003f24270 */
[----:B------:R-:W-:Y:S02]  /*3240*/  ISETP.GT.AND P0, PT, R0, 0x31, PT ;  /* 0x000000310000780c */ /* 0x000fe40003f04270 */
[----:B------:R-:W-:-:S02]  /*3250*/  FSEL R101, R28, -INF , P4 ;  /* 0xff8000001c657808 */ /* 0x000fc40002000000 */
[----:B------:R-:W-:Y:S02]  /*3260*/  FMNMX.FTZ R3, R102, R3, !PT ;  /* 0x0000000366037209 */ /* 0x000fe40007810000 */
[----:B------:R-:W-:Y:S02]  /*3270*/  FMNMX.FTZ R4, R62, R4, !PT ;  /* 0x000000043e047209 */ /* 0x000fe40007810000 */
[----:B------:R-:W-:Y:S02]  /*3280*/  FSEL R108, R42, -INF , P1 ;  /* 0xff8000002a6c7808 */ /* 0x000fe40000800000 */
[----:B------:R-:W-:Y:S02]  /*3290*/  FSEL R124, R27, -INF , P0 ;  /* 0xff8000001b7c7808 */ /* 0x000fe40000000000 */
[C---:B------:R-:W-:Y:S02]  /*32a0*/  ISETP.GT.AND P1, PT, R2.reuse, 0x30, PT ;  /* 0x000000300200780c */ /* 0x040fe40003f24270 */
[----:B------:R-:W-:-:S02]  /*32b0*/  ISETP.GT.AND P0, PT, R2, 0x38, PT ;  /* 0x000000380200780c */ /* 0x000fc40003f04270 */
[----:B------:R-:W-:Y:S02]  /*32c0*/  FMNMX.FTZ R3, R101, R3, !PT ;  /* 0x0000000365037209 */ /* 0x000fe40007810000 */
[----:B------:R-:W-:Y:S02]  /*32d0*/  FMNMX.FTZ R4, R63, R4, !PT ;  /* 0x000000043f047209 */ /* 0x000fe40007810000 */
[----:B------:R-:W-:Y:S02]  /*32e0*/  ISETP.GT.AND P6, PT, R2, 0x31, PT ;  /* 0x000000310200780c */ /* 0x000fe40003fc4270 */
[----:B------:R-:W-:Y:S02]  /*32f0*/  FSEL R113, R24, -INF , P1 ;  /* 0xff80000018717808 */ /* 0x000fe40000800000 */
[----:B------:R-:W-:Y:S02]  /*3300*/  FSEL R112, R32, -INF , P0 ;  /* 0xff80000020707808 */ /* 0x000fe40000000000 */
[----:B------:R-:W-:-:S02]  /*3310*/  FMNMX.FTZ R3, R103, R3, !PT ;  /* 0x0000000367037209 */ /* 0x000fc40007810000 */
[----:B------:R-:W-:Y:S02]  /*3320*/  ISETP.GT.AND P0, PT, R0, 0x39, PT ;  /* 0x000000390000780c */ /* 0x000fe40003f04270 */
[----:B------:R-:W-:Y:S02]  /*3330*/  FMNMX.FTZ R4, R68, R4, !PT ;  /* 0x0000000444047209 */ /* 0x000fe40007810000 */
[----:B------:R-:W-:Y:S02]  /*3340*/  ISETP.GT.AND P4, PT, R0, 0x29, PT ;  /* 0x000000290000780c */ /* 0x000fe40003f84270 */
[----:B------:R-:W-:Y:S02]  /*3350*/  FSEL R114, R25, -INF , P6 ;  /* 0xff80000019727808 */ /* 0x000fe40003000000 */
[----:B------:R-:W-:Y:S02]  /*3360*/  FMNMX.FTZ R3, R113, R3, !PT ;  /* 0x0000000371037209 */ /* 0x000fe40007810000 */
[----:B------:R-:W-:-:S02]  /*3370*/  FSEL R119, R35, -INF , P0 ;  /* 0xff80000023777808 */ /* 0x000fc40000000000 */
[----:B------:R-:W-:Y:S02]  /*3380*/  FMNMX.FTZ R4, R108, R4, !PT ;  /* 0x000000046c047209 */ /* 0x000fe40007810000 */
[C---:B------:R-:W-:Y:S02]  /*3390*/  ISETP.GT.AND P0, PT, R2.reuse, 0x40, PT ;  /* 0x000000400200780c */ /* 0x040fe40003f04270 */
[----:B------:R-:W-:Y:S02]  /*33a0*/  FSEL R110, R31, -INF , P4 ;  /* 0xff8000001f6e7808 */ /* 0x000fe40002000000 */
[----:B------:R-:W-:Y:S02]  /*33b0*/  ISETP.GT.AND P4, PT, R2, 0x39, PT ;  /* 0x000000390200780c */ /* 0x000fe40003f84270 */
[----:B------:R-:W-:Y:S02]  /*33c0*/  FMNMX.FTZ R3, R114, R3, !PT ;  /* 0x0000000372037209 */ /* 0x000fe40007810000 */
[----:B------:R-:W-:-:S02]  /*33d0*/  FMNMX.FTZ R4, R109, R4, !PT ;  /* 0x000000046d047209 */ /* 0x000fc40007810000 */
[----:B------:R-:W-:Y:S02]  /*33e0*/  FSEL R127, R36, -INF , P0 ;  /* 0xff800000247f7808 */ /* 0x000fe40000000000 */
[----:B------:R-:W-:Y:S02]  /*33f0*/  ISETP.GT.AND P0, PT, R0, 0x41, PT ;  /* 0x000000410000780c */ /* 0x000fe40003f04270 */
[----:B------:R-:W-:Y:S02]  /*3400*/  FSEL R115, R33, -INF , P4 ;  /* 0xff80000021737808 */ /* 0x000fe40002000000 */
[----:B------:R-:W-:Y:S02]  /*3410*/  FMNMX.FTZ R3, R112, R3, !PT ;  /* 0x0000000370037209 */ /* 0x000fe40007810000 */
[----:B------:R-:W-:Y:S02]  /*3420*/  ISETP.GT.AND P1, PT, R0, 0x30, PT ;  /* 0x000000300000780c */ /* 0x000fe40003f24270 */
[----:B------:R-:W-:-:S02]  /*3430*/  FMNMX.FTZ R4, R111, R4, !PT ;  /* 0x000000046f047209 */ /* 0x000fc40007810000 */
[----:B------:R-:W-:Y:S02]  /*3440*/  FSEL R133, R39, -INF , P0 ;  /* 0xff80000027857808 */ /* 0x000fe40000000000 */
[C---:B------:R-:W-:Y:S02]  /*3450*/  ISETP.GT.AND P4, PT, R2.reuse, 0x41, PT ;  /* 0x000000410200780c */ /* 0x040fe40003f84270 */
[----:B------:R-:W-:Y:S02]  /*3460*/  ISETP.GT.AND P0, PT, R2, 0x48, PT ;  /* 0x000000480200780c */ /* 0x000fe40003f04270 */
[----:B------:R-:W-:Y:S02]  /*3470*/  FMNMX.FTZ R3, R115, R3, !PT ;  /* 0x0000000373037209 */ /* 0x000fe40007810000 */
[----:B------:R-:W-:Y:S02]  /*3480*/  FSEL R118, R26, -INF , P1 ;  /* 0xff8000001a767808 */ /* 0x000fe40000800000 */
[----:B------:R-:W-:Y:S01]  /*3490*/  FMNMX.FTZ R4, R110, R4, !PT ;  /* 0x000000046e047209 */ /* 0x000fe20007810000 */
[----:B------:R-:W-:Y:S01]  /*34a0*/  LDSM.16.MT88.4 R24, [R200+0x4000] ;  /* 0x00400000c818783b */ /* 0x000fe20000004200 */
[----:B------:R-:W-:-:S02]  /*34b0*/  ISETP.GT.AND P1, PT, R0, 0x38, PT ;  /* 0x000000380000780c */ /* 0x000fc40003f24270 */
[----:B------:R-:W-:Y:S02]  /*34c0*/  FSEL R129, R37, -INF , P4 ;  /* 0xff80000025817808 */ /* 0x000fe40002000000 */
[----:B------:R-:W-:Y:S02]  /*34d0*/  FSEL R126, R48, -INF , P0 ;  /* 0xff800000307e7808 */ /* 0x000fe40000000000 */
[----:B------:R-:W-:Y:S02]  /*34e0*/  FMNMX.FTZ R3, R127, R3, !PT ;  /* 0x000000037f037209 */ /* 0x000fe40007810000 */
[----:B------:R-:W-:Y:S02]  /*34f0*/  ISETP.GT.AND P0, PT, R0, 0x49, PT ;  /* 0x000000490000780c */ /* 0x000fe40003f04270 */
[----:B------:R-:W-:Y:S02]  /*3500*/  FMNMX.FTZ R4, R118, R4, !PT ;  /* 0x0000000476047209 */ /* 0x000fe40007810000 */
[----:B------:R-:W-:-:S02]  /*3510*/  FSEL R125, R34, -INF , P1 ;  /* 0xff800000227d7808 */ /* 0x000fc40000800000 */
[----:B------:R-:W-:Y:S02]  /*3520*/  ISETP.GT.AND P1, PT, R0, 0x40, PT ;  /* 0x000000400000780c */ /* 0x000fe40003f24270 */
[----:B------:R-:W-:Y:S02]  /*3530*/  ISETP.GT.AND P4, PT, R2, 0x49, PT ;  /* 0x000000490200780c */ /* 0x000fe40003f84270 */
[----:B------:R-:W-:Y:S02]  /*3540*/  FMNMX.FTZ R3, R129, R3, !PT ;  /* 0x0000000381037209 */ /* 0x000fe40007810000 */
[----:B------:R-:W-:Y:S02]  /*3550*/  FSEL R131, R51, -INF , P0 ;  /* 0xff80000033837808 */ /* 0x000fe40000000000 */
[----:B------:R-:W-:Y:S02]  /*3560*/  FMNMX.FTZ R4, R124, R4, !PT ;  /* 0x000000047c047209 */ /* 0x000fe40007810000 */
        /* <DEDUP_REMOVED lines=15> */
[----:B------:R-:W-:Y:S02]  /*3660*/  ISETP.GT.AND P0, PT, R2, 0x58, PT ;  /* 0x000000580200780c */ /* 0x000fe40003f04270 */
[----:B------:R-:W-:Y:S02]  /*3670*/  FMNMX.FTZ R3, R135, R3, !PT ;  /* 0x0000000387037209 */ /* 0x000fe40007810000 */
[----:B------:R-:W-:Y:S02]  /*3680*/  FMNMX.FTZ R4, R130, R4, !PT ;  /* 0x0000000482047209 */ /* 0x000fe40007810000 */
[----:B------:R-:W-:-:S02]  /*3690*/  FSEL R146, R54, -INF , P1 ;  /* 0xff80000036927808 */ /* 0x000fc40000800000 */
[----:B------:R-:W-:Y:S02]  /*36a0*/  ISETP.GT.AND P1, PT, R0, 0x58, PT ;  /* 0x000000580000780c */ /* 0x000fe40003f24270 */
[----:B------:R-:W-:Y:S02]  /*36b0*/  ISETP.GT.AND P4, PT, R2, 0x59, PT ;  /* 0x000000590200780c */ /* 0x000fe40003f84270 */
[----:B------:R-:W-:Y:S02]  /*36c0*/  FSEL R134, R56, -INF , P0 ;  /* 0xff80000038867808 */ /* 0x000fe40000000000 */
[----:B------:R-:W-:Y:S02]  /*36d0*/  FMNMX.FTZ R3, R145, R3, !PT ;  /* 0x0000000391037209 */ /* 0x000fe40007810000 */
        /* <DEDUP_REMOVED lines=9> */
[----:B------:R-:W-:Y:S02]  /*3770*/  FSEL R179, R64, -INF , P1 ;  /* 0xff80000040b37808 */ /* 0x000fe40000800000 */
[----:B------:R-:W-:Y:S02]  /*3780*/  FMNMX.FTZ R3, R144, R3, !PT ;  /* 0x0000000390037209 */ /* 0x000fe40007810000 */
[----:B------:R-:W-:Y:S02]  /*3790*/  FMNMX.FTZ R4, R131, R4, !PT ;  /* 0x0000000483047209 */ /* 0x000fe40007810000 */
[----:B------:R-:W-:Y:S02]  /*37a0*/  ISETP.GT.AND P4, PT, R2, 0x68, PT ;  /* 0x000000680200780c */ /* 0x000fe40003f84270 */
[----:B------:R-:W-:-:S02]  /*37b0*/  FSEL R180, R65, -INF , P0 ;  /* 0xff80000041b47808 */ /* 0x000fc40000000000 */
[----:B------:R-:W-:Y:S02]  /*37c0*/  FMNMX.FTZ R3, R179, R3, !PT ;  /* 0x00000003b3037209 */ /* 0x000fe40007810000 */
[----:B------:R-:W-:Y:S02]  /*37d0*/  ISETP.GT.AND P1, PT, R2, 0x69, PT ;  /* 0x000000690200780c */ /* 0x000fe40003f24270 */
[----:B------:R-:W-:Y:S02]  /*37e0*/  FMNMX.FTZ R4, R146, R4, !PT ;  /* 0x0000000492047209 */ /* 0x000fe40007810000 */
[----:B------:R-:W-:Y:S02]  /*37f0*/  FSEL R181, R16, -INF , P4 ;  /* 0xff80000010b57808 */ /* 0x000fe40002000000 */
[----:B------:R-:W-:Y:S02]  /*3800*/  FMNMX.FTZ R3, R180, R3, !PT ;  /* 0x00000003b4037209 */ /* 0x000fe40007810000 */
[----:B------:R-:W-:-:S02]  /*3810*/  FSEL R183, R17, -INF , P1 ;  /* 0xff80000011b77808 */ /* 0x000fc40000800000 */
[----:B------:R-:W-:Y:S02]  /*3820*/  FMNMX.FTZ R4, R163, R4, !PT ;  /* 0x00000004a3047209 */ /* 0x000fe40007810000 */
[----:B------:R-:W-:Y:S02]  /*3830*/  ISETP.GT.AND P1, PT, R0, 0x60, PT ;  /* 0x000000600000780c */ /* 0x000fe40003f24270 */
[----:B------:R-:W-:Y:S02]  /*3840*/  ISETP.GT.AND P0, PT, R2, 0x70, PT ;  /* 0x000000700200780c */ /* 0x000fe40003f04270 */
[----:B------:R-:W-:Y:S02]  /*3850*/  FMNMX.FTZ R3, R181, R3, !PT ;  /* 0x00000003b5037209 */ /* 0x000fe40007810000 */
[----:B------:R-:W-:Y:S02]  /*3860*/  FMNMX.FTZ R4, R161, R4, !PT ;  /* 0x00000004a1047209 */ /* 0x000fe40007810000 */
[----:B------:R-:W-:-:S02]  /*3870*/  FSEL R182, R66, -INF , P1 ;  /* 0xff80000042b67808 */ /* 0x000fc40000800000 */
[C---:B------:R-:W-:Y:S02]  /*3880*/  ISETP.GT.AND P6, PT, R2.reuse, 0x71, PT ;  /* 0x000000710200780c */ /* 0x040fe40003fc4270 */
[----:B------:R-:W-:Y:S02]  /*3890*/  ISETP.GT.AND P4, PT, R2, 0x78, PT ;  /* 0x000000780200780c */ /* 0x000fe40003f84270 */
[----:B------:R-:W-:Y:S02]  /*38a0*/  FSEL R240, R72, -INF , P0 ;  /* 0xff80000048f07808 */ /* 0x000fe40000000000 */
[----:B------:R-:W-:Y:S02]  /*38b0*/  ISETP.GT.AND P1, PT, R2, 0x79, PT ;  /* 0x000000790200780c */ /* 0x000fe40003f24270 */
[----:B------:R-:W-:Y:S02]  /*38c0*/  ISETP.GT.AND P0, PT, R0, 0x61, PT ;  /* 0x000000610000780c */ /* 0x000fe40003f04270 */
[----:B------:R-:W-:-:S02]  /*38d0*/  FMNMX.FTZ R2, R183, R3, !PT ;  /* 0x00000003b7027209 */ /* 0x000fc40007810000 */
[----:B------:R-:W-:Y:S02]  /*38e0*/  FMNMX.FTZ R3, R160, R4, !PT ;  /* 0x00000004a0037209 */ /* 0x000fe40007810000 */
[----:B------:R-:W-:Y:S02]  /*38f0*/  FSEL R231, R67, -INF , P0 ;  /* 0xff80000043e77808 */ /* 0x000fe40000000000 */
[----:B------:R-:W-:Y:S02]  /*3900*/  FSEL R239, R73, -INF , P6 ;  /* 0xff80000049ef7808 */ /* 0x000fe40003000000 */
[----:B------:R-:W-:Y:S02]  /*3910*/  FMNMX.FTZ R2, R240, R2, !PT ;  /* 0x00000002f0027209 */ /* 0x000fe40007810000 */
[----:B------:R-:W-:Y:S02]  /*3920*/  ISETP.GT.AND P0, PT, R0, 0x68, PT ;  /* 0x000000680000780c */ /* 0x000fe40003f04270 */
[----:B------:R-:W-:-:S02]  /*3930*/  FMNMX.FTZ R3, R182, R3, !PT ;  /* 0x00000003b6037209 */ /* 0x000fc40007810000 */
[----:B------:R-:W-:Y:S02]  /*3940*/  FSEL R238, R76, -INF , P4 ;  /* 0xff8000004cee7808 */ /* 0x000fe40002000000 */
[----:B------:R-:W-:Y:S02]  /*3950*/  FMNMX.FTZ R117, R239, R2, !PT ;  /* 0x00000002ef757209 */ /* 0x000fe40007810000 */
[----:B------:R-:W-:Y:S02]  /*3960*/  ISETP.GT.AND P4, PT, R0, 0x69, PT ;  /* 0x000000690000780c */ /* 0x000fe40003f84270 */
[----:B------:R-:W-:Y:S02]  /*3970*/  FSEL R230, R18, -INF , P0 ;  /* 0xff80000012e67808 */ /* 0x000fe40000000000 */
[----:B------:R-:W-:Y:S02]  /*3980*/  FMNMX.FTZ R2, R231, R3, !PT ;  /* 0x00000003e7027209 */ /* 0x000fe40007810000 */
[----:B------:R-:W-:-:S02]  /*3990*/  FSEL R242, R77, -INF , P1 ;  /* 0xff8000004df27808 */ /* 0x000fc40000800000 */
[----:B------:R-:W-:Y:S02]  /*39a0*/  FSEL R229, R19, -INF , P4 ;  /* 0xff80000013e57808 */ /* 0x000fe40002000000 */
[----:B------:R-:W-:Y:S01]  /*39b0*/  ISETP.GT.AND P1, PT, R0, 0x70, PT ;  /* 0x000000700000780c */ /* 0x000fe20003f24270 */
[----:B------:R-:W-:Y:S01]  /*39c0*/  LDSM.16.MT88.4 R16, [R200] ;  /* 0x00000000c810783b */ /* 0x000fe20000004200 */
[----:B------:R-:W-:Y:S02]  /*39d0*/  FMNMX.FTZ R2, R230, R2, !PT ;  /* 0x00000002e6027209 */ /* 0x000fe40007810000 */
[----:B------:R-:W-:Y:S02]  /*39e0*/  FMNMX.FTZ R117, R238, R117, !PT ;  /* 0x00000075ee757209 */ /* 0x000fe40007810000 */
[----:B------:R-:W-:Y:S02]  /*39f0*/  ISETP.GT.AND P0, PT, R0, 0x71, PT ;  /* 0x000000710000780c */ /* 0x000fe40003f04270 */
[----:B------:R-:W-:-:S02]  /*3a00*/  FSEL R241, R74, -INF , P1 ;  /* 0xff8000004af17808 */ /* 0x000fc40000800000 */
[----:B------:R-:W-:Y:S02]  /*3a10*/  FMNMX.FTZ R2, R229, R2, !PT ;  /* 0x00000002e5027209 */ /* 0x000fe40007810000 */
[----:B------:R-:W-:Y:S02]  /*3a20*/  FMNMX.FTZ R117, R242, R117, !PT ;  /* 0x00000075f2757209 */ /* 0x000fe40007810000 */
[----:B------:R-:W-:Y:S02]  /*3a30*/  FSEL R244, R75, -INF , P0 ;  /* 0xff8000004bf47808 */ /* 0x000fe40000000000 */
[C---:B------:R-:W-:Y:S01]  /*3a40*/  ISETP.GT.AND P1, PT, R0.reuse, 0x78, PT ;  /* 0x000000780000780c */ /* 0x040fe20003f24270 */
[----:B------:R-:W1:Y:S01]  /*3a50*/  SHFL.BFLY PT, R3, R117, 0x2, 0x1f ;  /* 0x0c401f0075037f89 */ /* 0x000e6200000e0000 */
[----:B------:R-:W-:Y:S02]  /*3a60*/  FMNMX.FTZ R2, R241, R2, !PT ;  /* 0x00000002f1027209 */ /* 0x000fe40007810000 */
[----:B------:R-:W-:-:S02]  /*3a70*/  ISETP.GT.AND P0, PT, R0, 0x79, PT ;  /* 0x000000790000780c */ /* 0x000fc40003f04270 */
[----:B------:R-:W-:Y:S02]  /*3a80*/  FSEL R243, R78, -INF , P1 ;  /* 0xff8000004ef37808 */ /* 0x000fe40000800000 */
[----:B------:R-:W-:Y:S02]  /*3a90*/  FMNMX.FTZ R0, R244, R2, !PT ;  /* 0x00000002f4007209 */ /* 0x000fe40007810000 */
[----:B------:R-:W-:Y:S02]  /*3aa0*/  FSEL R248, R79, -INF , P0 ;  /* 0xff8000004ff87808 */ /* 0x000fe40000000000 */
        /* <DEDUP_REMOVED lines=11> */
[----:B------:R-:W-:-:S04]  /*3b60*/  FFMA.FTZ R3, R5, c[0x0][0x2d0], -R2 ;  /* 0x0000b40005037a23 */ /* 0x000fc80000010802 */
[----:B------:R1:W-:Y:S01]  /*3b70*/  MUFU.EX2 R150, R3 ;  /* 0x0000000300967308 */ /* 0x0003e20000000800 */
[----:B--2---:R-:W-:Y:S01]  /*3b80*/  FMNMX.FTZ R116, R0, R116, !PT ;  /* 0x0000007400747209 */ /* 0x004fe20007810000 */
[----:B------:R-:W-:-:S03]  /*3b90*/  FFMA.FTZ R0, R6, c[0x0][0x2d0], -R2 ;  /* 0x0000b40006007a23 */ /* 0x000fc60000010802 */
[----:B------:R-:W-:-:S03]  /*3ba0*/  FSETP.NEU.FTZ.AND P0, PT, R116, -INF , PT ;  /* 0xff8000007400780b */ /* 0x000fc60003f1d000 */
[----:B------:R2:W3:Y:S01]  /*3bb0*/  MUFU.EX2 R152, R0 ;  /* 0x0000000000987308 */ /* 0x0004e20000000800 */
[----:B-1----:R-:W-:-:S07]  /*3bc0*/  FFMA.FTZ R3, R7, c[0x0][0x2d0], -R2 ;  /* 0x0000b40007037a23 */ /* 0x002fce0000010802 */
[----:B------:R1:W-:Y:S01]  /*3bd0*/  MUFU.EX2 R149, R3 ;  /* 0x0000000300957308 */ /* 0x0003e20000000800 */
[----:B--2---:R-:W-:Y:S01]  /*3be0*/  FMUL.FTZ R0, R116, c[0x0][0x2d0] ;  /* 0x0000b40074007a20 */ /* 0x004fe20000410000 */
[----:B---3--:R-:W-:-:S04]  /*3bf0*/  F2FP.PACK_AB R4, R152, R150 ;  /* 0x000000969804723e */ /* 0x008fc800000000ff */
[----:B------:R-:W-:Y:S01]  /*3c00*/  FSEL R0, R0, RZ, P0 ;  /* 0x000000ff00007208 */ /* 0x000fe20000000000 */
[----:B-1----:R-:W-:-:S04]  /*3c10*/  FFMA.FTZ R3, R8, c[0x0][0x2d0], -R2 ;  /* 0x0000b40008037a23 */ /* 0x002fc80000010802 */
[----:B------:R1:W2:Y:S02]  /*3c20*/  MUFU.EX2 R155, R3 ;  /* 0x00000003009b7308 */ /* 0x0002a40000000800 */
[----:B-1----:R-:W-:Y:S01]  /*3c30*/  FFMA.FTZ R3, R9, c[0x0][0x2d0], -R0 ;  /* 0x0000b40009037a23 */ /* 0x002fe20000010800 */
[----:B--2---:R-:W-:-:S05]  /*3c40*/  F2FP.PACK_AB R6, R155, R149 ;  /* 0x000000959b06723e */ /* 0x004fca00000000ff */
[----:B------:R1:W-:Y:S02]  /*3c50*/  MUFU.EX2 R151, R3 ;  /* 0x0000000300977308 */ /* 0x0003e40000000800 */
[--C-:B-1----:R-:W-:Y:S02]  /*3c60*/  FFMA.FTZ R3, R10, c[0x0][0x2d0], -R0.reuse ;  /* 0x0000b4000a037a23 */ /* 0x102fe40000010800 */
[----:B------:R-:W1:Y:S04]  /*3c70*/  LDSM.16.MT88.4 R8, [R203] ;  /* 0x00000000cb08783b */ /* 0x000e680000004200 */
[----:B------:R2:W3:Y:S02]  /*3c80*/  MUFU.EX2 R148, R3 ;  /* 0x0000000300947308 */ /* 0x0004e40000000800 */
[----:B--2---:R-:W-:Y:S01]  /*3c90*/  FFMA.FTZ R3, R20, c[0x0][0x2d0], -R0 ;  /* 0x0000b40014037a23 */ /* 0x004fe20000010800 */
[----:B---3--:R-:W-:-:S05]  /*3ca0*/  F2FP.PACK_AB R5, R148, R151 ;  /* 0x000000979405723e */ /* 0x008fca00000000ff */
[----:B------:R2:W-:Y:S02]  /*3cb0*/  MUFU.EX2 R147, R3 ;  /* 0x0000000300937308 */ /* 0x0005e40000000800 */
[----:B--2---:R-:W-:Y:S02]  /*3cc0*/  FFMA.FTZ R3, R21, c[0x0][0x2d0], -R0 ;  /* 0x0000b40015037a23 */ /* 0x004fe40000010800 */
[----:B------:R-:W2:Y:S04]  /*3cd0*/  LDSM.16.MT88.4 R20, [R223] ;  /* 0x00000000df14783b */ /* 0x000ea80000004200 */
[----:B------:R-:W3:Y:S02]  /*3ce0*/  MUFU.EX2 R153, R3 ;  /* 0x0000000300997308 */ /* 0x000ee40000000800 */
[----:B---3--:R-:W-:Y:S01]  /*3cf0*/  F2FP.PACK_AB R7, R153, R147 ;  /* 0x000000939907723e */ /* 0x008fe200000000ff */
[----:B------:R-:W-:-:S05]  /*3d00*/  FFMA.FTZ R3, R44, c[0x0][0x2d0], -R2 ;  /* 0x0000b4002c037a23 */ /* 0x000fca0000010802 */
[----:B------:R3:W-:Y:S01]  /*3d10*/  MUFU.EX2 R251, R3 ;  /* 0x0000000300fb7308 */ /* 0x0007e20000000800 */
[C---:B------:R-:W-:Y:S08]  /*3d20*/  HMMA.16816.F32 R32, R4.reuse, R16, RZ ;  /* 0x000000100420723c */ /* 0x040ff000000018ff */
[----:B------:R-:W-:Y:S01]  /*3d30*/  HMMA.16816.F32 R40, R4, R18, RZ ;  /* 0x000000120428723c */ /* 0x000fe200000018ff */
[----:B------:R-:W4:Y:S01]  /*3d40*/  LDSM.16.MT88.4 R16, [R204+0x4000] ;  /* 0x00400000cc10783b */ /* 0x000f220000004200 */
[----:B---3--:R-:W-:-:S06]  /*3d50*/  FFMA.FTZ R3, R45, c[0x0][0x2d0], -R2 ;  /* 0x0000b4002d037a23 */ /* 0x008fcc0000010802 */
[C---:B-1----:R-:W-:Y:S01]  /*3d60*/  HMMA.16816.F32 R28, R4.reuse, R8, RZ ;  /* 0x00000008041c723c */ /* 0x042fe200000018ff */
[----:B------:R1:W3:Y:S07]  /*3d70*/  MUFU.EX2 R252, R3 ;  /* 0x0000000300fc7308 */ /* 0x0002ee0000000800 */
[C---:B------:R-:W-:Y:S01]  /*3d80*/  HMMA.16816.F32 R56, R4.reuse, R10, RZ ;  /* 0x0000000a0438723c */ /* 0x040fe200000018ff */
[----:B------:R-:W5:Y:S07]  /*3d90*/  LDSM.16.MT88.4 R8, [R206+0x4000] ;  /* 0x00400000ce08783b */ /* 0x000f6e0000004200 */
[----:B------:R-:W-:Y:S01]  /*3da0*/  HMMA.16816.F32 R48, R4, R12, RZ ;  /* 0x0000000c0430723c */ /* 0x000fe200000018ff */
[----:B-1----:R-:W-:-:S04]  /*3db0*/  FFMA.FTZ R3, R46, c[0x0][0x2d0], -R2 ;  /* 0x0000b4002e037a23 */ /* 0x002fc80000010802 */
[----:B------:R1:W-:Y:S03]  /*3dc0*/  MUFU.EX2 R250, R3 ;  /* 0x0000000300fa7308 */ /* 0x0003e60000000800 */
[C---:B------:R-:W-:Y:S01]  /*3dd0*/  HMMA.16816.F32 R36, R4.reuse, R14, RZ ;  /* 0x0000000e0424723c */ /* 0x040fe200000018ff */
[----:B------:R-:W3:Y:S07]  /*3de0*/  LDSM.16.MT88.4 R12, [R203+0x4000] ;  /* 0x00400000cb0c783b */ /* 0x000eee0000004200 */
[----:B--2---:R-:W-:Y:S01]  /*3df0*/  HMMA.16816.F32 R52, R4, R20, RZ ;  /* 0x000000140434723c */ /* 0x004fe200000018ff */
[----:B-1----:R-:W-:-:S07]  /*3e00*/  FFMA.FTZ R3, R60, c[0x0][0x2d0], -R2 ;  /* 0x0000b4003c037a23 */ /* 0x002fce0000010802 */
[C---:B------:R-:W-:Y:S01]  /*3e10*/  HMMA.16816.F32 R44, R4.reuse, R22, RZ ;  /* 0x00000016042c723c */ /* 0x040fe200000018ff */
[----:B------:R-:W1:Y:S01]  /*3e20*/  LDSM.16.MT88.4 R20, [R204+0x800] ;  /* 0x00080000cc14783b */ /* 0x000e620000004200 */
[----:B------:R2:W-:Y:S06]  /*3e30*/  MUFU.EX2 R154, R3 ;  /* 0x00000003009a7308 */ /* 0x0005ec0000000800 */
[C---:B------:R-:W-:Y:S08]  /*3e40*/  HMMA.16816.F32 R64, R4.reuse, R24, RZ ;  /* 0x000000180440723c */ /* 0x040ff000000018ff */
[----:B------:R-:W-:Y:S01]  /*3e50*/  HMMA.16816.F32 R72, R4, R26, RZ ;  /* 0x0000001a0448723c */ /* 0x000fe200000018ff */
[----:B------:R-:W1:Y:S01]  /*3e60*/  LDSM.16.MT88.4 R24, [R200+0x800] ;  /* 0x00080000c818783b */ /* 0x000e620000004200 */
[----:B--2---:R-:W-:-:S04]  /*3e70*/  FFMA.FTZ R3, R61, c[0x0][0x2d0], -R0 ;  /* 0x0000b4003d037a23 */ /* 0x004fc80000010800 */
[----:B------:R2:W-:Y:S02]  /*3e80*/  MUFU.EX2 R247, R3 ;  /* 0x0000000300f77308 */ /* 0x0005e40000000800 */
[C---:B----4-:R-:W-:Y:S08]  /*3e90*/  HMMA.16816.F32 R76, R4.reuse, R16, RZ ;  /* 0x00000010044c723c */ /* 0x050ff000000018ff */
[----:B-----5:R-:W-:Y:S01]  /*3ea0*/  HMMA.16816.F32 R88, R4, R8, RZ ;  /* 0x000000080458723c */ /* 0x020fe200000018ff */
[----:B--2---:R-:W-:-:S07]  /*3eb0*/  FFMA.FTZ R3, R62, c[0x0][0x2d0], -R0 ;  /* 0x0000b4003e037a23 */ /* 0x004fce0000010800 */
[C---:B------:R-:W-:Y:S01]  /*3ec0*/  HMMA.16816.F32 R92, R4.reuse, R10, RZ ;  /* 0x0000000a045c723c */ /* 0x040fe200000018ff */
[----:B------:R-:W-:Y:S01]  /*3ed0*/  LDSM.16.MT88.4 R8, [R206+0x800] ;  /* 0x00080000ce08783b */ /* 0x000fe20000004200 */
[----:B------:R2:W4:Y:S06]  /*3ee0*/  MUFU.EX2 R245, R3 ;  /* 0x0000000300f57308 */ /* 0x00052c0000000800 */
[----:B---3--:R-:W-:Y:S01]  /*3ef0*/  HMMA.16816.F32 R84, R4, R14, RZ ;  /* 0x0000000e0454723c */ /* 0x008fe200000018ff */
[----:B--2---:R-:W-:-:S07]  /*3f00*/  FFMA.FTZ R3, R63, c[0x0][0x2d0], -R0 ;  /* 0x0000b4003f037a23 */ /* 0x004fce0000010800 */
[----:B------:R-:W-:Y:S01]  /*3f10*/  HMMA.16816.F32 R60, R4, R18, RZ ;  /* 0x00000012043c723c */ /* 0x000fe200000018ff */
[----:B------:R-:W2:Y:S01]  /*3f20*/  LDSM.16.MT88.4 R16, [R203+0x800] ;  /* 0x00080000cb10783b */ /* 0x000ea20000004200 */
[----:B------:R3:W-:Y:S02]  /*3f30*/  MUFU.EX2 R246, R3 ;  /* 0x0000000300f67308 */ /* 0x0007e40000000800 */
[----:B---3--:R-:W-:-:S04]  /*3f40*/  FFMA.FTZ R3, R68, c[0x0][0x2d0], -R0 ;  /* 0x0000b40044037a23 */ /* 0x008fc80000010800 */
[----:B------:R-:W-:Y:S01]  /*3f50*/  HMMA.16816.F32 R68, R4, R12, RZ ;  /* 0x0000000c0444723c */ /* 0x000fe200000018ff */
[----:B------:R-:W-:Y:S01]  /*3f60*/  LDSM.16.MT88.4 R12, [R200+0x4800] ;  /* 0x00480000c80c783b */ /* 0x000fe20000004200 */
[----:B------:R-:W3:Y:S05]  /*3f70*/  MUFU.EX2 R249, R3 ;  /* 0x0000000300f97308 */ /* 0x000eea0000000800 */
[----:B------:R-:W-:Y:S02]  /*3f80*/  F2FP.PACK_AB R4, R252, R251 ;  /* 0x000000fbfc04723e */ /* 0x000fe400000000ff */
[----:B----4-:R-:W-:Y:S02]  /*3f90*/  F2FP.PACK_AB R5, R245, R247 ;  /* 0x000000f7f505723e */ /* 0x010fe400000000ff */
[----:B------:R-:W-:-:S02]  /*3fa0*/  F2FP.PACK_AB R6, R154, R250 ;  /* 0x000000fa9a06723e */ /* 0x000fc400000000ff */
[----:B---3--:R-:W-:Y:S01]  /*3fb0*/  F2FP.PACK_AB R7, R249, R246 ;  /* 0x000000f6f907723e */ /* 0x008fe200000000ff */
[----:B------:R-:W-:-:S04]  /*3fc0*/  FFMA.FTZ R3, R100, c[0x0][0x2d0], -R2 ;  /* 0x0000b40064037a23 */ /* 0x000fc80000010802 */
[----:B------:R3:W-:Y:S02]  /*3fd0*/  MUFU.EX2 R237, R3 ;  /* 0x0000000300ed7308 */ /* 0x0007e40000000800 */
[C---:B-1----:R-:W-:Y:S08]  /*3fe0*/  HMMA.16816.F32 R104, R4.reuse, R20, R48 ;  /* 0x000000140468723c */ /* 0x042ff00000001830 */
[----:B------:R-:W-:Y:S01]  /*3ff0*/  HMMA.16816.F32 R80, R4, R22, R36 ;  /* 0x000000160450723c */ /* 0x000fe20000001824 */
[----:B------:R-:W1:Y:S01]  /*4000*/  LDSM.16.MT88.4 R20, [R204+0x4800] ;  /* 0x00480000cc14783b */ /* 0x000e620000004200 */
[----:B---3--:R-:W-:-:S06]  /*4010*/  FFMA.FTZ R3, R102, c[0x0][0x2d0], -R2 ;  /* 0x0000b40066037a23 */ /* 0x008fcc0000010802 */
[C---:B------:R-:W-:Y:S01]  /*4020*/  HMMA.16816.F32 R120, R4.reuse, R24, R32 ;  /* 0x000000180478723c */ /* 0x040fe20000001820 */
[----:B------:R3:W4:Y:S07]  /*4030*/  MUFU.EX2 R235, R3 ;  /* 0x0000000300eb7308 */ /* 0x00072e0000000800 */
[C---:B--2---:R-:W-:Y:S08]  /*4040*/  HMMA.16816.F32 R36, R4.reuse, R16, R28 ;  /* 0x000000100424723c */ /* 0x044ff0000000181c */
[----:B------:R-:W-:Y:S01]  /*4050*/  HMMA.16816.F32 R32, R4, R8, R52 ;  /* 0x000000080420723c */ /* 0x000fe20000001834 */
[----:B---3--:R-:W-:-:S04]  /*4060*/  FFMA.FTZ R3, R101, c[0x0][0x2d0], -R2 ;  /* 0x0000b40065037a23 */ /* 0x008fc80000010802 */
[----:B------:R2:W-:Y:S03]  /*4070*/  MUFU.EX2 R234, R3 ;  /* 0x0000000300ea7308 */ /* 0x0005e60000000800 */
[C---:B------:R-:W-:Y:S01]  /*4080*/  HMMA.16816.F32 R28, R4.reuse, R10, R44 ;  /* 0x0000000a041c723c */ /* 0x040fe2000000182c */
[----:B------:R-:W3:Y:S07]  /*4090*/  LDSM.16.MT88.4 R8, [R206+0x4800] ;  /* 0x00480000ce08783b */ /* 0x000eee0000004200 */
[----:B------:R-:W-:Y:S01]  /*40a0*/  HMMA.16816.F32 R96, R4, R26, R40 ;  /* 0x0000001a0460723c */ /* 0x000fe20000001828 */
[----:B------:R-:W-:Y:S01]  /*40b0*/  LDSM.16.MT88.4 R24, [R200+0x1000] ;  /* 0x00100000c818783b */ /* 0x000fe20000004200 */
[----:B--2---:R-:W-:-:S06]  /*40c0*/  FFMA.FTZ R3, R103, c[0x0][0x2d0], -R2 ;  /* 0x0000b40067037a23 */ /* 0x004fcc0000010802 */
[C---:B------:R-:W-:Y:S01]  /*40d0*/  HMMA.16816.F32 R40, R4.reuse, R18, R56 ;  /* 0x000000120428723c */ /* 0x040fe20000001838 */
[----:B------:R-:W2:Y:S01]  /*40e0*/  LDSM.16.MT88.4 R16, [R203+0x4800] ;  /* 0x00480000cb10783b */ /* 0x000ea20000004200 */
[----:B------:R5:W-:Y:S06]  /*40f0*/  MUFU.EX2 R236, R3 ;  /* 0x0000000300ec7308 */ /* 0x000bec0000000800 */
[C---:B-1----:R-:W-:Y:S08]  /*4100*/  HMMA.16816.F32 R52, R4.reuse, R20, R76 ;  /* 0x000000140434723c */ /* 0x042ff0000000184c */
[----:B------:R-:W-:Y:S01]  /*4110*/  HMMA.16816.F32 R56, R4, R22, R60 ;  /* 0x000000160438723c */ /* 0x000fe2000000183c */
[----:B------:R-:W1:Y:S01]  /*4120*/  LDSM.16.MT88.4 R20, [R204+0x1000] ;  /* 0x00100000cc14783b */ /* 0x000e620000004200 */
[----:B-----5:R-:W-:-:S04]  /*4130*/  FFMA.FTZ R3, R108, c[0x0][0x2d0], -R0 ;  /* 0x0000b4006c037a23 */ /* 0x020fc80000010800 */
[----:B------:R5:W-:Y:S02]  /*4140*/  MUFU.EX2 R233, R3 ;  /* 0x0000000300e97308 */ /* 0x000be40000000800 */
[C---:B------:R-:W-:Y:S08]  /*4150*/  HMMA.16816.F32 R44, R4.reuse, R12, R64 ;  /* 0x0000000c042c723c */ /* 0x040ff00000001840 */
[----:B------:R-:W-:Y:S01]  /*4160*/  HMMA.16816.F32 R48, R4, R14, R72 ;  /* 0x0000000e0430723c */ /* 0x000fe20000001848 */
[----:B------:R-:W1:Y:S01]  /*4170*/  LDSM.16.MT88.4 R12, [R203+0x1000] ;  /* 0x00100000cb0c783b */ /* 0x000e620000004200 */
[----:B-----5:R-:W-:-:S06]  /*4180*/  FFMA.FTZ R3, R109, c[0x0][0x2d0], -R0 ;  /* 0x0000b4006d037a23 */ /* 0x020fcc0000010800 */
[C---:B---3--:R-:W-:Y:S01]  /*4190*/  HMMA.16816.F32 R72, R4.reuse, R8, R88 ;  /* 0x000000080448723c */ /* 0x048fe20000001858 */
[----:B------:R3:W5:Y:S07]  /*41a0*/  MUFU.EX2 R109, R3 ;  /* 0x00000003006d7308 */ /* 0x00076e0000000800 */
[C---:B------:R-:W-:Y:S01]  /*41b0*/  HMMA.16816.F32 R76, R4.reuse, R10, R92 ;  /* 0x0000000a044c723c */ /* 0x040fe2000000185c */
[----:B------:R-:W1:Y:S07]  /*41c0*/  LDSM.16.MT88.4 R8, [R206+0x1000] ;  /* 0x00100000ce08783b */ /* 0x000e6e0000004200 */
[----:B--2---:R-:W-:Y:S01]  /*41d0*/  HMMA.16816.F32 R60, R4, R16, R68 ;  /* 0x00000010043c723c */ /* 0x004fe20000001844 */
[----:B---3--:R-:W-:-:S02]  /*41e0*/  FFMA.FTZ R3, R111, c[0x0][0x2d0], -R0 ;  /* 0x0000b4006f037a23 */ /* 0x008fc40000010800 */
[----:B------:R-:W-:Y:S02]  /*41f0*/  IMAD.MOV.U32 R111, RZ, RZ, R158 ;  /* 0x000000ffff6f7224 */ /* 0x000fe400078e009e */
[----:B------:R2:W-:Y:S03]  /*4200*/  MUFU.EX2 R108, R3 ;  /* 0x00000003006c7308 */ /* 0x0005e60000000800 */
[----:B------:R-:W-:Y:S01]  /*4210*/  HMMA.16816.F32 R64, R4, R18, R84 ;  /* 0x000000120440723c */ /* 0x000fe20000001854 */
[----:B------:R-:W3:Y:S06]  /*4220*/  LDSM.16.MT88.4 R16, [R200+0x5000] ;  /* 0x00500000c810783b */ /* 0x000eec0000004200 */
[----:B----4-:R-:W-:-:S02]  /*4230*/  F2FP.PACK_AB R4, R235, R237 ;  /* 0x000000edeb04723e */ /* 0x010fc400000000ff */
[----:B-----5:R-:W-:Y:S02]  /*4240*/  F2FP.PACK_AB R5, R109, R233 ;  /* 0x000000e96d05723e */ /* 0x020fe400000000ff */
[----:B------:R-:W-:Y:S01]  /*4250*/  F2FP.PACK_AB R6, R236, R234 ;  /* 0x000000eaec06723e */ /* 0x000fe200000000ff */
[----:B--2---:R-:W-:Y:S02]  /*4260*/  FFMA.FTZ R3, R110, c[0x0][0x2d0], -R0 ;  /* 0x0000b4006e037a23 */ /* 0x004fe40000010800 */
[----:B------:R-:W-:Y:S02]  /*4270*/  IMAD.MOV.U32 R110, RZ, RZ, R157 ;  /* 0x000000ffff6e7224 */ /* 0x000fe400078e009d */
[----:B------:R-:W2:Y:S02]  /*4280*/  MUFU.EX2 R232, R3 ;  /* 0x0000000300e87308 */ /* 0x000ea40000000800 */
[----:B--2---:R-:W-:Y:S01]  /*4290*/  F2FP.PACK_AB R7, R232, R108 ;  /* 0x0000006ce807723e */ /* 0x004fe200000000ff */
[----:B------:R-:W-:-:S05]  /*42a0*/  FFMA.FTZ R3, R113, c[0x0][0x2d0], -R2 ;  /* 0x0000b40071037a23 */ /* 0x000fca0000010802 */
[----:B------:R2:W-:Y:S01]  /*42b0*/  MUFU.EX2 R178, R3 ;  /* 0x0000000300b27308 */ /* 0x0005e20000000800 */
[C---:B-1----:R-:W-:Y:S07]  /*42c0*/  HMMA.16816.F32 R100, R4.reuse, R20, R104 ;  /* 0x000000140464723c */ /* 0x042fee0000001868 */
[----:B------:R-:W-:Y:S01]  /*42d0*/  IMAD.MOV.U32 R107, RZ, RZ, R148 ;  /* 0x000000ffff6b7224 */ /* 0x000fe200078e0094 */
[----:B------:R-:W-:Y:S01]  /*42e0*/  HMMA.16816.F32 R88, R4, R22, R80 ;  /* 0x000000160458723c */ /* 0x000fe20000001850 */
[----:B------:R-:W1:Y:S01]  /*42f0*/  LDSM.16.MT88.4 R20, [R204+0x5000] ;  /* 0x00500000cc14783b */ /* 0x000e620000004200 */
[----:B------:R-:W-:-:S02]  /*4300*/  IMAD.MOV.U32 R106, RZ, RZ, R147 ;  /* 0x000000ffff6a7224 */ /* 0x000fc400078e0093 */
[----:B------:R-:W-:Y:S02]  /*4310*/  IMAD.MOV.U32 R105, RZ, RZ, R107 ;  /* 0x000000ffff697224 */ /* 0x000fe400078e006b */
[--C-:B--2---:R-:W-:Y:S02]  /*4320*/  FFMA.FTZ R3, R114, c[0x0][0x2d0], -R2.reuse ;  /* 0x0000b40072037a23 */ /* 0x104fe40000010802 */
[C---:B------:R-:W-:Y:S02]  /*4330*/  HMMA.16816.F32 R84, R4.reuse, R12, R36 ;  /* 0x0000000c0454723c */ /* 0x040fe40000001824 */
[----:B------:R2:W4:Y:S06]  /*4340*/  MUFU.EX2 R177, R3 ;  /* 0x0000000300b17308 */ /* 0x00052c0000000800 */
[C---:B------:R-:W-:Y:S01]  /*4350*/  HMMA.16816.F32 R80, R4.reuse, R14, R40 ;  /* 0x0000000e0450723c */ /* 0x040fe20000001828 */
[----:B------:R-:W5:Y:S07]  /*4360*/  LDSM.16.MT88.4 R12, [R203+0x5000] ;  /* 0x00500000cb0c783b */ /* 0x000f6e0000004200 */
[----:B------:R-:W-:Y:S01]  /*4370*/  HMMA.16816.F32 R68, R4, R8, R32 ;  /* 0x000000080444723c */ /* 0x000fe20000001820 */
[----:B--2---:R-:W-:-:S04]  /*4380*/  FFMA.FTZ R3, R112, c[0x0][0x2d0], -R2 ;  /* 0x0000b40070037a23 */ /* 0x004fc80000010802 */
[----:B------:R2:W-:Y:S03]  /*4390*/  MUFU.EX2 R167, R3 ;  /* 0x0000000300a77308 */ /* 0x0005e60000000800 */
[C---:B------:R-:W-:Y:S01]  /*43a0*/  HMMA.16816.F32 R28, R4.reuse, R10, R28 ;  /* 0x0000000a041c723c */ /* 0x040fe2000000181c */
[----:B------:R-:W4:Y:S07]  /*43b0*/  LDSM.16.MT88.4 R8, [R206+0x5000] ;  /* 0x00500000ce08783b */ /* 0x000f2e0000004200 */
[----:B---3--:R-:W-:Y:S01]  /*43c0*/  HMMA.16816.F32 R40, R4, R16, R44 ;  /* 0x000000100428723c */ /* 0x008fe2000000182c */
[----:B--2---:R-:W-:-:S07]  /*43d0*/  FFMA.FTZ R3, R115, c[0x0][0x2d0], -R2 ;  /* 0x0000b40073037a23 */ /* 0x004fce0000010802 */
[C---:B------:R-:W-:Y:S01]  /*43e0*/  HMMA.16816.F32 R32, R4.reuse, R18, R48 ;  /* 0x000000120420723c */ /* 0x040fe20000001830 */
[----:B------:R-:W2:Y:S01]  /*43f0*/  LDSM.16.MT88.4 R16, [R200+0x1800] ;  /* 0x00180000c810783b */ /* 0x000ea20000004200 */
[----:B------:R3:W-:Y:S06]  /*4400*/  MUFU.EX2 R176, R3 ;  /* 0x0000000300b07308 */ /* 0x0007ec0000000800 */
[C---:B------:R-:W-:Y:S08]  /*4410*/  HMMA.16816.F32 R120, R4.reuse, R24, R120 ;  /* 0x000000180478723c */ /* 0x040ff00000001878 */
[----:B------:R-:W-:Y:S01]  /*4420*/  HMMA.16816.F32 R92, R4, R26, R96 ;  /* 0x0000001a045c723c */ /* 0x000fe20000001860 */
[----:B---3--:R-:W-:-:S04]  /*4430*/  FFMA.FTZ R3, R118, c[0x0][0x2d0], -R0 ;  /* 0x0000b40076037a23 */ /* 0x008fc80000010800 */
[----:B------:R3:W-:Y:S02]  /*4440*/  MUFU.EX2 R166, R3 ;  /* 0x0000000300a67308 */ /* 0x0007e40000000800 */
[----:B------:R-:W-:Y:S01]  /*4450*/  IMAD.MOV.U32 R99, RZ, RZ, R155 ;  /* 0x000000ffff637224 */ /* 0x000fe200078e009b */
[----:B-1----:R-:W-:Y:S01]  /*4460*/  HMMA.16816.F32 R36, R4, R20, R52 ;  /* 0x000000140424723c */ /* 0x002fe20000001834 */
[----:B------:R-:W-:Y:S02]  /*4470*/  IMAD.MOV.U32 R97, RZ, RZ, R150 ;  /* 0x000000ffff617224 */ /* 0x000fe400078e0096 */
[----:B------:R-:W-:Y:S02]  /*4480*/  IMAD.MOV.U32 R96, RZ, RZ, R149 ;  /* 0x000000ffff607224 */ /* 0x000fe400078e0095 */
[----:B------:R-:W-:-:S03]  /*4490*/  IMAD.MOV.U32 R98, RZ, RZ, R151 ;  /* 0x000000ffff627224 */ /* 0x000fc600078e0097 */
[----:B------:R-:W-:Y:S01]  /*44a0*/  HMMA.16816.F32 R24, R4, R22, R56 ;  /* 0x000000160418723c */ /* 0x000fe20000001838 */
[----:B------:R-:W1:Y:S01]  /*44b0*/  LDSM.16.MT88.4 R20, [R204+0x1800] ;  /* 0x00180000cc14783b */ /* 0x000e620000004200 */
[----:B---3--:R-:W-:-:S06]  /*44c0*/  FFMA.FTZ R3, R124, c[0x0][0x2d0], -R0 ;  /* 0x0000b4007c037a23 */ /* 0x008fcc0000010800 */
[C---:B-----5:R-:W-:Y:S01]  /*44d0*/  HMMA.16816.F32 R48, R4.reuse, R12, R60 ;  /* 0x0000000c0430723c */ /* 0x060fe2000000183c */
[----:B------:R3:W5:Y:S07]  /*44e0*/  MUFU.EX2 R165, R3 ;  /* 0x0000000300a57308 */ /* 0x00076e0000000800 */
[C---:B------:R-:W-:Y:S01]  /*44f0*/  HMMA.16816.F32 R56, R4.reuse, R14, R64 ;  /* 0x0000000e0438723c */ /* 0x040fe20000001840 */
[----:B------:R-:W1:Y:S07]  /*4500*/  LDSM.16.MT88.4 R12, [R203+0x1800] ;  /* 0x00180000cb0c783b */ /* 0x000e6e0000004200 */
[----:B----4-:R-:W-:Y:S01]  /*4510*/  HMMA.16816.F32 R60, R4, R8, R72 ;  /* 0x00000008043c723c */ /* 0x010fe20000001848 */
[----:B---3--:R-:W-:-:S04]  /*4520*/  FFMA.FTZ R3, R125, c[0x0][0x2d0], -R0 ;  /* 0x0000b4007d037a23 */ /* 0x008fc80000010800 */
[----:B------:R3:W-:Y:S03]  /*4530*/  MUFU.EX2 R164, R3 ;  /* 0x0000000300a47308 */ /* 0x0007e60000000800 */
[----:B------:R-:W-:Y:S01]  /*4540*/  HMMA.16816.F32 R64, R4, R10, R76 ;  /* 0x0000000a0440723c */ /* 0x000fe2000000184c */
[----:B------:R-:W4:Y:S06]  /*4550*/  LDSM.16.MT88.4 R8, [R206+0x1800] ;  /* 0x00180000ce08783b */ /* 0x000f2c0000004200 */
[----:B------:R-:W-:-:S02]  /*4560*/  F2FP.PACK_AB R4, R177, R178 ;  /* 0x000000b2b104723e */ /* 0x000fc400000000ff */
[----:B-----5:R-:W-:Y:S02]  /*4570*/  F2FP.PACK_AB R5, R165, R166 ;  /* 0x000000a6a505723e */ /* 0x020fe400000000ff */
[----:B------:R-:W-:Y:S01]  /*4580*/  F2FP.PACK_AB R6, R176, R167 ;  /* 0x000000a7b006723e */ /* 0x000fe200000000ff */
[----:B---3--:R-:W-:-:S04]  /*4590*/  FFMA.FTZ R3, R119, c[0x0][0x2d0], -R0 ;  /* 0x0000b40077037a23 */ /* 0x008fc80000010800 */
[----:B------:R-:W3:Y:S02]  /*45a0*/  MUFU.EX2 R162, R3 ;  /* 0x0000000300a27308 */ /* 0x000ee40000000800 */
[----:B---3--:R-:W-:Y:S01]  /*45b0*/  F2FP.PACK_AB R7, R162, R164 ;  /* 0x000000a4a207723e */ /* 0x008fe200000000ff */
[----:B------:R-:W-:-:S05]  /*45c0*/  FFMA.FTZ R3, R127, c[0x0][0x2d0], -R2 ;  /* 0x0000b4007f037a23 */ /* 0x000fca0000010802 */
[----:B------:R3:W-:Y:S01]  /*45d0*/  MUFU.EX2 R159, R3 ;  /* 0x00000003009f7308 */ /* 0x0007e20000000800 */
[C---:B--2---:R-:W-:Y:S08]  /*45e0*/  HMMA.16816.F32 R120, R4.reuse, R16, R120 ;  /* 0x000000100478723c */ /* 0x044ff00000001878 */
[----:B------:R-:W-:Y:S01]  /*45f0*/  HMMA.16816.F32 R92, R4, R18, R92 ;  /* 0x00000012045c723c */ /* 0x000fe2000000185c */
[----:B------:R-:W2:Y:S01]  /*4600*/  LDSM.16.MT88.4 R16, [R200+0x5800] ;  /* 0x00580000c810783b */ /* 0x000ea20000004200 */
[----:B---3--:R-:W-:-:S06]  /*4610*/  FFMA.FTZ R3, R129, c[0x0][0x2d0], -R2 ;  /* 0x0000b40081037a23 */ /* 0x008fcc0000010802 */
[C---:B-1----:R-:W-:Y:S01]  /*4620*/  HMMA.16816.F32 R100, R4.reuse, R20, R100 ;  /* 0x000000140464723c */ /* 0x042fe20000001864 */
[----:B------:R-:W-:Y:S01]  /*4630*/  IMAD.MOV.U32 R129, RZ, RZ, R156 ;  /* 0x000000ffff817224 */ /* 0x000fe200078e009c */
[----:B------:R1:W3:Y:S06]  /*4640*/  MUFU.EX2 R158, R3 ;  /* 0x00000003009e7308 */ /* 0x0002ec0000000800 */
[C---:B------:R-:W-:Y:S01]  /*4650*/  HMMA.16816.F32 R88, R4.reuse, R22, R88 ;  /* 0x000000160458723c */ /* 0x040fe20000001858 */
[----:B------:R-:W5:Y:S07]  /*4660*/  LDSM.16.MT88.4 R20, [R204+0x5800] ;  /* 0x00580000cc14783b */ /* 0x000f6e0000004200 */
[----:B------:R-:W-:Y:S01]  /*4670*/  HMMA.16816.F32 R84, R4, R12, R84 ;  /* 0x0000000c0454723c */ /* 0x000fe20000001854 */
[----:B-1----:R-:W-:-:S02]  /*4680*/  FFMA.FTZ R3, R126, c[0x0][0x2d0], -R2 ;  /* 0x0000b4007e037a23 */ /* 0x002fc40000010802 */
[----:B------:R-:W-:Y:S02]  /*4690*/  LDSM.16.MT88.4 R124, [R200+0x3800] ;  /* 0x00380000c87c783b */ /* 0x000fe40000004200 */
[----:B------:R1:W-:Y:S03]  /*46a0*/  MUFU.EX2 R156, R3 ;  /* 0x00000003009c7308 */ /* 0x0003e60000000800 */
[C---:B------:R-:W-:Y:S01]  /*46b0*/  HMMA.16816.F32 R80, R4.reuse, R14, R80 ;  /* 0x0000000e0450723c */ /* 0x040fe20000001850 */
[----:B------:R-:W3:Y:S07]  /*46c0*/  LDSM.16.MT88.4 R12, [R203+0x5800] ;  /* 0x00580000cb0c783b */ /* 0x000eee0000004200 */
[----:B----4-:R-:W-:Y:S01]  /*46d0*/  HMMA.16816.F32 R76, R4, R8, R68 ;  /* 0x00000008044c723c */ /* 0x010fe20000001844 */
[----:B-1----:R-:W-:-:S07]  /*46e0*/  FFMA.FTZ R3, R128, c[0x0][0x2d0], -R2 ;  /* 0x0000b40080037a23 */ /* 0x002fce0000010802 */
[----:B------:R-:W-:Y:S01]  /*46f0*/  HMMA.16816.F32 R72, R4, R10, R28 ;  /* 0x0000000a0448723c */ /* 0x000fe2000000181c */
[----:B------:R-:W1:Y:S01]  /*4700*/  LDSM.16.MT88.4 R8, [R206+0x5800] ;  /* 0x00580000ce08783b */ /* 0x000e620000004200 */
[----:B------:R4:W-:Y:S01]  /*4710*/  MUFU.EX2 R157, R3 ;  /* 0x00000003009d7308 */ /* 0x0009e20000000800 */
[----:B------:R-:W-:-:S05]  /*4720*/  IMAD.MOV.U32 R128, RZ, RZ, R154 ;  /* 0x000000ffff807224 */ /* 0x000fca00078e009a */
[C---:B--2---:R-:W-:Y:S08]  /*4730*/  HMMA.16816.F32 R68, R4.reuse, R16, R40 ;  /* 0x000000100444723c */ /* 0x044ff00000001828 */
[----:B------:R-:W-:Y:S01]  /*4740*/  HMMA.16816.F32 R52, R4, R18, R32 ;  /* 0x000000120434723c */ /* 0x000fe20000001820 */
[----:B------:R-:W2:Y:S01]  /*4750*/  LDSM.16.MT88.4 R16, [R200+0x2000] ;  /* 0x00200000c810783b */ /* 0x000ea20000004200 */
[----:B----4-:R-:W-:-:S02]  /*4760*/  FFMA.FTZ R3, R130, c[0x0][0x2d0], -R0 ;  /* 0x0000b40082037a23 */ /* 0x010fc40000010800 */
[----:B------:R-:W-:Y:S02]  /*4770*/  IMAD.MOV.U32 R130, RZ, RZ, R153 ;  /* 0x000000ffff827224 */ /* 0x000fe400078e0099 */
[----:B------:R4:W-:Y:S02]  /*4780*/  MUFU.EX2 R155, R3 ;  /* 0x00000003009b7308 */ /* 0x0009e40000000800 */
[C---:B-----5:R-:W-:Y:S08]  /*4790*/  HMMA.16816.F32 R44, R4.reuse, R20, R36 ;  /* 0x00000014042c723c */ /* 0x060ff00000001824 */
[----:B------:R-:W-:Y:S01]  /*47a0*/  HMMA.16816.F32 R32, R4, R22, R24 ;  /* 0x000000160420723c */ /* 0x000fe20000001818 */
[----:B------:R-:W5:Y:S01]  /*47b0*/  LDSM.16.MT88.4 R20, [R204+0x2000] ;  /* 0x00200000cc14783b */ /* 0x000f620000004200 */
[----:B----4-:R-:W-:-:S06]  /*47c0*/  FFMA.FTZ R3, R133, c[0x0][0x2d0], -R0 ;  /* 0x0000b40085037a23 */ /* 0x010fcc0000010800 */
[C---:B---3--:R-:W-:Y:S01]  /*47d0*/  HMMA.16816.F32 R40, R4.reuse, R12, R48 ;  /* 0x0000000c0428723c */ /* 0x048fe20000001830 */
[----:B------:R3:W4:Y:S07]  /*47e0*/  MUFU.EX2 R154, R3 ;  /* 0x00000003009a7308 */ /* 0x00072e0000000800 */
[C---:B------:R-:W-:Y:S01]  /*47f0*/  HMMA.16816.F32 R36, R4.reuse, R14, R56 ;  /* 0x0000000e0424723c */ /* 0x040fe20000001838 */
[----:B------:R-:W2:Y:S07]  /*4800*/  LDSM.16.MT88.4 R12, [R203+0x2000] ;  /* 0x00200000cb0c783b */ /* 0x000eae0000004200 */
[----:B-1----:R-:W-:Y:S01]  /*4810*/  HMMA.16816.F32 R28, R4, R8, R60 ;  /* 0x00000008041c723c */ /* 0x002fe2000000183c */
[----:B---3--:R-:W-:-:S04]  /*4820*/  FFMA.FTZ R3, R132, c[0x0][0x2d0], -R0 ;  /* 0x0000b40084037a23 */ /* 0x008fc80000010800 */
[----:B------:R1:W-:Y:S03]  /*4830*/  MUFU.EX2 R153, R3 ;  /* 0x0000000300997308 */ /* 0x0003e60000000800 */
[----:B------:R-:W-:Y:S01]  /*4840*/  HMMA.16816.F32 R24, R4, R10, R64 ;  /* 0x0000000a0418723c */ /* 0x000fe20000001840 */
[----:B------:R-:W3:Y:S06]  /*4850*/  LDSM.16.MT88.4 R8, [R206+0x2000] ;  /* 0x00200000ce08783b */ /* 0x000eec0000004200 */
[----:B------:R-:W-:-:S02]  /*4860*/  F2FP.PACK_AB R4, R158, R159 ;  /* 0x0000009f9e04723e */ /* 0x000fc400000000ff */
[----:B----4-:R-:W-:Y:S02]  /*4870*/  F2FP.PACK_AB R5, R154, R155 ;  /* 0x0000009b9a05723e */ /* 0x010fe400000000ff */
[----:B------:R-:W-:Y:S01]  /*4880*/  F2FP.PACK_AB R6, R157, R156 ;  /* 0x0000009c9d06723e */ /* 0x000fe200000000ff */
[----:B-1----:R-:W-:Y:S02]  /*4890*/  FFMA.FTZ R3, R131, c[0x0][0x2d0], -R0 ;  /* 0x0000b40083037a23 */ /* 0x002fe40000010800 */
[----:B------:R-:W-:Y:S02]  /*48a0*/  IMAD.MOV.U32 R131, RZ, RZ, R99 ;  /* 0x000000ffff837224 */ /* 0x000fe400078e0063 */
[----:B------:R-:W-:Y:S02]  /*48b0*/  IMAD.MOV.U32 R99, RZ, RZ, R152 ;  /* 0x000000ffff637224 */ /* 0x000fe400078e0098 */
[----:B------:R-:W1:Y:S02]  /*48c0*/  MUFU.EX2 R152, R3 ;  /* 0x0000000300987308 */ /* 0x000e640000000800 */
[----:B------:R-:W-:Y:S01]  /*48d0*/  IMAD.MOV.U32 R107, RZ, RZ, R99 ;  /* 0x000000ffff6b7224 */ /* 0x000fe200078e0063 */
[----:B-1----:R-:W-:Y:S01]  /*48e0*/  F2FP.PACK_AB R7, R152, R153 ;  /* 0x000000999807723e */ /* 0x002fe200000000ff */
[----:B------:R-:W-:-:S04]  /*48f0*/  FFMA.FTZ R3, R135, c[0x0][0x2d0], -R2 ;  /* 0x0000b40087037a23 */ /* 0x000fc80000010802 */
[----:B------:R1:W-:Y:S02]  /*4900*/  MUFU.EX2 R150, R3 ;  /* 0x0000000300967308 */ /* 0x0003e40000000800 */
[C---:B--2---:R-:W-:Y:S08]  /*4910*/  HMMA.16816.F32 R120, R4.reuse, R16, R120 ;  /* 0x000000100478723c */ /* 0x044ff00000001878 */
[----:B------:R-:W-:Y:S01]  /*4920*/  HMMA.16816.F32 R56, R4, R18, R92 ;  /* 0x000000120438723c */ /* 0x000fe2000000185c */
[----:B------:R-:W2:Y:S01]  /*4930*/  LDSM.16.MT88.4 R16, [R200+0x6000] ;  /* 0x00600000c810783b */ /* 0x000ea20000004200 */
[----:B-1----:R-:W-:-:S06]  /*4940*/  FFMA.FTZ R3, R145, c[0x0][0x2d0], -R2 ;  /* 0x0000b40091037a23 */ /* 0x002fcc0000010802 */
[C---:B-----5:R-:W-:Y:S01]  /*4950*/  HMMA.16816.F32 R100, R4.reuse, R20, R100 ;  /* 0x000000140464723c */ /* 0x060fe20000001864 */
[----:B------:R1:W4:Y:S07]  /*4960*/  MUFU.EX2 R149, R3 ;  /* 0x0000000300957308 */ /* 0x00032e0000000800 */
[C---:B------:R-:W-:Y:S01]  /*4970*/  HMMA.16816.F32 R88, R4.reuse, R22, R88 ;  /* 0x000000160458723c */ /* 0x040fe20000001858 */
[----:B------:R-:W5:Y:S07]  /*4980*/  LDSM.16.MT88.4 R20, [R204+0x6000] ;  /* 0x00600000cc14783b */ /* 0x000f6e0000004200 */
[----:B------:R-:W-:Y:S01]  /*4990*/  HMMA.16816.F32 R84, R4, R12, R84 ;  /* 0x0000000c0454723c */ /* 0x000fe20000001854 */
[----:B-1----:R-:W-:-:S04]  /*49a0*/  FFMA.FTZ R3, R134, c[0x0][0x2d0], -R2 ;  /* 0x0000b40086037a23 */ /* 0x002fc80000010802 */
[----:B------:R1:W-:Y:S03]  /*49b0*/  MUFU.EX2 R148, R3 ;  /* 0x0000000300947308 */ /* 0x0003e60000000800 */
[C---:B------:R-:W-:Y:S01]  /*49c0*/  HMMA.16816.F32 R80, R4.reuse, R14, R80 ;  /* 0x0000000e0450723c */ /* 0x040fe20000001850 */
[----:B------:R-:W4:Y:S07]  /*49d0*/  LDSM.16.MT88.4 R12, [R203+0x6000] ;  /* 0x00600000cb0c783b */ /* 0x000f2e0000004200 */
[----:B---3--:R-:W-:Y:S01]  /*49e0*/  HMMA.16816.F32 R76, R4, R8, R76 ;  /* 0x00000008044c723c */ /* 0x008fe2000000184c */
[----:B-1----:R-:W-:-:S07]  /*49f0*/  FFMA.FTZ R3, R144, c[0x0][0x2d0], -R2 ;  /* 0x0000b40090037a23 */ /* 0x002fce0000010802 */
[C---:B------:R-:W-:Y:S01]  /*4a00*/  HMMA.16816.F32 R72, R4.reuse, R10, R72 ;  /* 0x0000000a0448723c */ /* 0x040fe20000001848 */
[----:B------:R-:W1:Y:S01]  /*4a10*/  LDSM.16.MT88.4 R8, [R206+0x6000] ;  /* 0x00600000ce08783b */ /* 0x000e620000004200 */
[----:B------:R3:W-:Y:S06]  /*4a20*/  MUFU.EX2 R151, R3 ;  /* 0x0000000300977308 */ /* 0x0007ec0000000800 */
[C---:B--2---:R-:W-:Y:S08]  /*4a30*/  HMMA.16816.F32 R68, R4.reuse, R16, R68 ;  /* 0x000000100444723c */ /* 0x044ff00000001844 */
[----:B------:R-:W-:Y:S01]  /*4a40*/  HMMA.16816.F32 R52, R4, R18, R52 ;  /* 0x000000120434723c */ /* 0x000fe20000001834 */
[----:B------:R-:W2:Y:S01]  /*4a50*/  LDSM.16.MT88.4 R16, [R200+0x2800] ;  /* 0x00280000c810783b */ /* 0x000ea20000004200 */
[----:B---3--:R-:W-:-:S04]  /*4a60*/  FFMA.FTZ R3, R146, c[0x0][0x2d0], -R0 ;  /* 0x0000b40092037a23 */ /* 0x008fc80000010800 */
[----:B------:R3:W-:Y:S02]  /*4a70*/  MUFU.EX2 R147, R3 ;  /* 0x0000000300937308 */ /* 0x0007e40000000800 */
[C---:B-----5:R-:W-:Y:S08]  /*4a80*/  HMMA.16816.F32 R44, R4.reuse, R20, R44 ;  /* 0x00000014042c723c */ /* 0x060ff0000000182c */
[----:B------:R-:W-:Y:S01]  /*4a90*/  HMMA.16816.F32 R32, R4, R22, R32 ;  /* 0x000000160420723c */ /* 0x000fe20000001820 */
[----:B------:R-:W5:Y:S01]  /*4aa0*/  LDSM.16.MT88.4 R20, [R204+0x2800] ;  /* 0x00280000cc14783b */ /* 0x000f620000004200 */
[----:B---3--:R-:W-:-:S06]  /*4ab0*/  FFMA.FTZ R3, R163, c[0x0][0x2d0], -R0 ;  /* 0x0000b400a3037a23 */ /* 0x008fcc0000010800 */
[----:B----4-:R-:W-:Y:S01]  /*4ac0*/  HMMA.16816.F32 R40, R4, R12, R40 ;  /* 0x0000000c0428723c */ /* 0x010fe20000001828 */
[----:B------:R-:W-:Y:S01]  /*4ad0*/  IMAD.MOV.U32 R163, RZ, RZ, R106 ;  /* 0x000000ffffa37224 */ /* 0x000fe200078e006a */
[----:B------:R3:W4:Y:S01]  /*4ae0*/  MUFU.EX2 R135, R3 ;  /* 0x0000000300877308 */ /* 0x0007220000000800 */
[----:B------:R-:W-:-:S05]  /*4af0*/  IMAD.MOV.U32 R106, RZ, RZ, R97 ;  /* 0x000000ffff6a7224 */ /* 0x000fca00078e0061 */
[C---:B------:R-:W-:Y:S01]  /*4b00*/  HMMA.16816.F32 R36, R4.reuse, R14, R36 ;  /* 0x0000000e0424723c */ /* 0x040fe20000001824 */
[----:B------:R-:W2:Y:S07]  /*4b10*/  LDSM.16.MT88.4 R12, [R203+0x2800] ;  /* 0x00280000cb0c783b */ /* 0x000eae0000004200 */
[----:B-1----:R-:W-:Y:S01]  /*4b20*/  HMMA.16816.F32 R28, R4, R8, R28 ;  /* 0x00000008041c723c */ /* 0x002fe2000000181c */
[----:B---3--:R-:W-:Y:S02]  /*4b30*/  FFMA.FTZ R3, R161, c[0x0][0x2d0], -R0 ;  /* 0x0000b400a1037a23 */ /* 0x008fe40000010800 */
[----:B------:R-:W-:-:S02]  /*4b40*/  IMAD.MOV.U32 R161, RZ, RZ, R96 ;  /* 0x000000ffffa17224 */ /* 0x000fc400078e0060 */
        /* <DEDUP_REMOVED lines=8> */
[----:B------:R-:W1:Y:S02]  /*4bd0*/  MUFU.EX2 R133, R3 ;  /* 0x0000000300857308 */ /* 0x000e640000000800 */
[----:B-1----:R-:W-:Y:S01]  /*4be0*/  F2FP.PACK_AB R7, R133, R134 ;  /* 0x000000868507723e */ /* 0x002fe200000000ff */
[----:B------:R-:W-:-:S02]  /*4bf0*/  FFMA.FTZ R3, R179, c[0x0][0x2d0], -R2 ;  /* 0x0000b400b3037a23 */ /* 0x000fc40000010802 */
[----:B------:R-:W-:-:S03]  /*4c00*/  IMAD.MOV.U32 R179, RZ, RZ, R105 ;  /* 0x000000ffffb37224 */ /* 0x000fc600078e0069 */
[----:B------:R1:W-:Y:S01]  /*4c10*/  MUFU.EX2 R132, R3 ;  /* 0x0000000300847308 */ /* 0x0003e20000000800 */
[C---:B--2---:R-:W-:Y:S08]  /*4c20*/  HMMA.16816.F32 R120, R4.reuse, R16, R120 ;  /* 0x000000100478723c */ /* 0x044ff00000001878 */
[----:B------:R-:W-:Y:S01]  /*4c30*/  HMMA.16816.F32 R56, R4, R18, R56 ;  /* 0x000000120438723c */ /* 0x000fe20000001838 */
[----:B------:R-:W2:Y:S01]  /*4c40*/  LDSM.16.MT88.4 R16, [R200+0x6800] ;  /* 0x00680000c810783b */ /* 0x000ea20000004200 */
[----:B-1----:R-:W-:-:S06]  /*4c50*/  FFMA.FTZ R3, R180, c[0x0][0x2d0], -R2 ;  /* 0x0000b400b4037a23 */ /* 0x002fcc0000010802 */
[C---:B-----5:R-:W-:Y:S01]  /*4c60*/  HMMA.16816.F32 R100, R4.reuse, R20, R100 ;  /* 0x000000140464723c */ /* 0x060fe20000001864 */
[----:B------:R-:W-:Y:S01]  /*4c70*/  IMAD.MOV.U32 R180, RZ, RZ, R106 ;  /* 0x000000ffffb47224 */ /* 0x000fe200078e006a */
[----:B------:R1:W4:Y:S06]  /*4c80*/  MUFU.EX2 R145, R3 ;  /* 0x0000000300917308 */ /* 0x00032c0000000800 */
[C---:B------:R-:W-:Y:S01]  /*4c90*/  HMMA.16816.F32 R96, R4.reuse, R22, R88 ;  /* 0x000000160460723c */ /* 0x040fe20000001858 */
[----:B------:R-:W5:Y:S07]  /*4ca0*/  LDSM.16.MT88.4 R20, [R204+0x6800] ;  /* 0x00680000cc14783b */ /* 0x000f6e0000004200 */
[----:B------:R-:W-:Y:S01]  /*4cb0*/  HMMA.16816.F32 R88, R4, R12, R84 ;  /* 0x0000000c0458723c */ /* 0x000fe20000001854 */
[----:B-1----:R-:W-:-:S02]  /*4cc0*/  FFMA.FTZ R3, R181, c[0x0][0x2d0], -R2 ;  /* 0x0000b400b5037a23 */ /* 0x002fc40000010802 */
[----:B------:R-:W-:Y:S02]  /*4cd0*/  IMAD.MOV.U32 R181, RZ, RZ, R107 ;  /* 0x000000ffffb57224 */ /* 0x000fe400078e006b */
        /* <DEDUP_REMOVED lines=14> */
[----:B----4-:R-:W-:Y:S01]  /*4dc0*/  HMMA.16816.F32 R44, R4, R12, R40 ;  /* 0x0000000c042c723c */ /* 0x010fe20000001828 */
[----:B---3--:R-:W-:-:S07]  /*4dd0*/  FFMA.FTZ R3, R231, c[0x0][0x2d0], -R0 ;  /* 0x0000b400e7037a23 */ /* 0x008fce0000010800 */
[C---:B------:R-:W-:Y:S01]  /*4de0*/  HMMA.16816.F32 R40, R4.reuse, R14, R36 ;  /* 0x0000000e0428723c */ /* 0x040fe20000001824 */
[----:B------:R-:W3:Y:S01]  /*4df0*/  LDSM.16.MT88.4 R12, [R203+0x3000] ;  /* 0x00300000cb0c783b */ /* 0x000ee20000004200 */
[----:B------:R4:W5:Y:S06]  /*4e00*/  MUFU.EX2 R118, R3 ;  /* 0x0000000300767308 */ /* 0x00096c0000000800 */
[C---:B------:R-:W-:Y:S01]  /*4e10*/  HMMA.16816.F32 R48, R4.reuse, R22, R32 ;  /* 0x000000160430723c */ /* 0x040fe20000001820 */
[----:B------:R-:W2:Y:S07]  /*4e20*/  LDSM.16.MT88.4 R20, [R204+0x3000] ;  /* 0x00300000cc14783b */ /* 0x000eae0000004200 */
[----:B-1----:R-:W-:Y:S01]  /*4e30*/  HMMA.16816.F32 R32, R4, R8, R28 ;  /* 0x000000080420723c */ /* 0x002fe2000000181c */
[----:B----4-:R-:W-:-:S04]  /*4e40*/  FFMA.FTZ R3, R230, c[0x0][0x2d0], -R0 ;  /* 0x0000b400e6037a23 */ /* 0x010fc80000010800 */
[----:B------:R1:W-:Y:S03]  /*4e50*/  MUFU.EX2 R55, R3 ;  /* 0x0000000300377308 */ /* 0x0003e60000000800 */
[----:B------:R-:W-:Y:S01]  /*4e60*/  HMMA.16816.F32 R24, R4, R10, R24 ;  /* 0x0000000a0418723c */ /* 0x000fe20000001818 */
[----:B------:R-:W4:Y:S06]  /*4e70*/  LDSM.16.MT88.4 R8, [R206+0x3000] ;  /* 0x00300000ce08783b */ /* 0x000f2c0000004200 */
[----:B------:R-:W-:-:S02]  /*4e80*/  F2FP.PACK_AB R4, R145, R132 ;  /* 0x000000849104723e */ /* 0x000fc400000000ff */
[----:B-----5:R-:W-:Y:S02]  /*4e90*/  F2FP.PACK_AB R5, R118, R119 ;  /* 0x000000777605723e */ /* 0x020fe400000000ff */
[----:B------:R-:W-:Y:S01]  /*4ea0*/  F2FP.PACK_AB R6, R146, R144 ;  /* 0x000000909206723e */ /* 0x000fe200000000ff */
[----:B-1----:R-:W-:-:S04]  /*4eb0*/  FFMA.FTZ R3, R229, c[0x0][0x2d0], -R0 ;  /* 0x0000b400e5037a23 */ /* 0x002fc80000010800 */
[----:B------:R-:W1:Y:S02]  /*4ec0*/  MUFU.EX2 R54, R3 ;  /* 0x0000000300367308 */ /* 0x000e640000000800 */
[----:B-1----:R-:W-:Y:S01]  /*4ed0*/  F2FP.PACK_AB R7, R54, R55 ;  /* 0x000000373607723e */ /* 0x002fe200000000ff */
[----:B------:R-:W-:-:S05]  /*4ee0*/  FFMA.FTZ R3, R240, c[0x0][0x2d0], -R2 ;  /* 0x0000b400f0037a23 */ /* 0x000fca0000010802 */
[----:B------:R1:W-:Y:S01]  /*4ef0*/  MUFU.EX2 R53, R3 ;  /* 0x0000000300357308 */ /* 0x0003e20000000800 */
[C---:B--2---:R-:W-:Y:S08]  /*4f00*/  HMMA.16816.F32 R120, R4.reuse, R16, R120 ;  /* 0x000000100478723c */ /* 0x044ff00000001878 */
[----:B------:R-:W-:Y:S01]  /*4f10*/  HMMA.16816.F32 R28, R4, R18, R56 ;  /* 0x00000012041c723c */ /* 0x000fe20000001838 */
[----:B------:R-:W2:Y:S01]  /*4f20*/  LDSM.16.MT88.4 R16, [R200+0x7000] ;  /* 0x00700000c810783b */ /* 0x000ea20000004200 */
[----:B-1----:R-:W-:-:S06]  /*4f30*/  FFMA.FTZ R3, R239, c[0x0][0x2d0], -R2 ;  /* 0x0000b400ef037a23 */ /* 0x002fcc0000010802 */
[C---:B---3--:R-:W-:Y:S01]  /*4f40*/  HMMA.16816.F32 R76, R4.reuse, R12, R88 ;  /* 0x0000000c044c723c */ /* 0x048fe20000001858 */
[----:B------:R-:W-:Y:S01]  /*4f50*/  LDSM.16.MT88.4 R88, [R206+0x3800] ;  /* 0x00380000ce58783b */ /* 0x000fe20000004200 */
[----:B------:R1:W3:Y:S06]  /*4f60*/  MUFU.EX2 R52, R3 ;  /* 0x0000000300347308 */ /* 0x0002ec0000000800 */
[C---:B------:R-:W-:Y:S01]  /*4f70*/  HMMA.16816.F32 R56, R4.reuse, R14, R92 ;  /* 0x0000000e0438723c */ /* 0x040fe2000000185c */
[----:B------:R-:W5:Y:S07]  /*4f80*/  LDSM.16.MT88.4 R12, [R203+0x7000] ;  /* 0x00700000cb0c783b */ /* 0x000f6e0000004200 */
[----:B------:R-:W-:Y:S01]  /*4f90*/  HMMA.16816.F32 R68, R4, R20, R100 ;  /* 0x000000140444723c */ /* 0x000fe20000001864 */
[----:B------:R-:W-:Y:S01]  /*4fa0*/  LDSM.16.MT88.4 R100, [R204+0x7800] ;  /* 0x00780000cc64783b */ /* 0x000fe20000004200 */
[--C-:B-1----:R-:W-:Y:S01]  /*4fb0*/  FFMA.FTZ R3, R238, c[0x0][0x2d0], -R2.reuse ;  /* 0x0000b400ee037a23 */ /* 0x102fe20000010802 */
[----:B---3--:R-:W-:Y:S01]  /*4fc0*/  F2FP.PACK_AB R112, R52, R53 ;  /* 0x000000353470723e */ /* 0x008fe200000000ff */
[----:B------:R-:W-:-:S04]  /*4fd0*/  FFMA.FTZ R2, R242, c[0x0][0x2d0], -R2 ;  /* 0x0000b400f2027a23 */ /* 0x000fc80000010802 */
[C---:B------:R-:W-:Y:S01]  /*4fe0*/  HMMA.16816.F32 R36, R4.reuse, R22, R96 ;  /* 0x000000160424723c */ /* 0x040fe20000001860 */
[----:B------:R-:W1:Y:S04]  /*4ff0*/  LDSM.16.MT88.4 R20, [R204+0x7000] ;  /* 0x00700000cc14783b */ /* 0x000e680000004200 */
[----:B------:R-:W-:Y:S03]  /*5000*/  LDSM.16.MT88.4 R96, [R200+0x7800] ;  /* 0x00780000c860783b */ /* 0x000fe60000004200 */
[C---:B----4-:R-:W-:Y:S08]  /*5010*/  HMMA.16816.F32 R84, R4.reuse, R8, R84 ;  /* 0x000000080454723c */ /* 0x050ff00000001854 */
[C---:B--2---:R-:W-:Y:S01]  /*5020*/  HMMA.16816.F32 R64, R4.reuse, R18, R64 ;  /* 0x000000120440723c */ /* 0x044fe20000001840 */
[----:B------:R2:W-:Y:S07]  /*5030*/  MUFU.EX2 R18, R2 ;  /* 0x0000000200127308 */ /* 0x0005ee0000000800 */
[C---:B------:R-:W-:Y:S01]  /*5040*/  HMMA.16816.F32 R104, R4.reuse, R16, R72 ;  /* 0x000000100468723c */ /* 0x040fe20000001848 */
[----:B------:R-:W3:Y:S01]  /*5050*/  MUFU.EX2 R19, R3 ;  /* 0x0000000300137308 */ /* 0x000ee20000000800 */
[----:B------:R-:W-:Y:S06]  /*5060*/  LDSM.16.MT88.4 R72, [R204+0x3800] ;  /* 0x00380000cc48783b */ /* 0x000fec0000004200 */
[----:B-----5:R-:W-:Y:S01]  /*5070*/  HMMA.16816.F32 R44, R4, R12, R44 ;  /* 0x0000000c042c723c */ /* 0x020fe2000000182c */
[----:B--2---:R-:W-:-:S04]  /*5080*/  FFMA.FTZ R2, R241, c[0x0][0x2d0], -R0 ;  /* 0x0000b400f1027a23 */ /* 0x004fc80000010800 */
[----:B------:R2:W-:Y:S03]  /*5090*/  MUFU.EX2 R17, R2 ;  /* 0x0000000200117308 */ /* 0x0005e60000000800 */
[----:B------:R-:W-:Y:S01]  /*50a0*/  HMMA.16816.F32 R92, R4, R10, R80 ;  /* 0x0000000a045c723c */ /* 0x000fe20000001850 */
[----:B------:R-:W4:Y:S01]  /*50b0*/  LDSM.16.MT88.4 R8, [R206+0x7000] ;  /* 0x00700000ce08783b */ /* 0x000f220000004200 */
[----:B---3--:R-:W-:-:S03]  /*50c0*/  F2FP.PACK_AB R114, R18, R19 ;  /* 0x000000131272723e */ /* 0x008fc600000000ff */
[----:B------:R-:W3:Y:S03]  /*50d0*/  LDSM.16.MT88.4 R80, [R203+0x3800] ;  /* 0x00380000cb50783b */ /* 0x000ee60000004200 */
[----:B-1----:R-:W-:Y:S01]  /*50e0*/  HMMA.16816.F32 R60, R4, R20, R60 ;  /* 0x00000014043c723c */ /* 0x002fe2000000183c */
[----:B--2---:R-:W-:-:S07]  /*50f0*/  FFMA.FTZ R2, R244, c[0x0][0x2d0], -R0 ;  /* 0x0000b400f4027a23 */ /* 0x004fce0000010800 */
[C---:B------:R-:W-:Y:S01]  /*5100*/  HMMA.16816.F32 R48, R4.reuse, R22, R48 ;  /* 0x000000160430723c */ /* 0x040fe20000001830 */
[----:B------:R1:W2:Y:S07]  /*5110*/  MUFU.EX2 R16, R2 ;  /* 0x0000000200107308 */ /* 0x0002ae0000000800 */
[----:B------:R-:W-:Y:S01]  /*5120*/  HMMA.16816.F32 R40, R4, R14, R40 ;  /* 0x0000000e0428723c */ /* 0x000fe20000001828 */
[--C-:B-1----:R-:W-:Y:S01]  /*5130*/  FFMA.FTZ R2, R243, c[0x0][0x2d0], -R0.reuse ;  /* 0x0000b400f3027a23 */ /* 0x102fe20000010800 */
[----:B--2---:R-:W-:Y:S01]  /*5140*/  F2FP.PACK_AB R113, R16, R17 ;  /* 0x000000111071723e */ /* 0x004fe200000000ff */
[----:B------:R-:W-:-:S02]  /*5150*/  FFMA.FTZ R0, R248, c[0x0][0x2d0], -R0 ;  /* 0x0000b400f8007a23 */ /* 0x000fc40000010800 */
[----:B------:R1:W-:Y:S03]  /*5160*/  MUFU.EX2 R13, R2 ;  /* 0x00000002000d7308 */ /* 0x0003e60000000800 */
[C---:B----4-:R-:W-:Y:S05]  /*5170*/  HMMA.16816.F32 R32, R4.reuse, R8, R32 ;  /* 0x000000080420723c */ /* 0x050fea0000001820 */
[----:B------:R-:W2:Y:S03]  /*5180*/  MUFU.EX2 R12, R0 ;  /* 0x00000000000c7308 */ /* 0x000ea60000000800 */
[----:B------:R-:W-:Y:S01]  /*5190*/  HMMA.16816.F32 R24, R4, R10, R24 ;  /* 0x0000000a0418723c */ /* 0x000fe20000001818 */
[----:B------:R-:W-:Y:S01]  /*51a0*/  LDSM.16.MT88.4 R8, [R206+0x7800] ;  /* 0x00780000ce08783b */ /* 0x000fe20000004200 */
[----:B-1----:R-:W-:-:S05]  /*51b0*/  FADD.FTZ R2, R180, R181 ;  /* 0x000000b5b4027221 */ /* 0x002fca0000010000 */
[----:B------:R-:W-:Y:S02]  /*51c0*/  IMAD.MOV.U32 R5, RZ, RZ, c[0x0][0x168] ;  /* 0x00005a00ff057624 */ /* 0x000fe400078e00ff */
[----:B------:R-:W-:Y:S02]  /*51d0*/  FADD.FTZ R3, R161, R2 ;  /* 0x00000002a1037221 */ /* 0x000fe40000010000 */
[----:B------:R-:W-:Y:S01]  /*51e0*/  IMAD.MOV.U32 R161, RZ, RZ, R110 ;  /* 0x000000ffffa17224 */ /* 0x000fe200078e006e */
[----:B--2---:R-:W-:Y:S01]  /*51f0*/  F2FP.PACK_AB R115, R12, R13 ;  /* 0x0000000d0c73723e */ /* 0x004fe200000000ff */
[----:B------:R-:W-:Y:S02]  /*5200*/  FADD.FTZ R0, R160, R179 ;  /* 0x000000b3a0007221 */ /* 0x000fe40000010000 */
[----:B------:R-:W-:Y:S01]  /*5210*/  IMAD.MOV.U32 R160, RZ, RZ, R111 ;  /* 0x000000ffffa07224 */ /* 0x000fe200078e006f */
[----:B------:R-:W-:Y:S01]  /*5220*/  IADD3 R230, R161, -0x2, RZ ;  /* 0xfffffffea1e67810 */ /* 0x000fe20007ffe0ff */
[----:B------:R-:W-:-:S02]  /*5230*/  FADD.FTZ R2, R163, R0 ;  /* 0x00000000a3027221 */ /* 0x000fc40000010000 */
[----:B------:R-:W-:Y:S01]  /*5240*/  FADD.FTZ R0, R131, R3 ;  /* 0x0000000383007221 */ /* 0x000fe20000010000 */
[C---:B------:R-:W-:Y:S01]  /*5250*/  HMMA.16816.F32 R84, R112.reuse, R88, R84 ;  /* 0x000000587054723c */ /* 0x040fe20000001854 */
[----:B------:R-:W-:Y:S02]  /*5260*/  FADD.FTZ R2, R130, R2 ;  /* 0x0000000282027221 */ /* 0x000fe40000010000 */
[----:B------:R-:W-:Y:S02]  /*5270*/  FADD.FTZ R0, R251, R0 ;  /* 0x00000000fb007221 */ /* 0x000fe40000010000 */
[----:B------:R-:W-:Y:S02]  /*5280*/  FADD.FTZ R2, R247, R2 ;  /* 0x00000002f7027221 */ /* 0x000fe40000010000 */
[----:B------:R-:W-:Y:S01]  /*5290*/  FADD.FTZ R0, R252, R0 ;  /* 0x00000000fc007221 */ /* 0x000fe20000010000 */
[----:B------:R-:W-:Y:S01]  /*52a0*/  HMMA.16816.F32 R88, R112, R90, R92 ;  /* 0x0000005a7058723c */ /* 0x000fe2000000185c */
[----:B------:R-:W-:-:S02]  /*52b0*/  FADD.FTZ R2, R245, R2 ;  /* 0x00000002f5027221 */ /* 0x000fc40000010000 */
[----:B------:R-:W-:Y:S02]  /*52c0*/  FADD.FTZ R0, R250, R0 ;  /* 0x00000000fa007221 */ /* 0x000fe40000010000 */
[----:B------:R-:W-:Y:S02]  /*52d0*/  FADD.FTZ R2, R246, R2 ;  /* 0x00000002f6027221 */ /* 0x000fe40000010000 */
[----:B------:R-:W-:Y:S01]  /*52e0*/  FADD.FTZ R0, R128, R0 ;  /* 0x0000000080007221 */ /* 0x000fe20000010000 */
[----:B------:R-:W-:Y:S01]  /*52f0*/  HMMA.16816.F32 R92, R112, R96, R104 ;  /* 0x00000060705c723c */ /* 0x000fe20000001868 */
[----:B------:R-:W-:Y:S02]  /*5300*/  FADD.FTZ R2, R249, R2 ;  /* 0x00000002f9027221 */ /* 0x000fe40000010000 */
[----:B------:R-:W-:Y:S02]  /*5310*/  FADD.FTZ R0, R237, R0 ;  /* 0x00000000ed007221 */ /* 0x000fe40000010000 */
[----:B------:R-:W-:-:S02]  /*5320*/  FADD.FTZ R2, R233, R2 ;  /* 0x00000002e9027221 */ /* 0x000fc40000010000 */
[----:B------:R-:W-:Y:S01]  /*5330*/  FADD.FTZ R0, R235, R0 ;  /* 0x00000000eb007221 */ /* 0x000fe20000010000 */
[C---:B------:R-:W-:Y:S01]  /*5340*/  HMMA.16816.F32 R120, R112.reuse, R124, R120 ;  /* 0x0000007c7078723c */ /* 0x040fe20000001878 */
[----:B------:R-:W-:Y:S02]  /*5350*/  FADD.FTZ R2, R109, R2 ;  /* 0x000000026d027221 */ /* 0x000fe40000010000 */
[----:B------:R-:W-:Y:S02]  /*5360*/  FADD.FTZ R0, R234, R0 ;  /* 0x00000000ea007221 */ /* 0x000fe40000010000 */
[----:B------:R-:W-:Y:S02]  /*5370*/  FADD.FTZ R2, R108, R2 ;  /* 0x000000026c027221 */ /* 0x000fe40000010000 */
[----:B------:R-:W-:Y:S01]  /*5380*/  FADD.FTZ R0, R236, R0 ;  /* 0x00000000ec007221 */ /* 0x000fe20000010000 */
[----:B------:R-:W1:Y:S01]  /*5390*/  LDSM.16.MT88.4 R108, [R203+0x7800] ;  /* 0x00780000cb6c783b */ /* 0x000e620000004200 */
[----:B------:R-:W-:Y:S01]  /*53a0*/  FADD.FTZ R2, R232, R2 ;  /* 0x00000002e8027221 */ /* 0x000fe20000010000 */
[----:B------:R-:W-:Y:S01]  /*53b0*/  HMMA.16816.F32 R68, R112, R72, R68 ;  /* 0x000000487044723c */ /* 0x000fe20000001844 */
[----:B------:R-:W-:-:S02]  /*53c0*/  FADD.FTZ R0, R178, R0 ;  /* 0x00000000b2007221 */ /* 0x000fc40000010000 */
[----:B------:R-:W-:Y:S02]  /*53d0*/  FADD.FTZ R2, R166, R2 ;  /* 0x00000002a6027221 */ /* 0x000fe40000010000 */
[----:B------:R-:W-:Y:S02]  /*53e0*/  FADD.FTZ R0, R177, R0 ;  /* 0x00000000b1007221 */ /* 0x000fe40000010000 */
[----:B------:R-:W-:Y:S01]  /*53f0*/  FADD.FTZ R2, R165, R2 ;  /* 0x00000002a5027221 */ /* 0x000fe20000010000 */
[----:B---3--:R-:W-:Y:S01]  /*5400*/  HMMA.16816.F32 R76, R112, R80, R76 ;  /* 0x00000050704c723c */ /* 0x008fe2000000184c */
        /* <DEDUP_REMOVED lines=18> */
[----:B------:R-:W-:Y:S01]  /*5530*/  @P5 IMAD.HI.U32 R2, R160, c[0x0][0x2c8], RZ ;  /* 0x0000b200a0025a27 */ /* 0x000fe200078e00ff */
[C---:B-1----:R-:W-:Y:S03]  /*5540*/  HMMA.16816.F32 R104, R112.reuse, R108, R44 ;  /* 0x0000006c7068723c */ /* 0x042fe6000000182c */
[----:B------:R-:W-:Y:S02]  /*5550*/  FADD.FTZ R3, R135, R3 ;  /* 0x0000000387037221 */ /* 0x000fe40000010000 */
[----:B------:R-:W-:Y:S02]  /*5560*/  FADD.FTZ R4, R148, R4 ;  /* 0x0000000494047221 */ /* 0x000fe40000010000 */
[----:B------:R-:W-:Y:S01]  /*5570*/  IMAD.MOV.U32 R0, RZ, RZ, R160 ;  /* 0x000000ffff007224 */ /* 0x000fe200078e00a0 */
[----:B------:R-:W-:Y:S01]  /*5580*/  @P5 SHF.R.U32.HI R0, RZ, c[0x0][0x2cc], R2 ;  /* 0x0000b300ff005a19 */ /* 0x000fe20000011602 */
[----:B------:R-:W-:Y:S01]  /*5590*/  FADD.FTZ R3, R134, R3 ;  /* 0x0000000386037221 */ /* 0x000fe20000010000 */
[----:B------:R-:W-:Y:S01]  /*55a0*/  HMMA.16816.F32 R96, R112, R98, R64 ;  /* 0x000000627060723c */ /* 0x000fe20000001840 */
[----:B------:R-:W-:Y:S01]  /*55b0*/  FADD.FTZ R2, R151, R4 ;  /* 0x0000000497027221 */ /* 0x000fe20000010000 */
[----:B------:R-:W-:Y:S01]  /*55c0*/  IADD3 R0, R0, c[0x0][0x1d0], -R5 ;  /* 0x0000740000007a10 */ /* 0x000fe20007ffe805 */
[----:B------:R-:W-:-:S02]  /*55d0*/  FADD.FTZ R3, R133, R3 ;  /* 0x0000000385037221 */ /* 0x000fc40000010000 */
[----:B------:R-:W-:Y:S02]  /*55e0*/  FADD.FTZ R4, R132, R2 ;  /* 0x0000000284047221 */ /* 0x000fe40000010000 */
[----:B------:R-:W-:Y:S01]  /*55f0*/  FADD.FTZ R2, R119, R3 ;  /* 0x0000000377027221 */ /* 0x000fe20000010000 */
[C---:B------:R-:W-:Y:S01]  /*5600*/  HMMA.16816.F32 R108, R112.reuse, R110, R40 ;  /* 0x0000006e706c723c */ /* 0x040fe20000001828 */
[----:B------:R-:W-:Y:S01]  /*5610*/  FADD.FTZ R3, R145, R4 ;  /* 0x0000000491037221 */ /* 0x000fe20000010000 */
[----:B------:R-:W-:Y:S01]  /*5620*/  SHF.R.S32.HI R4, RZ, 0x1f, R0 ;  /* 0x0000001fff047819 */ /* 0x000fe20000011400 */
[----:B------:R-:W-:Y:S02]  /*5630*/  FADD.FTZ R2, R118, R2 ;  /* 0x0000000276027221 */ /* 0x000fe40000010000 */
[----:B------:R-:W-:Y:S01]  /*5640*/  FADD.FTZ R3, R144, R3 ;  /* 0x0000000390037221 */ /* 0x000fe20000010000 */
[----:B------:R-:W-:Y:S01]  /*5650*/  LEA.HI R4, R4, R0, RZ, 0x7 ;  /* 0x0000000004047211 */ /* 0x000fe200078f38ff */
[----:B------:R-:W-:Y:S01]  /*5660*/  FADD.FTZ R0, R55, R2 ;  /* 0x0000000237007221 */ /* 0x000fe20000010000 */
[----:B------:R-:W-:Y:S01]  /*5670*/  HMMA.16816.F32 R132, R112, R8, R32 ;  /* 0x000000087084723c */ /* 0x000fe20000001820 */
[----:B------:R-:W-:Y:S01]  /*5680*/  FADD.FTZ R2, R146, R3 ;  /* 0x0000000392027221 */ /* 0x000fe20000010000 */
[----:B------:R-:W-:Y:S01]  /*5690*/  SHF.R.S32.HI R3, RZ, 0x7, R4 ;  /* 0x00000007ff037819 */ /* 0x000fe20000011404 */
[----:B------:R-:W-:-:S02]  /*56a0*/  FADD.FTZ R0, R54, R0 ;  /* 0x0000000036007221 */ /* 0x000fc40000010000 */
[----:B------:R-:W-:Y:S02]  /*56b0*/  FADD.FTZ R2, R53, R2 ;  /* 0x0000000235027221 */ /* 0x000fe40000010000 */
[----:B------:R-:W-:Y:S02]  /*56c0*/  FADD.FTZ R0, R17, R0 ;  /* 0x0000000011007221 */ /* 0x000fe40000010000 */
[----:B------:R-:W-:Y:S02]  /*56d0*/  FADD.FTZ R2, R52, R2 ;  /* 0x0000000234027221 */ /* 0x000fe40000010000 */
[----:B------:R-:W-:Y:S02]  /*56e0*/  FADD.FTZ R0, R16, R0 ;  /* 0x0000000010007221 */ /* 0x000fe40000010000 */
[----:B------:R-:W-:Y:S02]  /*56f0*/  IMAD.MOV.U32 R163, RZ, RZ, R129 ;  /* 0x000000ffffa37224 */ /* 0x000fe400078e0081 */
[----:B------:R-:W-:Y:S01]  /*5700*/  FADD.FTZ R0, R13, R0 ;  /* 0x000000000d007221 */ /* 0x000fe20000010000 */
[----:B------:R-:W-:Y:S01]  /*5710*/  HMMA.16816.F32 R128, R112, R100, R60 ;  /* 0x000000647080723c */ /* 0x000fe2000000183c */
[----:B------:R-:W-:Y:S01]  /*5720*/  FADD.FTZ R2, R19, R2 ;  /* 0x0000000213027221 */ /* 0x000fe20000010000 */
[----:B------:R-:W-:Y:S01]  /*5730*/  IMNMX R3, R163, R3, !PT ;  /* 0x00000003a3037217 */ /* 0x000fe20007800200 */
[----:B------:R-:W-:-:S02]  /*5740*/  FADD.FTZ R0, R12, R0 ;  /* 0x000000000c007221 */ /* 0x000fc40000010000 */
[----:B------:R-:W-:Y:S01]  /*5750*/  FADD.FTZ R2, R18, R2 ;  /* 0x0000000212027221 */ /* 0x000fe20000010000 */
[----:B------:R-:W-:Y:S01]  /*5760*/  ISETP.GE.AND P0, PT, R230, R3, PT ;  /* 0x00000003e600720c */ /* 0x000fe20003f06270 */
[----:B------:R1:W-:Y:S01]  /*5770*/  STL [R1+0x28], R3 ;  /* 0x0000280301007387 */ /* 0x0003e20000100800 */
[C---:B------:R-:W-:Y:S03]  /*5780*/  HMMA.16816.F32 R100, R112.reuse, R102, R48 ;  /* 0x000000667064723c */ /* 0x040fe60000001830 */
[----:B------:R1:W-:Y:S04]  /*5790*/  STL [R1+0x8], R0 ;  /* 0x0000080001007387 */ /* 0x0003e80000100800 */
[----:B------:R1:W-:Y:S01]  /*57a0*/  STL [R1+0x4], R2 ;  /* 0x0000040201007387 */ /* 0x0003e20000100800 */
[----:B------:R-:W-:Y:S03]  /*57b0*/  HMMA.16816.F32 R112, R112, R10, R24 ;  /* 0x0000000a7070723c */ /* 0x000fe60000001818 */
[----:B------:R-:W-:Y:S10]  /*57c0*/  @!P0 BRA `(.L_x_70) ;  /* 0x0000421000008947 */ /* 0x000ff40003800000 */
[----:B------:R-:W-:Y:S02]  /*57d0*/  MOV R118, R116 ;  /* 0x0000007400767202 */ /* 0x000fe40000000f00 */
[----:B-1----:R-:W-:-:S02]  /*57e0*/  MOV R3, R117 ;  /* 0x0000007500037202 */ /* 0x002fc40000000f00 */
[----:B------:R-:W-:-:S07]  /*57f0*/  MOV R229, R230 ;  /* 0x000000e600e57202 */ /* 0x000fce0000000f00 */
.L_x_71:
[----:B------:R-:W2:Y:S01]  /*5800*/  LDL R230, [R1] ;  /* 0x0000000001e67983 */ /* 0x000ea20000100800 */
[----:B------:R-:W-:Y:S04]  /*5810*/  DEPBAR.LE SB0, 0x0 ;  /* 0x000080000000791a */ /* 0x000fe80000000000 */
[----:B------:R-:W3:Y:S01]  /*5820*/  LDL.64 R178, [R1+0x18] ;  /* 0x0000180001b27983 */ /* 0x000ee20000100a00 */
[----:B------:R-:W-:Y:S05]  /*5830*/  WARPSYNC 0xffffffff ;  /* 0xffffffff00007948 */ /* 0x000fea0003800000 */
[----:B------:R-:W3:Y:S04]  /*5840*/  LDL R181, [R1+0x24] ;  /* 0x0000240001b57983 */ /* 0x000ee80000100800 */
[----:B------:R-:W-:Y:S08]  /*5850*/  BAR.SYNC.DEFER_BLOCKING 0x0 ;  /* 0x0000000000007b1d */ /* 0x000ff00000010000 */
[----:B------:R-:W1:Y:S08]  /*5860*/  LDSM.16.M88.4 R8, [R201] ;  /* 0x00000000c908783b */ /* 0x000e700000000200 */
[----:B------:R-:W5:Y:S08]  /*5870*/  LDSM.16.M88.4 R16, [R201+0x800] ;  /* 0x00080000c910783b */ /* 0x000f700000000200 */
[----:B------:R-:W5:Y:S08]  /*5880*/  LDSM.16.M88.4 R24, [R201+0x1000] ;  /* 0x00100000c918783b */ /* 0x000f700000000200 */
[----:B------:R-:W5:Y:S08]  /*5890*/  LDSM.16.M88.4 R32, [R201+0x1800] ;  /* 0x00180000c920783b */ /* 0x000f700000000200 */
[----:B------:R-:W5:Y:S01]  /*58a0*/  LDSM.16.M88.4 R40, [R201+0x2000] ;  /* 0x00200000c928783b */ /* 0x000f620000000200 */
[C---:B-1----:R-:W-:Y:S07]  /*58b0*/  HMMA.16816.F32 R4, R136.reuse, R8, RZ ;  /* 0x000000088804723c */ /* 0x042fee00000018ff */
[----:B------:R-:W1:Y:S01]  /*58c0*/  LDSM.16.M88.4 R48, [R201+0x2800] ;  /* 0x00280000c930783b */ /* 0x000e620000000200 */
[C---:B------:R-:W-:Y:S07]  /*58d0*/  HMMA.16816.F32 R8, R136.reuse, R10, RZ ;  /* 0x0000000a8808723c */ /* 0x040fee00000018ff */
[----:B------:R-:W1:Y:S01]  /*58e0*/  LDSM.16.M88.4 R56, [R201+0x3000] ;  /* 0x00300000c938783b */ /* 0x000e620000000200 */
[C---:B-----5:R-:W-:Y:S07]  /*58f0*/  HMMA.16816.F32 R12, R136.reuse, R16, RZ ;  /* 0x00000010880c723c */ /* 0x060fee00000018ff */
[----:B------:R-:W5:Y:S01]  /*5900*/  LDSM.16.M88.4 R64, [R201+0x3800] ;  /* 0x00380000c940783b */ /* 0x000f620000000200 */
[C---:B------:R-:W-:Y:S07]  /*5910*/  HMMA.16816.F32 R16, R136.reuse, R18, RZ ;  /* 0x000000128810723c */ /* 0x040fee00000018ff */
[----:B------:R-:W1:Y:S01]  /*5920*/  LDSM.16.M88.4 R144, [R207] ;  /* 0x00000000cf90783b */ /* 0x000e620000000200 */
[C---:B------:R-:W-:Y:S07]  /*5930*/  HMMA.16816.F32 R20, R136.reuse, R24, RZ ;  /* 0x000000188814723c */ /* 0x040fee00000018ff */
[----:B------:R-:W1:Y:S01]  /*5940*/  LDSM.16.M88.4 R148, [R222] ;  /* 0x00000000de94783b */ /* 0x000e620000000200 */
[C---:B------:R-:W-:Y:S07]  /*5950*/  HMMA.16816.F32 R24, R136.reuse, R26, RZ ;  /* 0x0000001a8818723c */ /* 0x040fee00000018ff */
[----:B------:R-:W5:Y:S01]  /*5960*/  LDSM.16.M88.4 R152, [R221] ;  /* 0x00000000dd98783b */ /* 0x000f620000000200 */
[C---:B------:R-:W-:Y:S07]  /*5970*/  HMMA.16816.F32 R28, R136.reuse, R32, RZ ;  /* 0x00000020881c723c */ /* 0x040fee00000018ff */
[----:B------:R-:W-:Y:S01]  /*5980*/  LDSM.16.M88.4 R156, [R218] ;  /* 0x00000000da9c783b */ /* 0x000fe20000000200 */
[C---:B------:R-:W-:Y:S07]  /*5990*/  HMMA.16816.F32 R32, R136.reuse, R34, RZ ;  /* 0x000000228820723c */ /* 0x040fee00000018ff */
[----:B------:R-:W-:Y:S01]  /*59a0*/  LDSM.16.M88.4 R160, [R217] ;  /* 0x00000000d9a0783b */ /* 0x000fe20000000200 */
[C---:B------:R-:W-:Y:S07]  /*59b0*/  HMMA.16816.F32 R36, R136.reuse, R40, RZ ;  /* 0x000000288824723c */ /* 0x040fee00000018ff */
[----:B------:R-:W-:Y:S01]  /*59c0*/  LDSM.16.M88.4 R164, [R216] ;  /* 0x00000000d8a4783b */ /* 0x000fe20000000200 */
[C---:B------:R-:W-:Y:S07]  /*59d0*/  HMMA.16816.F32 R40, R136.reuse, R42, RZ ;  /* 0x0000002a8828723c */ /* 0x040fee00000018ff */
[----:B------:R-:W4:Y:S04]  /*59e0*/  LDL R232, [R1+0xc] ;  /* 0x00000c0001e87983 */ /* 0x000f280000100800 */
[----:B------:R-:W4:Y:S01]  /*59f0*/  LDL R231, [R1+0x2c] ;  /* 0x00002c0001e77983 */ /* 0x000f220000100800 */
[C---:B-1----:R-:W-:Y:S08]  /*5a00*/  HMMA.16816.F32 R44, R136.reuse, R48, RZ ;  /* 0x00000030882c723c */ /* 0x042ff000000018ff */
[C---:B------:R-:W-:Y:S08]  /*5a10*/  HMMA.16816.F32 R48, R136.reuse, R50, RZ ;  /* 0x000000328830723c */ /* 0x040ff000000018ff */
[C---:B------:R-:W-:Y:S08]  /*5a20*/  HMMA.16816.F32 R52, R136.reuse, R56, RZ ;  /* 0x000000388834723c */ /* 0x040ff000000018ff */
[C---:B------:R-:W-:Y:S08]  /*5a30*/  HMMA.16816.F32 R56, R136.reuse, R58, RZ ;  /* 0x0000003a8838723c */ /* 0x040ff000000018ff */
[C---:B-----5:R-:W-:Y:S08]  /*5a40*/  HMMA.16816.F32 R60, R136.reuse, R64, RZ ;  /* 0x00000040883c723c */ /* 0x060ff000000018ff */
[----:B------:R-:W-:Y:S08]  /*5a50*/  HMMA.16816.F32 R64, R136, R66, RZ ;  /* 0x000000428840723c */ /* 0x000ff000000018ff */
[C---:B------:R-:W-:Y:S08]  /*5a60*/  HMMA.16816.F32 R4, R140.reuse, R144, R4 ;  /* 0x000000908c04723c */ /* 0x040ff00000001804 */
[C---:B------:R-:W-:Y:S01]  /*5a70*/  HMMA.16816.F32 R8, R140.reuse, R146, R8 ;  /* 0x000000928c08723c */ /* 0x040fe20000001808 */
[----:B------:R-:W1:Y:S07]  /*5a80*/  LDSM.16.M88.4 R144, [R220] ;  /* 0x00000000dc90783b */ /* 0x000e6e0000000200 */
[C---:B------:R-:W-:Y:S08]  /*5a90*/  HMMA.16816.F32 R12, R140.reuse, R148, R12 ;  /* 0x000000948c0c723c */ /* 0x040ff0000000180c */
[C---:B------:R-:W-:Y:S01]  /*5aa0*/  HMMA.16816.F32 R16, R140.reuse, R150, R16 ;  /* 0x000000968c10723c */ /* 0x040fe20000001810 */
[----:B------:R-:W5:Y:S07]  /*5ab0*/  LDSM.16.M88.4 R148, [R219] ;  /* 0x00000000db94783b */ /* 0x000f6e0000000200 */
[C---:B------:R-:W-:Y:S08]  /*5ac0*/  HMMA.16816.F32 R20, R140.reuse, R152, R20 ;  /* 0x000000988c14723c */ /* 0x040ff00000001814 */
[C---:B------:R-:W-:Y:S08]  /*5ad0*/  HMMA.16816.F32 R24, R140.reuse, R154, R24 ;  /* 0x0000009a8c18723c */ /* 0x040ff00000001818 */
[C---:B-1----:R-:W-:Y:S08]  /*5ae0*/  HMMA.16816.F32 R28, R140.reuse, R144, R28 ;  /* 0x000000908c1c723c */ /* 0x042ff0000000181c */
[C---:B------:R-:W-:Y:S08]  /*5af0*/  HMMA.16816.F32 R32, R140.reuse, R146, R32 ;  /* 0x000000928c20723c */ /* 0x040ff00000001820 */
[C---:B-----5:R-:W-:Y:S08]  /*5b00*/  HMMA.16816.F32 R36, R140.reuse, R148, R36 ;  /* 0x000000948c24723c */ /* 0x060ff00000001824 */
[C---:B------:R-:W-:Y:S08]  /*5b10*/  HMMA.16816.F32 R40, R140.reuse, R150, R40 ;  /* 0x000000968c28723c */ /* 0x040ff00000001828 */
[C---:B------:R-:W-:Y:S08]  /*5b20*/  HMMA.16816.F32 R44, R140.reuse, R156, R44 ;  /* 0x0000009c8c2c723c */ /* 0x040ff0000000182c */
[C---:B------:R-:W-:Y:S03]  /*5b30*/  HMMA.16816.F32 R48, R140.reuse, R158, R48 ;  /* 0x0000009e8c30723c */ /* 0x040fe60000001830 */
[----:B--2---:R-:W-:Y:S05]  /*5b40*/  ISETP.GT.AND P6, PT, R230, R229, PT ;  /* 0x000000e5e600720c */ /* 0x004fea0003fc4270 */
[C---:B------:R-:W-:Y:S08]  /*5b50*/  HMMA.16816.F32 R52, R140.reuse, R160, R52 ;  /* 0x000000a08c34723c */ /* 0x040ff00000001834 */
[C---:B------:R-:W-:Y:S01]  /*5b60*/  HMMA.16816.F32 R56, R140.reuse, R162, R56 ;  /* 0x000000a28c38723c */ /* 0x040fe20000001838 */
[----:B------:R-:W-:Y:S03]  /*5b70*/  @!P6 IMAD.MOV.U32 R176, RZ, RZ, 0x6 ;  /* 0x00000006ffb0e424 */ /* 0x000fe600078e00ff */
[----:B------:R-:W-:Y:S01]  /*5b80*/  @!P6 SHF.R.S32.HI R0, RZ, 0x1f, R229 ;  /* 0x0000001fff00e819 */ /* 0x000fe200000114e5 */
[C---:B------:R-:W-:Y:S03]  /*5b90*/  @!P6 IMAD.WIDE.U32 R116, R229.reuse, c[0x0][0x208], RZ ;  /* 0x00008200e574ea25 */ /* 0x040fe600078e00ff */
[C---:B------:R-:W-:Y:S04]  /*5ba0*/  HMMA.16816.F32 R60, R140.reuse, R164, R60 ;  /* 0x000000a48c3c723c */ /* 0x040fe8000000183c */
[----:B------:R-:W-:Y:S02]  /*5bb0*/  @!P6 IMAD R0, R0, c[0x0][0x208], RZ ;  /* 0x000082000000ea24 */ /* 0x000fe400078e02ff */
[----:B------:R-:W-:Y:S02]  /*5bc0*/  @!P6 IMAD.SHL.U32 R2, R116, 0x80, RZ ;  /* 0x000000807402e824 */ /* 0x000fe400078e00ff */
[----:B------:R-:W-:Y:S04]  /*5bd0*/  HMMA.16816.F32 R64, R140, R166, R64 ;  /* 0x000000a68c40723c */ /* 0x000fe80000001840 */
[----:B------:R-:W-:Y:S04]  /*5be0*/  @!P6 IMAD R0, R229, c[0x0][0x20c], R0 ;  /* 0x00008300e500ea24 */ /* 0x000fe800078e0200 */
[----:B------:R-:W-:Y:S01]  /*5bf0*/  @!P6 IMAD.IADD R119, R117, 0x1, R0 ;  /* 0x000000017577e824 */ /* 0x000fe200078e0200 */
[----:B---3--:R-:W-:Y:S04]  /*5c00*/  @!P6 IADD3 R0, P1, R2, R178, RZ ;  /* 0x000000b20200e210 */ /* 0x008fe80007f3e0ff */
[----:B------:R-:W-:Y:S02]  /*5c10*/  @!P6 SHF.L.U64.HI R119, R116, 0x7, R119 ;  /* 0x000000077477e819 */ /* 0x000fe40000010277 */
[----:B------:R-:W-:Y:S03]  /*5c20*/  @!P6 LEA R116, P0, R0, c[0x0][0x1f8], 0x1 ;  /* 0x00007e000074ea11 */ /* 0x000fe600078008ff */
[C---:B------:R-:W-:Y:S01]  /*5c30*/  @!P6 IMAD.X R117, R119.reuse, 0x1, R181, P1 ;  /* 0x000000017775e824 */ /* 0x040fe200008e06b5 */
[----:B------:R-:W-:Y:S04]  /*5c40*/  @!P6 IADD3 R2, P4, P1, R2, 0x40, R178 ;  /* 0x000000400202e810 */ /* 0x000fe8000799e0b2 */
[----:B------:R-:W-:Y:S01]  /*5c50*/  @!P6 LEA.HI.X R117, R0, c[0x0][0x1fc], R117, 0x1, P0 ;  /* 0x00007f000075ea11 */ /* 0x000fe200000f0c75 */
[----:B------:R-:W-:Y:S01]  /*5c60*/  @!P6 IMAD.MOV.U32 R0, RZ, RZ, c[0x0][0x208] ;  /* 0x00008200ff00e624 */ /* 0x000fe200078e00ff */
[----:B------:R-:W-:Y:S02]  /*5c70*/  @!P6 IADD3.X R119, R119, RZ, R181, P4, P1 ;  /* 0x000000ff7777e210 */ /* 0x000fe400027e24b5 */
[----:B------:R-:W-:Y:S01]  /*5c80*/  @!P6 LEA R178, P0, R2, c[0x0][0x1f8], 0x1 ;  /* 0x00007e0002b2ea11 */ /* 0x000fe200078008ff */
[----:B------:R-:W-:Y:S01]  /*5c90*/  @!PT LDS RZ, [RZ] ;  /* 0x00000000fffff984 */ /* 0x000fe20000000800 */
[----:B------:R-:W-:Y:S01]  /*5ca0*/  @!PT LDS RZ, [RZ] ;  /* 0x00000000fffff984 */ /* 0x000fe20000000800 */
[----:B------:R-:W-:Y:S01]  /*5cb0*/  @!PT LDS RZ, [RZ] ;  /* 0x00000000fffff984 */ /* 0x000fe20000000800 */
[----:B------:R1:W-:Y:S01]  /*5cc0*/  @!P6 LDGSTS.E.BYPASS.LTC128B.128 [R228+0x100], [R116.64], !P3 ;  /* 0x0010000074e4efae */ /* 0x0003e2000d901d46 */
[C---:B------:R-:W-:Y:S01]  /*5cd0*/  @!P6 IMAD.SHL.U32 R180, R0.reuse, 0x40, RZ ;  /* 0x0000004000b4e824 */ /* 0x040fe200078e00ff */
[----:B------:R-:W-:Y:S02]  /*5ce0*/  @!P6 SHF.L.U64.HI R0, R0, R176, c[0x0][0x20c] ;  /* 0x000083000000e619 */ /* 0x000fe400000102b0 */
[----:B------:R-:W-:Y:S02]  /*5cf0*/  @!P6 LEA.HI.X R179, R2, c[0x0][0x1fc], R119, 0x1, P0 ;  /* 0x00007f0002b3ea11 */ /* 0x000fe400000f0c77 */
[----:B------:R-:W-:Y:S03]  /*5d00*/  @!P6 IADD3 R176, P1, R116, R180, RZ ;  /* 0x000000b474b0e210 */ /* 0x000fe60007f3e0ff */
[----:B------:R2:W-:Y:S01]  /*5d10*/  @!P6 LDGSTS.E.BYPASS.LTC128B.128 [R228+0x4100], [R178.64], !P2 ;  /* 0x04100000b2e4efae */ /* 0x0005e2000d101d46 */
[----:B------:R-:W-:Y:S07]  /*5d20*/  @!P6 IADD3.X R177, R117, R0, RZ, P1, !PT ;  /* 0x0000000075b1e210 */ /* 0x000fee0000ffe4ff */
[----:B------:R2:W-:Y:S08]  /*5d30*/  @!P6 LDGSTS.E.BYPASS.LTC128B.128 [R228+0x1100], [R176.64], !P3 ;  /* 0x01100000b0e4efae */ /* 0x0005f0000d901d46 */
[----:B------:R2:W-:Y:S01]  /*5d40*/  @!P6 LDGSTS.E.BYPASS.LTC128B.128 [R228+0x5100], [R176.64+0x80], !P2 ;  /* 0x05100080b0e4efae */ /* 0x0005e2000d101d46 */
[-C--:B-1----:R-:W-:Y:S04]  /*5d50*/  @!P6 IADD3 R116, P0, R176, R180.reuse, RZ ;  /* 0x000000b4b074e210 */ /* 0x082fe80007f1e0ff */
[----:B------:R-:W-:Y:S01]  /*5d60*/  @!P6 IADD3 R152, P1, R116, R180, RZ ;  /* 0x000000b47498e210 */ /* 0x000fe20007f3e0ff */
[--C-:B------:R-:W-:Y:S04]  /*5d70*/  @!P6 IMAD.X R117, R177, 0x1, R0.reuse, P0 ;  /* 0x00000001b175e824 */ /* 0x100fe800000e0600 */
[----:B------:R-:W-:Y:S01]  /*5d80*/  @!P6 IMAD.X R153, R117, 0x1, R0, P1 ;  /* 0x000000017599e824 */ /* 0x000fe200008e0600 */
[----:B------:R1:W-:Y:S08]  /*5d90*/  @!P6 LDGSTS.E.BYPASS.LTC128B.128 [R228+0x2100], [R116.64], !P3 ;  /* 0x0210000074e4efae */ /* 0x0003f0000d901d46 */
[----:B------:R1:W-:Y:S08]  /*5da0*/  @!P6 LDGSTS.E.BYPASS.LTC128B.128 [R228+0x6100], [R116.64+0x80], !P2 ;  /* 0x0610008074e4efae */ /* 0x0003f0000d101d46 */
[----:B------:R3:W-:Y:S08]  /*5db0*/  @!P6 LDGSTS.E.BYPASS.LTC128B.128 [R228+0x3100], [R152.64], !P3 ;  /* 0x0310000098e4efae */ /* 0x0007f0000d901d46 */
[----:B------:R3:W-:Y:S08]  /*5dc0*/  @!P6 LDGSTS.E.BYPASS.LTC128B.128 [R228+0x7100], [R152.64+0x80], !P2 ;  /* 0x0710008098e4efae */ /* 0x0007f0000d101d46 */
[----:B------:R-:W-:Y:S08]  /*5dd0*/  LDSM.16.M88.4 R144, [R205+0x800] ;  /* 0x00080000cd90783b */ /* 0x000ff00000000200 */
[----:B------:R-:W-:Y:S08]  /*5de0*/  LDSM.16.M88.4 R148, [R205+0x1000] ;  /* 0x00100000cd94783b */ /* 0x000ff00000000200 */
[----:B------:R-:W-:Y:S08]  /*5df0*/  LDSM.16.M88.4 R156, [R205+0x1800] ;  /* 0x00180000cd9c783b */ /* 0x000ff00000000200 */
[----:B---3--:R-:W3:Y:S01]  /*5e00*/  LDSM.16.M88.4 R152, [R205] ;  /* 0x00000000cd98783b */ /* 0x008ee20000000200 */
[----:B----4-:R-:W-:Y:S04]  /*5e10*/  @P5 IMAD.HI.U32 R2, R232, c[0x0][0x2c8], RZ ;  /* 0x0000b200e8025a27 */ /* 0x010fe800078e00ff */
[----:B------:R-:W-:Y:S03]  /*5e20*/  IMAD.MOV.U32 R0, RZ, RZ, R232 ;  /* 0x000000ffff007224 */ /* 0x000fe600078e00e8 */
[----:B------:R-:W0:Y:S01]  /*5e30*/  LDGDEPBAR ;  /* 0x00000000000079af */ /* 0x000e220000000000 */
[----:B------:R-:W-:Y:S07]  /*5e40*/  @P5 SHF.R.U32.HI R0, RZ, c[0x0][0x2cc], R2 ;  /* 0x0000b300ff005a19 */ /* 0x000fee0000011602 */
[----:B------:R-:W4:Y:S08]  /*5e50*/  LDSM.16.M88.4 R160, [R205+0x2000] ;  /* 0x00200000cda0783b */ /* 0x000f300000000200 */
[----:B------:R-:W5:Y:S08]  /*5e60*/  LDSM.16.M88.4 R164, [R205+0x2800] ;  /* 0x00280000cda4783b */ /* 0x000f700000000200 */
[----:B--2---:R-:W-:Y:S01]  /*5e70*/  LDSM.16.M88.4 R176, [R202+0x3000] ;  /* 0x00300000cab0783b */ /* 0x004fe20000000200 */
[C---:B---3--:R-:W-:Y:S07]  /*5e80*/  HMMA.16816.F32 R4, R168.reuse, R152, R4 ;  /* 0x00000098a804723c */ /* 0x048fee0000001804 */
[----:B------:R-:W-:Y:S01]  /*5e90*/  LDSM.16.M88.4 R180, [R202+0x3800] ;  /* 0x00380000cab4783b */ /* 0x000fe20000000200 */
[C---:B------:R-:W-:Y:S07]  /*5ea0*/  HMMA.16816.F32 R8, R168.reuse, R154, R8 ;  /* 0x0000009aa808723c */ /* 0x040fee0000001808 */
[----:B------:R-:W-:Y:S01]  /*5eb0*/  LDSM.16.M88.4 R152, [R205+0x3000] ;  /* 0x00300000cd98783b */ /* 0x000fe20000000200 */
[C---:B------:R-:W-:Y:S07]  /*5ec0*/  HMMA.16816.F32 R12, R168.reuse, R144, R12 ;  /* 0x00000090a80c723c */ /* 0x040fee000000180c */
[----:B-1----:R-:W-:Y:S01]  /*5ed0*/  SHFL.IDX PT, R116, R0, 0x1, 0x1c1f ;  /* 0x003c1f0000747f89 */ /* 0x002fe200000e0000 */
[C---:B------:R-:W-:Y:S07]  /*5ee0*/  HMMA.16816.F32 R16, R168.reuse, R146, R16 ;  /* 0x00000092a810723c */ /* 0x040fee0000001810 */
[----:B------:R-:W-:Y:S01]  /*5ef0*/  LDSM.16.M88.4 R144, [R205+0x3800] ;  /* 0x00380000cd90783b */ /* 0x000fe20000000200 */
[C---:B------:R-:W-:Y:S07]  /*5f00*/  HMMA.16816.F32 R20, R168.reuse, R148, R20 ;  /* 0x00000094a814723c */ /* 0x040fee0000001814 */
[----:B------:R1:W2:Y:S01]  /*5f10*/  SHFL.IDX PT, R2, R0, RZ, 0x1c1f ;  /* 0x001c1fff00027589 */ /* 0x0002a200000e0000 */
[C---:B------:R-:W-:Y:S07]  /*5f20*/  HMMA.16816.F32 R24, R168.reuse, R150, R24 ;  /* 0x00000096a818723c */ /* 0x040fee0000001818 */
[----:B------:R-:W3:Y:S01]  /*5f30*/  LDSM.16.M88.4 R148, [R202] ;  /* 0x00000000ca94783b */ /* 0x000ee20000000200 */
[C---:B------:R-:W-:Y:S08]  /*5f40*/  HMMA.16816.F32 R28, R168.reuse, R156, R28 ;  /* 0x0000009ca81c723c */ /* 0x040ff0000000181c */
[C---:B------:R-:W-:Y:S01]  /*5f50*/  HMMA.16816.F32 R32, R168.reuse, R158, R32 ;  /* 0x0000009ea820723c */ /* 0x040fe20000001820 */
[----:B------:R-:W3:Y:S03]  /*5f60*/  LDSM.16.M88.4 R156, [R202+0x800] ;  /* 0x00080000ca9c783b */ /* 0x000ee60000000200 */
[----:B-1----:R-:W-:Y:S04]  /*5f70*/  IMAD.MOV.U32 R0, RZ, RZ, -0x80 ;  /* 0xffffff80ff007424 */ /* 0x002fe800078e00ff */
[C---:B----4-:R-:W-:Y:S04]  /*5f80*/  HMMA.16816.F32 R36, R168.reuse, R160, R36 ;  /* 0x000000a0a824723c */ /* 0x050fe80000001824 */
[----:B------:R-:W-:Y:S04]  /*5f90*/  IMAD R0, R229, R0, 0x1 ;  /* 0x00000001e5007424 */ /* 0x000fe800078e0200 */
[C---:B------:R-:W-:Y:S01]  /*5fa0*/  HMMA.16816.F32 R40, R168.reuse, R162, R40 ;  /* 0x000000a2a828723c */ /* 0x040fe20000001828 */
[----:B------:R-:W1:Y:S03]  /*5fb0*/  LDSM.16.M88.4 R160, [R202+0x1000] ;  /* 0x00100000caa0783b */ /* 0x000e660000000200 */
[----:B------:R-:W-:Y:S04]  /*5fc0*/  IADD3 R0, R0, c[0x0][0x1d0], -R231 ;  /* 0x0000740000007a10 */ /* 0x000fe80007ffe8e7 */
[C---:B-----5:R-:W-:Y:S04]  /*5fd0*/  HMMA.16816.F32 R44, R168.reuse, R164, R44 ;  /* 0x000000a4a82c723c */ /* 0x060fe8000000182c */
[----:B------:R-:W-:Y:S04]  /*5fe0*/  IADD3 R0, R0, -c[0x0][0x168], RZ ;  /* 0x80005a0000007a10 */ /* 0x000fe80007ffe0ff */
[C---:B------:R-:W-:Y:S01]  /*5ff0*/  HMMA.16816.F32 R48, R168.reuse, R166, R48 ;  /* 0x000000a6a830723c */ /* 0x040fe20000001830 */
[----:B------:R-:W-:Y:S03]  /*6000*/  LDSM.16.M88.4 R164, [R202+0x2800] ;  /* 0x00280000caa4783b */ /* 0x000fe60000000200 */
[C---:B--2---:R-:W-:Y:S02]  /*6010*/  IMAD.IADD R2, R0.reuse, 0x1, R2 ;  /* 0x0000000100027824 */ /* 0x044fe400078e0202 */
[----:B------:R-:W-:Y:S02]  /*6020*/  IMAD.IADD R0, R0, 0x1, R116 ;  /* 0x0000000100007824 */ /* 0x000fe400078e0274 */
[C---:B------:R-:W-:Y:S03]  /*6030*/  HMMA.16816.F32 R52, R168.reuse, R152, R52 ;  /* 0x00000098a834723c */ /* 0x040fe60000001834 */
[C---:B------:R-:W-:Y:S02]  /*6040*/  ISETP.GT.AND P1, PT, R0.reuse, RZ, PT ;  /* 0x000000ff0000720c */ /* 0x040fe40003f24270 */
[----:B------:R-:W-:Y:S02]  /*6050*/  ISETP.GT.AND P0, PT, R0, 0x1, PT ;  /* 0x000000010000780c */ /* 0x000fe40003f04270 */
[C---:B------:R-:W-:Y:S01]  /*6060*/  ISETP.GT.AND P4, PT, R2.reuse, 0x1, PT ;  /* 0x000000010200780c */ /* 0x040fe20003f84270 */
[C---:B------:R-:W-:Y:S01]  /*6070*/  HMMA.16816.F32 R56, R168.reuse, R154, R56 ;  /* 0x0000009aa838723c */ /* 0x040fe20000001838 */
[----:B------:R-:W2:Y:S02]  /*6080*/  LDSM.16.M88.4 R152, [R202+0x1800] ;  /* 0x00180000ca98783b */ /* 0x000ea40000000200 */
[----:B------:R-:W-:Y:S05]  /*6090*/  ISETP.GT.AND P6, PT, R2, RZ, PT ;  /* 0x000000ff0200720c */ /* 0x000fea0003fc4270 */
[C---:B------:R-:W-:Y:S08]  /*60a0*/  HMMA.16816.F32 R60, R168.reuse, R144, R60 ;  /* 0x00000090a83c723c */ /* 0x040ff0000000183c */
[----:B------:R-:W-:Y:S01]  /*60b0*/  HMMA.16816.F32 R64, R168, R146, R64 ;  /* 0x00000092a840723c */ /* 0x000fe20000001840 */
[----:B------:R-:W4:Y:S07]  /*60c0*/  LDSM.16.M88.4 R144, [R202+0x2000] ;  /* 0x00200000ca90783b */ /* 0x000f2e0000000200 */
[C---:B---3--:R-:W-:Y:S08]  /*60d0*/  HMMA.16816.F32 R4, R172.reuse, R148, R4 ;  /* 0x00000094ac04723c */ /* 0x048ff00000001804 */
[C---:B------:R-:W-:Y:S01]  /*60e0*/  HMMA.16816.F32 R8, R172.reuse, R150, R8 ;  /* 0x00000096ac08723c */ /* 0x040fe20000001808 */
[----:B------:R-:W3:Y:S07]  /*60f0*/  LDSM.16.M88.4 R148, [R201+0x4000] ;  /* 0x00400000c994783b */ /* 0x000eee0000000200 */
[C---:B------:R-:W-:Y:S08]  /*6100*/  HMMA.16816.F32 R12, R172.reuse, R156, R12 ;  /* 0x0000009cac0c723c */ /* 0x040ff0000000180c */
[C---:B------:R-:W-:Y:S01]  /*6110*/  HMMA.16816.F32 R16, R172.reuse, R158, R16 ;  /* 0x0000009eac10723c */ /* 0x040fe20000001810 */
[----:B------:R-:W5:Y:S07]  /*6120*/  LDSM.16.M88.4 R156, [R201+0x4800] ;  /* 0x00480000c99c783b */ /* 0x000f6e0000000200 */
[C---:B-1----:R-:W-:Y:S08]  /*6130*/  HMMA.16816.F32 R20, R172.reuse, R160, R20 ;  /* 0x000000a0ac14723c */ /* 0x042ff00000001814 */
[C---:B------:R-:W-:Y:S01]  /*6140*/  HMMA.16816.F32 R24, R172.reuse, R162, R24 ;  /* 0x000000a2ac18723c */ /* 0x040fe20000001818 */
[----:B------:R-:W1:Y:S07]  /*6150*/  LDSM.16.M88.4 R160, [R201+0x5000] ;  /* 0x00500000c9a0783b */ /* 0x000e6e0000000200 */
[C---:B--2---:R-:W-:Y:S08]  /*6160*/  HMMA.16816.F32 R28, R172.reuse, R152, R28 ;  /* 0x00000098ac1c723c */ /* 0x044ff0000000181c */
[C---:B------:R-:W-:Y:S01]  /*6170*/  HMMA.16816.F32 R32, R172.reuse, R154, R32 ;  /* 0x0000009aac20723c */ /* 0x040fe20000001820 */
[----:B------:R-:W-:Y:S07]  /*6180*/  LDSM.16.M88.4 R152, [R201+0x6000] ;  /* 0x00600000c998783b */ /* 0x000fee0000000200 */
[C---:B----4-:R-:W-:Y:S08]  /*6190*/  HMMA.16816.F32 R36, R172.reuse, R144, R36 ;  /* 0x00000090ac24723c */ /* 0x050ff00000001824 */
[C---:B------:R-:W-:Y:S01]  /*61a0*/  HMMA.16816.F32 R40, R172.reuse, R146, R40 ;  /* 0x00000092ac28723c */ /* 0x040fe20000001828 */
[----:B------:R-:W2:Y:S07]  /*61b0*/  LDSM.16.M88.4 R144, [R201+0x5800] ;  /* 0x00580000c990783b */ /* 0x000eae0000000200 */
[C---:B------:R-:W-:Y:S08]  /*61c0*/  HMMA.16816.F32 R44, R172.reuse, R164, R44 ;  /* 0x000000a4ac2c723c */ /* 0x040ff0000000182c */
[C---:B------:R-:W-:Y:S01]  /*61d0*/  HMMA.16816.F32 R48, R172.reuse, R166, R48 ;  /* 0x000000a6ac30723c */ /* 0x040fe20000001830 */
[----:B------:R-:W4:Y:S07]  /*61e0*/  LDSM.16.M88.4 R164, [R201+0x6800] ;  /* 0x00680000c9a4783b */ /* 0x000f2e0000000200 */
[C---:B------:R-:W-:Y:S08]  /*61f0*/  HMMA.16816.F32 R52, R172.reuse, R176, R52 ;  /* 0x000000b0ac34723c */ /* 0x040ff00000001834 */
[C---:B------:R-:W-:Y:S01]  /*6200*/  HMMA.16816.F32 R56, R172.reuse, R178, R56 ;  /* 0x000000b2ac38723c */ /* 0x040fe20000001838 */
[----:B------:R-:W-:Y:S07]  /*6210*/  LDSM.16.M88.4 R176, [R209] ;  /* 0x00000000d1b0783b */ /* 0x000fee0000000200 */
[C---:B------:R-:W-:Y:S08]  /*6220*/  HMMA.16816.F32 R60, R172.reuse, R180, R60 ;  /* 0x000000b4ac3c723c */ /* 0x040ff0000000183c */
[----:B------:R-:W-:Y:S01]  /*6230*/  HMMA.16816.F32 R64, R172, R182, R64 ;  /* 0x000000b6ac40723c */ /* 0x000fe20000001840 */
[----:B------:R-:W-:Y:S07]  /*6240*/  LDSM.16.M88.4 R180, [R208] ;  /* 0x00000000d0b4783b */ /* 0x000fee0000000200 */
[C---:B---3--:R-:W-:Y:S08]  /*6250*/  HMMA.16816.F32 R4, R184.reuse, R148, R4 ;  /* 0x00000094b804723c */ /* 0x048ff00000001804 */
[C---:B------:R-:W-:Y:S01]  /*6260*/  HMMA.16816.F32 R8, R184.reuse, R150, R8 ;  /* 0x00000096b808723c */ /* 0x040fe20000001808 */
[----:B------:R-:W3:Y:S07]  /*6270*/  LDSM.16.M88.4 R148, [R201+0x7000] ;  /* 0x00700000c994783b */ /* 0x000eee0000000200 */
[C---:B-----5:R-:W-:Y:S08]  /*6280*/  HMMA.16816.F32 R12, R184.reuse, R156, R12 ;  /* 0x0000009cb80c723c */ /* 0x060ff0000000180c */
[C---:B------:R-:W-:Y:S01]  /*6290*/  HMMA.16816.F32 R16, R184.reuse, R158, R16 ;  /* 0x0000009eb810723c */ /* 0x040fe20000001810 */
[----:B------:R-:W5:Y:S07]  /*62a0*/  LDSM.16.M88.4 R156, [R201+0x7800] ;  /* 0x00780000c99c783b */ /* 0x000f6e0000000200 */
        /* <DEDUP_REMOVED lines=9> */
[C---:B----4-:R-:W-:Y:S08]  /*6340*/  HMMA.16816.F32 R44, R184.reuse, R164, R44 ;  /* 0x000000a4b82c723c */ /* 0x050ff0000000182c */
[C---:B------:R-:W-:Y:S01]  /*6350*/  HMMA.16816.F32 R48, R184.reuse, R166, R48 ;  /* 0x000000a6b830723c */ /* 0x040fe20000001830 */
[----:B------:R-:W-:Y:S07]  /*6360*/  LDSM.16.M88.4 R164, [R210] ;  /* 0x00000000d2a4783b */ /* 0x000fee0000000200 */
[C---:B---3--:R-:W-:Y:S08]  /*6370*/  HMMA.16816.F32 R52, R184.reuse, R148, R52 ;  /* 0x00000094b834723c */ /* 0x048ff00000001834 */
[C---:B------:R-:W-:Y:S01]  /*6380*/  HMMA.16816.F32 R56, R184.reuse, R150, R56 ;  /* 0x00000096b838723c */ /* 0x040fe20000001838 */
[----:B------:R-:W3:Y:S07]  /*6390*/  LDSM.16.M88.4 R148, [R212] ;  /* 0x00000000d494783b */ /* 0x000eee0000000200 */
[C---:B-----5:R-:W-:Y:S08]  /*63a0*/  HMMA.16816.F32 R60, R184.reuse, R156, R60 ;  /* 0x0000009cb83c723c */ /* 0x060ff0000000183c */
[----:B------:R-:W-:Y:S01]  /*63b0*/  HMMA.16816.F32 R64, R184, R158, R64 ;  /* 0x0000009eb840723c */ /* 0x000fe20000001840 */
[----:B------:R-:W4:Y:S07]  /*63c0*/  LDSM.16.M88.4 R156, [R211] ;  /* 0x00000000d39c783b */ /* 0x000f2e0000000200 */
        /* <DEDUP_REMOVED lines=8> */
[----:B------:R-:W-:Y:S07]  /*6450*/  LDSM.16.M88.4 R152, [R205+0x5800] ;  /* 0x00580000cd98783b */ /* 0x000fee0000000200 */
        /* <DEDUP_REMOVED lines=8> */
[----:B------:R-:W5:Y:S07]  /*64e0*/  LDSM.16.M88.4 R164, [R205+0x6800] ;  /* 0x00680000cda4783b */ /* 0x000f6e0000000200 */
[C---:B------:R-:W-:Y:S08]  /*64f0*/  HMMA.16816.F32 R52, R188.reuse, R176, R52 ;  /* 0x000000b0bc34723c */ /* 0x040ff00000001834 */
[C---:B------:R-:W-:Y:S01]  /*6500*/  HMMA.16816.F32 R56, R188.reuse, R178, R56 ;  /* 0x000000b2bc38723c */ /* 0x040fe20000001838 */
[----:B------:R-:W3:Y:S07]  /*6510*/  LDSM.16.M88.4 R176, [R205+0x7000] ;  /* 0x00700000cdb0783b */ /* 0x000eee0000000200 */
[C---:B------:R-:W-:Y:S08]  /*6520*/  HMMA.16816.F32 R60, R188.reuse, R180, R60 ;  /* 0x000000b4bc3c723c */ /* 0x040ff0000000183c */
[----:B------:R-:W-:Y:S01]  /*6530*/  HMMA.16816.F32 R64, R188, R182, R64 ;  /* 0x000000b6bc40723c */ /* 0x000fe20000001840 */
[----:B------:R-:W-:Y:S07]  /*6540*/  LDSM.16.M88.4 R180, [R202+0x4000] ;  /* 0x00400000cab4783b */ /* 0x000fee0000000200 */
[C---:B-1----:R-:W-:Y:S08]  /*6550*/  HMMA.16816.F32 R4, R192.reuse, R160, R4 ;  /* 0x000000a0c004723c */ /* 0x042ff00000001804 */
[C---:B------:R-:W-:Y:S01]  /*6560*/  HMMA.16816.F32 R8, R192.reuse, R162, R8 ;  /* 0x000000a2c008723c */ /* 0x040fe20000001808 */
[----:B------:R-:W1:Y:S07]  /*6570*/  LDSM.16.M88.4 R160, [R205+0x7800] ;  /* 0x00780000cda0783b */ /* 0x000e6e0000000200 */
[C---:B--2---:R-:W-:Y:S08]  /*6580*/  HMMA.16816.F32 R12, R192.reuse, R144, R12 ;  /* 0x00000090c00c723c */ /* 0x044ff0000000180c */
[C---:B------:R-:W-:Y:S01]  /*6590*/  HMMA.16816.F32 R16, R192.reuse, R146, R16 ;  /* 0x00000092c010723c */ /* 0x040fe20000001810 */
[----:B------:R-:W2:Y:S07]  /*65a0*/  LDSM.16.M88.4 R144, [R202+0x4800] ;  /* 0x00480000ca90783b */ /* 0x000eae0000000200 */
[C---:B---3--:R-:W-:Y:S08]  /*65b0*/  HMMA.16816.F32 R20, R192.reuse, R148, R20 ;  /* 0x00000094c014723c */ /* 0x048ff00000001814 */
[C---:B------:R-:W-:Y:S01]  /*65c0*/  HMMA.16816.F32 R24, R192.reuse, R150, R24 ;  /* 0x00000096c018723c */ /* 0x040fe20000001818 */
[----:B------:R-:W3:Y:S07]  /*65d0*/  LDSM.16.M88.4 R148, [R202+0x5000] ;  /* 0x00500000ca94783b */ /* 0x000eee0000000200 */
[C---:B------:R-:W-:Y:S08]  /*65e0*/  HMMA.16816.F32 R28, R192.reuse, R152, R28 ;  /* 0x00000098c01c723c */ /* 0x040ff0000000181c */
[C---:B------:R-:W-:Y:S01]  /*65f0*/  HMMA.16816.F32 R32, R192.reuse, R154, R32 ;  /* 0x0000009ac020723c */ /* 0x040fe20000001820 */
[----:B------:R-:W1:Y:S07]  /*6600*/  LDSM.16.M88.4 R152, [R202+0x5800] ;  /* 0x00580000ca98783b */ /* 0x000e6e0000000200 */
[C---:B----4-:R-:W-:Y:S08]  /*6610*/  HMMA.16816.F32 R36, R192.reuse, R156, R36 ;  /* 0x0000009cc024723c */ /* 0x050ff00000001824 */
[C---:B------:R-:W-:Y:S08]  /*6620*/  HMMA.16816.F32 R40, R192.reuse, R158, R40 ;  /* 0x0000009ec028723c */ /* 0x040ff00000001828 */
[C---:B-----5:R-:W-:Y:S08]  /*6630*/  HMMA.16816.F32 R44, R192.reuse, R164, R44 ;  /* 0x000000a4c02c723c */ /* 0x060ff0000000182c */
[C---:B------:R-:W-:Y:S08]  /*6640*/  HMMA.16816.F32 R48, R192.reuse, R166, R48 ;  /* 0x000000a6c030723c */ /* 0x040ff00000001830 */
[C---:B------:R-:W-:Y:S08]  /*6650*/  HMMA.16816.F32 R52, R192.reuse, R176, R52 ;  /* 0x000000b0c034723c */ /* 0x040ff00000001834 */
[C---:B------:R-:W-:Y:S08]  /*6660*/  HMMA.16816.F32 R56, R192.reuse, R178, R56 ;  /* 0x000000b2c038723c */ /* 0x040ff00000001838 */
[C---:B-1----:R-:W-:Y:S08]  /*6670*/  HMMA.16816.F32 R60, R192.reuse, R160, R60 ;  /* 0x000000a0c03c723c */ /* 0x042ff0000000183c */
[----:B------:R-:W-:Y:S08]  /*6680*/  HMMA.16816.F32 R64, R192, R162, R64 ;  /* 0x000000a2c040723c */ /* 0x000ff00000001840 */
[C---:B------:R-:W-:Y:S08]  /*6690*/  HMMA.16816.F32 R4, R196.reuse, R180, R4 ;  /* 0x000000b4c404723c */ /* 0x040ff00000001804 */
[C---:B------:R-:W-:Y:S08]  /*66a0*/  HMMA.16816.F32 R8, R196.reuse, R182, R8 ;  /* 0x000000b6c408723c */ /* 0x040ff00000001808 */
[C---:B--2---:R-:W-:Y:S08]  /*66b0*/  HMMA.16816.F32 R12, R196.reuse, R144, R12 ;  /* 0x00000090c40c723c */ /* 0x044ff0000000180c */
[C---:B------:R-:W-:Y:S01]  /*66c0*/  HMMA.16816.F32 R16, R196.reuse, R146, R16 ;  /* 0x00000092c410723c */ /* 0x040fe20000001810 */
[----:B------:R-:W1:Y:S03]  /*66d0*/  LDSM.16.M88.4 R144, [R202+0x6000] ;  /* 0x00600000ca90783b */ /* 0x000e660000000200 */
[----:B------:R-:W-:Y:S02]  /*66e0*/  FSEL R157, R6, -INF , P1 ;  /* 0xff800000069d7808 */ /* 0x000fe40000800000 */
[----:B------:R-:W-:Y:S02]  /*66f0*/  FSEL R159, R7, -INF , P0 ;  /* 0xff800000079f7808 */ /* 0x000fe40000000000 */
[C---:B---3--:R-:W-:Y:S03]  /*6700*/  HMMA.16816.F32 R20, R196.reuse, R148, R20 ;  /* 0x00000094c414723c */ /* 0x048fe60000001814 */
[----:B------:R-:W-:Y:S02]  /*6710*/  ISETP.GT.AND P1, PT, R0, 0x8, PT ;  /* 0x000000080000780c */ /* 0x000fe40003f24270 */
[----:B------:R-:W-:Y:S02]  /*6720*/  FSEL R156, R5, -INF , P4 ;  /* 0xff800000059c7808 */ /* 0x000fe40002000000 */
[----:B------:R-:W-:Y:S01]  /*6730*/  FSEL R116, R4, -INF , P6 ;  /* 0xff80000004747808 */ /* 0x000fe20003000000 */
[C---:B------:R-:W-:Y:S01]  /*6740*/  HMMA.16816.F32 R24, R196.reuse, R150, R24 ;  /* 0x00000096c418723c */ /* 0x040fe20000001818 */
[----:B------:R-:W2:Y:S02]  /*6750*/  LDSM.16.M88.4 R4, [R202+0x6800] ;  /* 0x00680000ca04783b */ /* 0x000ea40000000200 */
[----:B------:R-:W-:Y:S02]  /*6760*/  ISETP.GT.AND P0, PT, R0, 0x9, PT ;  /* 0x000000090000780c */ /* 0x000fe40003f04270 */
[----:B------:R-:W-:Y:S02]  /*6770*/  ISETP.GT.AND P4, PT, R2, 0x9, PT ;  /* 0x000000090200780c */ /* 0x000fe40003f84270 */
[----:B------:R-:W-:Y:S01]  /*6780*/  FSEL R151, R10, -INF , P1 ;  /* 0xff8000000a977808 */ /* 0x000fe20000800000 */
[C---:B------:R-:W-:Y:S03]  /*6790*/  HMMA.16816.F32 R28, R196.reuse, R152, R28 ;  /* 0x00000098c41c723c */ /* 0x040fe6000000181c */
[C---:B------:R-:W-:Y:S02]  /*67a0*/  ISETP.GT.AND P1, PT, R0.reuse, 0x10, PT ;  /* 0x000000100000780c */ /* 0x040fe40003f24270 */
[----:B------:R-:W-:Y:S02]  /*67b0*/  FSEL R158, R11, -INF , P0 ;  /* 0xff8000000b9e7808 */ /* 0x000fe40000000000 */
[----:B------:R-:W-:Y:S01]  /*67c0*/  ISETP.GT.AND P0, PT, R0, 0x11, PT ;  /* 0x000000110000780c */ /* 0x000fe20003f04270 */
[C---:B------:R-:W-:Y:S03]  /*67d0*/  HMMA.16816.F32 R32, R196.reuse, R154, R32 ;  /* 0x0000009ac420723c */ /* 0x040fe60000001820 */
[----:B------:R-:W-:Y:S02]  /*67e0*/  ISETP.GT.AND P6, PT, R2, 0x8, PT ;  /* 0x000000080200780c */ /* 0x000fe40003fc4270 */
[----:B------:R-:W-:Y:S02]  /*67f0*/  FSEL R150, R9, -INF , P4 ;  /* 0xff80000009967808 */ /* 0x000fe40002000000 */
[----:B------:R-:W-:Y:S01]  /*6800*/  FSEL R160, R14, -INF , P1 ;  /* 0xff8000000ea07808 */ /* 0x000fe20000800000 */
[C---:B-1----:R-:W-:Y:S04]  /*6810*/  HMMA.16816.F32 R36, R196.reuse, R144, R36 ;  /* 0x00000090c424723c */ /* 0x042fe80000001824 */
[----:B------:R-:W-:Y:S02]  /*6820*/  FSEL R161, R15, -INF , P0 ;  /* 0xff8000000fa17808 */ /* 0x000fe40000000000 */
[C---:B------:R-:W-:Y:S02]  /*6830*/  ISETP.GT.AND P1, PT, R0.reuse, 0x18, PT ;  /* 0x000000180000780c */ /* 0x040fe40003f24270 */
[----:B------:R-:W-:Y:S01]  /*6840*/  ISETP.GT.AND P0, PT, R0, 0x19, PT ;  /* 0x000000190000780c */ /* 0x000fe20003f04270 */
[C---:B------:R-:W-:Y:S03]  /*6850*/  HMMA.16816.F32 R40, R196.reuse, R146, R40 ;  /* 0x00000092c428723c */ /* 0x040fe60000001828 */
[----:B------:R-:W-:Y:S02]  /*6860*/  ISETP.GT.AND P4, PT, R2, 0x11, PT ;  /* 0x000000110200780c */ /* 0x000fe40003f84270 */
[----:B------:R-:W-:Y:S02]  /*6870*/  FSEL R162, R18, -INF , P1 ;  /* 0xff80000012a27808 */ /* 0x000fe40000800000 */
[----:B------:R-:W-:Y:S01]  /*6880*/  FSEL R163, R19, -INF , P0 ;  /* 0xff80000013a37808 */ /* 0x000fe20000000000 */
[C---:B--2---:R-:W-:Y:S01]  /*6890*/  HMMA.16816.F32 R44, R196.reuse, R4, R44 ;  /* 0x00000004c42c723c */ /* 0x044fe2000000182c */
[----:B------:R-:W2:Y:S02]  /*68a0*/  LDL.64 R18, [R1+0x10] ;  /* 0x0000100001127983 */ /* 0x000ea40000100a00 */
[----:B------:R-:W-:Y:S02]  /*68b0*/  ISETP.GT.AND P1, PT, R0, 0x20, PT ;  /* 0x000000200000780c */ /* 0x000fe40003f24270 */
[----:B------:R-:W-:Y:S02]  /*68c0*/  FSEL R153, R13, -INF , P4 ;  /* 0xff8000000d997808 */ /* 0x000fe40002000000 */
[----:B------:R-:W-:Y:S01]  /*68d0*/  ISETP.GT.AND P4, PT, R2, 0x19, PT ;  /* 0x000000190200780c */ /* 0x000fe20003f84270 */
[C---:B------:R-:W-:Y:S01]  /*68e0*/  HMMA.16816.F32 R48, R196.reuse, R6, R48 ;  /* 0x00000006c430723c */ /* 0x040fe20000001830 */
[----:B------:R-:W-:Y:S02]  /*68f0*/  LDSM.16.M88.4 R4, [R202+0x7800] ;  /* 0x00780000ca04783b */ /* 0x000fe40000000200 */
[----:B------:R-:W-:Y:S02]  /*6900*/  ISETP.GT.AND P0, PT, R0, 0x21, PT ;  /* 0x000000210000780c */ /* 0x000fe40003f04270 */
[----:B------:R-:W-:Y:S02]  /*6910*/  FSEL R155, R17, -INF , P4 ;  /* 0xff800000119b7808 */ /* 0x000fe40002000000 */
[----:B------:R-:W-:Y:S02]  /*6920*/  FSEL R148, R8, -INF , P6 ;  /* 0xff80000008947808 */ /* 0x000fe40003000000 */
[----:B------:R-:W3:Y:S01]  /*6930*/  LDL R17, [R1+0x20] ;  /* 0x0000200001117983 */ /* 0x000ee20000100800 */
[C---:B------:R-:W-:Y:S02]  /*6940*/  ISETP.GT.AND P6, PT, R2.reuse, 0x10, PT ;  /* 0x000000100200780c */ /* 0x040fe40003fc4270 */
[----:B------:R-:W-:Y:S01]  /*6950*/  ISETP.GT.AND P4, PT, R2, 0x21, PT ;  /* 0x000000210200780c */ /* 0x000fe20003f84270 */
[----:B------:R-:W1:Y:S01]  /*6960*/  LDSM.16.M88.4 R8, [R202+0x7000] ;  /* 0x00700000ca08783b */ /* 0x000e620000000200 */
[----:B------:R-:W-:Y:S01]  /*6970*/  FSEL R152, R12, -INF , P6 ;  /* 0xff8000000c987808 */ /* 0x000fe20003000000 */
[----:B------:R-:W-:Y:S04]  /*6980*/  DEPBAR.LE SB0, 0x0 ;  /* 0x000080000000791a */ /* 0x000fe80000000000 */
[----:B------:R-:W-:Y:S02]  /*6990*/  FMNMX.FTZ R12, R116, R3, !PT ;  /* 0x00000003740c7209 */ /* 0x000fe40007810000 */
[----:B------:R-:W-:Y:S01]  /*69a0*/  BAR.SYNC.DEFER_BLOCKING 0x0 ;  /* 0x0000000000007b1d */ /* 0x000fe20000010000 */
[----:B------:R-:W-:Y:S02]  /*69b0*/  FSEL R165, R21, -INF , P4 ;  /* 0xff80000015a57808 */ /* 0x000fe40002000000 */
[----:B------:R-:W-:Y:S02]  /*69c0*/  FMNMX.FTZ R12, R156, R12, !PT ;  /* 0x0000000c9c0c7209 */ /* 0x000fe40007810000 */
[----:B------:R-:W-:Y:S02]  /*69d0*/  FSEL R166, R22, -INF , P1 ;  /* 0xff80000016a67808 */ /* 0x000fe40000800000 */
[----:B------:R-:W-:Y:S02]  /*69e0*/  FMNMX.FTZ R12, R148, R12, !PT ;  /* 0x0000000c940c7209 */ /* 0x000fe40007810000 */
[----:B------:R-:W-:Y:S02]  /*69f0*/  FSEL R176, R23, -INF , P0 ;  /* 0xff80000017b07808 */ /* 0x000fe40000000000 */
[----:B------:R-:W-:Y:S02]  /*6a00*/  FMNMX.FTZ R12, R150, R12, !PT ;  /* 0x0000000c960c7209 */ /* 0x000fe40007810000 */
[----:B------:R-:W-:Y:S02]  /*6a10*/  ISETP.GT.AND P1, PT, R0, 0x28, PT ;  /* 0x000000280000780c */ /* 0x000fe40003f24270 */
[----:B------:R-:W-:Y:S02]  /*6a20*/  FMNMX.FTZ R12, R152, R12, !PT ;  /* 0x0000000c980c7209 */ /* 0x000fe40007810000 */
[----:B------:R-:W-:Y:S02]  /*6a30*/  ISETP.GT.AND P0, PT, R0, 0x29, PT ;  /* 0x000000290000780c */ /* 0x000fe40003f04270 */
[----:B------:R-:W-:Y:S02]  /*6a40*/  FSEL R178, R26, -INF , P1 ;  /* 0xff8000001ab27808 */ /* 0x000fe40000800000 */
[----:B------:R-:W-:Y:S02]  /*6a50*/  FSEL R179, R27, -INF , P0 ;  /* 0xff8000001bb37808 */ /* 0x000fe40000000000 */
[C---:B------:R-:W-:Y:S02]  /*6a60*/  ISETP.GT.AND P1, PT, R0.reuse, 0x30, PT ;  /* 0x000000300000780c */ /* 0x040fe40003f24270 */
[----:B------:R-:W-:Y:S02]  /*6a70*/  ISETP.GT.AND P0, PT, R0, 0x31, PT ;  /* 0x000000310000780c */ /* 0x000fe40003f04270 */
[----:B------:R-:W-:Y:S02]  /*6a80*/  FSEL R182, R30, -INF , P1 ;  /* 0xff8000001eb67808 */ /* 0x000fe40000800000 */
[----:B------:R-:W-:Y:S02]  /*6a90*/  FSEL R231, R31, -INF , P0 ;  /* 0xff8000001fe77808 */ /* 0x000fe40000000000 */
[----:B------:R-:W-:Y:S01]  /*6aa0*/  ISETP.GT.AND P1, PT, R0, 0x38, PT ;  /* 0x000000380000780c */ /* 0x000fe20003f24270 */
[C---:B-1----:R-:W-:Y:S05]  /*6ab0*/  HMMA.16816.F32 R52, R196.reuse, R8, R52 ;  /* 0x00000008c434723c */ /* 0x042fea0000001834 */
[C---:B------:R-:W-:Y:S02]  /*6ac0*/  ISETP.GT.AND P6, PT, R2.reuse, 0x18, PT ;  /* 0x000000180200780c */ /* 0x040fe40003fc4270 */
[----:B------:R-:W-:Y:S01]  /*6ad0*/  FMNMX.FTZ R8, R153, R12, !PT ;  /* 0x0000000c99087209 */ /* 0x000fe20007810000 */
[C---:B------:R-:W-:Y:S03]  /*6ae0*/  HMMA.16816.F32 R56, R196.reuse, R10, R56 ;  /* 0x0000000ac438723c */ /* 0x040fe60000001838 */
[----:B------:R-:W-:Y:S02]  /*6af0*/  ISETP.GT.AND P4, PT, R2, 0x29, PT ;  /* 0x000000290200780c */ /* 0x000fe40003f84270 */
[----:B------:R-:W-:Y:S02]  /*6b00*/  FSEL R154, R16, -INF , P6 ;  /* 0xff800000109a7808 */ /* 0x000fe40003000000 */
[----:B------:R-:W-:Y:S01]  /*6b10*/  ISETP.GT.AND P6, PT, R2, 0x20, PT ;  /* 0x000000200200780c */ /* 0x000fe20003fc4270 */
[C---:B------:R-:W-:Y:S03]  /*6b20*/  HMMA.16816.F32 R60, R196.reuse, R4, R60 ;  /* 0x00000004c43c723c */ /* 0x040fe6000000183c */
[----:B------:R-:W-:Y:S02]  /*6b30*/  ISETP.GT.AND P0, PT, R0, 0x39, PT ;  /* 0x000000390000780c */ /* 0x000fe40003f04270 */
[----:B------:R-:W-:Y:S02]  /*6b40*/  FMNMX.FTZ R8, R154, R8, !PT ;  /* 0x000000089a087209 */ /* 0x000fe40007810000 */
[----:B------:R-:W-:Y:S01]  /*6b50*/  FSEL R164, R20, -INF , P6 ;  /* 0xff80000014a47808 */ /* 0x000fe20003000000 */
[----:B------:R-:W-:Y:S03]  /*6b60*/  HMMA.16816.F32 R64, R196, R6, R64 ;  /* 0x00000006c440723c */ /* 0x000fe60000001840 */
[----:B------:R-:W-:Y:S02]  /*6b70*/  ISETP.GT.AND P6, PT, R2, 0x28, PT ;  /* 0x000000280200780c */ /* 0x000fe40003fc4270 */
[----:B------:R-:W-:Y:S02]  /*6b80*/  FMNMX.FTZ R9, R157, R118, !PT ;  /* 0x000000769d097209 */ /* 0x000fe40007810000 */
[----:B------:R-:W-:Y:S02]  /*6b90*/  FMNMX.FTZ R8, R155, R8, !PT ;  /* 0x000000089b087209 */ /* 0x000fe40007810000 */
[----:B------:R-:W-:Y:S03]  /*6ba0*/  FMNMX.FTZ R9, R159, R9, !PT ;  /* 0x000000099f097209 */ /* 0x000fe60007810000 */
[----:B------:R-:W-:Y:S02]  /*6bb0*/  FMNMX.FTZ R8, R164, R8, !PT ;  /* 0x00000008a4087209 */ /* 0x000fe40007810000 */
[----:B------:R-:W-:Y:S02]  /*6bc0*/  FMNMX.FTZ R9, R151, R9, !PT ;  /* 0x0000000997097209 */ /* 0x000fe40007810000 */
[----:B------:R-:W-:Y:S02]  /*6bd0*/  FSEL R167, R24, -INF , P6 ;  /* 0xff80000018a77808 */ /* 0x000fe40003000000 */
[----:B------:R-:W-:Y:S02]  /*6be0*/  FMNMX.FTZ R8, R165, R8, !PT ;  /* 0x00000008a5087209 */ /* 0x000fe40007810000 */
[----:B------:R-:W-:Y:S02]  /*6bf0*/  FSEL R177, R25, -INF , P4 ;  /* 0xff80000019b17808 */ /* 0x000fe40002000000 */
[----:B------:R-:W-:Y:S02]  /*6c00*/  ISETP.GT.AND P6, PT, R2, 0x30, PT ;  /* 0x000000300200780c */ /* 0x000fe40003fc4270 */
[----:B------:R-:W-:Y:S02]  /*6c10*/  FMNMX.FTZ R9, R158, R9, !PT ;  /* 0x000000099e097209 */ /* 0x000fe40007810000 */
[----:B------:R-:W-:Y:S02]  /*6c20*/  FMNMX.FTZ R8, R167, R8, !PT ;  /* 0x00000008a7087209 */ /* 0x000fe40007810000 */
[----:B------:R-:W-:Y:S02]  /*6c30*/  FSEL R180, R28, -INF , P6 ;  /* 0xff8000001cb47808 */ /* 0x000fe40003000000 */
[----:B------:R-:W-:Y:S02]  /*6c40*/  ISETP.GT.AND P4, PT, R2, 0x31, PT ;  /* 0x000000310200780c */ /* 0x000fe40003f84270 */
[----:B------:R-:W-:Y:S02]  /*6c50*/  FMNMX.FTZ R8, R177, R8, !PT ;  /* 0x00000008b1087209 */ /* 0x000fe40007810000 */
[----:B------:R-:W-:Y:S02]  /*6c60*/  FMNMX.FTZ R9, R160, R9, !PT ;  /* 0x00000009a0097209 */ /* 0x000fe40007810000 */
[----:B------:R-:W-:Y:S02]  /*6c70*/  FSEL R181, R29, -INF , P4 ;  /* 0xff8000001db57808 */ /* 0x000fe40002000000 */
[----:B------:R-:W-:Y:S02]  /*6c80*/  FMNMX.FTZ R8, R180, R8, !PT ;  /* 0x00000008b4087209 */ /* 0x000fe40007810000 */
[----:B------:R-:W-:Y:S02]  /*6c90*/  ISETP.GT.AND P6, PT, R2, 0x38, PT ;  /* 0x000000380200780c */ /* 0x000fe40003fc4270 */
[----:B------:R-:W-:Y:S02]  /*6ca0*/  FMNMX.FTZ R9, R161, R9, !PT ;  /* 0x00000009a1097209 */ /* 0x000fe40007810000 */
[----:B------:R-:W-:Y:S02]  /*6cb0*/  FSEL R183, R32, -INF , P6 ;  /* 0xff80000020b77808 */ /* 0x000fe40003000000 */
[----:B------:R-:W-:Y:S02]  /*6cc0*/  FMNMX.FTZ R4, R181, R8, !PT ;  /* 0x00000008b5047209 */ /* 0x000fe40007810000 */
[----:B------:R-:W-:Y:S02]  /*6cd0*/  ISETP.GT.AND P4, PT, R2, 0x39, PT ;  /* 0x000000390200780c */ /* 0x000fe40003f84270 */
[----:B------:R-:W-:Y:S02]  /*6ce0*/  FMNMX.FTZ R5, R162, R9, !PT ;  /* 0x00000009a2057209 */ /* 0x000fe40007810000 */
[----:B------:R-:W-:Y:S02]  /*6cf0*/  ISETP.GT.AND P6, PT, R2, 0x40, PT ;  /* 0x000000400200780c */ /* 0x000fe40003fc4270 */
[----:B------:R-:W-:Y:S02]  /*6d00*/  FSEL R232, R33, -INF , P4 ;  /* 0xff80000021e87808 */ /* 0x000fe40002000000 */
        /* <DEDUP_REMOVED lines=8> */
[----:B------:R-:W-:Y:S02]  /*6d90*/  FMNMX.FTZ R4, R235, R4, !PT ;  /* 0x00000004eb047209 */ /* 0x000fe40007810000 */
        /* <DEDUP_REMOVED lines=10> */
[----:B------:R-:W-:Y:S02]  /*6e40*/  FSEL R234, R35, -INF , P0 ;  /* 0xff80000023ea7808 */ /* 0x000fe40000000000 */
[----:B------:R-:W-:Y:S02]  /*6e50*/  FMNMX.FTZ R4, R233, R4, !PT ;  /* 0x00000004e9047209 */ /* 0x000fe40007810000 */
[----:B------:R-:W-:Y:S02]  /*6e60*/  ISETP.GT.AND P6, PT, R2, 0x50, PT ;  /* 0x000000500200780c */ /* 0x000fe40003fc4270 */
[----:B------:R-:W-:Y:S02]  /*6e70*/  FSEL R240, R41, -INF , P4 ;  /* 0xff80000029f07808 */ /* 0x000fe40002000000 */
[----:B------:R-:W-:Y:S02]  /*6e80*/  FMNMX.FTZ R117, R239, R117, !PT ;  /* 0x00000075ef757209 */ /* 0x000fe40007810000 */
[----:B------:R-:W-:Y:S02]  /*6e90*/  FSEL R237, R38, -INF , P1 ;  /* 0xff80000026ed7808 */ /* 0x000fe40000800000 */
[C---:B------:R-:W-:Y:S02]  /*6ea0*/  ISETP.GT.AND P0, PT, R0.reuse, 0x41, PT ;  /* 0x000000410000780c */ /* 0x040fe40003f04270 */
[----:B------:R-:W-:Y:S02]  /*6eb0*/  ISETP.GT.AND P1, PT, R0, 0x48, PT ;  /* 0x000000480000780c */ /* 0x000fe40003f24270 */
[----:B------:R-:W-:Y:S02]  /*6ec0*/  FMNMX.FTZ R4, R234, R4, !PT ;  /* 0x00000004ea047209 */ /* 0x000fe40007810000 */
[----:B------:R-:W-:Y:S02]  /*6ed0*/  FSEL R243, R44, -INF , P6 ;  /* 0xff8000002cf37808 */ /* 0x000fe40003000000 */
[----:B------:R-:W-:Y:S02]  /*6ee0*/  ISETP.GT.AND P4, PT, R2, 0x51, PT ;  /* 0x000000510200780c */ /* 0x000fe40003f84270 */
[----:B------:R-:W-:Y:S02]  /*6ef0*/  FMNMX.FTZ R117, R240, R117, !PT ;  /* 0x00000075f0757209 */ /* 0x000fe40007810000 */
[----:B------:R-:W-:Y:S02]  /*6f00*/  FSEL R238, R39, -INF , P0 ;  /* 0xff80000027ee7808 */ /* 0x000fe40000000000 */
[----:B------:R-:W-:Y:S02]  /*6f10*/  ISETP.GT.AND P0, PT, R0, 0x49, PT ;  /* 0x000000490000780c */ /* 0x000fe40003f04270 */
[----:B------:R-:W-:Y:S02]  /*6f20*/  FSEL R241, R42, -INF , P1 ;  /* 0xff8000002af17808 */ /* 0x000fe40000800000 */
[----:B------:R-:W-:Y:S02]  /*6f30*/  ISETP.GT.AND P1, PT, R0, 0x50, PT ;  /* 0x000000500000780c */ /* 0x000fe40003f24270 */
[----:B------:R-:W-:Y:S02]  /*6f40*/  FMNMX.FTZ R4, R237, R4, !PT ;  /* 0x00000004ed047209 */ /* 0x000fe40007810000 */
[----:B------:R-:W-:Y:S02]  /*6f50*/  FSEL R244, R45, -INF , P4 ;  /* 0xff8000002df47808 */ /* 0x000fe40002000000 */
[----:B------:R-:W-:Y:S02]  /*6f60*/  ISETP.GT.AND P6, PT, R2, 0x58, PT ;  /* 0x000000580200780c */ /* 0x000fe40003fc4270 */
[----:B------:R-:W-:Y:S02]  /*6f70*/  FMNMX.FTZ R117, R243, R117, !PT ;  /* 0x00000075f3757209 */ /* 0x000fe40007810000 */
[----:B------:R-:W-:Y:S02]  /*6f80*/  FSEL R245, R46, -INF , P1 ;  /* 0xff8000002ef57808 */ /* 0x000fe40000800000 */
[C---:B------:R-:W-:Y:S02]  /*6f90*/  ISETP.GT.AND P1, PT, R0.reuse, 0x58, PT ;  /* 0x000000580000780c */ /* 0x040fe40003f24270 */
[----:B------:R-:W-:Y:S02]  /*6fa0*/  FSEL R242, R43, -INF , P0 ;  /* 0xff8000002bf27808 */ /* 0x000fe40000000000 */
[----:B------:R-:W-:Y:S02]  /*6fb0*/  ISETP.GT.AND P0, PT, R0, 0x51, PT ;  /* 0x000000510000780c */ /* 0x000fe40003f04270 */
[----:B------:R-:W-:Y:S02]  /*6fc0*/  ISETP.GT.AND P4, PT, R2, 0x59, PT ;  /* 0x000000590200780c */ /* 0x000fe40003f84270 */
[----:B------:R-:W-:Y:S02]  /*6fd0*/  FMNMX.FTZ R4, R238, R4, !PT ;  /* 0x00000004ee047209 */ /* 0x000fe40007810000 */
[----:B------:R-:W-:Y:S02]  /*6fe0*/  FSEL R247, R48, -INF , P6 ;  /* 0xff80000030f77808 */ /* 0x000fe40003000000 */
[----:B------:R-:W-:Y:S02]  /*6ff0*/  FMNMX.FTZ R117, R244, R117, !PT ;  /* 0x00000075f4757209 */ /* 0x000fe40007810000 */
[----:B------:R-:W-:Y:S02]  /*7000*/  FSEL R246, R47, -INF , P0 ;  /* 0xff8000002ff67808 */ /* 0x000fe40000000000 */
[C---:B------:R-:W-:Y:S02]  /*7010*/  ISETP.GT.AND P0, PT, R2.reuse, 0x60, PT ;  /* 0x000000600200780c */ /* 0x040fe40003f04270 */
[C---:B------:R-:W-:Y:S02]  /*7020*/  ISETP.GT.AND P6, PT, R2.reuse, 0x61, PT ;  /* 0x000000610200780c */ /* 0x040fe40003fc4270 */
[----:B------:R-:W-:Y:S02]  /*7030*/  FSEL R249, R49, -INF , P4 ;  /* 0xff80000031f97808 */ /* 0x000fe40002000000 */
[----:B------:R-:W-:Y:S02]  /*7040*/  ISETP.GT.AND P4, PT, R2, 0x68, PT ;  /* 0x000000680200780c */ /* 0x000fe40003f84270 */
[----:B------:R-:W-:Y:S02]  /*7050*/  FSEL R250, R50, -INF , P1 ;  /* 0xff80000032fa7808 */ /* 0x000fe40000800000 */
[----:B------:R-:W-:Y:S02]  /*7060*/  ISETP.GT.AND P1, PT, R2, 0x69, PT ;  /* 0x000000690200780c */ /* 0x000fe40003f24270 */
[----:B------:R-:W-:Y:S02]  /*7070*/  FMNMX.FTZ R4, R241, R4, !PT ;  /* 0x00000004f1047209 */ /* 0x000fe40007810000 */
[----:B------:R-:W-:Y:S02]  /*7080*/  FMNMX.FTZ R117, R247, R117, !PT ;  /* 0x00000075f7757209 */ /* 0x000fe40007810000 */
[----:B------:R-:W-:Y:S02]  /*7090*/  FSEL R15, R52, -INF , P0 ;  /* 0xff800000340f7808 */ /* 0x000fe40000000000 */
[----:B------:R-:W-:Y:S02]  /*70a0*/  FSEL R53, R53, -INF , P6 ;  /* 0xff80000035357808 */ /* 0x000fe40003000000 */
[C---:B------:R-:W-:Y:S02]  /*70b0*/  ISETP.GT.AND P6, PT, R2.reuse, 0x71, PT ;  /* 0x000000710200780c */ /* 0x040fe40003fc4270 */
[----:B------:R-:W-:Y:S02]  /*70c0*/  ISETP.GT.AND P0, PT, R2, 0x70, PT ;  /* 0x000000700200780c */ /* 0x000fe40003f04270 */
[----:B------:R-:W-:Y:S02]  /*70d0*/  FSEL R251, R56, -INF , P4 ;  /* 0xff80000038fb7808 */ /* 0x000fe40002000000 */
[C---:B------:R-:W-:Y:S02]  /*70e0*/  ISETP.GT.AND P4, PT, R2.reuse, 0x78, PT ;  /* 0x000000780200780c */ /* 0x040fe40003f84270 */
[----:B------:R-:W-:Y:S02]  /*70f0*/  FSEL R57, R57, -INF , P1 ;  /* 0xff80000039397808 */ /* 0x000fe40000800000 */
[----:B------:R-:W-:Y:S02]  /*7100*/  ISETP.GT.AND P1, PT, R2, 0x79, PT ;  /* 0x000000790200780c */ /* 0x000fe40003f24270 */
[----:B------:R-:W-:Y:S02]  /*7110*/  FMNMX.FTZ R2, R242, R4, !PT ;  /* 0x00000004f2027209 */ /* 0x000fe40007810000 */
[----:B------:R-:W-:Y:S02]  /*7120*/  FMNMX.FTZ R117, R249, R117, !PT ;  /* 0x00000075f9757209 */ /* 0x000fe40007810000 */
[----:B------:R-:W-:Y:S02]  /*7130*/  FMNMX.FTZ R2, R245, R2, !PT ;  /* 0x00000002f5027209 */ /* 0x000fe40007810000 */
        /* <DEDUP_REMOVED lines=10> */
[----:B------:R-:W-:Y:S02]  /*71e0*/  FSEL R32, R54, -INF , P0 ;  /* 0xff80000036207808 */ /* 0x000fe40000000000 */
[----:B------:R-:W-:Y:S02]  /*71f0*/  ISETP.GT.AND P1, PT, R0, 0x61, PT ;  /* 0x000000610000780c */ /* 0x000fe40003f24270 */
[----:B------:R-:W-:Y:S02]  /*7200*/  FMNMX.FTZ R2, R248, R2, !PT ;  /* 0x00000002f8027209 */ /* 0x000fe40007810000 */
[----:B------:R-:W-:Y:S02]  /*7210*/  FMNMX.FTZ R117, R57, R117, !PT ;  /* 0x0000007539757209 */ /* 0x000fe40007810000 */
[----:B------:R-:W-:Y:S02]  /*7220*/  FSEL R34, R55, -INF , P1 ;  /* 0xff80000037227808 */ /* 0x000fe40000800000 */
[----:B------:R-:W-:Y:S02]  /*7230*/  ISETP.GT.AND P1, PT, R0, 0x68, PT ;  /* 0x000000680000780c */ /* 0x000fe40003f24270 */
[----:B------:R-:W-:Y:S02]  /*7240*/  FMNMX.FTZ R2, R32, R2, !PT ;  /* 0x0000000220027209 */ /* 0x000fe40007810000 */
[----:B------:R-:W-:Y:S02]  /*7250*/  FSEL R16, R61, -INF , P6 ;  /* 0xff8000003d107808 */ /* 0x000fe40003000000 */
[----:B------:R-:W-:Y:S02]  /*7260*/  FMNMX.FTZ R117, R252, R117, !PT ;  /* 0x00000075fc757209 */ /* 0x000fe40007810000 */
[----:B------:R-:W-:Y:S02]  /*7270*/  ISETP.GT.AND P0, PT, R0, 0x69, PT ;  /* 0x000000690000780c */ /* 0x000fe40003f04270 */
[----:B------:R-:W-:Y:S02]  /*7280*/  FSEL R58, R58, -INF , P1 ;  /* 0xff8000003a3a7808 */ /* 0x000fe40000800000 */
        /* <DEDUP_REMOVED lines=12> */
[----:B------:R-:W-:Y:S01]  /*7350*/  FMNMX.FTZ R2, R62, R2, !PT ;  /* 0x000000023e027209 */ /* 0x000fe20007810000 */
[----:B------:R-:W1:Y:S01]  /*7360*/  SHFL.BFLY PT, R4, R117, 0x2, 0x1f ;  /* 0x0c401f0075047f89 */ /* 0x000e6200000e0000 */
[C---:B------:R-:W-:Y:S02]  /*7370*/  ISETP.GT.AND P1, PT, R0.reuse, 0x78, PT ;  /* 0x000000780000780c */ /* 0x040fe40003f24270 */
[----:B------:R-:W-:Y:S02]  /*7380*/  ISETP.GT.AND P0, PT, R0, 0x79, PT ;  /* 0x000000790000780c */ /* 0x000fe40003f04270 */
[----:B------:R-:W-:Y:S02]  /*7390*/  FMNMX.FTZ R0, R63, R2, !PT ;  /* 0x000000023f007209 */ /* 0x000fe40007810000 */
[----:B------:R-:W-:Y:S02]  /*73a0*/  FSEL R66, R66, -INF , P1 ;  /* 0xff80000042427808 */ /* 0x000fe40000800000 */
[----:B------:R-:W-:Y:S02]  /*73b0*/  FSEL R119, R67, -INF , P0 ;  /* 0xff80000043777808 */ /* 0x000fe40000000000 */
[----:B------:R-:W-:Y:S02]  /*73c0*/  FMNMX.FTZ R0, R66, R0, !PT ;  /* 0x0000000042007209 */ /* 0x000fe40007810000 */
[----:B------:R-:W-:Y:S02]  /*73d0*/  ISETP.GT.AND P6, PT, R229, R230, PT ;  /* 0x000000e6e500720c */ /* 0x000fe40003fc4270 */
[----:B------:R-:W-:Y:S02]  /*73e0*/  FMNMX.FTZ R0, R119, R0, !PT ;  /* 0x0000000077007209 */ /* 0x000fe40007810000 */
[----:B------:R-:W-:Y:S03]  /*73f0*/  IADD3 R230, R229, -0x1, RZ ;  /* 0xffffffffe5e67810 */ /* 0x000fe60007ffe0ff */
[----:B------:R-:W4:Y:S01]  /*7400*/  SHFL.BFLY PT, R2, R0, 0x2, 0x1f ;  /* 0x0c401f0000027f89 */ /* 0x000f2200000e0000 */
[----:B-1----:R-:W-:Y:S05]  /*7410*/  FMNMX.FTZ R117, R117, R4, !PT ;  /* 0x0000000475757209 */ /* 0x002fea0007810000 */
[----:B------:R-:W-:Y:S01]  /*7420*/  @P6 SHF.R.S32.HI R6, RZ, 0x1f, R230 ;  /* 0x0000001fff066819 */ /* 0x000fe200000114e6 */
[----:B------:R-:W-:Y:S01]  /*7430*/  @P6 IMAD.MOV.U32 R11, RZ, RZ, c[0x0][0x1e0] ;  /* 0x00007800ff0b6624 */ /* 0x000fe200078e00ff */
[----:B------:R-:W1:Y:S03]  /*7440*/  SHFL.BFLY PT, R4, R117, 0x1, 0x1f ;  /* 0x0c201f0075047f89 */ /* 0x000e6600000e0000 */
[----:B------:R-:W-:Y:S02]  /*7450*/  @P6 IMAD R6, R6, c[0x0][0x1e0], RZ ;  /* 0x0000780006066a24 */ /* 0x000fe400078e02ff */
[----:B------:R-:W-:Y:S02]  /*7460*/  @P6 IMAD.SHL.U32 R10, R11, 0x40, RZ ;  /* 0x000000400b0a6824 */ /* 0x000fe400078e00ff */
[----:B------:R-:W-:Y:S01]  /*7470*/  @P6 IMAD R6, R230, c[0x0][0x1e4], R6 ;  /* 0x00007900e6066a24 */ /* 0x000fe200078e0206 */
[----:B----4-:R-:W-:Y:S05]  /*7480*/  FMNMX.FTZ R0, R0, R2, !PT ;  /* 0x0000000200007209 */ /* 0x010fea0007810000 */
[----:B------:R-:W4:Y:S01]  /*7490*/  SHFL.BFLY PT, R2, R0, 0x1, 0x1f ;  /* 0x0c201f0000027f89 */ /* 0x000f2200000e0000 */
[----:B-1----:R-:W-:Y:S04]  /*74a0*/  FMNMX.FTZ R117, R117, R4, !PT ;  /* 0x0000000475757209 */ /* 0x002fe80007810000 */
[C---:B------:R-:W-:Y:S01]  /*74b0*/  FSETP.NEU.FTZ.AND P1, PT, R117.reuse, -INF , PT ;  /* 0xff8000007500780b */ /* 0x040fe20003f3d000 */
[----:B------:R-:W-:Y:S05]  /*74c0*/  FMUL.FTZ R149, R117, c[0x0][0x2d0] ;  /* 0x0000b40075957a20 */ /* 0x000fea0000410000 */
[----:B------:R-:W-:Y:S05]  /*74d0*/  FSEL R149, R149, RZ, P1 ;  /* 0x000000ff95957208 */ /* 0x000fea0000800000 */
[--C-:B------:R-:W-:Y:S02]  /*74e0*/  FFMA.FTZ R4, R116, c[0x0][0x2d0], -R149.reuse ;  /* 0x0000b40074047a23 */ /* 0x100fe40000010895 */
[--C-:B------:R-:W-:Y:S02]  /*74f0*/  FFMA.FTZ R7, R156, c[0x0][0x2d0], -R149.reuse ;  /* 0x0000b4009c077a23 */ /* 0x100fe40000010895 */
[----:B------:R1:W-:Y:S01]  /*7500*/  MUFU.EX2 R49, R4 ;  /* 0x0000000400317308 */ /* 0x0003e20000000800 */
[----:B----4-:R-:W-:Y:S01]  /*7510*/  FMNMX.FTZ R116, R0, R2, !PT ;  /* 0x0000000200747209 */ /* 0x010fe20007810000 */
[----:B------:R-:W-:Y:S02]  /*7520*/  FFMA.FTZ R0, R148, c[0x0][0x2d0], -R149 ;  /* 0x0000b40094007a23 */ /* 0x000fe40000010895 */
[----:B------:R-:W-:Y:S02]  /*7530*/  IMAD.MOV.U32 R156, RZ, RZ, R15 ;  /* 0x000000ffff9c7224 */ /* 0x000fe400078e000f */
[----:B------:R-:W-:Y:S04]  /*7540*/  FMUL.FTZ R148, R116, c[0x0][0x2d0] ;  /* 0x0000b40074947a20 */ /* 0x000fe80000410000 */
[----:B------:R4:W-:Y:S10]  /*7550*/  MUFU.EX2 R12, R0 ;  /* 0x00000000000c7308 */ /* 0x0009f40000000800 */
[----:B------:R-:W5:Y:S01]  /*7560*/  MUFU.EX2 R48, R7 ;  /* 0x0000000700307308 */ /* 0x000f620000000800 */
[----:B-1----:R-:W-:Y:S05]  /*7570*/  @P6 IMAD.WIDE.U32 R4, R230, c[0x0][0x1e0], RZ ;  /* 0x00007800e6046a25 */ /* 0x002fea00078e00ff */
[----:B------:R-:W-:Y:S01]  /*7580*/  @P6 IADD3 R5, R5, R6, RZ ;  /* 0x0000000605056210 */ /* 0x000fe20007ffe0ff */
[C---:B------:R-:W-:Y:S03]  /*7590*/  @P6 IMAD.SHL.U32 R6, R4.reuse, 0x80, RZ ;  /* 0x0000008004066824 */ /* 0x040fe600078e00ff */
[----:B------:R-:W-:Y:S01]  /*75a0*/  @P6 SHF.L.U64.HI R4, R4, 0x7, R5 ;  /* 0x0000000704046819 */ /* 0x000fe20000010205 */
[----:B----4-:R-:W-:Y:S01]  /*75b0*/  FFMA.FTZ R0, R150, c[0x0][0x2d0], -R149 ;  /* 0x0000b40096007a23 */ /* 0x010fe20000010895 */
[----:B--2---:R-:W-:Y:S02]  /*75c0*/  @P6 IADD3 R5, P4, P0, R6, 0x40, R18 ;  /* 0x0000004006056810 */ /* 0x004fe4000789e012 */
[----:B------:R-:W-:Y:S01]  /*75d0*/  MOV R150, R57 ;  /* 0x0000003900967202 */ /* 0x000fe20000000f00 */
[----:B------:R1:W-:Y:S01]  /*75e0*/  MUFU.EX2 R40, R0 ;  /* 0x0000000000287308 */ /* 0x0003e20000000800 */
[--C-:B---3--:R-:W-:Y:S02]  /*75f0*/  @P6 IADD3.X R9, R4, RZ, R17.reuse, P4, P0 ;  /* 0x000000ff04096210 */ /* 0x108fe400027e0411 */
[----:B------:R-:W-:Y:S02]  /*7600*/  FSETP.NEU.FTZ.AND P0, PT, R116, -INF , PT ;  /* 0xff8000007400780b */ /* 0x000fe40003f1d000 */
[----:B-----5:R-:W-:Y:S02]  /*7610*/  F2FP.PACK_AB R144, R48, R49 ;  /* 0x000000313090723e */ /* 0x020fe400000000ff */
[----:B------:R-:W-:Y:S05]  /*7620*/  FSEL R148, R148, RZ, P0 ;  /* 0x000000ff94947208 */ /* 0x000fea0000000000 */
[----:B------:R-:W-:Y:S01]  /*7630*/  FFMA.FTZ R2, R157, c[0x0][0x2d0], -R148 ;  /* 0x0000b4009d027a23 */ /* 0x000fe20000010894 */
[----:B------:R-:W-:Y:S03]  /*7640*/  MOV R157, R16 ;  /* 0x00000010009d7202 */ /* 0x000fe60000000f00 */
[----:B------:R2:W-:Y:S01]  /*7650*/  MUFU.EX2 R42, R2 ;  /* 0x00000002002a7308 */ /* 0x0005e20000000800 */
[----:B-1----:R-:W-:Y:S05]  /*7660*/  @P6 IADD3 R0, P4, R6, R18, RZ ;  /* 0x0000001206006210 */ /* 0x002fea0007f9e0ff */
[----:B------:R-:W-:Y:S01]  /*7670*/  @P6 IMAD.X R4, R4, 0x1, R17, P4 ;  /* 0x0000000104046824 */ /* 0x000fe200020e0611 */
[C---:B------:R-:W-:Y:S04]  /*7680*/  @P6 LEA R6, P4, R0.reuse, c[0x0][0x1c8], 0x1 ;  /* 0x0000720000066a11 */ /* 0x040fe800078808ff */
[----:B------:R-:W-:Y:S01]  /*7690*/  @P6 LEA.HI.X R7, R0, c[0x0][0x1cc], R4, 0x1, P4 ;  /* 0x0000730000076a11 */ /* 0x000fe200020f0c04 */
[----:B------:R-:W-:Y:S01]  /*76a0*/  FFMA.FTZ R0, R159, c[0x0][0x2d0], -R148 ;  /* 0x0000b4009f007a23 */ /* 0x000fe20000010894 */
[C---:B------:R-:W-:Y:S01]  /*76b0*/  @P6 LEA R8, P4, R5.reuse, c[0x0][0x1c8], 0x1 ;  /* 0x0000720005086a11 */ /* 0x040fe200078808ff */
[----:B------:R-:W-:Y:S02]  /*76c0*/  IMAD.MOV.U32 R159, RZ, RZ, R14 ;  /* 0x000000ffff9f7224 */ /* 0x000fe400078e000e */
[----:B------:R1:W3:Y:S01]  /*76d0*/  MUFU.EX2 R43, R0 ;  /* 0x00000000002b7308 */ /* 0x0002e20000000800 */
[----:B------:R4:W-:Y:S01]  /*76e0*/  @P6 LDGSTS.E.BYPASS.LTC128B.128 [R228+0x8100], [R6.64], !P3 ;  /* 0x0810000006e46fae */ /* 0x0009e2000d901d46 */
[----:B------:R-:W-:Y:S01]  /*76f0*/  @P6 LEA.HI.X R9, R5, c[0x0][0x1cc], R9, 0x1, P4 ;  /* 0x0000730005096a11 */ /* 0x000fe200020f0c09 */
[----:B--2---:R-:W-:Y:S01]  /*7700*/  @P6 IMAD.MOV.U32 R2, RZ, RZ, 0x6 ;  /* 0x00000006ff026424 */ /* 0x004fe200078e00ff */
[----:B------:R-:W-:Y:S04]  /*7710*/  @P6 IADD3 R4, P4, R6, R10, RZ ;  /* 0x0000000a06046210 */ /* 0x000fe80007f9e0ff */
[----:B------:R-:W-:Y:S01]  /*7720*/  @P6 SHF.L.U64.HI R2, R11, R2, c[0x0][0x1e4] ;  /* 0x000079000b026619 */ /* 0x000fe20000010202 */
[----:B------:R2:W-:Y:S04]  /*7730*/  @P6 LDGSTS.E.BYPASS.LTC128B.128 [R228+0xc100], [R8.64], !P2 ;  /* 0x0c10000008e46fae */ /* 0x0005e8000d101d46 */
[----:B------:R-:W-:Y:S05]  /*7740*/  @P6 IMAD.X R5, R2, 0x1, R7, P4 ;  /* 0x0000000102056824 */ /* 0x000fea00020e0607 */
[----:B------:R5:W-:Y:S01]  /*7750*/  @P6 LDGSTS.E.BYPASS.LTC128B.128 [R228+0x9100], [R4.64], !P3 ;  /* 0x0910000004e46fae */ /* 0x000be2000d901d46 */
[----:B-1----:R-:W-:Y:S01]  /*7760*/  FFMA.FTZ R0, R151, c[0x0][0x2d0], -R148 ;  /* 0x0000b40097007a23 */ /* 0x002fe20000010894 */
[----:B---3--:R-:W-:Y:S06]  /*7770*/  F2FP.PACK_AB R145, R43, R42 ;  /* 0x0000002a2b91723e */ /* 0x008fec00000000ff */
[----:B------:R5:W-:Y:S01]  /*7780*/  @P6 LDGSTS.E.BYPASS.LTC128B.128 [R228+0xd100], [R4.64+0x80], !P2 ;  /* 0x0d10008004e46fae */ /* 0x000be2000d101d46 */
[----:B------:R-:W-:Y:S01]  /*7790*/  IMAD.MOV.U32 R151, RZ, RZ, R12 ;  /* 0x000000ffff977224 */ /* 0x000fe200078e000c */
[----:B------:R1:W-:Y:S01]  /*77a0*/  MUFU.EX2 R35, R0 ;  /* 0x0000000000237308 */ /* 0x0003e20000000800 */
[-C--:B----4-:R-:W-:Y:S03]  /*77b0*/  @P6 IADD3 R6, P4, R4, R10.reuse, RZ ;  /* 0x0000000a04066210 */ /* 0x090fe60007f9e0ff */
[----:B------:R-:W-:Y:S02]  /*77c0*/  F2FP.PACK_AB R146, R40, R151 ;  /* 0x000000972892723e */ /* 0x000fe400000000ff */
[----:B------:R-:W-:Y:S02]  /*77d0*/  @P6 IMAD.X R7, R5, 0x1, R2, P4 ;  /* 0x0000000105076824 */ /* 0x000fe400020e0602 */
[----:B--2---:R-:W-:Y:S02]  /*77e0*/  FFMA.FTZ R9, R158, c[0x0][0x2d0], -R148 ;  /* 0x0000b4009e097a23 */ /* 0x004fe40000010894 */
[----:B------:R-:W-:Y:S01]  /*77f0*/  IMAD.MOV.U32 R158, RZ, RZ, R13 ;  /* 0x000000ffff9e7224 */ /* 0x000fe200078e000d */
[----:B------:R2:W-:Y:S01]  /*7800*/  @P6 LDGSTS.E.BYPASS.LTC128B.128 [R228+0xa100], [R6.64], !P3 ;  /* 0x0a10000006e46fae */ /* 0x0005e2000d901d46 */
[----:B------:R3:W4:Y:S07]  /*7810*/  MUFU.EX2 R41, R9 ;  /* 0x0000000900297308 */ /* 0x00072e0000000800 */
[----:B------:R2:W-:Y:S01]  /*7820*/  @P6 LDGSTS.E.BYPASS.LTC128B.128 [R228+0xe100], [R6.64+0x80], !P2 ;  /* 0x0e10008006e46fae */ /* 0x0005e2000d101d46 */
[----:B-1----:R-:W-:Y:S02]  /*7830*/  FSEL R0, R117, RZ, P1 ;  /* 0x000000ff75007208 */ /* 0x002fe40000800000 */
[----:B------:R-:W-:Y:S03]  /*7840*/  @P6 IADD3 R8, P1, R6, R10, RZ ;  /* 0x0000000a06086210 */ /* 0x000fe60007f3e0ff */
[----:B------:R-:W-:Y:S04]  /*7850*/  FADD.FTZ R0, -R0, R3 ;  /* 0x0000000300007221 */ /* 0x000fe80000010100 */
[----:B------:R-:W-:Y:S01]  /*7860*/  FMUL.FTZ R0, R0, c[0x0][0x2d0] ;  /* 0x0000b40000007a20 */ /* 0x000fe20000410000 */
[----:B---3--:R-:W-:Y:S03]  /*7870*/  @P6 IADD3.X R9, R7, R2, RZ, P1, !PT ;  /* 0x0000000207096210 */ /* 0x008fe60000ffe4ff */
[----:B------:R1:W5:Y:S01]  /*7880*/  MUFU.EX2 R3, R0 ;  /* 0x0000000000037308 */ /* 0x0003620000000800 */
[----:B------:R-:W-:Y:S02]  /*7890*/  FSEL R2, R116, RZ, P0 ;  /* 0x000000ff74027208 */ /* 0x000fe40000000000 */
[----:B----4-:R-:W-:Y:S01]  /*78a0*/  F2FP.PACK_AB R147, R41, R35 ;  /* 0x000000232993723e */ /* 0x010fe200000000ff */
[----:B------:R3:W-:Y:S08]  /*78b0*/  @P6 LDGSTS.E.BYPASS.LTC128B.128 [R228+0xb100], [R8.64], !P3 ;  /* 0x0b10000008e46fae */ /* 0x0007f0000d901d46 */
[----:B------:R3:W-:Y:S08]  /*78c0*/  @P6 LDGSTS.E.BYPASS.LTC128B.128 [R228+0xf100], [R8.64+0x80], !P2 ;  /* 0x0f10008008e46fae */ /* 0x0007f0000d101d46 */
[----:B------:R-:W4:Y:S01]  /*78d0*/  LDSM.16.MT88.4 R12, [R200] ;  /* 0x00000000c80c783b */ /* 0x000f220000004200 */
[----:B-1----:R-:W-:Y:S02]  /*78e0*/  FADD.FTZ R0, -R2, R118 ;  /* 0x0000007602007221 */ /* 0x002fe40000010100 */
[----:B------:R-:W-:Y:S02]  /*78f0*/  FFMA.FTZ R2, R152, c[0x0][0x2d0], -R149 ;  /* 0x0000b40098027a23 */ /* 0x000fe40000010895 */
[----:B------:R-:W-:Y:S03]  /*7900*/  FMUL.FTZ R0, R0, c[0x0][0x2d0] ;  /* 0x0000b40000007a20 */ /* 0x000fe60000410000 */
[----:B------:R-:W1:Y:S01]  /*7910*/  LDSM.16.MT88.4 R20, [R204] ;  /* 0x00000000cc14783b */ /* 0x000e620000004200 */
[----:B------:R-:W-:Y:S02]  /*7920*/  IMAD.MOV.U32 R118, RZ, RZ, R66 ;  /* 0x000000ffff767224 */ /* 0x000fe400078e0042 */
[C---:B-----5:R-:W-:Y:S01]  /*7930*/  FMUL.FTZ R4, R3.reuse, R120 ;  /* 0x0000007803047220 */ /* 0x060fe20000410000 */
[----:B------:R-:W5:Y:S01]  /*7940*/  MUFU.EX2 R0, R0 ;  /* 0x0000000000007308 */ /* 0x000f620000000800 */
[C---:B------:R-:W-:Y:S01]  /*7950*/  FMUL.FTZ R5, R3.reuse, R121 ;  /* 0x0000007903057220 */ /* 0x040fe20000410000 */
[----:B------:R-:W-:Y:S01]  /*7960*/  MOV R121, R40 ;  /* 0x0000002800797202 */ /* 0x000fe20000000f00 */
[C---:B------:R-:W-:Y:S01]  /*7970*/  FMUL.FTZ R24, R3.reuse, R80 ;  /* 0x0000005003187220 */ /* 0x040fe20000410000 */
[----:B------:R-:W1:Y:S01]  /*7980*/  LDSM.16.MT88.4 R28, [R203] ;  /* 0x00000000cb1c783b */ /* 0x000e620000004200 */
[C---:B---3--:R-:W-:Y:S02]  /*7990*/  FMUL.FTZ R8, R3.reuse, R124 ;  /* 0x0000007c03087220 */ /* 0x048fe40000410000 */
[C---:B------:R-:W-:Y:S02]  /*79a0*/  FMUL.FTZ R9, R3.reuse, R125 ;  /* 0x0000007d03097220 */ /* 0x040fe40000410000 */
[C---:B------:R-:W-:Y:S02]  /*79b0*/  FMUL.FTZ R16, R3.reuse, R72 ;  /* 0x0000004803107220 */ /* 0x040fe40000410000 */
[C---:B------:R-:W-:Y:S01]  /*79c0*/  FMUL.FTZ R17, R3.reuse, R73 ;  /* 0x0000004903117220 */ /* 0x040fe20000410000 */
[----:B------:R-:W3:Y:S01]  /*79d0*/  LDSM.16.MT88.4 R36, [R223] ;  /* 0x00000000df24783b */ /* 0x000ee20000004200 */
[C---:B------:R-:W-:Y:S02]  /*79e0*/  FMUL.FTZ R25, R3.reuse, R81 ;  /* 0x0000005103197220 */ /* 0x040fe40000410000 */
[----:B------:R-:W-:Y:S02]  /*79f0*/  IMAD.MOV.U32 R152, RZ, RZ, R32 ;  /* 0x000000ffff987224 */ /* 0x000fe400078e0020 */
[C---:B------:R-:W-:Y:S02]  /*7a00*/  FMUL.FTZ R32, R3.reuse, R88 ;  /* 0x0000005803207220 */ /* 0x040fe40000410000 */
[----:B------:R-:W-:Y:S01]  /*7a10*/  IMAD.MOV.U32 R88, RZ, RZ, R33 ;  /* 0x000000ffff587224 */ /* 0x000fe200078e0021 */
[----:B------:R-:W1:Y:S01]  /*7a20*/  LDSM.16.MT88.4 R44, [R200+0x4000] ;  /* 0x00400000c82c783b */ /* 0x000e620000004200 */
[C---:B------:R-:W-:Y:S02]  /*7a30*/  FMUL.FTZ R33, R3.reuse, R89 ;  /* 0x0000005903217220 */ /* 0x040fe40000410000 */
[----:B------:R-:W-:Y:S02]  /*7a40*/  IMAD.MOV.U32 R89, RZ, RZ, R34 ;  /* 0x000000ffff597224 */ /* 0x000fe400078e0022 */
[C---:B-----5:R-:W-:Y:S02]  /*7a50*/  FMUL.FTZ R11, R0.reuse, R127 ;  /* 0x0000007f000b7220 */ /* 0x060fe40000410000 */
[----:B------:R5:W-:Y:S01]  /*7a60*/  MUFU.EX2 R127, R2 ;  /* 0x00000002007f7308 */ /* 0x000be20000000800 */
[C---:B--2---:R-:W-:Y:S01]  /*7a70*/  FMUL.FTZ R6, R0.reuse, R122 ;  /* 0x0000007a00067220 */ /* 0x044fe20000410000 */
[----:B------:R-:W0:Y:S01]  /*7a80*/  LDGDEPBAR ;  /* 0x00000000000079af */ /* 0x000e220000000000 */
[C---:B------:R-:W-:Y:S02]  /*7a90*/  FMUL.FTZ R7, R0.reuse, R123 ;  /* 0x0000007b00077220 */ /* 0x040fe40000410000 */
[C---:B------:R-:W-:Y:S02]  /*7aa0*/  FMUL.FTZ R18, R0.reuse, R74 ;  /* 0x0000004a00127220 */ /* 0x040fe40000410000 */
[C---:B------:R-:W-:Y:S02]  /*7ab0*/  FMUL.FTZ R19, R0.reuse, R75 ;  /* 0x0000004b00137220 */ /* 0x040fe40000410000 */
[C---:B------:R-:W-:Y:S01]  /*7ac0*/  FMUL.FTZ R26, R0.reuse, R82 ;  /* 0x00000052001a7220 */ /* 0x040fe20000410000 */
[C---:B----4-:R-:W-:Y:S01]  /*7ad0*/  HMMA.16816.F32 R4, R144.reuse, R12, R4 ;  /* 0x0000000c9004723c */ /* 0x050fe20000001804 */
[----:B------:R-:W-:Y:S04]  /*7ae0*/  LDSM.16.MT88.4 R72, [R200+0x800] ;  /* 0x00080000c848783b */ /* 0x000fe80000004200 */
[C---:B------:R-:W-:Y:S02]  /*7af0*/  FMUL.FTZ R10, R0.reuse, R126 ;  /* 0x0000007e000a7220 */ /* 0x040fe40000410000 */
[C---:B------:R-:W-:Y:S02]  /*7b00*/  FMUL.FTZ R12, R3.reuse, R68 ;  /* 0x00000044030c7220 */ /* 0x040fe40000410000 */
[----:B------:R-:W-:Y:S03]  /*7b10*/  FMUL.FTZ R13, R3, R69 ;  /* 0x00000045030d7220 */ /* 0x000fe60000410000 */
[C---:B------:R-:W-:Y:S03]  /*7b20*/  HMMA.16816.F32 R8, R144.reuse, R14, R8 ;  /* 0x0000000e9008723c */ /* 0x040fe60000001808 */
[----:B-----5:R-:W-:Y:S02]  /*7b30*/  FFMA.FTZ R2, R153, c[0x0][0x2d0], -R149 ;  /* 0x0000b40099027a23 */ /* 0x020fe40000010895 */
[----:B------:R-:W-:Y:S02]  /*7b40*/  IMAD.MOV.U32 R122, RZ, RZ, R35 ;  /* 0x000000ffff7a7224 */ /* 0x000fe400078e0023 */
[----:B------:R2:W-:Y:S01]  /*7b50*/  MUFU.EX2 R66, R2 ;  /* 0x0000000200427308 */ /* 0x0005e20000000800 */
[C---:B------:R-:W-:Y:S04]  /*7b60*/  FMUL.FTZ R14, R0.reuse, R70 ;  /* 0x00000046000e7220 */ /* 0x040fe80000410000 */
[C---:B------:R-:W-:Y:S02]  /*7b70*/  FMUL.FTZ R15, R0.reuse, R71 ;  /* 0x00000047000f7220 */ /* 0x040fe40000410000 */
[----:B------:R-:W-:Y:S01]  /*7b80*/  LDSM.16.MT88.4 R68, [R206+0x4000] ;  /* 0x00400000ce44783b */ /* 0x000fe20000004200 */
[C---:B------:R-:W-:Y:S02]  /*7b90*/  FMUL.FTZ R27, R0.reuse, R83 ;  /* 0x00000053001b7220 */ /* 0x040fe40000410000 */
[----:B------:R-:W-:Y:S02]  /*7ba0*/  IMAD.MOV.U32 R126, RZ, RZ, R43 ;  /* 0x000000ffff7e7224 */ /* 0x000fe400078e002b */
[C---:B-1----:R-:W-:Y:S03]  /*7bb0*/  HMMA.16816.F32 R12, R144.reuse, R20, R12 ;  /* 0x00000014900c723c */ /* 0x042fe6000000180c */
[----:B------:R-:W-:Y:S02]  /*7bc0*/  FMUL.FTZ R35, R0, R91 ;  /* 0x0000005b00237220 */ /* 0x000fe40000410000 */
[----:B------:R-:W-:Y:S02]  /*7bd0*/  IMAD.MOV.U32 R125, RZ, RZ, R48 ;  /* 0x000000ffff7d7224 */ /* 0x000fe400078e0030 */
[C---:B------:R-:W-:Y:S01]  /*7be0*/  FMUL.FTZ R20, R3.reuse, R76 ;  /* 0x0000004c03147220 */ /* 0x040fe20000410000 */
[C---:B------:R-:W-:Y:S04]  /*7bf0*/  HMMA.16816.F32 R16, R144.reuse, R22, R16 ;  /* 0x000000169010723c */ /* 0x040fe80000001810 */
[----:B--2---:R-:W-:Y:S02]  /*7c00*/  FFMA.FTZ R2, R160, c[0x0][0x2d0], -R148 ;  /* 0x0000b400a0027a23 */ /* 0x004fe40000010894 */
[C---:B------:R-:W-:Y:S02]  /*7c10*/  FMUL.FTZ R21, R3.reuse, R77 ;  /* 0x0000004d03157220 */ /* 0x040fe40000410000 */
[----:B------:R1:W2:Y:S01]  /*7c20*/  MUFU.EX2 R65, R2 ;  /* 0x0000000200417308 */ /* 0x0002a20000000800 */
[C---:B------:R-:W-:Y:S03]  /*7c30*/  FMUL.FTZ R22, R0.reuse, R78 ;  /* 0x0000004e00167220 */ /* 0x040fe60000410000 */
[C---:B------:R-:W-:Y:S02]  /*7c40*/  FMUL.FTZ R23, R0.reuse, R79 ;  /* 0x0000004f00177220 */ /* 0x040fe40000410000 */
[----:B------:R-:W-:Y:S01]  /*7c50*/  LDSM.16.MT88.4 R76, [R204+0x800] ;  /* 0x00080000cc4c783b */ /* 0x000fe20000004200 */
[C---:B------:R-:W-:Y:S02]  /*7c60*/  FMUL.FTZ R34, R0.reuse, R90 ;  /* 0x0000005a00227220 */ /* 0x040fe40000410000 */
[C---:B------:R-:W-:Y:S02]  /*7c70*/  FMUL.FTZ R51, R0.reuse, R103 ;  /* 0x0000006700337220 */ /* 0x040fe40000410000 */
[C---:B------:R-:W-:Y:S03]  /*7c80*/  HMMA.16816.F32 R20, R144.reuse, R28, R20 ;  /* 0x0000001c9014723c */ /* 0x040fe60000001814 */
[----:B------:R-:W-:Y:S02]  /*7c90*/  IMAD.MOV.U32 R123, RZ, RZ, R42 ;  /* 0x000000ffff7b7224 */ /* 0x000fe400078e002a */
[----:B------:R-:W-:Y:S02]  /*7ca0*/  IMAD.MOV.U32 R120, RZ, RZ, R41 ;  /* 0x000000ffff787224 */ /* 0x000fe400078e0029 */
[C---:B------:R-:W-:Y:S01]  /*7cb0*/  FMUL.FTZ R28, R3.reuse, R84 ;  /* 0x00000054031c7220 */ /* 0x040fe20000410000 */
[C---:B------:R-:W-:Y:S04]  /*7cc0*/  HMMA.16816.F32 R24, R144.reuse, R30, R24 ;  /* 0x0000001e9018723c */ /* 0x040fe80000001818 */
[----:B------:R-:W-:Y:S02]  /*7cd0*/  FMUL.FTZ R29, R3, R85 ;  /* 0x00000055031d7220 */ /* 0x000fe40000410000 */
[----:B-1----:R-:W-:Y:S02]  /*7ce0*/  FFMA.FTZ R2, R161, c[0x0][0x2d0], -R148 ;  /* 0x0000b400a1027a23 */ /* 0x002fe40000010894 */
[C---:B------:R-:W-:Y:S02]  /*7cf0*/  FMUL.FTZ R30, R0.reuse, R86 ;  /* 0x00000056001e7220 */ /* 0x040fe40000410000 */
[----:B------:R1:W4:Y:S02]  /*7d00*/  MUFU.EX2 R67, R2 ;  /* 0x0000000200437308 */ /* 0x0003240000000800 */
[----:B------:R-:W-:Y:S02]  /*7d10*/  FMUL.FTZ R31, R0, R87 ;  /* 0x00000057001f7220 */ /* 0x000fe40000410000 */
[----:B------:R-:W-:Y:S02]  /*7d20*/  IMAD.MOV.U32 R87, RZ, RZ, R53 ;  /* 0x000000ffff577224 */ /* 0x000fe400078e0035 */
[----:B------:R-:W5:Y:S01]  /*7d30*/  LDSM.16.MT88.4 R52, [R204+0x4000] ;  /* 0x00400000cc34783b */ /* 0x000f620000004200 */
[----:B------:R-:W-:Y:S02]  /*7d40*/  IMAD.MOV.U32 R84, RZ, RZ, R62 ;  /* 0x000000ffff547224 */ /* 0x000fe400078e003e */
[C---:B---3--:R-:W-:Y:S03]  /*7d50*/  HMMA.16816.F32 R28, R144.reuse, R36, R28 ;  /* 0x00000024901c723c */ /* 0x048fe6000000181c */
[----:B------:R-:W-:Y:S02]  /*7d60*/  IMAD.MOV.U32 R85, RZ, RZ, R63 ;  /* 0x000000ffff557224 */ /* 0x000fe400078e003f */
[----:B------:R-:W3:Y:S01]  /*7d70*/  LDSM.16.MT88.4 R60, [R203+0x4000] ;  /* 0x00400000cb3c783b */ /* 0x000ee20000004200 */
[----:B------:R-:W-:Y:S02]  /*7d80*/  IMAD.MOV.U32 R86, RZ, RZ, R49 ;  /* 0x000000ffff567224 */ /* 0x000fe400078e0031 */
[C---:B------:R-:W-:Y:S04]  /*7d90*/  HMMA.16816.F32 R32, R144.reuse, R38, R32 ;  /* 0x000000269020723c */ /* 0x040fe80000001820 */
[C---:B------:R-:W-:Y:S02]  /*7da0*/  FMUL.FTZ R36, R3.reuse, R92 ;  /* 0x0000005c03247220 */ /* 0x040fe40000410000 */
[C---:B------:R-:W-:Y:S02]  /*7db0*/  FMUL.FTZ R37, R3.reuse, R93 ;  /* 0x0000005d03257220 */ /* 0x040fe40000410000 */
[----:B-1----:R-:W-:Y:S04]  /*7dc0*/  FFMA.FTZ R2, R154, c[0x0][0x2d0], -R149 ;  /* 0x0000b4009a027a23 */ /* 0x002fe80000010895 */
[----:B------:R1:W1:Y:S01]  /*7dd0*/  MUFU.EX2 R80, R2 ;  /* 0x0000000200507308 */ /* 0x0002620000000800 */
[C---:B------:R-:W-:Y:S02]  /*7de0*/  FMUL.FTZ R38, R0.reuse, R94 ;  /* 0x0000005e00267220 */ /* 0x040fe40000410000 */
[C---:B------:R-:W-:Y:S02]  /*7df0*/  FMUL.FTZ R39, R0.reuse, R95 ;  /* 0x0000005f00277220 */ /* 0x040fe40000410000 */
[----:B------:R-:W-:Y:S01]  /*7e00*/  LDSM.16.MT88.4 R92, [R204+0x1000] ;  /* 0x00100000cc5c783b */ /* 0x000fe20000004200 */
[C---:B------:R-:W-:Y:S02]  /*7e10*/  FMUL.FTZ R40, R3.reuse, R96 ;  /* 0x0000006003287220 */ /* 0x040fe40000410000 */
[----:B------:R-:W-:Y:S02]  /*7e20*/  FMUL.FTZ R41, R3, R97 ;  /* 0x0000006103297220 */ /* 0x000fe40000410000 */
[C---:B------:R-:W-:Y:S03]  /*7e30*/  HMMA.16816.F32 R36, R144.reuse, R44, R36 ;  /* 0x0000002c9024723c */ /* 0x040fe60000001824 */
[C---:B------:R-:W-:Y:S02]  /*7e40*/  FMUL.FTZ R42, R0.reuse, R98 ;  /* 0x00000062002a7220 */ /* 0x040fe40000410000 */
[C---:B------:R-:W-:Y:S02]  /*7e50*/  FMUL.FTZ R43, R0.reuse, R99 ;  /* 0x00000063002b7220 */ /* 0x040fe40000410000 */
[----:B------:R-:W-:Y:S02]  /*7e60*/  IMAD.MOV.U32 R98, RZ, RZ, R85 ;  /* 0x000000ffff627224 */ /* 0x000fe400078e0055 */
[----:B------:R-:W-:Y:S03]  /*7e70*/  IMAD.MOV.U32 R97, RZ, RZ, R84 ;  /* 0x000000ffff617224 */ /* 0x000fe600078e0054 */
[C---:B------:R-:W-:Y:S03]  /*7e80*/  HMMA.16816.F32 R40, R144.reuse, R46, R40 ;  /* 0x0000002e9028723c */ /* 0x040fe60000001828 */
[----:B-1----:R-:W-:Y:S02]  /*7e90*/  FFMA.FTZ R2, R155, c[0x0][0x2d0], -R149 ;  /* 0x0000b4009b027a23 */ /* 0x002fe40000010895 */
[C---:B------:R-:W-:Y:S02]  /*7ea0*/  FMUL.FTZ R44, R3.reuse, R128 ;  /* 0x00000080032c7220 */ /* 0x040fe40000410000 */
[----:B------:R1:W1:Y:S01]  /*7eb0*/  MUFU.EX2 R91, R2 ;  /* 0x00000002005b7308 */ /* 0x0002620000000800 */
[----:B------:R-:W-:Y:S04]  /*7ec0*/  FMUL.FTZ R45, R3, R129 ;  /* 0x00000081032d7220 */ /* 0x000fe80000410000 */
[C---:B------:R-:W-:Y:S02]  /*7ed0*/  FMUL.FTZ R46, R0.reuse, R130 ;  /* 0x00000082002e7220 */ /* 0x040fe40000410000 */
[----:B------:R-:W-:Y:S02]  /*7ee0*/  FMUL.FTZ R47, R0, R131 ;  /* 0x00000083002f7220 */ /* 0x000fe40000410000 */
[--C-:B------:R-:W-:Y:S02]  /*7ef0*/  FFMA.FTZ R97, R97, c[0x0][0x2d0], -R148.reuse ;  /* 0x0000b40061617a23 */ /* 0x100fe40000010894 */
[--C-:B------:R-:W-:Y:S02]  /*7f00*/  FFMA.FTZ R98, R98, c[0x0][0x2d0], -R148.reuse ;  /* 0x0000b40062627a23 */ /* 0x100fe40000010894 */
[C---:B------:R-:W-:Y:S01]  /*7f10*/  FMUL.FTZ R48, R3.reuse, R100 ;  /* 0x0000006403307220 */ /* 0x040fe20000410000 */
[C---:B-----5:R-:W-:Y:S03]  /*7f20*/  HMMA.16816.F32 R44, R144.reuse, R52, R44 ;  /* 0x00000034902c723c */ /* 0x060fe6000000182c */
[C---:B------:R-:W-:Y:S01]  /*7f30*/  FMUL.FTZ R49, R3.reuse, R101 ;  /* 0x0000006503317220 */ /* 0x040fe20000410000 */
[----:B------:R-:W-:Y:S01]  /*7f40*/  MOV R100, R158 ;  /* 0x0000009e00647202 */ /* 0x000fe20000000f00 */
[----:B------:R-:W-:Y:S02]  /*7f50*/  FMUL.FTZ R50, R0, R102 ;  /* 0x0000006600327220 */ /* 0x000fe40000410000 */
[C---:B------:R-:W-:Y:S02]  /*7f60*/  FMUL.FTZ R52, R3.reuse, R104 ;  /* 0x0000006803347220 */ /* 0x040fe40000410000 */
[C---:B------:R-:W-:Y:S03]  /*7f70*/  FMUL.FTZ R53, R3.reuse, R105 ;  /* 0x0000006903357220 */ /* 0x040fe60000410000 */
[C---:B------:R-:W-:Y:S03]  /*7f80*/  HMMA.16816.F32 R48, R144.reuse, R54, R48 ;  /* 0x000000369030723c */ /* 0x040fe60000001830 */
[----:B-1----:R-:W-:Y:S02]  /*7f90*/  FFMA.FTZ R2, R162, c[0x0][0x2d0], -R148 ;  /* 0x0000b400a2027a23 */ /* 0x002fe40000010894 */
[----:B------:R-:W-:Y:S02]  /*7fa0*/  IMAD.MOV.U32 R124, RZ, RZ, R58 ;  /* 0x000000ffff7c7224 */ /* 0x000fe400078e003a */
[----:B------:R1:W5:Y:S01]  /*7fb0*/  MUFU.EX2 R90, R2 ;  /* 0x00000002005a7308 */ /* 0x0003620000000800 */
[C---:B------:R-:W-:Y:S04]  /*7fc0*/  FMUL.FTZ R54, R0.reuse, R106 ;  /* 0x0000006a00367220 */ /* 0x040fe80000410000 */
[C---:B------:R-:W-:Y:S02]  /*7fd0*/  FMUL.FTZ R55, R0.reuse, R107 ;  /* 0x0000006b00377220 */ /* 0x040fe40000410000 */
[C---:B------:R-:W-:Y:S02]  /*7fe0*/  FMUL.FTZ R56, R3.reuse, R108 ;  /* 0x0000006c03387220 */ /* 0x040fe40000410000 */
[C---:B------:R-:W-:Y:S02]  /*7ff0*/  FMUL.FTZ R57, R3.reuse, R109 ;  /* 0x0000006d03397220 */ /* 0x040fe40000410000 */
[C---:B------:R-:W-:Y:S01]  /*8000*/  FMUL.FTZ R58, R0.reuse, R110 ;  /* 0x0000006e003a7220 */ /* 0x040fe20000410000 */
[C---:B---3--:R-:W-:Y:S03]  /*8010*/  HMMA.16816.F32 R52, R144.reuse, R60, R52 ;  /* 0x0000003c9034723c */ /* 0x048fe60000001834 */
[C---:B------:R-:W-:Y:S02]  /*8020*/  FMUL.FTZ R59, R0.reuse, R111 ;  /* 0x0000006f003b7220 */ /* 0x040fe40000410000 */
[C---:B------:R-:W-:Y:S02]  /*8030*/  FMUL.FTZ R64, R3.reuse, R112 ;  /* 0x0000007003407220 */ /* 0x040fe40000410000 */
[----:B------:R-:W-:Y:S02]  /*8040*/  FMUL.FTZ R61, R3, R133 ;  /* 0x00000085033d7220 */ /* 0x000fe40000410000 */
[----:B------:R-:W-:Y:S01]  /*8050*/  IMAD.MOV.U32 R133, RZ, RZ, R252 ;  /* 0x000000ffff857224 */ /* 0x000fe200078e00fc */
[C---:B------:R-:W-:Y:S03]  /*8060*/  HMMA.16816.F32 R56, R144.reuse, R62, R56 ;  /* 0x0000003e9038723c */ /* 0x040fe60000001838 */
[----:B-1----:R-:W-:Y:S02]  /*8070*/  FFMA.FTZ R2, R163, c[0x0][0x2d0], -R148 ;  /* 0x0000b400a3027a23 */ /* 0x002fe40000010894 */
[C---:B------:R-:W-:Y:S02]  /*8080*/  FMUL.FTZ R60, R3.reuse, R132 ;  /* 0x00000084033c7220 */ /* 0x040fe40000410000 */
[----:B------:R1:W3:Y:S01]  /*8090*/  MUFU.EX2 R103, R2 ;  /* 0x0000000200677308 */ /* 0x0002e20000000800 */
[C---:B------:R-:W-:Y:S04]  /*80a0*/  FMUL.FTZ R62, R0.reuse, R134 ;  /* 0x00000086003e7220 */ /* 0x040fe80000410000 */
[C---:B------:R-:W-:Y:S01]  /*80b0*/  FMUL.FTZ R63, R0.reuse, R135 ;  /* 0x00000087003f7220 */ /* 0x040fe20000410000 */
[----:B------:R-:W-:Y:S01]  /*80c0*/  MOV R135, R88 ;  /* 0x0000005800877202 */ /* 0x000fe20000000f00 */
[----:B------:R-:W-:Y:S02]  /*80d0*/  IMAD.MOV.U32 R132, RZ, RZ, R87 ;  /* 0x000000ffff847224 */ /* 0x000fe400078e0057 */
[----:B------:R-:W-:Y:S02]  /*80e0*/  IMAD.MOV.U32 R134, RZ, RZ, R89 ;  /* 0x000000ffff867224 */ /* 0x000fe400078e0059 */
[----:B--2---:R-:W-:Y:S01]  /*80f0*/  IMAD.MOV.U32 R112, RZ, RZ, R65 ;  /* 0x000000ffff707224 */ /* 0x004fe200078e0041 */
[C---:B------:R-:W-:Y:S03]  /*8100*/  HMMA.16816.F32 R60, R144.reuse, R68, R60 ;  /* 0x00000044903c723c */ /* 0x040fe6000000183c */
[----:B------:R-:W-:Y:S01]  /*8110*/  FMUL.FTZ R65, R3, R113 ;  /* 0x0000007103417220 */ /* 0x000fe20000410000 */
[----:B------:R-:W-:Y:S01]  /*8120*/  MOV R113, R66 ;  /* 0x0000004200717202 */ /* 0x000fe20000000f00 */
[C---:B------:R-:W-:Y:S02]  /*8130*/  FMUL.FTZ R66, R0.reuse, R114 ;  /* 0x0000007200427220 */ /* 0x040fe40000410000 */
[----:B----4-:R-:W-:Y:S01]  /*8140*/  IMAD.MOV.U32 R114, RZ, RZ, R67 ;  /* 0x000000ffff727224 */ /* 0x010fe200078e0043 */
[----:B------:R-:W-:Y:S01]  /*8150*/  F2FP.PACK_AB R68, R113, R127 ;  /* 0x0000007f7144723e */ /* 0x000fe200000000ff */
[----:B------:R-:W-:Y:S03]  /*8160*/  FMUL.FTZ R67, R0, R115 ;  /* 0x0000007300437220 */ /* 0x000fe60000410000 */
[----:B-1----:R-:W-:Y:S01]  /*8170*/  FFMA.FTZ R2, R164, c[0x0][0x2d0], -R149 ;  /* 0x0000b400a4027a23 */ /* 0x002fe20000010895 */
[----:B------:R-:W-:Y:S01]  /*8180*/  F2FP.PACK_AB R69, R114, R112 ;  /* 0x000000707245723e */ /* 0x000fe200000000ff */
[----:B------:R-:W-:Y:S02]  /*8190*/  IMAD.MOV.U32 R115, RZ, RZ, R80 ;  /* 0x000000ffff737224 */ /* 0x000fe400078e0050 */
[----:B------:R-:W-:Y:S01]  /*81a0*/  HMMA.16816.F32 R64, R144, R70, R64 ;  /* 0x000000469040723c */ /* 0x000fe20000001840 */
[----:B------:R1:W-:Y:S01]  /*81b0*/  MUFU.EX2 R102, R2 ;  /* 0x0000000200667308 */ /* 0x0003e20000000800 */
[----:B------:R-:W2:Y:S01]  /*81c0*/  LDSM.16.MT88.4 R80, [R203+0x800] ;  /* 0x00080000cb50783b */ /* 0x000ea20000004200 */
[----:B------:R-:W-:Y:S02]  /*81d0*/  IMAD.MOV.U32 R99, RZ, RZ, R159 ;  /* 0x000000ffff637224 */ /* 0x000fe400078e009f */
[----:B------:R-:W-:Y:S02]  /*81e0*/  IMAD.MOV.U32 R96, RZ, RZ, R157 ;  /* 0x000000ffff607224 */ /* 0x000fe400078e009d */
[----:B------:R-:W-:Y:S02]  /*81f0*/  IMAD.MOV.U32 R144, RZ, RZ, R251 ;  /* 0x000000ffff907224 */ /* 0x000fe400078e00fb */
[----:B------:R-:W-:Y:S03]  /*8200*/  IMAD.MOV.U32 R145, RZ, RZ, R91 ;  /* 0x000000ffff917224 */ /* 0x000fe600078e005b */
[----:B-----5:R-:W-:Y:S02]  /*8210*/  IMAD.MOV.U32 R146, RZ, RZ, R90 ;  /* 0x000000ffff927224 */ /* 0x020fe400078e005a */
[----:B------:R-:W-:Y:S01]  /*8220*/  F2FP.PACK_AB R70, R145, R115 ;  /* 0x000000739146723e */ /* 0x000fe200000000ff */
[----:B------:R-:W-:Y:S01]  /*8230*/  IMAD.MOV.U32 R147, RZ, RZ, R152 ;  /* 0x000000ffff937224 */ /* 0x000fe200078e0098 */
[----:B------:R-:W-:Y:S01]  /*8240*/  LDSM.16.MT88.4 R88, [R206+0x4800] ;  /* 0x00480000ce58783b */ /* 0x000fe20000004200 */
[----:B---3--:R-:W-:Y:S01]  /*8250*/  F2FP.PACK_AB R71, R103, R146 ;  /* 0x000000926747723e */ /* 0x008fe200000000ff */
[----:B------:R-:W-:Y:S02]  /*8260*/  IMAD.MOV.U32 R152, RZ, RZ, R86 ;  /* 0x000000ffff987224 */ /* 0x000fe400078e0056 */
[--C-:B------:R-:W-:Y:S02]  /*8270*/  FFMA.FTZ R96, R96, c[0x0][0x2d0], -R149.reuse ;  /* 0x0000b40060607a23 */ /* 0x100fe40000010895 */
[--C-:B------:R-:W-:Y:S02]  /*8280*/  FFMA.FTZ R99, R99, c[0x0][0x2d0], -R149.reuse ;  /* 0x0000b40063637a23 */ /* 0x100fe40000010895 */
[C---:B------:R-:W-:Y:S01]  /*8290*/  HMMA.16816.F32 R4, R68.reuse, R72, R4 ;  /* 0x000000484404723c */ /* 0x040fe20000001804 */
[----:B------:R-:W3:Y:S04]  /*82a0*/  LDSM.16.MT88.4 R84, [R206+0x800] ;  /* 0x00080000ce54783b */ /* 0x000ee80000004200 */
[--C-:B-1----:R-:W-:Y:S02]  /*82b0*/  FFMA.FTZ R2, R165, c[0x0][0x2d0], -R149.reuse ;  /* 0x0000b400a5027a23 */ /* 0x102fe40000010895 */
[--C-:B------:R-:W-:Y:S01]  /*82c0*/  FFMA.FTZ R118, R118, c[0x0][0x2d0], -R148.reuse ;  /* 0x0000b40076767a23 */ /* 0x100fe20000010894 */
[C---:B------:R-:W-:Y:S01]  /*82d0*/  HMMA.16816.F32 R8, R68.reuse, R74, R8 ;  /* 0x0000004a4408723c */ /* 0x040fe20000001808 */
[----:B------:R1:W4:Y:S01]  /*82e0*/  MUFU.EX2 R252, R2 ;  /* 0x0000000200fc7308 */ /* 0x0003220000000800 */
[----:B------:R-:W5:Y:S06]  /*82f0*/  LDSM.16.MT88.4 R72, [R200+0x4800] ;  /* 0x00480000c848783b */ /* 0x000f6c0000004200 */
[C---:B------:R-:W-:Y:S03]  /*8300*/  HMMA.16816.F32 R12, R68.reuse, R76, R12 ;  /* 0x0000004c440c723c */ /* 0x040fe6000000180c */
[----:B------:R-:W-:Y:S05]  /*8310*/  MUFU.EX2 R118, R118 ;  /* 0x0000007600767308 */ /* 0x000fea0000000800 */
[C---:B------:R-:W-:Y:S01]  /*8320*/  HMMA.16816.F32 R16, R68.reuse, R78, R16 ;  /* 0x0000004e4410723c */ /* 0x040fe20000001810 */
[----:B------:R-:W4:Y:S07]  /*8330*/  LDSM.16.MT88.4 R76, [R204+0x4800] ;  /* 0x00480000cc4c783b */ /* 0x000f2e0000004200 */
[C---:B--2---:R-:W-:Y:S04]  /*8340*/  HMMA.16816.F32 R20, R68.reuse, R80, R20 ;  /* 0x000000504414723c */ /* 0x044fe80000001814 */
[--C-:B-1----:R-:W-:Y:S04]  /*8350*/  FFMA.FTZ R2, R166, c[0x0][0x2d0], -R148.reuse ;  /* 0x0000b400a6027a23 */ /* 0x102fe80000010894 */
[C---:B------:R-:W-:Y:S01]  /*8360*/  HMMA.16816.F32 R24, R68.reuse, R82, R24 ;  /* 0x000000524418723c */ /* 0x040fe20000001818 */
[----:B------:R1:W-:Y:S01]  /*8370*/  MUFU.EX2 R101, R2 ;  /* 0x0000000200657308 */ /* 0x0003e20000000800 */
[----:B------:R-:W2:Y:S06]  /*8380*/  LDSM.16.MT88.4 R80, [R203+0x4800] ;  /* 0x00480000cb50783b */ /* 0x000eac0000004200 */
[C---:B---3--:R-:W-:Y:S08]  /*8390*/  HMMA.16816.F32 R28, R68.reuse, R84, R28 ;  /* 0x00000054441c723c */ /* 0x048ff0000000181c */
[C---:B------:R-:W-:Y:S01]  /*83a0*/  HMMA.16816.F32 R32, R68.reuse, R86, R32 ;  /* 0x000000564420723c */ /* 0x040fe20000001820 */
[----:B------:R-:W3:Y:S07]  /*83b0*/  LDSM.16.MT88.4 R84, [R200+0x1000] ;  /* 0x00100000c854783b */ /* 0x000eee0000004200 */
[C---:B-----5:R-:W-:Y:S04]  /*83c0*/  HMMA.16816.F32 R36, R68.reuse, R72, R36 ;  /* 0x000000484424723c */ /* 0x060fe80000001824 */
[----:B-1----:R-:W-:Y:S04]  /*83d0*/  FFMA.FTZ R2, R176, c[0x0][0x2d0], -R148 ;  /* 0x0000b400b0027a23 */ /* 0x002fe80000010894 */
[C---:B------:R-:W-:Y:S01]  /*83e0*/  HMMA.16816.F32 R40, R68.reuse, R74, R40 ;  /* 0x0000004a4428723c */ /* 0x040fe20000001828 */
[----:B------:R1:W5:Y:S01]  /*83f0*/  MUFU.EX2 R251, R2 ;  /* 0x0000000200fb7308 */ /* 0x0003620000000800 */
[----:B------:R-:W3:Y:S06]  /*8400*/  LDSM.16.MT88.4 R72, [R203+0x1000] ;  /* 0x00100000cb48783b */ /* 0x000eec0000004200 */
[C---:B----4-:R-:W-:Y:S08]  /*8410*/  HMMA.16816.F32 R44, R68.reuse, R76, R44 ;  /* 0x0000004c442c723c */ /* 0x050ff0000000182c */
[C---:B------:R-:W-:Y:S01]  /*8420*/  HMMA.16816.F32 R48, R68.reuse, R78, R48 ;  /* 0x0000004e4430723c */ /* 0x040fe20000001830 */
[----:B------:R-:W4:Y:S07]  /*8430*/  LDSM.16.MT88.4 R76, [R206+0x1000] ;  /* 0x00100000ce4c783b */ /* 0x000f2e0000004200 */
[C---:B--2---:R-:W-:Y:S04]  /*8440*/  HMMA.16816.F32 R52, R68.reuse, R80, R52 ;  /* 0x000000504434723c */ /* 0x044fe80000001834 */
[--C-:B-1----:R-:W-:Y:S04]  /*8450*/  FFMA.FTZ R2, R167, c[0x0][0x2d0], -R149.reuse ;  /* 0x0000b400a7027a23 */ /* 0x102fe80000010895 */
[C---:B------:R-:W-:Y:S01]  /*8460*/  HMMA.16816.F32 R56, R68.reuse, R82, R56 ;  /* 0x000000524438723c */ /* 0x040fe20000001838 */
[----:B------:R1:W-:Y:S01]  /*8470*/  MUFU.EX2 R176, R2 ;  /* 0x0000000200b07308 */ /* 0x0003e20000000800 */
[----:B------:R-:W2:Y:S06]  /*8480*/  LDSM.16.MT88.4 R80, [R200+0x5000] ;  /* 0x00500000c850783b */ /* 0x000eac0000004200 */
[C---:B------:R-:W-:Y:S07]  /*8490*/  HMMA.16816.F32 R60, R68.reuse, R88, R60 ;  /* 0x00000058443c723c */ /* 0x040fee000000183c */
[--C-:B------:R-:W-:Y:S01]  /*84a0*/  FFMA.FTZ R88, R183, c[0x0][0x2d0], -R149.reuse ;  /* 0x0000b400b7587a23 */ /* 0x100fe20000010895 */
[----:B------:R-:W-:Y:S03]  /*84b0*/  HMMA.16816.F32 R64, R68, R90, R64 ;  /* 0x0000005a4440723c */ /* 0x000fe60000001840 */
[----:B------:R2:W-:Y:S04]  /*84c0*/  MUFU.EX2 R164, R88 ;  /* 0x0000005800a47308 */ /* 0x0005e80000000800 */
[----:B------:R-:W-:Y:S01]  /*84d0*/  F2FP.PACK_AB R68, R252, R102 ;  /* 0x00000066fc44723e */ /* 0x000fe200000000ff */
[--C-:B-1----:R-:W-:Y:S01]  /*84e0*/  FFMA.FTZ R2, R177, c[0x0][0x2d0], -R149.reuse ;  /* 0x0000b400b1027a23 */ /* 0x102fe20000010895 */
[----:B-----5:R-:W-:Y:S04]  /*84f0*/  F2FP.PACK_AB R69, R251, R101 ;  /* 0x00000065fb45723e */ /* 0x020fe800000000ff */
[----:B------:R1:W5:Y:S01]  /*8500*/  MUFU.EX2 R167, R2 ;  /* 0x0000000200a77308 */ /* 0x0003620000000800 */
[----:B------:R-:W-:Y:S01]  /*8510*/  IMAD.MOV.U32 R177, RZ, RZ, R156 ;  /* 0x000000ffffb17224 */ /* 0x000fe200078e009c */
[----:B--2---:R-:W-:Y:S01]  /*8520*/  LDSM.16.MT88.4 R88, [R206+0x5800] ;  /* 0x00580000ce58783b */ /* 0x004fe20000004200 */
[----:B-1----:R-:W-:Y:S01]  /*8530*/  FFMA.FTZ R2, R178, c[0x0][0x2d0], -R148 ;  /* 0x0000b400b2027a23 */ /* 0x002fe20000010894 */
[----:B-----5:R-:W-:Y:S01]  /*8540*/  F2FP.PACK_AB R70, R167, R176 ;  /* 0x000000b0a746723e */ /* 0x020fe200000000ff */
[----:B------:R-:W-:Y:S05]  /*8550*/  IMAD.MOV.U32 R178, RZ, RZ, R146 ;  /* 0x000000ffffb27224 */ /* 0x000fea00078e0092 */
[----:B------:R1:W-:Y:S02]  /*8560*/  MUFU.EX2 R111, R2 ;  /* 0x00000002006f7308 */ /* 0x0003e40000000800 */
[----:B-1----:R-:W-:Y:S01]  /*8570*/  FFMA.FTZ R2, R179, c[0x0][0x2d0], -R148 ;  /* 0x0000b400b3027a23 */ /* 0x002fe20000010894 */
[----:B------:R-:W-:Y:S07]  /*8580*/  MOV R179, R115 ;  /* 0x0000007300b37202 */ /* 0x000fee0000000f00 */
[----:B------:R1:W2:Y:S02]  /*8590*/  MUFU.EX2 R110, R2 ;  /* 0x00000002006e7308 */ /* 0x0002a40000000800 */
[--C-:B-1----:R-:W-:Y:S01]  /*85a0*/  FFMA.FTZ R2, R180, c[0x0][0x2d0], -R149.reuse ;  /* 0x0000b400b4027a23 */ /* 0x102fe20000010895 */
[----:B--2---:R-:W-:Y:S01]  /*85b0*/  F2FP.PACK_AB R71, R110, R111 ;  /* 0x0000006f6e47723e */ /* 0x004fe200000000ff */
[----:B------:R-:W-:Y:S06]  /*85c0*/  IMAD.MOV.U32 R180, RZ, RZ, R114 ;  /* 0x000000ffffb47224 */ /* 0x000fec00078e0072 */
[----:B------:R1:W-:Y:S01]  /*85d0*/  MUFU.EX2 R109, R2 ;  /* 0x00000002006d7308 */ /* 0x0003e20000000800 */
[C---:B---3--:R-:W-:Y:S08]  /*85e0*/  HMMA.16816.F32 R4, R68.reuse, R84, R4 ;  /* 0x000000544404723c */ /* 0x048ff00000001804 */
[C---:B------:R-:W-:Y:S01]  /*85f0*/  HMMA.16816.F32 R8, R68.reuse, R86, R8 ;  /* 0x000000564408723c */ /* 0x040fe20000001808 */
[----:B------:R-:W2:Y:S07]  /*8600*/  LDSM.16.MT88.4 R84, [R204+0x5000] ;  /* 0x00500000cc54783b */ /* 0x000eae0000004200 */
[C---:B------:R-:W-:Y:S04]  /*8610*/  HMMA.16816.F32 R12, R68.reuse, R92, R12 ;  /* 0x0000005c440c723c */ /* 0x040fe8000000180c */
[----:B-1----:R-:W-:Y:S02]  /*8620*/  FFMA.FTZ R2, R181, c[0x0][0x2d0], -R149 ;  /* 0x0000b400b5027a23 */ /* 0x002fe40000010895 */
[----:B------:R-:W-:Y:S01]  /*8630*/  IMAD.MOV.U32 R181, RZ, RZ, R113 ;  /* 0x000000ffffb57224 */ /* 0x000fe200078e0071 */
[----:B------:R-:W-:Y:S01]  /*8640*/  MOV R113, R125 ;  /* 0x0000007d00717202 */ /* 0x000fe20000000f00 */
[C---:B------:R-:W-:Y:S01]  /*8650*/  HMMA.16816.F32 R16, R68.reuse, R94, R16 ;  /* 0x0000005e4410723c */ /* 0x040fe20000001810 */
[----:B------:R1:W3:Y:S01]  /*8660*/  MUFU.EX2 R166, R2 ;  /* 0x0000000200a67308 */ /* 0x0002e20000000800 */
[----:B------:R-:W-:Y:S06]  /*8670*/  LDSM.16.MT88.4 R92, [R204+0x2000] ;  /* 0x00200000cc5c783b */ /* 0x000fec0000004200 */
[C---:B------:R-:W-:Y:S08]  /*8680*/  HMMA.16816.F32 R20, R68.reuse, R72, R20 ;  /* 0x000000484414723c */ /* 0x040ff00000001814 */
[C---:B------:R-:W-:Y:S01]  /*8690*/  HMMA.16816.F32 R24, R68.reuse, R74, R24 ;  /* 0x0000004a4418723c */ /* 0x040fe20000001818 */
[----:B------:R-:W5:Y:S07]  /*86a0*/  LDSM.16.MT88.4 R72, [R203+0x5000] ;  /* 0x00500000cb48783b */ /* 0x000f6e0000004200 */
[C---:B----4-:R-:W-:Y:S04]  /*86b0*/  HMMA.16816.F32 R28, R68.reuse, R76, R28 ;  /* 0x0000004c441c723c */ /* 0x050fe8000000181c */
[----:B-1----:R-:W-:Y:S02]  /*86c0*/  FFMA.FTZ R2, R182, c[0x0][0x2d0], -R148 ;  /* 0x0000b400b6027a23 */ /* 0x002fe40000010894 */
[----:B------:R-:W-:Y:S02]  /*86d0*/  IMAD.MOV.U32 R182, RZ, RZ, R112 ;  /* 0x000000ffffb67224 */ /* 0x000fe400078e0070 */
[C---:B------:R-:W-:Y:S01]  /*86e0*/  HMMA.16816.F32 R32, R68.reuse, R78, R32 ;  /* 0x0000004e4420723c */ /* 0x040fe20000001820 */
[----:B------:R1:W-:Y:S01]  /*86f0*/  MUFU.EX2 R108, R2 ;  /* 0x00000002006c7308 */ /* 0x0003e20000000800 */
[----:B------:R-:W4:Y:S02]  /*8700*/  LDSM.16.MT88.4 R76, [R206+0x5000] ;  /* 0x00500000ce4c783b */ /* 0x000f240000004200 */
[----:B------:R-:W-:Y:S04]  /*8710*/  IMAD.MOV.U32 R112, RZ, RZ, R126 ;  /* 0x000000ffff707224 */ /* 0x000fe800078e007e */
[C---:B------:R-:W-:Y:S08]  /*8720*/  HMMA.16816.F32 R36, R68.reuse, R80, R36 ;  /* 0x000000504424723c */ /* 0x040ff00000001824 */
[C---:B------:R-:W-:Y:S01]  /*8730*/  HMMA.16816.F32 R40, R68.reuse, R82, R40 ;  /* 0x000000524428723c */ /* 0x040fe20000001828 */
[----:B------:R-:W3:Y:S07]  /*8740*/  LDSM.16.MT88.4 R80, [R200+0x1800] ;  /* 0x00180000c850783b */ /* 0x000eee0000004200 */
[C---:B--2---:R-:W-:Y:S04]  /*8750*/  HMMA.16816.F32 R44, R68.reuse, R84, R44 ;  /* 0x00000054442c723c */ /* 0x044fe8000000182c */
[--C-:B-1----:R-:W-:Y:S02]  /*8760*/  FFMA.FTZ R2, R231, c[0x0][0x2d0], -R148.reuse ;  /* 0x0000b400e7027a23 */ /* 0x102fe40000010894 */
[----:B------:R-:W-:Y:S02]  /*8770*/  IMAD.MOV.U32 R231, RZ, RZ, R127 ;  /* 0x000000ffffe77224 */ /* 0x000fe400078e007f */
[C---:B------:R-:W-:Y:S01]  /*8780*/  HMMA.16816.F32 R48, R68.reuse, R86, R48 ;  /* 0x000000564430723c */ /* 0x040fe20000001830 */
[----:B------:R1:W2:Y:S01]  /*8790*/  MUFU.EX2 R165, R2 ;  /* 0x0000000200a57308 */ /* 0x0002a20000000800 */
[----:B------:R-:W2:Y:S06]  /*87a0*/  LDSM.16.MT88.4 R84, [R204+0x1800] ;  /* 0x00180000cc54783b */ /* 0x000eac0000004200 */
[C---:B-----5:R-:W-:Y:S08]  /*87b0*/  HMMA.16816.F32 R52, R68.reuse, R72, R52 ;  /* 0x000000484434723c */ /* 0x060ff00000001834 */
[C---:B------:R-:W-:Y:S01]  /*87c0*/  HMMA.16816.F32 R56, R68.reuse, R74, R56 ;  /* 0x0000004a4438723c */ /* 0x040fe20000001838 */
[----:B------:R-:W5:Y:S07]  /*87d0*/  LDSM.16.MT88.4 R72, [R203+0x1800] ;  /* 0x00180000cb48783b */ /* 0x000f6e0000004200 */
[C---:B----4-:R-:W-:Y:S04]  /*87e0*/  HMMA.16816.F32 R60, R68.reuse, R76, R60 ;  /* 0x0000004c443c723c */ /* 0x050fe8000000183c */
[--C-:B-1----:R-:W-:Y:S04]  /*87f0*/  FFMA.FTZ R2, R232, c[0x0][0x2d0], -R149.reuse ;  /* 0x0000b400e8027a23 */ /* 0x102fe80000010895 */
[----:B------:R-:W-:Y:S01]  /*8800*/  HMMA.16816.F32 R64, R68, R78, R64 ;  /* 0x0000004e4440723c */ /* 0x000fe20000001840 */
[----:B------:R1:W4:Y:S01]  /*8810*/  MUFU.EX2 R163, R2 ;  /* 0x0000000200a37308 */ /* 0x0003220000000800 */
[----:B------:R-:W5:Y:S05]  /*8820*/  LDSM.16.MT88.4 R76, [R206+0x1800] ;  /* 0x00180000ce4c783b */ /* 0x000f6a0000004200 */
[----:B---3--:R-:W-:Y:S02]  /*8830*/  F2FP.PACK_AB R68, R166, R109 ;  /* 0x0000006da644723e */ /* 0x008fe400000000ff */
[----:B--2---:R-:W-:Y:S03]  /*8840*/  F2FP.PACK_AB R69, R165, R108 ;  /* 0x0000006ca545723e */ /* 0x004fe600000000ff */
[--C-:B-1----:R-:W-:Y:S01]  /*8850*/  FFMA.FTZ R2, R233, c[0x0][0x2d0], -R148.reuse ;  /* 0x0000b400e9027a23 */ /* 0x102fe20000010894 */
[----:B----4-:R-:W-:Y:S03]  /*8860*/  F2FP.PACK_AB R70, R163, R164 ;  /* 0x000000a4a346723e */ /* 0x010fe600000000ff */
[----:B------:R1:W-:Y:S02]  /*8870*/  MUFU.EX2 R162, R2 ;  /* 0x0000000200a27308 */ /* 0x0003e40000000800 */
[--C-:B-1----:R-:W-:Y:S08]  /*8880*/  FFMA.FTZ R2, R234, c[0x0][0x2d0], -R148.reuse ;  /* 0x0000b400ea027a23 */ /* 0x102ff00000010894 */
[----:B------:R1:W2:Y:S02]  /*8890*/  MUFU.EX2 R161, R2 ;  /* 0x0000000200a17308 */ /* 0x0002a40000000800 */
[--C-:B-1----:R-:W-:Y:S01]  /*88a0*/  FFMA.FTZ R2, R235, c[0x0][0x2d0], -R149.reuse ;  /* 0x0000b400eb027a23 */ /* 0x102fe20000010895 */
[----:B--2---:R-:W-:Y:S07]  /*88b0*/  F2FP.PACK_AB R71, R161, R162 ;  /* 0x000000a2a147723e */ /* 0x004fee00000000ff */
[----:B------:R1:W-:Y:S01]  /*88c0*/  MUFU.EX2 R159, R2 ;  /* 0x00000002009f7308 */ /* 0x0003e20000000800 */
[C---:B------:R-:W-:Y:S08]  /*88d0*/  HMMA.16816.F32 R4, R68.reuse, R80, R4 ;  /* 0x000000504404723c */ /* 0x040ff00000001804 */
[C---:B------:R-:W-:Y:S01]  /*88e0*/  HMMA.16816.F32 R8, R68.reuse, R82, R8 ;  /* 0x000000524408723c */ /* 0x040fe20000001808 */
[----:B------:R-:W2:Y:S07]  /*88f0*/  LDSM.16.MT88.4 R80, [R200+0x5800] ;  /* 0x00580000c850783b */ /* 0x000eae0000004200 */
[C---:B------:R-:W-:Y:S04]  /*8900*/  HMMA.16816.F32 R12, R68.reuse, R84, R12 ;  /* 0x00000054440c723c */ /* 0x040fe8000000180c */
[--C-:B-1----:R-:W-:Y:S04]  /*8910*/  FFMA.FTZ R2, R236, c[0x0][0x2d0], -R149.reuse ;  /* 0x0000b400ec027a23 */ /* 0x102fe80000010895 */
[C---:B------:R-:W-:Y:S01]  /*8920*/  HMMA.16816.F32 R16, R68.reuse, R86, R16 ;  /* 0x000000564410723c */ /* 0x040fe20000001810 */
[----:B------:R1:W3:Y:S01]  /*8930*/  MUFU.EX2 R160, R2 ;  /* 0x0000000200a07308 */ /* 0x0002e20000000800 */
[----:B------:R-:W4:Y:S06]  /*8940*/  LDSM.16.MT88.4 R84, [R204+0x5800] ;  /* 0x00580000cc54783b */ /* 0x000f2c0000004200 */
[C---:B-----5:R-:W-:Y:S08]  /*8950*/  HMMA.16816.F32 R20, R68.reuse, R72, R20 ;  /* 0x000000484414723c */ /* 0x060ff00000001814 */
[C---:B------:R-:W-:Y:S01]  /*8960*/  HMMA.16816.F32 R24, R68.reuse, R74, R24 ;  /* 0x0000004a4418723c */ /* 0x040fe20000001818 */
[----:B------:R-:W5:Y:S07]  /*8970*/  LDSM.16.MT88.4 R72, [R203+0x5800] ;  /* 0x00580000cb48783b */ /* 0x000f6e0000004200 */
[C---:B------:R-:W-:Y:S04]  /*8980*/  HMMA.16816.F32 R28, R68.reuse, R76, R28 ;  /* 0x0000004c441c723c */ /* 0x040fe8000000181c */
[--C-:B-1----:R-:W-:Y:S04]  /*8990*/  FFMA.FTZ R2, R237, c[0x0][0x2d0], -R148.reuse ;  /* 0x0000b400ed027a23 */ /* 0x102fe80000010894 */
[C---:B------:R-:W-:Y:S01]  /*89a0*/  HMMA.16816.F32 R32, R68.reuse, R78, R32 ;  /* 0x0000004e4420723c */ /* 0x040fe20000001820 */
[----:B------:R1:W-:Y:S01]  /*89b0*/  MUFU.EX2 R131, R2 ;  /* 0x0000000200837308 */ /* 0x0003e20000000800 */
[----:B------:R-:W3:Y:S06]  /*89c0*/  LDSM.16.MT88.4 R76, [R200+0x2000] ;  /* 0x00200000c84c783b */ /* 0x000eec0000004200 */
[C---:B--2---:R-:W-:Y:S08]  /*89d0*/  HMMA.16816.F32 R36, R68.reuse, R80, R36 ;  /* 0x000000504424723c */ /* 0x044ff00000001824 */
[C---:B------:R-:W-:Y:S01]  /*89e0*/  HMMA.16816.F32 R40, R68.reuse, R82, R40 ;  /* 0x000000524428723c */ /* 0x040fe20000001828 */
[----:B------:R-:W2:Y:S07]  /*89f0*/  LDSM.16.MT88.4 R80, [R203+0x2000] ;  /* 0x00200000cb50783b */ /* 0x000eae0000004200 */
[C---:B----4-:R-:W-:Y:S04]  /*8a00*/  HMMA.16816.F32 R44, R68.reuse, R84, R44 ;  /* 0x00000054442c723c */ /* 0x050fe8000000182c */
[--C-:B-1----:R-:W-:Y:S04]  /*8a10*/  FFMA.FTZ R2, R238, c[0x0][0x2d0], -R148.reuse ;  /* 0x0000b400ee027a23 */ /* 0x102fe80000010894 */
[C---:B------:R-:W-:Y:S01]  /*8a20*/  HMMA.16816.F32 R48, R68.reuse, R86, R48 ;  /* 0x000000564430723c */ /* 0x040fe20000001830 */
[----:B------:R1:W4:Y:S01]  /*8a30*/  MUFU.EX2 R130, R2 ;  /* 0x0000000200827308 */ /* 0x0003220000000800 */
[----:B------:R-:W-:Y:S06]  /*8a40*/  LDSM.16.MT88.4 R84, [R204+0x6000] ;  /* 0x00600000cc54783b */ /* 0x000fec0000004200 */
[C---:B-----5:R-:W-:Y:S08]  /*8a50*/  HMMA.16816.F32 R52, R68.reuse, R72, R52 ;  /* 0x000000484434723c */ /* 0x060ff00000001834 */
[C---:B------:R-:W-:Y:S01]  /*8a60*/  HMMA.16816.F32 R56, R68.reuse, R74, R56 ;  /* 0x0000004a4438723c */ /* 0x040fe20000001838 */
[----:B------:R-:W5:Y:S07]  /*8a70*/  LDSM.16.MT88.4 R72, [R206+0x2000] ;  /* 0x00200000ce48783b */ /* 0x000f6e0000004200 */
[C---:B------:R-:W-:Y:S04]  /*8a80*/  HMMA.16816.F32 R60, R68.reuse, R88, R60 ;  /* 0x00000058443c723c */ /* 0x040fe8000000183c */
[--C-:B-1----:R-:W-:Y:S04]  /*8a90*/  FFMA.FTZ R2, R239, c[0x0][0x2d0], -R149.reuse ;  /* 0x0000b400ef027a23 */ /* 0x102fe80000010895 */
[----:B------:R-:W-:Y:S01]  /*8aa0*/  HMMA.16816.F32 R64, R68, R90, R64 ;  /* 0x0000005a4440723c */ /* 0x000fe20000001840 */
[----:B------:R1:W-:Y:S01]  /*8ab0*/  MUFU.EX2 R129, R2 ;  /* 0x0000000200817308 */ /* 0x0003e20000000800 */
[----:B------:R-:W-:Y:S05]  /*8ac0*/  LDSM.16.MT88.4 R88, [R206+0x6000] ;  /* 0x00600000ce58783b */ /* 0x000fea0000004200 */
[----:B---3--:R-:W-:Y:S02]  /*8ad0*/  F2FP.PACK_AB R68, R160, R159 ;  /* 0x0000009fa044723e */ /* 0x008fe400000000ff */
[----:B----4-:R-:W-:Y:S03]  /*8ae0*/  F2FP.PACK_AB R69, R130, R131 ;  /* 0x000000838245723e */ /* 0x010fe600000000ff */
[--C-:B-1----:R-:W-:Y:S04]  /*8af0*/  FFMA.FTZ R2, R240, c[0x0][0x2d0], -R149.reuse ;  /* 0x0000b400f0027a23 */ /* 0x102fe80000010895 */
[----:B------:R1:W3:Y:S02]  /*8b00*/  MUFU.EX2 R158, R2 ;  /* 0x00000002009e7308 */ /* 0x0002e40000000800 */
[--C-:B-1----:R-:W-:Y:S01]  /*8b10*/  FFMA.FTZ R2, R241, c[0x0][0x2d0], -R148.reuse ;  /* 0x0000b400f1027a23 */ /* 0x102fe20000010894 */
[----:B---3--:R-:W-:Y:S07]  /*8b20*/  F2FP.PACK_AB R70, R158, R129 ;  /* 0x000000819e46723e */ /* 0x008fee00000000ff */
[----:B------:R1:W-:Y:S02]  /*8b30*/  MUFU.EX2 R128, R2 ;  /* 0x0000000200807308 */ /* 0x0003e40000000800 */
[--C-:B-1----:R-:W-:Y:S08]  /*8b40*/  FFMA.FTZ R2, R242, c[0x0][0x2d0], -R148.reuse ;  /* 0x0000b400f2027a23 */ /* 0x102ff00000010894 */
[----:B------:R1:W3:Y:S02]  /*8b50*/  MUFU.EX2 R157, R2 ;  /* 0x00000002009d7308 */ /* 0x0002e40000000800 */
[--C-:B-1----:R-:W-:Y:S01]  /*8b60*/  FFMA.FTZ R2, R243, c[0x0][0x2d0], -R149.reuse ;  /* 0x0000b400f3027a23 */ /* 0x102fe20000010895 */
[----:B---3--:R-:W-:Y:S07]  /*8b70*/  F2FP.PACK_AB R71, R157, R128 ;  /* 0x000000809d47723e */ /* 0x008fee00000000ff */
[----:B------:R1:W-:Y:S01]  /*8b80*/  MUFU.EX2 R156, R2 ;  /* 0x00000002009c7308 */ /* 0x0003e20000000800 */
[C---:B------:R-:W-:Y:S08]  /*8b90*/  HMMA.16816.F32 R4, R68.reuse, R76, R4 ;  /* 0x0000004c4404723c */ /* 0x040ff00000001804 */
[C---:B------:R-:W-:Y:S01]  /*8ba0*/  HMMA.16816.F32 R8, R68.reuse, R78, R8 ;  /* 0x0000004e4408723c */ /* 0x040fe20000001808 */
[----:B------:R-:W3:Y:S07]  /*8bb0*/  LDSM.16.MT88.4 R76, [R200+0x6000] ;  /* 0x00600000c84c783b */ /* 0x000eee0000004200 */
[C---:B------:R-:W-:Y:S04]  /*8bc0*/  HMMA.16816.F32 R12, R68.reuse, R92, R12 ;  /* 0x0000005c440c723c */ /* 0x040fe8000000180c */
[--C-:B-1----:R-:W-:Y:S04]  /*8bd0*/  FFMA.FTZ R2, R244, c[0x0][0x2d0], -R149.reuse ;  /* 0x0000b400f4027a23 */ /* 0x102fe80000010895 */
[C---:B------:R-:W-:Y:S01]  /*8be0*/  HMMA.16816.F32 R16, R68.reuse, R94, R16 ;  /* 0x0000005e4410723c */ /* 0x040fe20000001810 */
[----:B------:R1:W4:Y:S01]  /*8bf0*/  MUFU.EX2 R155, R2 ;  /* 0x00000002009b7308 */ /* 0x0003220000000800 */
[----:B------:R-:W-:Y:S06]  /*8c00*/  LDSM.16.MT88.4 R92, [R203+0x2800] ;  /* 0x00280000cb5c783b */ /* 0x000fec0000004200 */
[C---:B--2---:R-:W-:Y:S08]  /*8c10*/  HMMA.16816.F32 R20, R68.reuse, R80, R20 ;  /* 0x000000504414723c */ /* 0x044ff00000001814 */
[C---:B------:R-:W-:Y:S01]  /*8c20*/  HMMA.16816.F32 R24, R68.reuse, R82, R24 ;  /* 0x000000524418723c */ /* 0x040fe20000001818 */
[----:B------:R-:W2:Y:S07]  /*8c30*/  LDSM.16.MT88.4 R80, [R203+0x6000] ;  /* 0x00600000cb50783b */ /* 0x000eae0000004200 */
[C---:B-----5:R-:W-:Y:S04]  /*8c40*/  HMMA.16816.F32 R28, R68.reuse, R72, R28 ;  /* 0x00000048441c723c */ /* 0x060fe8000000181c */
[--C-:B-1----:R-:W-:Y:S04]  /*8c50*/  FFMA.FTZ R2, R245, c[0x0][0x2d0], -R148.reuse ;  /* 0x0000b400f5027a23 */ /* 0x102fe80000010894 */
[C---:B------:R-:W-:Y:S01]  /*8c60*/  HMMA.16816.F32 R32, R68.reuse, R74, R32 ;  /* 0x0000004a4420723c */ /* 0x040fe20000001820 */
[----:B------:R1:W-:Y:S01]  /*8c70*/  MUFU.EX2 R107, R2 ;  /* 0x00000002006b7308 */ /* 0x0003e20000000800 */
[----:B------:R-:W5:Y:S06]  /*8c80*/  LDSM.16.MT88.4 R72, [R200+0x2800] ;  /* 0x00280000c848783b */ /* 0x000f6c0000004200 */
[C---:B---3--:R-:W-:Y:S08]  /*8c90*/  HMMA.16816.F32 R36, R68.reuse, R76, R36 ;  /* 0x0000004c4424723c */ /* 0x048ff00000001824 */
[C---:B------:R-:W-:Y:S01]  /*8ca0*/  HMMA.16816.F32 R40, R68.reuse, R78, R40 ;  /* 0x0000004e4428723c */ /* 0x040fe20000001828 */
[----:B------:R-:W3:Y:S07]  /*8cb0*/  LDSM.16.MT88.4 R76, [R204+0x2800] ;  /* 0x00280000cc4c783b */ /* 0x000eee0000004200 */
[C---:B------:R-:W-:Y:S04]  /*8cc0*/  HMMA.16816.F32 R44, R68.reuse, R84, R44 ;  /* 0x00000054442c723c */ /* 0x040fe8000000182c */
[--C-:B-1----:R-:W-:Y:S04]  /*8cd0*/  FFMA.FTZ R2, R246, c[0x0][0x2d0], -R148.reuse ;  /* 0x0000b400f6027a23 */ /* 0x102fe80000010894 */
[C---:B------:R-:W-:Y:S01]  /*8ce0*/  HMMA.16816.F32 R48, R68.reuse, R86, R48 ;  /* 0x000000564430723c */ /* 0x040fe20000001830 */
[----:B------:R1:W1:Y:S01]  /*8cf0*/  MUFU.EX2 R106, R2 ;  /* 0x00000002006a7308 */ /* 0x0002620000000800 */
[----:B------:R-:W-:Y:S06]  /*8d00*/  LDSM.16.MT88.4 R84, [R200+0x6800] ;  /* 0x00680000c854783b */ /* 0x000fec0000004200 */
[C---:B--2---:R-:W-:Y:S08]  /*8d10*/  HMMA.16816.F32 R52, R68.reuse, R80, R52 ;  /* 0x000000504434723c */ /* 0x044ff00000001834 */
[C---:B------:R-:W-:Y:S01]  /*8d20*/  HMMA.16816.F32 R56, R68.reuse, R82, R56 ;  /* 0x000000524438723c */ /* 0x040fe20000001838 */
[----:B------:R-:W3:Y:S07]  /*8d30*/  LDSM.16.MT88.4 R80, [R206+0x2800] ;  /* 0x00280000ce50783b */ /* 0x000eee0000004200 */
[C---:B------:R-:W-:Y:S01]  /*8d40*/  HMMA.16816.F32 R60, R68.reuse, R88, R60 ;  /* 0x00000058443c723c */ /* 0x040fe2000000183c */
[----:B------:R-:W2:Y:S03]  /*8d50*/  LDL.LU R88, [R1+0x4] ;  /* 0x0000040001587983 */ /* 0x000ea60000300800 */
[--C-:B-1----:R-:W-:Y:S01]  /*8d60*/  FFMA.FTZ R2, R247, c[0x0][0x2d0], -R149.reuse ;  /* 0x0000b400f7027a23 */ /* 0x102fe20000010895 */
[----:B------:R-:W2:Y:S03]  /*8d70*/  LDL.LU R114, [R1+0x8] ;  /* 0x0000080001727983 */ /* 0x000ea60000300800 */
[----:B------:R-:W-:Y:S01]  /*8d80*/  HMMA.16816.F32 R64, R68, R90, R64 ;  /* 0x0000005a4440723c */ /* 0x000fe20000001840 */
[----:B------:R1:W-:Y:S06]  /*8d90*/  MUFU.EX2 R105, R2 ;  /* 0x0000000200697308 */ /* 0x0003ec0000000800 */
[----:B----4-:R-:W-:Y:S02]  /*8da0*/  F2FP.PACK_AB R68, R155, R156 ;  /* 0x0000009c9b44723e */ /* 0x010fe400000000ff */
[----:B------:R-:W-:Y:S03]  /*8db0*/  F2FP.PACK_AB R69, R106, R107 ;  /* 0x0000006b6a45723e */ /* 0x000fe600000000ff */
[--C-:B-1----:R-:W-:Y:S04]  /*8dc0*/  FFMA.FTZ R2, R249, c[0x0][0x2d0], -R149.reuse ;  /* 0x0000b400f9027a23 */ /* 0x102fe80000010895 */
[----:B------:R1:W4:Y:S02]  /*8dd0*/  MUFU.EX2 R154, R2 ;  /* 0x00000002009a7308 */ /* 0x0003240000000800 */
[--C-:B-1----:R-:W-:Y:S01]  /*8de0*/  FFMA.FTZ R2, R250, c[0x0][0x2d0], -R148.reuse ;  /* 0x0000b400fa027a23 */ /* 0x102fe20000010894 */
[----:B----4-:R-:W-:Y:S07]  /*8df0*/  F2FP.PACK_AB R70, R154, R105 ;  /* 0x000000699a46723e */ /* 0x010fee00000000ff */
[----:B------:R1:W-:Y:S02]  /*8e00*/  MUFU.EX2 R104, R2 ;  /* 0x0000000200687308 */ /* 0x0003e40000000800 */
[----:B-1----:R-:W-:Y:S08]  /*8e10*/  FFMA.FTZ R2, R248, c[0x0][0x2d0], -R148 ;  /* 0x0000b400f8027a23 */ /* 0x002ff00000010894 */
[----:B------:R1:W4:Y:S02]  /*8e20*/  MUFU.EX2 R153, R2 ;  /* 0x0000000200997308 */ /* 0x0003240000000800 */
[----:B-1----:R-:W-:Y:S01]  /*8e30*/  FFMA.FTZ R2, R177, c[0x0][0x2d0], -R149 ;  /* 0x0000b400b1027a23 */ /* 0x002fe20000010895 */
[----:B------:R-:W-:Y:S01]  /*8e40*/  MOV R177, R144 ;  /* 0x0000009000b17202 */ /* 0x000fe20000000f00 */
[----:B------:R-:W-:Y:S01]  /*8e50*/  IMAD.MOV.U32 R144, RZ, RZ, R133 ;  /* 0x000000ffff907224 */ /* 0x000fe200078e0085 */
[----:B----4-:R-:W-:Y:S01]  /*8e60*/  F2FP.PACK_AB R71, R153, R104 ;  /* 0x000000689947723e */ /* 0x010fe200000000ff */
[----:B------:R-:W-:Y:S02]  /*8e70*/  IMAD.MOV.U32 R133, RZ, RZ, R100 ;  /* 0x000000ffff857224 */ /* 0x000fe400078e0064 */
[----:B------:R-:W-:Y:S02]  /*8e80*/  IMAD.MOV.U32 R100, RZ, RZ, R152 ;  /* 0x000000ffff647224 */ /* 0x000fe400078e0098 */
[----:B------:R1:W-:Y:S02]  /*8e90*/  MUFU.EX2 R152, R2 ;  /* 0x0000000200987308 */ /* 0x0003e40000000800 */
[C---:B-----5:R-:W-:Y:S08]  /*8ea0*/  HMMA.16816.F32 R4, R68.reuse, R72, R4 ;  /* 0x000000484404723c */ /* 0x060ff00000001804 */
[C---:B------:R-:W-:Y:S01]  /*8eb0*/  HMMA.16816.F32 R8, R68.reuse, R74, R8 ;  /* 0x0000004a4408723c */ /* 0x040fe20000001808 */
[----:B------:R-:W4:Y:S07]  /*8ec0*/  LDSM.16.MT88.4 R72, [R204+0x6800] ;  /* 0x00680000cc48783b */ /* 0x000f2e0000004200 */
[C---:B---3--:R-:W-:Y:S04]  /*8ed0*/  HMMA.16816.F32 R12, R68.reuse, R76, R12 ;  /* 0x0000004c440c723c */ /* 0x048fe8000000180c */
[----:B-1----:R-:W-:Y:S04]  /*8ee0*/  FFMA.FTZ R2, R132, c[0x0][0x2d0], -R149 ;  /* 0x0000b40084027a23 */ /* 0x002fe80000010895 */
[C---:B------:R-:W-:Y:S01]  /*8ef0*/  HMMA.16816.F32 R16, R68.reuse, R78, R16 ;  /* 0x0000004e4410723c */ /* 0x040fe20000001810 */
[----:B------:R-:W1:Y:S03]  /*8f00*/  LDSM.16.MT88.4 R76, [R203+0x6800] ;  /* 0x00680000cb4c783b */ /* 0x000e660000004200 */
[----:B------:R-:W-:Y:S02]  /*8f10*/  IMAD.MOV.U32 R132, RZ, RZ, R124 ;  /* 0x000000ffff847224 */ /* 0x000fe400078e007c */
[----:B------:R-:W-:Y:S01]  /*8f20*/  IMAD.MOV.U32 R124, RZ, RZ, R123 ;  /* 0x000000ffff7c7224 */ /* 0x000fe200078e007b */
[----:B------:R-:W-:Y:S01]  /*8f30*/  MOV R123, R151 ;  /* 0x00000097007b7202 */ /* 0x000fe20000000f00 */
[C---:B------:R-:W-:Y:S01]  /*8f40*/  HMMA.16816.F32 R20, R68.reuse, R92, R20 ;  /* 0x0000005c4414723c */ /* 0x040fe20000001814 */
[----:B------:R3:W5:Y:S03]  /*8f50*/  MUFU.EX2 R151, R2 ;  /* 0x0000000200977308 */ /* 0x0007660000000800 */
[----:B------:R-:W-:Y:S02]  /*8f60*/  IMAD.MOV.U32 R115, RZ, RZ, R124 ;  /* 0x000000ffff737224 */ /* 0x000fe400078e007c */
[----:B------:R-:W-:Y:S02]  /*8f70*/  LDSM.16.MT88.4 R124, [R200+0x3800] ;  /* 0x00380000c87c783b */ /* 0x000fe40000004200 */
[C---:B------:R-:W-:Y:S06]  /*8f80*/  HMMA.16816.F32 R24, R68.reuse, R94, R24 ;  /* 0x0000005e4418723c */ /* 0x040fec0000001818 */
[----:B------:R-:W-:Y:S02]  /*8f90*/  LDSM.16.MT88.4 R92, [R204+0x7000] ;  /* 0x00700000cc5c783b */ /* 0x000fe40000004200 */
[C---:B------:R-:W-:Y:S08]  /*8fa0*/  HMMA.16816.F32 R28, R68.reuse, R80, R28 ;  /* 0x00000050441c723c */ /* 0x040ff0000000181c */
[C---:B------:R-:W-:Y:S01]  /*8fb0*/  HMMA.16816.F32 R32, R68.reuse, R82, R32 ;  /* 0x000000524420723c */ /* 0x040fe20000001820 */
[----:B------:R-:W5:Y:S03]  /*8fc0*/  LDSM.16.MT88.4 R80, [R206+0x6800] ;  /* 0x00680000ce50783b */ /* 0x000f660000004200 */
[--C-:B---3--:R-:W-:Y:S02]  /*8fd0*/  FFMA.FTZ R2, R147, c[0x0][0x2d0], -R148.reuse ;  /* 0x0000b40093027a23 */ /* 0x108fe40000010894 */
[----:B------:R-:W-:Y:S02]  /*8fe0*/  IMAD.MOV.U32 R147, RZ, RZ, R135 ;  /* 0x000000ffff937224 */ /* 0x000fe400078e0087 */
[C---:B------:R-:W-:Y:S01]  /*8ff0*/  HMMA.16816.F32 R36, R68.reuse, R84, R36 ;  /* 0x000000544424723c */ /* 0x040fe20000001824 */
[----:B------:R3:W-:Y:S07]  /*9000*/  MUFU.EX2 R135, R2 ;  /* 0x0000000200877308 */ /* 0x0007ee0000000800 */
[C---:B------:R-:W-:Y:S01]  /*9010*/  HMMA.16816.F32 R40, R68.reuse, R86, R40 ;  /* 0x000000564428723c */ /* 0x040fe20000001828 */
[----:B------:R-:W-:Y:S07]  /*9020*/  LDSM.16.MT88.4 R84, [R203+0x3000] ;  /* 0x00300000cb54783b */ /* 0x000fee0000004200 */
[C---:B----4-:R-:W-:Y:S08]  /*9030*/  HMMA.16816.F32 R44, R68.reuse, R72, R44 ;  /* 0x00000048442c723c */ /* 0x050ff0000000182c */
[C---:B------:R-:W-:Y:S01]  /*9040*/  HMMA.16816.F32 R48, R68.reuse, R74, R48 ;  /* 0x0000004a4430723c */ /* 0x040fe20000001830 */
[----:B------:R-:W4:Y:S03]  /*9050*/  LDSM.16.MT88.4 R72, [R200+0x3000] ;  /* 0x00300000c848783b */ /* 0x000f260000004200 */
[----:B---3--:R-:W-:Y:S04]  /*9060*/  FFMA.FTZ R2, R134, c[0x0][0x2d0], -R148 ;  /* 0x0000b40086027a23 */ /* 0x008fe80000010894 */
[C---:B-1----:R-:W-:Y:S01]  /*9070*/  HMMA.16816.F32 R52, R68.reuse, R76, R52 ;  /* 0x0000004c4434723c */ /* 0x042fe20000001834 */
[----:B------:R1:W3:Y:S07]  /*9080*/  MUFU.EX2 R134, R2 ;  /* 0x0000000200867308 */ /* 0x0002ee0000000800 */
[C---:B------:R-:W-:Y:S01]  /*9090*/  HMMA.16816.F32 R56, R68.reuse, R78, R56 ;  /* 0x0000004e4438723c */ /* 0x040fe20000001838 */
[----:B------:R-:W2:Y:S07]  /*90a0*/  LDSM.16.MT88.4 R76, [R204+0x3000] ;  /* 0x00300000cc4c783b */ /* 0x000eae0000004200 */
[C---:B-----5:R-:W-:Y:S08]  /*90b0*/  HMMA.16816.F32 R60, R68.reuse, R80, R60 ;  /* 0x00000050443c723c */ /* 0x060ff0000000183c */
[----:B------:R-:W-:Y:S01]  /*90c0*/  HMMA.16816.F32 R64, R68, R82, R64 ;  /* 0x000000524440723c */ /* 0x000fe20000001840 */
[----:B------:R-:W-:Y:S03]  /*90d0*/  LDSM.16.MT88.4 R80, [R200+0x7000] ;  /* 0x00700000c850783b */ /* 0x000fe60000004200 */
[----:B-1----:R-:W-:Y:S02]  /*90e0*/  FFMA.FTZ R2, R177, c[0x0][0x2d0], -R149 ;  /* 0x0000b400b1027a23 */ /* 0x002fe40000010895 */
[----:B------:R-:W-:Y:S01]  /*90f0*/  IMAD.MOV.U32 R177, RZ, RZ, R144 ;  /* 0x000000ffffb17224 */ /* 0x000fe200078e0090 */
[----:B------:R-:W-:Y:S01]  /*9100*/  F2FP.PACK_AB R68, R151, R152 ;  /* 0x000000989744723e */ /* 0x000fe200000000ff */
[----:B------:R-:W-:Y:S01]  /*9110*/  IMAD.MOV.U32 R144, RZ, RZ, R133 ;  /* 0x000000ffff907224 */ /* 0x000fe200078e0085 */
[----:B---3--:R-:W-:Y:S01]  /*9120*/  F2FP.PACK_AB R69, R134, R135 ;  /* 0x000000878645723e */ /* 0x008fe200000000ff */
[----:B------:R1:W-:Y:S02]  /*9130*/  MUFU.EX2 R133, R2 ;  /* 0x0000000200857308 */ /* 0x0003e40000000800 */
[----:B-1----:R-:W-:Y:S08]  /*9140*/  FFMA.FTZ R2, R150, c[0x0][0x2d0], -R149 ;  /* 0x0000b40096027a23 */ /* 0x002ff00000010895 */
[----:B------:R1:W3:Y:S01]  /*9150*/  MUFU.EX2 R150, R2 ;  /* 0x0000000200967308 */ /* 0x0002e20000000800 */
[----:B--2---:R-:W-:Y:S02]  /*9160*/  FFMA.FTZ R100, R3, R88, R100 ;  /* 0x0000005803647223 */ /* 0x004fe40000010064 */
[----:B------:R-:W2:Y:S07]  /*9170*/  LDSM.16.MT88.4 R88, [R206+0x3000] ;  /* 0x00300000ce58783b */ /* 0x000eae0000004200 */
[----:B------:R-:W-:Y:S01]  /*9180*/  MUFU.EX2 R3, R97 ;  /* 0x0000006100037308 */ /* 0x000fe20000000800 */
[----:B------:R-:W-:Y:S02]  /*9190*/  FFMA.FTZ R0, R0, R114, R115 ;  /* 0x0000007200007223 */ /* 0x000fe40000010073 */
[----:B-1----:R-:W-:Y:S01]  /*91a0*/  FFMA.FTZ R2, R132, c[0x0][0x2d0], -R148 ;  /* 0x0000b40084027a23 */ /* 0x002fe20000010894 */
[----:B---3--:R-:W-:Y:S01]  /*91b0*/  F2FP.PACK_AB R70, R150, R133 ;  /* 0x000000859646723e */ /* 0x008fe200000000ff */
[----:B------:R-:W-:Y:S05]  /*91c0*/  FADD.FTZ R0, R112, R0 ;  /* 0x0000000070007221 */ /* 0x000fea0000010000 */
[----:B------:R1:W-:Y:S01]  /*91d0*/  MUFU.EX2 R132, R2 ;  /* 0x0000000200847308 */ /* 0x0003e20000000800 */
[----:B------:R-:W-:Y:S04]  /*91e0*/  FADD.FTZ R0, R122, R0 ;  /* 0x000000007a007221 */ /* 0x000fe80000010000 */
[----:B------:R-:W-:Y:S04]  /*91f0*/  FADD.FTZ R0, R120, R0 ;  /* 0x0000000078007221 */ /* 0x000fe80000010000 */
[----:B------:R-:W-:Y:S04]  /*9200*/  FADD.FTZ R0, R182, R0 ;  /* 0x00000000b6007221 */ /* 0x000fe80000010000 */
[----:B------:R-:W-:Y:S04]  /*9210*/  FADD.FTZ R0, R180, R0 ;  /* 0x00000000b4007221 */ /* 0x000fe80000010000 */
[----:B------:R-:W-:Y:S04]  /*9220*/  FADD.FTZ R0, R178, R0 ;  /* 0x00000000b2007221 */ /* 0x000fe80000010000 */
[----:B------:R-:W-:Y:S02]  /*9230*/  FADD.FTZ R0, R103, R0 ;  /* 0x0000000067007221 */ /* 0x000fe40000010000 */
[--C-:B-1----:R-:W-:Y:S02]  /*9240*/  FFMA.FTZ R2, R147, c[0x0][0x2d0], -R148.reuse ;  /* 0x0000b40093027a23 */ /* 0x102fe40000010894 */
[----:B------:R-:W-:Y:S02]  /*9250*/  FFMA.FTZ R148, R119, c[0x0][0x2d0], -R148 ;  /* 0x0000b40077947a23 */ /* 0x000fe40000010894 */
[----:B------:R-:W1:Y:S01]  /*9260*/  MUFU.EX2 R147, R2 ;  /* 0x0000000200937308 */ /* 0x000e620000000800 */
[----:B------:R-:W-:Y:S04]  /*9270*/  FADD.FTZ R0, R101, R0 ;  /* 0x0000000065007221 */ /* 0x000fe80000010000 */
[----:B------:R-:W-:Y:S04]  /*9280*/  FADD.FTZ R0, R251, R0 ;  /* 0x00000000fb007221 */ /* 0x000fe80000010000 */
[----:B------:R-:W-:Y:S01]  /*9290*/  FADD.FTZ R0, R111, R0 ;  /* 0x000000006f007221 */ /* 0x000fe20000010000 */
[----:B------:R-:W-:Y:S03]  /*92a0*/  MUFU.EX2 R119, R99 ;  /* 0x0000006300777308 */ /* 0x000fe60000000800 */
[----:B------:R-:W-:Y:S04]  /*92b0*/  FADD.FTZ R0, R110, R0 ;  /* 0x000000006e007221 */ /* 0x000fe80000010000 */
[----:B------:R-:W-:Y:S03]  /*92c0*/  FADD.FTZ R0, R108, R0 ;  /* 0x000000006c007221 */ /* 0x000fe60000010000 */
[----:B------:R-:W3:Y:S01]  /*92d0*/  MUFU.EX2 R148, R148 ;  /* 0x0000009400947308 */ /* 0x000ee20000000800 */
[----:B------:R-:W-:Y:S01]  /*92e0*/  FADD.FTZ R0, R165, R0 ;  /* 0x00000000a5007221 */ /* 0x000fe20000010000 */
[----:B-1----:R-:W-:Y:S01]  /*92f0*/  F2FP.PACK_AB R71, R147, R132 ;  /* 0x000000849347723e */ /* 0x002fe200000000ff */
[--C-:B------:R-:W-:Y:S02]  /*9300*/  FFMA.FTZ R2, R177, c[0x0][0x2d0], -R149.reuse ;  /* 0x0000b400b1027a23 */ /* 0x100fe40000010895 */
[----:B------:R-:W-:Y:S02]  /*9310*/  FFMA.FTZ R149, R144, c[0x0][0x2d0], -R149 ;  /* 0x0000b40090957a23 */ /* 0x000fe40000010895 */
[----:B------:R-:W-:Y:S03]  /*9320*/  IMAD.MOV.U32 R177, RZ, RZ, R145 ;  /* 0x000000ffffb17224 */ /* 0x000fe600078e0091 */
[----:B------:R-:W-:Y:S01]  /*9330*/  MUFU.EX2 R144, R98 ;  /* 0x0000006200907308 */ /* 0x000fe20000000800 */
[C---:B----4-:R-:W-:Y:S03]  /*9340*/  HMMA.16816.F32 R4, R68.reuse, R72, R4 ;  /* 0x000000484404723c */ /* 0x050fe60000001804 */
[----:B------:R-:W-:Y:S04]  /*9350*/  FADD.FTZ R0, R162, R0 ;  /* 0x00000000a2007221 */ /* 0x000fe80000010000 */
[----:B------:R-:W-:Y:S01]  /*9360*/  FADD.FTZ R0, R161, R0 ;  /* 0x00000000a1007221 */ /* 0x000fe20000010000 */
[C---:B------:R-:W-:Y:S01]  /*9370*/  HMMA.16816.F32 R8, R68.reuse, R74, R8 ;  /* 0x0000004a4408723c */ /* 0x040fe20000001808 */
[----:B------:R-:W1:Y:S01]  /*9380*/  LDSM.16.MT88.4 R72, [R203+0x7000] ;  /* 0x00700000cb48783b */ /* 0x000e620000004200 */
[----:B------:R4:W-:Y:S02]  /*9390*/  MUFU.EX2 R145, R96 ;  /* 0x0000006000917308 */ /* 0x0009e40000000800 */
[----:B------:R-:W-:Y:S01]  /*93a0*/  FADD.FTZ R0, R131, R0 ;  /* 0x0000000083007221 */ /* 0x000fe20000010000 */
[----:B---3--:R-:W-:Y:S03]  /*93b0*/  F2FP.PACK_AB R115, R148, R118 ;  /* 0x000000769473723e */ /* 0x008fe600000000ff */
[C---:B------:R-:W-:Y:S04]  /*93c0*/  HMMA.16816.F32 R12, R68.reuse, R76, R12 ;  /* 0x0000004c440c723c */ /* 0x040fe8000000180c */
[----:B------:R3:W5:Y:S01]  /*93d0*/  MUFU.EX2 R146, R2 ;  /* 0x0000000200927308 */ /* 0x0007620000000800 */
[----:B------:R-:W-:Y:S03]  /*93e0*/  FADD.FTZ R0, R130, R0 ;  /* 0x0000000082007221 */ /* 0x000fe60000010000 */
[C---:B------:R-:W-:Y:S01]  /*93f0*/  HMMA.16816.F32 R16, R68.reuse, R78, R16 ;  /* 0x0000004e4410723c */ /* 0x040fe20000001810 */
[----:B------:R-:W1:Y:S03]  /*9400*/  LDSM.16.MT88.4 R76, [R206+0x7000] ;  /* 0x00700000ce4c783b */ /* 0x000e660000004200 */
[----:B------:R-:W-:Y:S02]  /*9410*/  FADD.FTZ R0, R128, R0 ;  /* 0x0000000080007221 */ /* 0x000fe40000010000 */
[----:B------:R-:W2:Y:S02]  /*9420*/  MUFU.EX2 R149, R149 ;  /* 0x0000009500957308 */ /* 0x000ea40000000800 */
[C---:B------:R-:W-:Y:S01]  /*9430*/  HMMA.16816.F32 R20, R68.reuse, R84, R20 ;  /* 0x000000544414723c */ /* 0x040fe20000001814 */
[----:B----4-:R-:W-:Y:S03]  /*9440*/  LDSM.16.MT88.4 R96, [R200+0x7800] ;  /* 0x00780000c860783b */ /* 0x010fe60000004200 */
[----:B------:R-:W-:Y:S04]  /*9450*/  FADD.FTZ R0, R157, R0 ;  /* 0x000000009d007221 */ /* 0x000fe80000010000 */
[C---:B------:R-:W-:Y:S01]  /*9460*/  HMMA.16816.F32 R24, R68.reuse, R86, R24 ;  /* 0x000000564418723c */ /* 0x040fe20000001818 */
[----:B------:R-:W-:Y:S03]  /*9470*/  LDSM.16.MT88.4 R84, [R203+0x3800] ;  /* 0x00380000cb54783b */ /* 0x000fe60000004200 */
[----:B---3--:R-:W-:Y:S01]  /*9480*/  FADD.FTZ R2, R113, R100 ;  /* 0x0000006471027221 */ /* 0x008fe20000010000 */
[----:B-----5:R-:W-:Y:S01]  /*9490*/  F2FP.PACK_AB R112, R145, R146 ;  /* 0x000000929170723e */ /* 0x020fe200000000ff */
[----:B------:R-:W-:Y:S01]  /*94a0*/  FADD.FTZ R0, R107, R0 ;  /* 0x000000006b007221 */ /* 0x000fe20000010000 */
[----:B------:R-:W-:Y:S01]  /*94b0*/  F2FP.PACK_AB R113, R144, R3 ;  /* 0x000000039071723e */ /* 0x000fe200000000ff */
[C---:B--2---:R-:W-:Y:S04]  /*94c0*/  HMMA.16816.F32 R28, R68.reuse, R88, R28 ;  /* 0x00000058441c723c */ /* 0x044fe8000000181c */
[----:B------:R-:W-:Y:S01]  /*94d0*/  FADD.FTZ R2, R123, R2 ;  /* 0x000000027b027221 */ /* 0x000fe20000010000 */
[----:B------:R-:W-:Y:S01]  /*94e0*/  F2FP.PACK_AB R114, R149, R119 ;  /* 0x000000779572723e */ /* 0x000fe200000000ff */
[----:B------:R-:W-:Y:S02]  /*94f0*/  FADD.FTZ R0, R106, R0 ;  /* 0x000000006a007221 */ /* 0x000fe40000010000 */
[C---:B------:R-:W-:Y:S01]  /*9500*/  HMMA.16816.F32 R32, R68.reuse, R90, R32 ;  /* 0x0000005a4420723c */ /* 0x040fe20000001820 */
[----:B------:R-:W-:Y:S03]  /*9510*/  LDSM.16.MT88.4 R88, [R206+0x3800] ;  /* 0x00380000ce58783b */ /* 0x000fe60000004200 */
[----:B------:R-:W-:Y:S02]  /*9520*/  FADD.FTZ R2, R121, R2 ;  /* 0x0000000279027221 */ /* 0x000fe40000010000 */
[----:B------:R-:W-:Y:S02]  /*9530*/  FADD.FTZ R0, R104, R0 ;  /* 0x0000000068007221 */ /* 0x000fe40000010000 */
[C---:B------:R-:W-:Y:S04]  /*9540*/  HMMA.16816.F32 R36, R68.reuse, R80, R36 ;  /* 0x000000504424723c */ /* 0x040fe80000001824 */
[----:B------:R-:W-:Y:S02]  /*9550*/  FADD.FTZ R2, R231, R2 ;  /* 0x00000002e7027221 */ /* 0x000fe40000010000 */
[----:B------:R-:W-:Y:S02]  /*9560*/  FADD.FTZ R0, R153, R0 ;  /* 0x0000000099007221 */ /* 0x000fe40000010000 */
[C---:B------:R-:W-:Y:S01]  /*9570*/  HMMA.16816.F32 R40, R68.reuse, R82, R40 ;  /* 0x000000524428723c */ /* 0x040fe20000001828 */
[----:B------:R-:W2:Y:S03]  /*9580*/  LDSM.16.MT88.4 R80, [R204+0x3800] ;  /* 0x00380000cc50783b */ /* 0x000ea60000004200 */
        /* <DEDUP_REMOVED lines=8> */
[C---:B-1----:R-:W-:Y:S04]  /*9610*/  HMMA.16816.F32 R52, R68.reuse, R72, R52 ;  /* 0x000000484434723c */ /* 0x042fe80000001834 */
[----:B------:R-:W-:Y:S02]  /*9620*/  FADD.FTZ R2, R102, R2 ;  /* 0x0000000266027221 */ /* 0x000fe40000010000 */
[----:B------:R-:W1:Y:S01]  /*9630*/  LDSM.16.MT88.4 R100, [R204+0x7800] ;  /* 0x00780000cc64783b */ /* 0x000e620000004200 */
[----:B------:R-:W-:Y:S01]  /*9640*/  FADD.FTZ R0, R147, R0 ;  /* 0x0000000093007221 */ /* 0x000fe20000010000 */
[C---:B------:R-:W-:Y:S04]  /*9650*/  HMMA.16816.F32 R56, R68.reuse, R74, R56 ;  /* 0x0000004a4438723c */ /* 0x040fe80000001838 */
[----:B------:R-:W-:Y:S02]  /*9660*/  FADD.FTZ R2, R252, R2 ;  /* 0x00000002fc027221 */ /* 0x000fe40000010000 */
[----:B------:R-:W-:Y:S02]  /*9670*/  FADD.FTZ R3, R3, R0 ;  /* 0x0000000003037221 */ /* 0x000fe40000010000 */
[C---:B------:R-:W-:Y:S04]  /*9680*/  HMMA.16816.F32 R60, R68.reuse, R76, R60 ;  /* 0x0000004c443c723c */ /* 0x040fe8000000183c */
[----:B------:R-:W-:Y:S02]  /*9690*/  FADD.FTZ R2, R176, R2 ;  /* 0x00000002b0027221 */ /* 0x000fe40000010000 */
[----:B------:R-:W-:Y:S02]  /*96a0*/  FADD.FTZ R3, R144, R3 ;  /* 0x0000000390037221 */ /* 0x000fe40000010000 */
[----:B------:R-:W-:Y:S04]  /*96b0*/  HMMA.16816.F32 R64, R68, R78, R64 ;  /* 0x0000004e4440723c */ /* 0x000fe80000001840 */
[----:B------:R-:W-:Y:S04]  /*96c0*/  FADD.FTZ R2, R167, R2 ;  /* 0x00000002a7027221 */ /* 0x000fe80000010000 */
[C---:B------:R-:W-:Y:S01]  /*96d0*/  HMMA.16816.F32 R120, R112.reuse, R124, R4 ;  /* 0x0000007c7078723c */ /* 0x040fe20000001804 */
[----:B------:R-:W-:Y:S04]  /*96e0*/  LDSM.16.MT88.4 R4, [R206+0x7800] ;  /* 0x00780000ce04783b */ /* 0x000fe80000004200 */
[----:B------:R-:W-:Y:S03]  /*96f0*/  FADD.FTZ R2, R109, R2 ;  /* 0x000000026d027221 */ /* 0x000fe60000010000 */
[C---:B------:R-:W-:Y:S01]  /*9700*/  HMMA.16816.F32 R124, R112.reuse, R126, R8 ;  /* 0x0000007e707c723c */ /* 0x040fe20000001808 */
[----:B------:R-:W3:Y:S03]  /*9710*/  LDL R8, [R1+0x28] ;  /* 0x0000280001087983 */ /* 0x000ee60000100800 */
[----:B------:R-:W-:Y:S01]  /*9720*/  FADD.FTZ R2, R166, R2 ;  /* 0x00000002a6027221 */ /* 0x000fe20000010000 */
[----:B------:R-:W4:Y:S03]  /*9730*/  LDSM.16.MT88.4 R108, [R203+0x7800] ;  /* 0x00780000cb6c783b */ /* 0x000f260000004200 */
[C---:B--2---:R-:W-:Y:S04]  /*9740*/  HMMA.16816.F32 R68, R112.reuse, R80, R12 ;  /* 0x000000507044723c */ /* 0x044fe8000000180c */
[----:B------:R-:W-:Y:S04]  /*9750*/  FADD.FTZ R2, R164, R2 ;  /* 0x00000002a4027221 */ /* 0x000fe80000010000 */
[C---:B------:R-:W-:Y:S04]  /*9760*/  HMMA.16816.F32 R72, R112.reuse, R82, R16 ;  /* 0x000000527048723c */ /* 0x040fe80000001810 */
        /* <DEDUP_REMOVED lines=13> */
[C---:B-1----:R-:W-:Y:S04]  /*9840*/  HMMA.16816.F32 R128, R112.reuse, R100, R44 ;  /* 0x000000647080723c */ /* 0x042fe8000000182c */
[----:B------:R-:W-:Y:S04]  /*9850*/  FADD.FTZ R2, R105, R2 ;  /* 0x0000000269027221 */ /* 0x000fe80000010000 */
[C---:B------:R-:W-:Y:S04]  /*9860*/  HMMA.16816.F32 R100, R112.reuse, R102, R48 ;  /* 0x000000667064723c */ /* 0x040fe80000001830 */
[----:B------:R-:W-:Y:S04]  /*9870*/  FADD.FTZ R2, R154, R2 ;  /* 0x000000029a027221 */ /* 0x000fe80000010000 */
[C---:B----4-:R-:W-:Y:S04]  /*9880*/  HMMA.16816.F32 R104, R112.reuse, R108, R52 ;  /* 0x0000006c7068723c */ /* 0x050fe80000001834 */
[----:B------:R-:W-:Y:S04]  /*9890*/  FADD.FTZ R2, R152, R2 ;  /* 0x0000000298027221 */ /* 0x000fe80000010000 */
[C---:B------:R-:W-:Y:S04]  /*98a0*/  HMMA.16816.F32 R108, R112.reuse, R110, R56 ;  /* 0x0000006e706c723c */ /* 0x040fe80000001838 */
[----:B------:R-:W-:Y:S04]  /*98b0*/  FADD.FTZ R2, R151, R2 ;  /* 0x0000000297027221 */ /* 0x000fe80000010000 */
[----:B------:R-:W-:Y:S02]  /*98c0*/  FADD.FTZ R2, R133, R2 ;  /* 0x0000000285027221 */ /* 0x000fe40000010000 */
[C---:B------:R-:W-:Y:S03]  /*98d0*/  HMMA.16816.F32 R132, R112.reuse, R4, R60 ;  /* 0x000000047084723c */ /* 0x040fe6000000183c */
[----:B------:R-:W-:Y:S04]  /*98e0*/  FADD.FTZ R2, R150, R2 ;  /* 0x0000000296027221 */ /* 0x000fe80000010000 */
[----:B------:R-:W-:Y:S01]  /*98f0*/  FADD.FTZ R2, R146, R2 ;  /* 0x0000000292027221 */ /* 0x000fe20000010000 */
[----:B------:R-:W-:Y:S04]  /*9900*/  HMMA.16816.F32 R112, R112, R6, R64 ;  /* 0x000000067070723c */ /* 0x000fe80000001840 */
[----:B------:R-:W-:Y:S04]  /*9910*/  FADD.FTZ R0, R145, R2 ;  /* 0x0000000291007221 */ /* 0x000fe80000010000 */
[----:B------:R-:W-:Y:S04]  /*9920*/  FADD.FTZ R2, R119, R0 ;  /* 0x0000000077027221 */ /* 0x000fe80000010000 */
[----:B------:R-:W-:Y:S02]  /*9930*/  FADD.FTZ R0, R118, R3 ;  /* 0x0000000376007221 */ /* 0x000fe40000010000 */
[----:B------:R-:W-:Y:S02]  /*9940*/  FADD.FTZ R2, R149, R2 ;  /* 0x0000000295027221 */ /* 0x000fe40000010000 */
[----:B------:R-:W-:Y:S02]  /*9950*/  FADD.FTZ R0, R148, R0 ;  /* 0x0000000094007221 */ /* 0x000fe40000010000 */
[----:B------:R-:W-:Y:S01]  /*9960*/  IMAD.MOV.U32 R118, RZ, RZ, R116 ;  /* 0x000000ffff767224 */ /* 0x000fe200078e0074 */
[----:B------:R1:W-:Y:S01]  /*9970*/  STL [R1+0x4], R2 ;  /* 0x0000040201007387 */ /* 0x0003e20000100800 */
[----:B------:R-:W-:Y:S03]  /*9980*/  IMAD.MOV.U32 R3, RZ, RZ, R117 ;  /* 0x000000ffff037224 */ /* 0x000fe600078e0075 */
[----:B------:R1:W-:Y:S01]  /*9990*/  STL [R1+0x8], R0 ;  /* 0x0000080001007387 */ /* 0x0003e20000100800 */
[----:B---3--:R-:W-:Y:S01]  /*99a0*/  ISETP.GT.AND P0, PT, R229, R8, PT ;  /* 0x00000008e500720c */ /* 0x008fe20003f04270 */
[----:B------:R-:W-:Y:S11]  /*99b0*/  IMAD.MOV.U32 R229, RZ, RZ, R230 ;  /* 0x000000ffffe57224 */ /* 0x000ff600078e00e6 */
[----:B------:R-:W-:Y:S01]  /*99c0*/  @!UPT UIADD3 URZ, URZ, URZ, URZ ;  /* 0x0000003f3f3ff290 */ /* 0x000fe2000fffe03f */
[----:B-1----:R-:W-:-:S05]  /*99d0*/  @P0 BRA `(.L_x_71) ;  /* 0xffffbe2000000947 */ /* 0x002fca000383ffff */
.L_x_70:
[----:B-1----:R-:W2:Y:S02]  /*99e0*/  LDL R0, [R1] ;  /* 0x0000000001007983 */ /* 0x002ea40000100800 */
[----:B--2---:R-:W-:-:S13]  /*99f0*/  ISETP.GE.AND P0, PT, R230, R0, PT ;  /* 0x00000000e600720c */ /* 0x004fda0003f06270 */
[----:B------:R-:W-:Y:S05]  /*9a00*/  @!P0 BRA `(.L_x_72) ;  /* 0x000034b000008947 */ /* 0x000fea0003800000 */
[----:B------:R-:W-:Y:S02]  /*9a10*/  MOV R119, R116 ;  /* 0x0000007400777202 */ /* 0x000fe40000000f00 */
[----:B------:R-:W-:Y:S02]  /*9a20*/  MOV R118, R117 ;  /* 0x0000007500767202 */ /* 0x000fe40000000f00 */
.L_x_73:
[----:B------:R-:W2:Y:S01]  /*9a30*/  LDL.64 R154, [R1+0x18] ;  /* 0x00001800019a7983 */ /* 0x000ea20000100a00 */
[----:B------:R-:W-:Y:S04]  /*9a40*/  DEPBAR.LE SB0, 0x0 ;  /* 0x000080000000791a */ /* 0x000fe80000000000 */
[----:B------:R-:W-:Y:S01]  /*9a50*/  WARPSYNC 0xffffffff ;  /* 0xffffffff00007948 */ /* 0x000fe20003800000 */
[----:B------:R-:W3:Y:S01]  /*9a60*/  LDL R152, [R1+0x24] ;  /* 0x0000240001987983 */ /* 0x000ee20000100800 */
[----:B------:R-:W-:Y:S01]  /*9a70*/  SHF.R.S32.HI R0, RZ, 0x1f, R230 ;  /* 0x0000001fff007819 */ /* 0x000fe200000114e6 */
[----:B------:R-:W-:Y:S01]  /*9a80*/  IMAD.WIDE.U32 R2, R230, c[0x0][0x208], RZ ;  /* 0x00008200e6027a25 */ /* 0x000fe200078e00ff */
[----:B------:R-:W-:Y:S01]  /*9a90*/  MOV R232, 0x6 ;  /* 0x0000000600e87802 */ /* 0x000fe20000000f00 */
[----:B------:R-:W-:Y:S02]  /*9aa0*/  BAR.SYNC.DEFER_BLOCKING 0x0 ;  /* 0x0000000000007b1d */ /* 0x000fe40000010000 */
[----:B------:R-:W-:Y:S01]  /*9ab0*/  IMAD R0, R0, c[0x0][0x208], RZ ;  /* 0x0000820000007a24 */ /* 0x000fe200078e02ff */
[----:B------:R-:W-:Y:S03]  /*9ac0*/  SHF.L.U32 R116, R2, 0x7, RZ ;  /* 0x0000000702747819 */ /* 0x000fe600000006ff */
[----:B------:R-:W-:Y:S05]  /*9ad0*/  IMAD R0, R230, c[0x0][0x20c], R0 ;  /* 0x00008300e6007a24 */ /* 0x000fea00078e0200 */
[----:B------:R-:W-:Y:S04]  /*9ae0*/  IADD3 R0, R3, R0, RZ ;  /* 0x0000000003007210 */ /* 0x000fe80007ffe0ff */
[----:B------:R-:W-:Y:S01]  /*9af0*/  SHF.L.U64.HI R0, R2, 0x7, R0 ;  /* 0x0000000702007819 */ /* 0x000fe20000010200 */
[----:B------:R-:W1:Y:S08]  /*9b00*/  LDSM.16.M88.4 R8, [R201] ;  /* 0x00000000c908783b */ /* 0x000e700000000200 */
[----:B------:R-:W4:Y:S08]  /*9b10*/  LDSM.16.M88.4 R16, [R201+0x800] ;  /* 0x00080000c910783b */ /* 0x000f300000000200 */
[----:B------:R-:W5:Y:S08]  /*9b20*/  LDSM.16.M88.4 R24, [R201+0x1000] ;  /* 0x00100000c918783b */ /* 0x000f700000000200 */
[----:B------:R-:W3:Y:S04]  /*9b30*/  LDL R229, [R1] ;  /* 0x0000000001e57983 */ /* 0x000ee80000100800 */
[----:B------:R-:W5:Y:S08]  /*9b40*/  LDSM.16.M88.4 R32, [R201+0x1800] ;  /* 0x00180000c920783b */ /* 0x000f700000000200 */
[----:B------:R-:W3:Y:S01]  /*9b50*/  LDL.64 R234, [R1+0x10] ;  /* 0x0000100001ea7983 */ /* 0x000ee20000100a00 */
[C---:B-1----:R-:W-:Y:S05]  /*9b60*/  HMMA.16816.F32 R4, R136.reuse, R8, RZ ;  /* 0x000000088804723c */ /* 0x042fea00000018ff */
[----:B------:R-:W1:Y:S03]  /*9b70*/  LDSM.16.M88.4 R40, [R201+0x2000] ;  /* 0x00200000c928783b */ /* 0x000e660000000200 */
[C---:B------:R-:W-:Y:S05]  /*9b80*/  HMMA.16816.F32 R8, R136.reuse, R10, RZ ;  /* 0x0000000a8808723c */ /* 0x040fea00000018ff */
[----:B------:R-:W3:Y:S04]  /*9b90*/  LDL R233, [R1+0x20] ;  /* 0x0000200001e97983 */ /* 0x000ee80000100800 */
[----:B------:R-:W1:Y:S01]  /*9ba0*/  LDSM.16.M88.4 R48, [R201+0x2800] ;  /* 0x00280000c930783b */ /* 0x000e620000000200 */
[C---:B----4-:R-:W-:Y:S07]  /*9bb0*/  HMMA.16816.F32 R12, R136.reuse, R16, RZ ;  /* 0x00000010880c723c */ /* 0x050fee00000018ff */
[----:B------:R-:W4:Y:S01]  /*9bc0*/  LDSM.16.M88.4 R56, [R201+0x3000] ;  /* 0x00300000c938783b */ /* 0x000f220000000200 */
[C---:B------:R-:W-:Y:S07]  /*9bd0*/  HMMA.16816.F32 R16, R136.reuse, R18, RZ ;  /* 0x000000128810723c */ /* 0x040fee00000018ff */
[----:B------:R-:W4:Y:S01]  /*9be0*/  LDSM.16.M88.4 R64, [R201+0x3800] ;  /* 0x00380000c940783b */ /* 0x000f220000000200 */
[C---:B-----5:R-:W-:Y:S07]  /*9bf0*/  HMMA.16816.F32 R20, R136.reuse, R24, RZ ;  /* 0x000000188814723c */ /* 0x060fee00000018ff */
[----:B------:R-:W5:Y:S01]  /*9c00*/  LDSM.16.M88.4 R144, [R207] ;  /* 0x00000000cf90783b */ /* 0x000f620000000200 */
[C---:B------:R-:W-:Y:S07]  /*9c10*/  HMMA.16816.F32 R24, R136.reuse, R26, RZ ;  /* 0x0000001a8818723c */ /* 0x040fee00000018ff */
[----:B------:R-:W4:Y:S01]  /*9c20*/  LDSM.16.M88.4 R148, [R222] ;  /* 0x00000000de94783b */ /* 0x000f220000000200 */
[C---:B------:R-:W-:Y:S07]  /*9c30*/  HMMA.16816.F32 R28, R136.reuse, R32, RZ ;  /* 0x00000020881c723c */ /* 0x040fee00000018ff */
[----:B------:R-:W-:Y:S01]  /*9c40*/  LDSM.16.M88.4 R156, [R219] ;  /* 0x00000000db9c783b */ /* 0x000fe20000000200 */
[C---:B------:R-:W-:Y:S07]  /*9c50*/  HMMA.16816.F32 R32, R136.reuse, R34, RZ ;  /* 0x000000228820723c */ /* 0x040fee00000018ff */
[----:B------:R-:W-:Y:S01]  /*9c60*/  LDSM.16.M88.4 R160, [R218] ;  /* 0x00000000daa0783b */ /* 0x000fe20000000200 */
[C---:B-1----:R-:W-:Y:S07]  /*9c70*/  HMMA.16816.F32 R36, R136.reuse, R40, RZ ;  /* 0x000000288824723c */ /* 0x042fee00000018ff */
[----:B------:R-:W-:Y:S01]  /*9c80*/  LDSM.16.M88.4 R164, [R217] ;  /* 0x00000000d9a4783b */ /* 0x000fe20000000200 */
[C---:B------:R-:W-:Y:S07]  /*9c90*/  HMMA.16816.F32 R40, R136.reuse, R42, RZ ;  /* 0x0000002a8828723c */ /* 0x040fee00000018ff */
[----:B------:R-:W-:Y:S01]  /*9ca0*/  LDSM.16.M88.4 R176, [R216] ;  /* 0x00000000d8b0783b */ /* 0x000fe20000000200 */
[C---:B------:R-:W-:Y:S08]  /*9cb0*/  HMMA.16816.F32 R44, R136.reuse, R48, RZ ;  /* 0x00000030882c723c */ /* 0x040ff000000018ff */
[C---:B------:R-:W-:Y:S08]  /*9cc0*/  HMMA.16816.F32 R48, R136.reuse, R50, RZ ;  /* 0x000000328830723c */ /* 0x040ff000000018ff */
[C---:B----4-:R-:W-:Y:S08]  /*9cd0*/  HMMA.16816.F32 R52, R136.reuse, R56, RZ ;  /* 0x000000388834723c */ /* 0x050ff000000018ff */
[C---:B------:R-:W-:Y:S08]  /*9ce0*/  HMMA.16816.F32 R56, R136.reuse, R58, RZ ;  /* 0x0000003a8838723c */ /* 0x040ff000000018ff */
[C---:B------:R-:W-:Y:S08]  /*9cf0*/  HMMA.16816.F32 R60, R136.reuse, R64, RZ ;  /* 0x00000040883c723c */ /* 0x040ff000000018ff */
[----:B------:R-:W-:Y:S08]  /*9d00*/  HMMA.16816.F32 R64, R136, R66, RZ ;  /* 0x000000428840723c */ /* 0x000ff000000018ff */
[C---:B-----5:R-:W-:Y:S08]  /*9d10*/  HMMA.16816.F32 R4, R140.reuse, R144, R4 ;  /* 0x000000908c04723c */ /* 0x060ff00000001804 */
[C---:B------:R-:W-:Y:S01]  /*9d20*/  HMMA.16816.F32 R8, R140.reuse, R146, R8 ;  /* 0x000000928c08723c */ /* 0x040fe20000001808 */
[----:B------:R-:W1:Y:S07]  /*9d30*/  LDSM.16.M88.4 R144, [R221] ;  /* 0x00000000dd90783b */ /* 0x000e6e0000000200 */
[C---:B------:R-:W-:Y:S08]  /*9d40*/  HMMA.16816.F32 R12, R140.reuse, R148, R12 ;  /* 0x000000948c0c723c */ /* 0x040ff0000000180c */
[C---:B------:R-:W-:Y:S08]  /*9d50*/  HMMA.16816.F32 R16, R140.reuse, R150, R16 ;  /* 0x000000968c10723c */ /* 0x040ff00000001810 */
[C---:B-1----:R-:W-:Y:S08]  /*9d60*/  HMMA.16816.F32 R20, R140.reuse, R144, R20 ;  /* 0x000000908c14723c */ /* 0x042ff00000001814 */
[C---:B------:R-:W-:Y:S04]  /*9d70*/  HMMA.16816.F32 R24, R140.reuse, R146, R24 ;  /* 0x000000928c18723c */ /* 0x040fe80000001818 */
[C---:B--2---:R-:W-:Y:S02]  /*9d80*/  IADD3 R3, P6, R116.reuse, R154, RZ ;  /* 0x0000009a74037210 */ /* 0x044fe40007fde0ff */
[----:B------:R-:W-:Y:S02]  /*9d90*/  IADD3 R116, P4, P1, R116, 0x40, R154 ;  /* 0x0000004074747810 */ /* 0x000fe4000799e09a */
[C---:B------:R-:W-:Y:S04]  /*9da0*/  LEA R2, P5, R3.reuse, c[0x0][0x1f8], 0x1 ;  /* 0x00007e0003027a11 */ /* 0x040fe800078a08ff */
[C---:B---3--:R-:W-:Y:S02]  /*9db0*/  IADD3.X R117, R0.reuse, R152, RZ, P6, !PT ;  /* 0x0000009800757210 */ /* 0x048fe400037fe4ff */
[----:B------:R-:W-:Y:S02]  /*9dc0*/  IADD3.X R0, R0, RZ, R152, P4, P1 ;  /* 0x000000ff00007210 */ /* 0x000fe400027e2498 */
[----:B------:R-:W1:Y:S01]  /*9dd0*/  LDSM.16.M88.4 R152, [R220] ;  /* 0x00000000dc98783b */ /* 0x000e620000000200 */
[----:B------:R-:W-:Y:S02]  /*9de0*/  LEA.HI.X R3, R3, c[0x0][0x1fc], R117, 0x1, P5 ;  /* 0x00007f0003037a11 */ /* 0x000fe400028f0c75 */
[C---:B------:R-:W-:Y:S04]  /*9df0*/  LEA R180, P0, R116.reuse, c[0x0][0x1f8], 0x1 ;  /* 0x00007e0074b47a11 */ /* 0x040fe800078008ff */
[----:B------:R-:W-:Y:S01]  /*9e00*/  LEA.HI.X R181, R116, c[0x0][0x1fc], R0, 0x1, P0 ;  /* 0x00007f0074b57a11 */ /* 0x000fe200000f0c00 */
[----:B------:R-:W-:Y:S01]  /*9e10*/  @!PT LDS RZ, [RZ] ;  /* 0x00000000fffff984 */ /* 0x000fe20000000800 */
[----:B------:R-:W-:Y:S01]  /*9e20*/  @!PT LDS RZ, [RZ] ;  /* 0x00000000fffff984 */ /* 0x000fe20000000800 */
[----:B------:R-:W-:Y:S01]  /*9e30*/  @!PT LDS RZ, [RZ] ;  /* 0x00000000fffff984 */ /* 0x000fe20000000800 */
[----:B------:R2:W-:Y:S01]  /*9e40*/  LDGSTS.E.BYPASS.LTC128B.128 [R228+0x100], [R2.64], !P3 ;  /* 0x0010000002e47fae */ /* 0x0005e2000d901d46 */
[----:B------:R-:W-:Y:S04]  /*9e50*/  MOV R0, c[0x0][0x208] ;  /* 0x0000820000007a02 */ /* 0x000fe80000000f00 */
[C---:B------:R-:W-:Y:S02]  /*9e60*/  SHF.L.U32 R148, R0.reuse, 0x6, RZ ;  /* 0x0000000600947819 */ /* 0x040fe400000006ff */
[----:B------:R-:W-:Y:S01]  /*9e70*/  SHF.L.U64.HI R0, R0, R232, c[0x0][0x20c] ;  /* 0x0000830000007619 */ /* 0x000fe200000102e8 */
[----:B------:R3:W-:Y:S01]  /*9e80*/  LDGSTS.E.BYPASS.LTC128B.128 [R228+0x4100], [R180.64], !P2 ;  /* 0x04100000b4e47fae */ /* 0x0007e2000d101d46 */
[----:B------:R-:W-:Y:S04]  /*9e90*/  IADD3 R116, P0, R2, R148, RZ ;  /* 0x0000009402747210 */ /* 0x000fe80007f1e0ff */
[----:B------:R-:W-:Y:S05]  /*9ea0*/  IADD3.X R117, R3, R0, RZ, P0, !PT ;  /* 0x0000000003757210 */ /* 0x000fea00007fe4ff */
[----:B------:R4:W-:Y:S08]  /*9eb0*/  LDGSTS.E.BYPASS.LTC128B.128 [R228+0x1100], [R116.64], !P3 ;  /* 0x0110000074e47fae */ /* 0x0009f0000d901d46 */
[----:B------:R4:W-:Y:S01]  /*9ec0*/  LDGSTS.E.BYPASS.LTC128B.128 [R228+0x5100], [R116.64+0x80], !P2 ;  /* 0x0510008074e47fae */ /* 0x0009e2000d101d46 */
[----:B--2---:R-:W-:Y:S04]  /*9ed0*/  IADD3 R2, P1, R116, R148, RZ ;  /* 0x0000009474027210 */ /* 0x004fe80007f3e0ff */
[----:B------:R-:W-:Y:S01]  /*9ee0*/  IADD3.X R3, R117, R0, RZ, P1, !PT ;  /* 0x0000000075037210 */ /* 0x000fe20000ffe4ff */
[C---:B-1----:R-:W-:Y:S03]  /*9ef0*/  HMMA.16816.F32 R28, R140.reuse, R152, R28 ;  /* 0x000000988c1c723c */ /* 0x042fe6000000181c */
[----:B------:R-:W-:Y:S01]  /*9f00*/  IADD3 R148, P0, R2, R148, RZ ;  /* 0x0000009402947210 */ /* 0x000fe20007f1e0ff */
[----:B------:R1:W-:Y:S03]  /*9f10*/  LDGSTS.E.BYPASS.LTC128B.128 [R228+0x2100], [R2.64], !P3 ;  /* 0x0210000002e47fae */ /* 0x0003e6000d901d46 */
[----:B------:R-:W-:Y:S01]  /*9f20*/  IADD3.X R149, R3, R0, RZ, P0, !PT ;  /* 0x0000000003957210 */ /* 0x000fe200007fe4ff */
[C---:B------:R-:W-:Y:S03]  /*9f30*/  HMMA.16816.F32 R32, R140.reuse, R154, R32 ;  /* 0x0000009a8c20723c */ /* 0x040fe60000001820 */
[C---:B------:R-:W-:Y:S01]  /*9f40*/  ISETP.GT.AND P0, PT, R230.reuse, R229, PT ;  /* 0x000000e5e600720c */ /* 0x040fe20003f04270 */
[----:B------:R1:W-:Y:S01]  /*9f50*/  LDGSTS.E.BYPASS.LTC128B.128 [R228+0x6100], [R2.64+0x80], !P2 ;  /* 0x0610008002e47fae */ /* 0x0003e2000d101d46 */
[----:B------:R-:W-:Y:S03]  /*9f60*/  IADD3 R230, R230, -0x1, RZ ;  /* 0xffffffffe6e67810 */ /* 0x000fe60007ffe0ff */
[C---:B------:R-:W-:Y:S04]  /*9f70*/  HMMA.16816.F32 R36, R140.reuse, R156, R36 ;  /* 0x0000009c8c24723c */ /* 0x040fe80000001824 */
[----:B------:R2:W-:Y:S04]  /*9f80*/  LDGSTS.E.BYPASS.LTC128B.128 [R228+0x3100], [R148.64], !P3 ;  /* 0x0310000094e47fae */ /* 0x0005e8000d901d46 */
[C---:B------:R-:W-:Y:S04]  /*9f90*/  HMMA.16816.F32 R40, R140.reuse, R158, R40 ;  /* 0x0000009e8c28723c */ /* 0x040fe80000001828 */
[----:B------:R2:W-:Y:S04]  /*9fa0*/  LDGSTS.E.BYPASS.LTC128B.128 [R228+0x7100], [R148.64+0x80], !P2 ;  /* 0x0710008094e47fae */ /* 0x0005e8000d101d46 */
[C---:B------:R-:W-:Y:S04]  /*9fb0*/  HMMA.16816.F32 R44, R140.reuse, R160, R44 ;  /* 0x000000a08c2c723c */ /* 0x040fe8000000182c */
[----:B---3--:R-:W3:Y:S04]  /*9fc0*/  LDSM.16.M88.4 R180, [R205] ;  /* 0x00000000cdb4783b */ /* 0x008ee80000000200 */
[C---:B------:R-:W-:Y:S04]  /*9fd0*/  HMMA.16816.F32 R48, R140.reuse, R162, R48 ;  /* 0x000000a28c30723c */ /* 0x040fe80000001830 */
[----:B------:R-:W0:Y:S04]  /*9fe0*/  LDGDEPBAR ;  /* 0x00000000000079af */ /* 0x000e280000000000 */
[C---:B------:R-:W-:Y:S04]  /*9ff0*/  HMMA.16816.F32 R52, R140.reuse, R164, R52 ;  /* 0x000000a48c34723c */ /* 0x040fe80000001834 */
[----:B------:R-:W-:Y:S04]  /*a000*/  LDSM.16.M88.4 R144, [R205+0x1000] ;  /* 0x00100000cd90783b */ /* 0x000fe80000000200 */
[C---:B------:R-:W-:Y:S04]  /*a010*/  HMMA.16816.F32 R56, R140.reuse, R166, R56 ;  /* 0x000000a68c38723c */ /* 0x040fe80000001838 */
[----:B--2---:R-:W2:Y:S04]  /*a020*/  LDSM.16.M88.4 R148, [R205+0x800] ;  /* 0x00080000cd94783b */ /* 0x004ea80000000200 */
[C---:B------:R-:W-:Y:S04]  /*a030*/  HMMA.16816.F32 R60, R140.reuse, R176, R60 ;  /* 0x000000b08c3c723c */ /* 0x040fe8000000183c */
[----:B------:R-:W5:Y:S04]  /*a040*/  LDSM.16.M88.4 R152, [R205+0x1800] ;  /* 0x00180000cd98783b */ /* 0x000f680000000200 */
[----:B------:R-:W-:Y:S04]  /*a050*/  HMMA.16816.F32 R64, R140, R178, R64 ;  /* 0x000000b28c40723c */ /* 0x000fe80000001840 */
[----:B------:R-:W1:Y:S04]  /*a060*/  LDSM.16.M88.4 R156, [R205+0x2000] ;  /* 0x00200000cd9c783b */ /* 0x000e680000000200 */
[C---:B---3--:R-:W-:Y:S04]  /*a070*/  HMMA.16816.F32 R4, R168.reuse, R180, R4 ;  /* 0x000000b4a804723c */ /* 0x048fe80000001804 */
[----:B------:R-:W-:Y:S04]  /*a080*/  LDSM.16.M88.4 R160, [R205+0x3800] ;  /* 0x00380000cda0783b */ /* 0x000fe80000000200 */
[C---:B------:R-:W-:Y:S04]  /*a090*/  HMMA.16816.F32 R8, R168.reuse, R182, R8 ;  /* 0x000000b6a808723c */ /* 0x040fe80000001808 */
[----:B------:R-:W-:Y:S04]  /*a0a0*/  LDSM.16.M88.4 R164, [R202] ;  /* 0x00000000caa4783b */ /* 0x000fe80000000200 */
[C---:B--2---:R-:W-:Y:S04]  /*a0b0*/  HMMA.16816.F32 R12, R168.reuse, R148, R12 ;  /* 0x00000094a80c723c */ /* 0x044fe8000000180c */
[----:B------:R-:W-:Y:S04]  /*a0c0*/  LDSM.16.M88.4 R176, [R202+0x800] ;  /* 0x00080000cab0783b */ /* 0x000fe80000000200 */
[C---:B------:R-:W-:Y:S04]  /*a0d0*/  HMMA.16816.F32 R16, R168.reuse, R150, R16 ;  /* 0x00000096a810723c */ /* 0x040fe80000001810 */
[----:B------:R-:W2:Y:S04]  /*a0e0*/  LDSM.16.M88.4 R148, [R205+0x2800] ;  /* 0x00280000cd94783b */ /* 0x000ea80000000200 */
[C---:B------:R-:W-:Y:S04]  /*a0f0*/  HMMA.16816.F32 R20, R168.reuse, R144, R20 ;  /* 0x00000090a814723c */ /* 0x040fe80000001814 */
[----:B------:R-:W-:Y:S04]  /*a100*/  LDSM.16.M88.4 R180, [R201+0x6800] ;  /* 0x00680000c9b4783b */ /* 0x000fe80000000200 */
[C---:B------:R-:W-:Y:S04]  /*a110*/  HMMA.16816.F32 R24, R168.reuse, R146, R24 ;  /* 0x00000092a818723c */ /* 0x040fe80000001818 */
[----:B------:R-:W3:Y:S04]  /*a120*/  LDSM.16.M88.4 R144, [R205+0x3000] ;  /* 0x00300000cd90783b */ /* 0x000ee80000000200 */
[C---:B-----5:R-:W-:Y:S08]  /*a130*/  HMMA.16816.F32 R28, R168.reuse, R152, R28 ;  /* 0x00000098a81c723c */ /* 0x060ff0000000181c */
[C---:B------:R-:W-:Y:S01]  /*a140*/  HMMA.16816.F32 R32, R168.reuse, R154, R32 ;  /* 0x0000009aa820723c */ /* 0x040fe20000001820 */
[----:B------:R-:W5:Y:S07]  /*a150*/  LDSM.16.M88.4 R152, [R202+0x1000] ;  /* 0x00100000ca98783b */ /* 0x000f6e0000000200 */
        /* <DEDUP_REMOVED lines=32> */
[----:B------:R-:W2:Y:S07]  /*a360*/  LDSM.16.M88.4 R160, [R201+0x7000] ;  /* 0x00700000c9a0783b */ /* 0x000eae0000000200 */
[C---:B-----5:R-:W-:Y:S08]  /*a370*/  HMMA.16816.F32 R60, R172.reuse, R152, R60 ;  /* 0x00000098ac3c723c */ /* 0x060ff0000000183c */
[----:B------:R-:W-:Y:S01]  /*a380*/  HMMA.16816.F32 R64, R172, R154, R64 ;  /* 0x0000009aac40723c */ /* 0x000fe20000001840 */
[----:B------:R-:W5:Y:S07]  /*a390*/  LDSM.16.M88.4 R152, [R201+0x7800] ;  /* 0x00780000c998783b */ /* 0x000f6e0000000200 */
[C---:B-1----:R-:W-:Y:S08]  /*a3a0*/  HMMA.16816.F32 R4, R184.reuse, R156, R4 ;  /* 0x0000009cb804723c */ /* 0x042ff00000001804 */
[C---:B------:R-:W-:Y:S01]  /*a3b0*/  HMMA.16816.F32 R8, R184.reuse, R158, R8 ;  /* 0x0000009eb808723c */ /* 0x040fe20000001808 */
[----:B------:R-:W1:Y:S07]  /*a3c0*/  LDSM.16.M88.4 R156, [R215] ;  /* 0x00000000d79c783b */ /* 0x000e6e0000000200 */
[C---:B------:R-:W-:Y:S08]  /*a3d0*/  HMMA.16816.F32 R12, R184.reuse, R164, R12 ;  /* 0x000000a4b80c723c */ /* 0x040ff0000000180c */
[C---:B------:R-:W-:Y:S01]  /*a3e0*/  HMMA.16816.F32 R16, R184.reuse, R166, R16 ;  /* 0x000000a6b810723c */ /* 0x040fe20000001810 */
[----:B------:R-:W1:Y:S07]  /*a3f0*/  LDSM.16.M88.4 R164, [R214] ;  /* 0x00000000d6a4783b */ /* 0x000e6e0000000200 */
[C---:B--2---:R-:W-:Y:S08]  /*a400*/  HMMA.16816.F32 R20, R184.reuse, R148, R20 ;  /* 0x00000094b814723c */ /* 0x044ff00000001814 */
[C---:B------:R-:W-:Y:S01]  /*a410*/  HMMA.16816.F32 R24, R184.reuse, R150, R24 ;  /* 0x00000096b818723c */ /* 0x040fe20000001818 */
[----:B------:R-:W-:Y:S07]  /*a420*/  LDSM.16.M88.4 R148, [R212] ;  /* 0x00000000d494783b */ /* 0x000fee0000000200 */
[C---:B---3--:R-:W-:Y:S08]  /*a430*/  HMMA.16816.F32 R28, R184.reuse, R144, R28 ;  /* 0x00000090b81c723c */ /* 0x048ff0000000181c */
[C---:B------:R-:W-:Y:S01]  /*a440*/  HMMA.16816.F32 R32, R184.reuse, R146, R32 ;  /* 0x00000092b820723c */ /* 0x040fe20000001820 */
[----:B------:R-:W2:Y:S07]  /*a450*/  LDSM.16.M88.4 R144, [R213] ;  /* 0x00000000d590783b */ /* 0x000eae0000000200 */
[C---:B------:R-:W-:Y:S08]  /*a460*/  HMMA.16816.F32 R36, R184.reuse, R176, R36 ;  /* 0x000000b0b824723c */ /* 0x040ff00000001824 */
[C---:B------:R-:W-:Y:S01]  /*a470*/  HMMA.16816.F32 R40, R184.reuse, R178, R40 ;  /* 0x000000b2b828723c */ /* 0x040fe20000001828 */
[----:B------:R-:W3:Y:S07]  /*a480*/  LDSM.16.M88.4 R176, [R211] ;  /* 0x00000000d3b0783b */ /* 0x000eee0000000200 */
[C---:B------:R-:W-:Y:S08]  /*a490*/  HMMA.16816.F32 R44, R184.reuse, R180, R44 ;  /* 0x000000b4b82c723c */ /* 0x040ff0000000182c */
[C---:B------:R-:W-:Y:S01]  /*a4a0*/  HMMA.16816.F32 R48, R184.reuse, R182, R48 ;  /* 0x000000b6b830723c */ /* 0x040fe20000001830 */
[----:B------:R-:W-:Y:S07]  /*a4b0*/  LDSM.16.M88.4 R180, [R205+0x7000] ;  /* 0x00700000cdb4783b */ /* 0x000fee0000000200 */
[C---:B------:R-:W-:Y:S08]  /*a4c0*/  HMMA.16816.F32 R52, R184.reuse, R160, R52 ;  /* 0x000000a0b834723c */ /* 0x040ff00000001834 */
[C---:B------:R-:W-:Y:S01]  /*a4d0*/  HMMA.16816.F32 R56, R184.reuse, R162, R56 ;  /* 0x000000a2b838723c */ /* 0x040fe20000001838 */
[----:B------:R-:W2:Y:S07]  /*a4e0*/  LDSM.16.M88.4 R160, [R210] ;  /* 0x00000000d2a0783b */ /* 0x000eae0000000200 */
[C---:B-----5:R-:W-:Y:S08]  /*a4f0*/  HMMA.16816.F32 R60, R184.reuse, R152, R60 ;  /* 0x00000098b83c723c */ /* 0x060ff0000000183c */
[----:B------:R-:W-:Y:S01]  /*a500*/  HMMA.16816.F32 R64, R184, R154, R64 ;  /* 0x0000009ab840723c */ /* 0x000fe20000001840 */
[----:B------:R-:W5:Y:S07]  /*a510*/  LDSM.16.M88.4 R152, [R209] ;  /* 0x00000000d198783b */ /* 0x000f6e0000000200 */
[C---:B-1----:R-:W-:Y:S08]  /*a520*/  HMMA.16816.F32 R4, R188.reuse, R156, R4 ;  /* 0x0000009cbc04723c */ /* 0x042ff00000001804 */
[C---:B------:R-:W-:Y:S01]  /*a530*/  HMMA.16816.F32 R8, R188.reuse, R158, R8 ;  /* 0x0000009ebc08723c */ /* 0x040fe20000001808 */
[----:B------:R-:W1:Y:S07]  /*a540*/  LDSM.16.M88.4 R156, [R208] ;  /* 0x00000000d09c783b */ /* 0x000e6e0000000200 */
[C---:B------:R-:W-:Y:S08]  /*a550*/  HMMA.16816.F32 R12, R188.reuse, R164, R12 ;  /* 0x000000a4bc0c723c */ /* 0x040ff0000000180c */
[C---:B------:R-:W-:Y:S01]  /*a560*/  HMMA.16816.F32 R16, R188.reuse, R166, R16 ;  /* 0x000000a6bc10723c */ /* 0x040fe20000001810 */
[----:B------:R-:W-:Y:S07]  /*a570*/  LDSM.16.M88.4 R164, [R205+0x5000] ;  /* 0x00500000cda4783b */ /* 0x000fee0000000200 */
        /* <DEDUP_REMOVED lines=8> */
[----:B------:R-:W-:Y:S07]  /*a600*/  LDSM.16.M88.4 R176, [R205+0x6800] ;  /* 0x00680000cdb0783b */ /* 0x000fee0000000200 */
[C---:B------:R-:W-:Y:S08]  /*a610*/  HMMA.16816.F32 R44, R188.reuse, R160, R44 ;  /* 0x000000a0bc2c723c */ /* 0x040ff0000000182c */
[C---:B------:R-:W-:Y:S01]  /*a620*/  HMMA.16816.F32 R48, R188.reuse, R162, R48 ;  /* 0x000000a2bc30723c */ /* 0x040fe20000001830 */
[----:B------:R-:W3:Y:S07]  /*a630*/  LDSM.16.M88.4 R160, [R205+0x5800] ;  /* 0x00580000cda0783b */ /* 0x000eee0000000200 */
[C---:B-----5:R-:W-:Y:S08]  /*a640*/  HMMA.16816.F32 R52, R188.reuse, R152, R52 ;  /* 0x00000098bc34723c */ /* 0x060ff00000001834 */
[C---:B------:R-:W-:Y:S01]  /*a650*/  HMMA.16816.F32 R56, R188.reuse, R154, R56 ;  /* 0x0000009abc38723c */ /* 0x040fe20000001838 */
[----:B------:R-:W5:Y:S07]  /*a660*/  LDSM.16.M88.4 R152, [R205+0x6000] ;  /* 0x00600000cd98783b */ /* 0x000f6e0000000200 */
[C---:B-1----:R-:W-:Y:S08]  /*a670*/  HMMA.16816.F32 R60, R188.reuse, R156, R60 ;  /* 0x0000009cbc3c723c */ /* 0x042ff0000000183c */
[----:B------:R-:W-:Y:S01]  /*a680*/  HMMA.16816.F32 R64, R188, R158, R64 ;  /* 0x0000009ebc40723c */ /* 0x000fe20000001840 */
[----:B------:R-:W1:Y:S07]  /*a690*/  LDSM.16.M88.4 R156, [R205+0x7800] ;  /* 0x00780000cd9c783b */ /* 0x000e6e0000000200 */
[C---:B--2---:R-:W-:Y:S08]  /*a6a0*/  HMMA.16816.F32 R4, R192.reuse, R144, R4 ;  /* 0x00000090c004723c */ /* 0x044ff00000001804 */
[C---:B------:R-:W-:Y:S01]  /*a6b0*/  HMMA.16816.F32 R8, R192.reuse, R146, R8 ;  /* 0x00000092c008723c */ /* 0x040fe20000001808 */
[----:B------:R-:W2:Y:S07]  /*a6c0*/  LDSM.16.M88.4 R144, [R202+0x4000] ;  /* 0x00400000ca90783b */ /* 0x000eae0000000200 */
[C---:B------:R-:W-:Y:S08]  /*a6d0*/  HMMA.16816.F32 R12, R192.reuse, R148, R12 ;  /* 0x00000094c00c723c */ /* 0x040ff0000000180c */
[C---:B------:R-:W-:Y:S01]  /*a6e0*/  HMMA.16816.F32 R16, R192.reuse, R150, R16 ;  /* 0x00000096c010723c */ /* 0x040fe20000001810 */
[----:B------:R-:W1:Y:S07]  /*a6f0*/  LDSM.16.M88.4 R148, [R202+0x4800] ;  /* 0x00480000ca94783b */ /* 0x000e6e0000000200 */
[C---:B------:R-:W-:Y:S08]  /*a700*/  HMMA.16816.F32 R20, R192.reuse, R164, R20 ;  /* 0x000000a4c014723c */ /* 0x040ff00000001814 */
[C---:B------:R-:W-:Y:S08]  /*a710*/  HMMA.16816.F32 R24, R192.reuse, R166, R24 ;  /* 0x000000a6c018723c */ /* 0x040ff00000001818 */
[C---:B---3--:R-:W-:Y:S08]  /*a720*/  HMMA.16816.F32 R28, R192.reuse, R160, R28 ;  /* 0x000000a0c01c723c */ /* 0x048ff0000000181c */
[C---:B------:R-:W-:Y:S08]  /*a730*/  HMMA.16816.F32 R32, R192.reuse, R162, R32 ;  /* 0x000000a2c020723c */ /* 0x040ff00000001820 */
[C---:B-----5:R-:W-:Y:S08]  /*a740*/  HMMA.16816.F32 R36, R192.reuse, R152, R36 ;  /* 0x00000098c024723c */ /* 0x060ff00000001824 */
        /* <DEDUP_REMOVED lines=14> */
[----:B------:R-:W5:Y:S03]  /*a830*/  LDSM.16.M88.4 R148, [R202+0x6800] ;  /* 0x00680000ca94783b */ /* 0x000f660000000200 */
[----:B------:R-:W-:Y:S02]  /*a840*/  FMNMX.FTZ R0, R4, R118, !PT ;  /* 0x0000007604007209 */ /* 0x000fe40007810000 */
[----:B------:R-:W-:Y:S02]  /*a850*/  FMNMX.FTZ R2, R6, R119, !PT ;  /* 0x0000007706027209 */ /* 0x000fe40007810000 */
[C---:B---3--:R-:W-:Y:S04]  /*a860*/  HMMA.16816.F32 R20, R196.reuse, R152, R20 ;  /* 0x00000098c414723c */ /* 0x048fe80000001814 */
[----:B------:R-:W-:Y:S02]  /*a870*/  FMNMX.FTZ R0, R5, R0, !PT ;  /* 0x0000000005007209 */ /* 0x000fe40007810000 */
[----:B------:R-:W-:Y:S02]  /*a880*/  FMNMX.FTZ R2, R7, R2, !PT ;  /* 0x0000000207027209 */ /* 0x000fe40007810000 */
[C---:B------:R-:W-:Y:S01]  /*a890*/  HMMA.16816.F32 R24, R196.reuse, R154, R24 ;  /* 0x0000009ac418723c */ /* 0x040fe20000001818 */
[----:B------:R-:W3:Y:S03]  /*a8a0*/  LDSM.16.M88.4 R152, [R202+0x7000] ;  /* 0x00700000ca98783b */ /* 0x000ee60000000200 */
[----:B------:R-:W-:Y:S02]  /*a8b0*/  FMNMX.FTZ R0, R8, R0, !PT ;  /* 0x0000000008007209 */ /* 0x000fe40007810000 */
[----:B------:R-:W-:Y:S02]  /*a8c0*/  FMNMX.FTZ R2, R10, R2, !PT ;  /* 0x000000020a027209 */ /* 0x000fe40007810000 */
[C---:B-1----:R-:W-:Y:S04]  /*a8d0*/  HMMA.16816.F32 R28, R196.reuse, R156, R28 ;  /* 0x0000009cc41c723c */ /* 0x042fe8000000181c */
        /* <DEDUP_REMOVED lines=9> */
[----:B------:R-:W1:Y:S01]  /*a970*/  LDSM.16.M88.4 R144, [R202+0x7800] ;  /* 0x00780000ca90783b */ /* 0x000e620000000200 */
[----:B------:R-:W-:Y:S04]  /*a980*/  DEPBAR.LE SB0, 0x0 ;  /* 0x000080000000791a */ /* 0x000fe80000000000 */
[----:B------:R-:W-:Y:S02]  /*a990*/  FMNMX.FTZ R0, R16, R0, !PT ;  /* 0x0000000010007209 */ /* 0x000fe40007810000 */
[C---:B-----5:R-:W-:Y:S01]  /*a9a0*/  HMMA.16816.F32 R44, R196.reuse, R148, R44 ;  /* 0x00000094c42c723c */ /* 0x060fe2000000182c */
[----:B------:R-:W-:Y:S04]  /*a9b0*/  BAR.SYNC.DEFER_BLOCKING 0x0 ;  /* 0x0000000000007b1d */ /* 0x000fe80000010000 */
[----:B------:R-:W-:Y:S02]  /*a9c0*/  FMNMX.FTZ R0, R17, R0, !PT ;  /* 0x0000000011007209 */ /* 0x000fe40007810000 */
[----:B------:R-:W-:Y:S01]  /*a9d0*/  FMNMX.FTZ R2, R18, R2, !PT ;  /* 0x0000000212027209 */ /* 0x000fe20007810000 */
[C---:B------:R-:W-:Y:S04]  /*a9e0*/  HMMA.16816.F32 R48, R196.reuse, R150, R48 ;  /* 0x00000096c430723c */ /* 0x040fe80000001830 */
[----:B------:R-:W-:Y:S02]  /*a9f0*/  FMNMX.FTZ R0, R20, R0, !PT ;  /* 0x0000000014007209 */ /* 0x000fe40007810000 */
[----:B------:R-:W-:Y:S02]  /*aa00*/  FMNMX.FTZ R2, R19, R2, !PT ;  /* 0x0000000213027209 */ /* 0x000fe40007810000 */
[C---:B---3--:R-:W-:Y:S04]  /*aa10*/  HMMA.16816.F32 R52, R196.reuse, R152, R52 ;  /* 0x00000098c434723c */ /* 0x048fe80000001834 */
[----:B------:R-:W-:Y:S02]  /*aa20*/  FMNMX.FTZ R0, R21, R0, !PT ;  /* 0x0000000015007209 */ /* 0x000fe40007810000 */
[----:B------:R-:W-:Y:S02]  /*aa30*/  FMNMX.FTZ R2, R22, R2, !PT ;  /* 0x0000000216027209 */ /* 0x000fe40007810000 */
[C---:B------:R-:W-:Y:S04]  /*aa40*/  HMMA.16816.F32 R56, R196.reuse, R154, R56 ;  /* 0x0000009ac438723c */ /* 0x040fe80000001838 */
[----:B------:R-:W-:Y:S02]  /*aa50*/  FMNMX.FTZ R0, R24, R0, !PT ;  /* 0x0000000018007209 */ /* 0x000fe40007810000 */
[----:B------:R-:W-:Y:S02]  /*aa60*/  FMNMX.FTZ R2, R23, R2, !PT ;  /* 0x0000000217027209 */ /* 0x000fe40007810000 */
[----:B------:R-:W-:Y:S01]  /*aa70*/  FMNMX.FTZ R0, R25, R0, !PT ;  /* 0x0000000019007209 */ /* 0x000fe20007810000 */
[C---:B-1----:R-:W-:Y:S03]  /*aa80*/  HMMA.16816.F32 R60, R196.reuse, R144, R60 ;  /* 0x00000090c43c723c */ /* 0x042fe6000000183c */
[----:B------:R-:W-:Y:S02]  /*aa90*/  FMNMX.FTZ R0, R28, R0, !PT ;  /* 0x000000001c007209 */ /* 0x000fe40007810000 */
[----:B------:R-:W-:Y:S02]  /*aaa0*/  FMNMX.FTZ R2, R26, R2, !PT ;  /* 0x000000021a027209 */ /* 0x000fe40007810000 */
[----:B------:R-:W-:Y:S01]  /*aab0*/  FMNMX.FTZ R0, R29, R0, !PT ;  /* 0x000000001d007209 */ /* 0x000fe20007810000 */
        /* <DEDUP_REMOVED lines=34> */
[----:B----4-:R-:W-:Y:S02]  /*ace0*/  FMNMX.FTZ R117, R64, R0, !PT ;  /* 0x0000000040757209 */ /* 0x010fe40007810000 */
[----:B------:R-:W-:Y:S02]  /*acf0*/  FMNMX.FTZ R2, R62, R2, !PT ;  /* 0x000000023e027209 */ /* 0x000fe40007810000 */
[----:B------:R-:W-:Y:S02]  /*ad00*/  FMNMX.FTZ R117, R65, R117, !PT ;  /* 0x0000007541757209 */ /* 0x000fe40007810000 */
[----:B------:R-:W-:Y:S03]  /*ad10*/  FMNMX.FTZ R0, R63, R2, !PT ;  /* 0x000000023f007209 */ /* 0x000fe60007810000 */
[----:B------:R-:W1:Y:S01]  /*ad20*/  SHFL.BFLY PT, R3, R117, 0x2, 0x1f ;  /* 0x0c401f0075037f89 */ /* 0x000e6200000e0000 */
[----:B------:R-:W-:Y:S04]  /*ad30*/  FMNMX.FTZ R0, R66, R0, !PT ;  /* 0x0000000042007209 */ /* 0x000fe80007810000 */
[----:B------:R-:W-:Y:S05]  /*ad40*/  FMNMX.FTZ R0, R67, R0, !PT ;  /* 0x0000000043007209 */ /* 0x000fea0007810000 */
[----:B------:R-:W2:Y:S01]  /*ad50*/  SHFL.BFLY PT, R2, R0, 0x2, 0x1f ;  /* 0x0c401f0000027f89 */ /* 0x000ea200000e0000 */
[----:B-1----:R-:W-:Y:S07]  /*ad60*/  FMNMX.FTZ R117, R117, R3, !PT ;  /* 0x0000000375757209 */ /* 0x002fee0007810000 */
[----:B------:R-:W1:Y:S01]  /*ad70*/  SHFL.BFLY PT, R116, R117, 0x1, 0x1f ;  /* 0x0c201f0075747f89 */ /* 0x000e6200000e0000 */
[----:B--2---:R-:W-:Y:S07]  /*ad80*/  FMNMX.FTZ R0, R0, R2, !PT ;  /* 0x0000000200007209 */ /* 0x004fee0007810000 */
[----:B------:R-:W2:Y:S01]  /*ad90*/  SHFL.BFLY PT, R3, R0, 0x1, 0x1f ;  /* 0x0c201f0000037f89 */ /* 0x000ea200000e0000 */
[----:B-1----:R-:W-:Y:S05]  /*ada0*/  FMNMX.FTZ R117, R117, R116, !PT ;  /* 0x0000007475757209 */ /* 0x002fea0007810000 */
[C---:B------:R-:W-:Y:S02]  /*adb0*/  FMUL.FTZ R156, R117.reuse, c[0x0][0x2d0] ;  /* 0x0000b400759c7a20 */ /* 0x040fe40000410000 */
[----:B------:R-:W-:Y:S02]  /*adc0*/  FADD.FTZ R2, -R117, R118 ;  /* 0x0000007675027221 */ /* 0x000fe40000010100 */
[----:B------:R-:W-:Y:S01]  /*add0*/  FFMA.FTZ R4, R4, c[0x0][0x2d0], -R156 ;  /* 0x0000b40004047a23 */ /* 0x000fe2000001089c */
[----:B--2---:R-:W-:Y:S01]  /*ade0*/  FMNMX.FTZ R116, R0, R3, !PT ;  /* 0x0000000300747209 */ /* 0x004fe20007810000 */
[----:B------:R-:W-:Y:S01]  /*adf0*/  FMUL.FTZ R0, R2, c[0x0][0x2d0] ;  /* 0x0000b40002007a20 */ /* 0x000fe20000410000 */
[----:B------:R-:W-:Y:S01]  /*ae00*/  @P0 SHF.R.S32.HI R3, RZ, 0x1f, R230 ;  /* 0x0000001fff030819 */ /* 0x000fe200000114e6 */
[----:B------:R1:W-:Y:S01]  /*ae10*/  MUFU.EX2 R229, R4 ;  /* 0x0000000400e57308 */ /* 0x0003e20000000800 */
[--C-:B------:R-:W-:Y:S02]  /*ae20*/  FFMA.FTZ R5, R5, c[0x0][0x2d0], -R156.reuse ;  /* 0x0000b40005057a23 */ /* 0x100fe4000001089c */
[--C-:B------:R-:W-:Y:S02]  /*ae30*/  FFMA.FTZ R9, R9, c[0x0][0x2d0], -R156.reuse ;  /* 0x0000b40009097a23 */ /* 0x100fe4000001089c */
[----:B------:R-:W-:Y:S02]  /*ae40*/  @P0 IMAD R3, R3, c[0x0][0x1e0], RZ ;  /* 0x0000780003030a24 */ /* 0x000fe400078e02ff */
[--C-:B------:R-:W-:Y:S02]  /*ae50*/  FFMA.FTZ R12, R12, c[0x0][0x2d0], -R156.reuse ;  /* 0x0000b4000c0c7a23 */ /* 0x100fe4000001089c */
[--C-:B------:R-:W-:Y:S01]  /*ae60*/  FFMA.FTZ R13, R13, c[0x0][0x2d0], -R156.reuse ;  /* 0x0000b4000d0d7a23 */ /* 0x100fe2000001089c */
[----:B------:R2:W3:Y:S01]  /*ae70*/  MUFU.EX2 R2, R0 ;  /* 0x0000000000027308 */ /* 0x0004e20000000800 */
[--C-:B------:R-:W-:Y:S02]  /*ae80*/  FFMA.FTZ R20, R20, c[0x0][0x2d0], -R156.reuse ;  /* 0x0000b40014147a23 */ /* 0x100fe4000001089c */
[--C-:B------:R-:W-:Y:S02]  /*ae90*/  FFMA.FTZ R21, R21, c[0x0][0x2d0], -R156.reuse ;  /* 0x0000b40015157a23 */ /* 0x100fe4000001089c */
[--C-:B------:R-:W-:Y:S02]  /*aea0*/  FFMA.FTZ R24, R24, c[0x0][0x2d0], -R156.reuse ;  /* 0x0000b40018187a23 */ /* 0x100fe4000001089c */
[--C-:B------:R-:W-:Y:S02]  /*aeb0*/  FFMA.FTZ R25, R25, c[0x0][0x2d0], -R156.reuse ;  /* 0x0000b40019197a23 */ /* 0x100fe4000001089c */
[--C-:B------:R-:W-:Y:S01]  /*aec0*/  FFMA.FTZ R28, R28, c[0x0][0x2d0], -R156.reuse ;  /* 0x0000b4001c1c7a23 */ /* 0x100fe2000001089c */
[----:B------:R4:W-:Y:S01]  /*aed0*/  MUFU.EX2 R231, R5 ;  /* 0x0000000500e77308 */ /* 0x0009e20000000800 */
[--C-:B------:R-:W-:Y:S02]  /*aee0*/  FFMA.FTZ R29, R29, c[0x0][0x2d0], -R156.reuse ;  /* 0x0000b4001d1d7a23 */ /* 0x100fe4000001089c */
[--C-:B------:R-:W-:Y:S02]  /*aef0*/  FFMA.FTZ R32, R32, c[0x0][0x2d0], -R156.reuse ;  /* 0x0000b40020207a23 */ /* 0x100fe4000001089c */
[----:B-1----:R-:W-:Y:S02]  /*af00*/  @P0 IMAD R4, R230, c[0x0][0x1e4], R3 ;  /* 0x00007900e6040a24 */ /* 0x002fe400078e0203 */
[--C-:B------:R-:W-:Y:S02]  /*af10*/  FFMA.FTZ R33, R33, c[0x0][0x2d0], -R156.reuse ;  /* 0x0000b40021217a23 */ /* 0x100fe4000001089c */
[--C-:B------:R-:W-:Y:S01]  /*af20*/  FFMA.FTZ R36, R36, c[0x0][0x2d0], -R156.reuse ;  /* 0x0000b40024247a23 */ /* 0x100fe2000001089c */
[----:B------:R-:W-:Y:S01]  /*af30*/  MUFU.EX2 R182, R12 ;  /* 0x0000000c00b67308 */ /* 0x000fe20000000800 */
[--C-:B------:R-:W-:Y:S02]  /*af40*/  FFMA.FTZ R37, R37, c[0x0][0x2d0], -R156.reuse ;  /* 0x0000b40025257a23 */ /* 0x100fe4000001089c */
[----:B------:R-:W-:Y:S02]  /*af50*/  FFMA.FTZ R40, R40, c[0x0][0x2d0], -R156 ;  /* 0x0000b40028287a23 */ /* 0x000fe4000001089c */
[----:B--2---:R-:W-:Y:S02]  /*af60*/  FADD.FTZ R0, -R116, R119 ;  /* 0x0000007774007221 */ /* 0x004fe40000010100 */
[----:B------:R-:W-:Y:S03]  /*af70*/  @P0 IMAD.WIDE.U32 R118, R230, c[0x0][0x1e0], RZ ;  /* 0x00007800e6760a25 */ /* 0x000fe600078e00ff */
[----:B------:R-:W-:Y:S01]  /*af80*/  MUFU.EX2 R181, R13 ;  /* 0x0000000d00b57308 */ /* 0x000fe20000000800 */
[----:B------:R-:W-:Y:S01]  /*af90*/  FMUL.FTZ R0, R0, c[0x0][0x2d0] ;  /* 0x0000b40000007a20 */ /* 0x000fe20000410000 */
[----:B------:R-:W-:Y:S01]  /*afa0*/  @P0 IADD3 R4, R119, R4, RZ ;  /* 0x0000000477040210 */ /* 0x000fe20007ffe0ff */
[----:B---3--:R-:W-:Y:S01]  /*afb0*/  FMUL.FTZ R68, R2, R68 ;  /* 0x0000004402447220 */ /* 0x008fe20000410000 */
[----:B------:R-:W-:Y:S01]  /*afc0*/  @P0 SHF.L.U32 R3, R118, 0x7, RZ ;  /* 0x0000000776030819 */ /* 0x000fe200000006ff */
[----:B------:R-:W-:Y:S01]  /*afd0*/  FMUL.FTZ R69, R2, R69 ;  /* 0x0000004502457220 */ /* 0x000fe20000410000 */
[----:B------:R-:W-:Y:S01]  /*afe0*/  @P0 SHF.L.U64.HI R119, R118, 0x7, R4 ;  /* 0x0000000776770819 */ /* 0x000fe20000010204 */
[----:B------:R-:W-:Y:S01]  /*aff0*/  FFMA.FTZ R118, R8, c[0x0][0x2d0], -R156 ;  /* 0x0000b40008767a23 */ /* 0x000fe2000001089c */
[----:B----4-:R-:W-:Y:S01]  /*b000*/  @P0 IADD3 R5, P4, R3, R234, RZ ;  /* 0x000000ea03050210 */ /* 0x010fe20007f9e0ff */
[C---:B------:R-:W-:Y:S01]  /*b010*/  FMUL.FTZ R72, R2.reuse, R72 ;  /* 0x0000004802487220 */ /* 0x040fe20000410000 */
[----:B------:R-:W1:Y:S01]  /*b020*/  MUFU.EX2 R0, R0 ;  /* 0x0000000000007308 */ /* 0x000e620000000800 */
[C---:B------:R-:W-:Y:S01]  /*b030*/  FMUL.FTZ R73, R2.reuse, R73 ;  /* 0x0000004902497220 */ /* 0x040fe20000410000 */
[----:B------:R-:W-:Y:S01]  /*b040*/  @P0 LEA R4, P1, R5, c[0x0][0x1c8], 0x1 ;  /* 0x0000720005040a11 */ /* 0x000fe200078208ff */
[C---:B------:R-:W-:Y:S01]  /*b050*/  FMUL.FTZ R76, R2.reuse, R76 ;  /* 0x0000004c024c7220 */ /* 0x040fe20000410000 */
[----:B------:R-:W-:Y:S01]  /*b060*/  @P0 IADD3.X R8, R119, R233, RZ, P4, !PT ;  /* 0x000000e977080210 */ /* 0x000fe200027fe4ff */
[C---:B------:R-:W-:Y:S01]  /*b070*/  FMUL.FTZ R77, R2.reuse, R77 ;  /* 0x0000004d024d7220 */ /* 0x040fe20000410000 */
[----:B------:R-:W-:Y:S01]  /*b080*/  @P0 IADD3 R3, P5, P4, R3, 0x40, R234 ;  /* 0x0000004003030810 */ /* 0x000fe20007cbe0ea */
[C---:B------:R-:W-:Y:S01]  /*b090*/  FMUL.FTZ R80, R2.reuse, R80 ;  /* 0x0000005002507220 */ /* 0x040fe20000410000 */
[----:B------:R-:W-:Y:S01]  /*b0a0*/  @P0 LEA.HI.X R5, R5, c[0x0][0x1cc], R8, 0x1, P1 ;  /* 0x0000730005050a11 */ /* 0x000fe200008f0c08 */
[C---:B------:R-:W-:Y:S01]  /*b0b0*/  FMUL.FTZ R81, R2.reuse, R81 ;  /* 0x0000005102517220 */ /* 0x040fe20000410000 */
[----:B------:R2:W-:Y:S01]  /*b0c0*/  MUFU.EX2 R183, R118 ;  /* 0x0000007600b77308 */ /* 0x0005e20000000800 */
[----:B------:R-:W-:Y:S01]  /*b0d0*/  @P0 IADD3.X R8, R119, RZ, R233, P5, P4 ;  /* 0x000000ff77080210 */ /* 0x000fe20002fe84e9 */
[C---:B------:R-:W-:Y:S01]  /*b0e0*/  FMUL.FTZ R84, R2.reuse, R84 ;  /* 0x0000005402547220 */ /* 0x040fe20000410000 */
[----:B------:R3:W-:Y:S01]  /*b0f0*/  @P0 LDGSTS.E.BYPASS.LTC128B.128 [R228+0x8100], [R4.64], !P3 ;  /* 0x0810000004e40fae */ /* 0x0007e2000d901d46 */
[C---:B------:R-:W-:Y:S01]  /*b100*/  @P0 LEA R144, P1, R3.reuse, c[0x0][0x1c8], 0x1 ;  /* 0x0000720003900a11 */ /* 0x040fe200078208ff */
[C---:B------:R-:W-:Y:S02]  /*b110*/  FMUL.FTZ R85, R2.reuse, R85 ;  /* 0x0000005502557220 */ /* 0x040fe40000410000 */
[----:B------:R-:W-:Y:S01]  /*b120*/  FMUL.FTZ R88, R2, R88 ;  /* 0x0000005802587220 */ /* 0x000fe20000410000 */
[----:B------:R-:W-:Y:S01]  /*b130*/  @P0 LEA.HI.X R145, R3, c[0x0][0x1cc], R8, 0x1, P1 ;  /* 0x0000730003910a11 */ /* 0x000fe200008f0c08 */
[----:B------:R-:W-:Y:S01]  /*b140*/  FMUL.FTZ R3, R116, c[0x0][0x2d0] ;  /* 0x0000b40074037a20 */ /* 0x000fe20000410000 */
[----:B------:R-:W-:Y:S01]  /*b150*/  MUFU.EX2 R178, R20 ;  /* 0x0000001400b27308 */ /* 0x000fe20000000800 */
[----:B------:R-:W-:Y:S01]  /*b160*/  FMUL.FTZ R89, R2, R89 ;  /* 0x0000005902597220 */ /* 0x000fe20000410000 */
[----:B------:R-:W4:Y:S01]  /*b170*/  LDL.LU R234, [R1+0x4] ;  /* 0x0000040001ea7983 */ /* 0x000f220000300800 */
[--C-:B------:R-:W-:Y:S02]  /*b180*/  FFMA.FTZ R6, R6, c[0x0][0x2d0], -R3.reuse ;  /* 0x0000b40006067a23 */ /* 0x100fe40000010803 */
[--C-:B------:R-:W-:Y:S01]  /*b190*/  FFMA.FTZ R7, R7, c[0x0][0x2d0], -R3.reuse ;  /* 0x0000b40007077a23 */ /* 0x100fe20000010803 */
[----:B------:R5:W-:Y:S01]  /*b1a0*/  @P0 LDGSTS.E.BYPASS.LTC128B.128 [R228+0xc100], [R144.64], !P2 ;  /* 0x0c10000090e40fae */ /* 0x000be2000d101d46 */
[--C-:B------:R-:W-:Y:S02]  /*b1b0*/  FFMA.FTZ R10, R10, c[0x0][0x2d0], -R3.reuse ;  /* 0x0000b4000a0a7a23 */ /* 0x100fe40000010803 */
[--C-:B------:R-:W-:Y:S01]  /*b1c0*/  FFMA.FTZ R11, R11, c[0x0][0x2d0], -R3.reuse ;  /* 0x0000b4000b0b7a23 */ /* 0x100fe20000010803 */
[----:B------:R-:W-:Y:S01]  /*b1d0*/  MUFU.EX2 R163, R6 ;  /* 0x0000000600a37308 */ /* 0x000fe20000000800 */
[C---:B-1----:R-:W-:Y:S02]  /*b1e0*/  FMUL.FTZ R70, R0.reuse, R70 ;  /* 0x0000004600467220 */ /* 0x042fe40000410000 */
[C---:B------:R-:W-:Y:S01]  /*b1f0*/  FMUL.FTZ R71, R0.reuse, R71 ;  /* 0x0000004700477220 */ /* 0x040fe20000410000 */
[----:B--2---:R-:W-:Y:S01]  /*b200*/  @P0 MOV R118, c[0x0][0x1e0] ;  /* 0x0000780000760a02 */ /* 0x004fe20000000f00 */
[C---:B------:R-:W-:Y:S01]  /*b210*/  FMUL.FTZ R74, R0.reuse, R74 ;  /* 0x0000004a004a7220 */ /* 0x040fe20000410000 */
[----:B------:R-:W2:Y:S01]  /*b220*/  LDL.LU R233, [R1+0x8] ;  /* 0x0000080001e97983 */ /* 0x000ea20000300800 */
[----:B------:R-:W-:Y:S01]  /*b230*/  FMUL.FTZ R75, R0, R75 ;  /* 0x0000004b004b7220 */ /* 0x000fe20000410000 */
[----:B------:R-:W-:Y:S01]  /*b240*/  @P0 SHF.L.U64.HI R119, R118, R232, c[0x0][0x1e4] ;  /* 0x0000790076770619 */ /* 0x000fe200000102e8 */
[----:B------:R-:W-:Y:S01]  /*b250*/  FMUL.FTZ R78, R0, R78 ;  /* 0x0000004e004e7220 */ /* 0x000fe20000410000 */
[----:B------:R1:W-:Y:S01]  /*b260*/  MUFU.EX2 R232, R9 ;  /* 0x0000000900e87308 */ /* 0x0003e20000000800 */
[----:B------:R-:W-:Y:S01]  /*b270*/  @P0 SHF.L.U32 R118, R118, 0x6, RZ ;  /* 0x0000000676760819 */ /* 0x000fe200000006ff */
[C---:B------:R-:W-:Y:S02]  /*b280*/  FMUL.FTZ R79, R0.reuse, R79 ;  /* 0x0000004f004f7220 */ /* 0x040fe40000410000 */
[----:B------:R-:W-:Y:S01]  /*b290*/  FMUL.FTZ R82, R0, R82 ;  /* 0x0000005200527220 */ /* 0x000fe20000410000 */
[----:B------:R-:W-:Y:S01]  /*b2a0*/  @P0 IADD3 R8, P1, R4, R118, RZ ;  /* 0x0000007604080210 */ /* 0x000fe20007f3e0ff */
[C---:B------:R-:W-:Y:S02]  /*b2b0*/  FMUL.FTZ R83, R0.reuse, R83 ;  /* 0x0000005300537220 */ /* 0x040fe40000410000 */
[----:B------:R-:W-:Y:S01]  /*b2c0*/  FMUL.FTZ R86, R0, R86 ;  /* 0x0000005600567220 */ /* 0x000fe20000410000 */
[----:B---3--:R-:W-:Y:S01]  /*b2d0*/  @P0 IADD3 R4, P4, R8, R118, RZ ;  /* 0x0000007608040210 */ /* 0x008fe20007f9e0ff */
[----:B------:R3:W3:Y:S01]  /*b2e0*/  MUFU.EX2 R162, R7 ;  /* 0x0000000700a27308 */ /* 0x0006e20000000800 */
[----:B------:R-:W-:Y:S02]  /*b2f0*/  FMUL.FTZ R87, R0, R87 ;  /* 0x0000005700577220 */ /* 0x000fe40000410000 */
[--C-:B------:R-:W-:Y:S02]  /*b300*/  FFMA.FTZ R14, R14, c[0x0][0x2d0], -R3.reuse ;  /* 0x0000b4000e0e7a23 */ /* 0x100fe40000010803 */
[--C-:B------:R-:W-:Y:S02]  /*b310*/  FFMA.FTZ R15, R15, c[0x0][0x2d0], -R3.reuse ;  /* 0x0000b4000f0f7a23 */ /* 0x100fe40000010803 */
[C---:B------:R-:W-:Y:S02]  /*b320*/  FMUL.FTZ R90, R0.reuse, R90 ;  /* 0x0000005a005a7220 */ /* 0x040fe40000410000 */
[----:B------:R-:W-:Y:S01]  /*b330*/  FMUL.FTZ R91, R0, R91 ;  /* 0x0000005b005b7220 */ /* 0x000fe20000410000 */
[----:B------:R5:W-:Y:S01]  /*b340*/  MUFU.EX2 R161, R10 ;  /* 0x0000000a00a17308 */ /* 0x000be20000000800 */
[C---:B------:R-:W-:Y:S02]  /*b350*/  FMUL.FTZ R12, R2.reuse, R128 ;  /* 0x00000080020c7220 */ /* 0x040fe40000410000 */
[----:B------:R-:W-:Y:S01]  /*b360*/  FMUL.FTZ R13, R2, R129 ;  /* 0x00000081020d7220 */ /* 0x000fe20000410000 */
[-C--:B-1----:R-:W-:Y:S01]  /*b370*/  @P0 IADD3.X R9, R5, R119.reuse, RZ, P1, !PT ;  /* 0x0000007705090210 */ /* 0x082fe20000ffe4ff */
[--C-:B------:R-:W-:Y:S01]  /*b380*/  FFMA.FTZ R22, R22, c[0x0][0x2d0], -R3.reuse ;  /* 0x0000b40016167a23 */ /* 0x100fe20000010803 */
[----:B------:R-:W-:Y:S01]  /*b390*/  @P0 IADD3 R6, P1, R4, R118, RZ ;  /* 0x0000007604060210 */ /* 0x000fe20007f3e0ff */
[--C-:B------:R-:W-:Y:S01]  /*b3a0*/  FFMA.FTZ R23, R23, c[0x0][0x2d0], -R3.reuse ;  /* 0x0000b40017177a23 */ /* 0x100fe20000010803 */
[-C--:B------:R-:W-:Y:S01]  /*b3b0*/  @P0 IADD3.X R5, R9, R119.reuse, RZ, P4, !PT ;  /* 0x0000007709050210 */ /* 0x080fe200027fe4ff */
[----:B------:R1:W-:Y:S01]  /*b3c0*/  @P0 LDGSTS.E.BYPASS.LTC128B.128 [R228+0x9100], [R8.64], !P3 ;  /* 0x0910000008e40fae */ /* 0x0003e2000d901d46 */
[----:B------:R1:W1:Y:S01]  /*b3d0*/  MUFU.EX2 R164, R11 ;  /* 0x0000000b00a47308 */ /* 0x0002620000000800 */
[--C-:B------:R-:W-:Y:S02]  /*b3e0*/  FFMA.FTZ R26, R26, c[0x0][0x2d0], -R3.reuse ;  /* 0x0000b4001a1a7a23 */ /* 0x100fe40000010803 */
[--C-:B------:R-:W-:Y:S01]  /*b3f0*/  FFMA.FTZ R27, R27, c[0x0][0x2d0], -R3.reuse ;  /* 0x0000b4001b1b7a23 */ /* 0x100fe20000010803 */
[----:B---3--:R-:W-:Y:S01]  /*b400*/  @P0 IADD3.X R7, R5, R119, RZ, P1, !PT ;  /* 0x0000007705070210 */ /* 0x008fe20000ffe4ff */
[--C-:B------:R-:W-:Y:S02]  /*b410*/  FFMA.FTZ R30, R30, c[0x0][0x2d0], -R3.reuse ;  /* 0x0000b4001e1e7a23 */ /* 0x100fe40000010803 */
[----:B------:R3:W-:Y:S01]  /*b420*/  @P0 LDGSTS.E.BYPASS.LTC128B.128 [R228+0xd100], [R8.64+0x80], !P2 ;  /* 0x0d10008008e40fae */ /* 0x0007e2000d101d46 */
[--C-:B------:R-:W-:Y:S02]  /*b430*/  FFMA.FTZ R31, R31, c[0x0][0x2d0], -R3.reuse ;  /* 0x0000b4001f1f7a23 */ /* 0x100fe40000010803 */
[----:B------:R3:W-:Y:S01]  /*b440*/  MUFU.EX2 R160, R14 ;  /* 0x0000000e00a07308 */ /* 0x0007e20000000800 */
[--C-:B------:R-:W-:Y:S02]  /*b450*/  FFMA.FTZ R34, R34, c[0x0][0x2d0], -R3.reuse ;  /* 0x0000b40022227a23 */ /* 0x100fe40000010803 */
[--C-:B------:R-:W-:Y:S02]  /*b460*/  FFMA.FTZ R35, R35, c[0x0][0x2d0], -R3.reuse ;  /* 0x0000b40023237a23 */ /* 0x100fe40000010803 */
[----:B------:R3:W-:Y:S01]  /*b470*/  @P0 LDGSTS.E.BYPASS.LTC128B.128 [R228+0xa100], [R4.64], !P3 ;  /* 0x0a10000004e40fae */ /* 0x0007e2000d901d46 */
[----:B-----5:R-:W-:Y:S02]  /*b480*/  FMUL.FTZ R10, R0, R126 ;  /* 0x0000007e000a7220 */ /* 0x020fe40000410000 */
[--C-:B------:R-:W-:Y:S02]  /*b490*/  FFMA.FTZ R38, R38, c[0x0][0x2d0], -R3.reuse ;  /* 0x0000b40026267a23 */ /* 0x100fe40000010803 */
[----:B------:R5:W5:Y:S01]  /*b4a0*/  MUFU.EX2 R159, R15 ;  /* 0x0000000f009f7308 */ /* 0x000b620000000800 */
[--C-:B------:R-:W-:Y:S02]  /*b4b0*/  FFMA.FTZ R39, R39, c[0x0][0x2d0], -R3.reuse ;  /* 0x0000b40027277a23 */ /* 0x100fe40000010803 */
[----:B------:R5:W-:Y:S01]  /*b4c0*/  @P0 LDGSTS.E.BYPASS.LTC128B.128 [R228+0xe100], [R4.64+0x80], !P2 ;  /* 0x0e10008004e40fae */ /* 0x000be2000d101d46 */
[----:B-1----:R-:W-:Y:S02]  /*b4d0*/  FMUL.FTZ R11, R0, R127 ;  /* 0x0000007f000b7220 */ /* 0x002fe40000410000 */
[--C-:B------:R-:W-:Y:S02]  /*b4e0*/  FFMA.FTZ R41, R41, c[0x0][0x2d0], -R156.reuse ;  /* 0x0000b40029297a23 */ /* 0x100fe4000001089c */
[--C-:B------:R-:W-:Y:S02]  /*b4f0*/  FFMA.FTZ R42, R42, c[0x0][0x2d0], -R3.reuse ;  /* 0x0000b4002a2a7a23 */ /* 0x100fe40000010803 */
[----:B------:R-:W-:Y:S01]  /*b500*/  MUFU.EX2 R177, R21 ;  /* 0x0000001500b17308 */ /* 0x000fe20000000800 */
[----:B------:R1:W-:Y:S01]  /*b510*/  @P0 LDGSTS.E.BYPASS.LTC128B.128 [R228+0xb100], [R6.64], !P3 ;  /* 0x0b10000006e40fae */ /* 0x0003e2000d901d46 */
[--C-:B------:R-:W-:Y:S02]  /*b520*/  FFMA.FTZ R43, R43, c[0x0][0x2d0], -R3.reuse ;  /* 0x0000b4002b2b7a23 */ /* 0x100fe40000010803 */
[C---:B---3--:R-:W-:Y:S02]  /*b530*/  FMUL.FTZ R8, R2.reuse, R124 ;  /* 0x0000007c02087220 */ /* 0x048fe40000410000 */
[----:B------:R-:W-:Y:S02]  /*b540*/  FMUL.FTZ R9, R2, R125 ;  /* 0x0000007d02097220 */ /* 0x000fe40000410000 */
[----:B------:R-:W-:Y:S01]  /*b550*/  FMUL.FTZ R14, R0, R130 ;  /* 0x00000082000e7220 */ /* 0x000fe20000410000 */
[----:B------:R1:W-:Y:S01]  /*b560*/  @P0 LDGSTS.E.BYPASS.LTC128B.128 [R228+0xf100], [R6.64+0x80], !P2 ;  /* 0x0f10008006e40fae */ /* 0x0003e2000d101d46 */
[----:B------:R-:W-:Y:S01]  /*b570*/  MUFU.EX2 R176, R24 ;  /* 0x0000001800b07308 */ /* 0x000fe20000000800 */
[--C-:B------:R-:W-:Y:S02]  /*b580*/  FFMA.FTZ R44, R44, c[0x0][0x2d0], -R156.reuse ;  /* 0x0000b4002c2c7a23 */ /* 0x100fe4000001089c */
[--C-:B------:R-:W-:Y:S02]  /*b590*/  FFMA.FTZ R45, R45, c[0x0][0x2d0], -R156.reuse ;  /* 0x0000b4002d2d7a23 */ /* 0x100fe4000001089c */
[----:B-----5:R-:W-:Y:S02]  /*b5a0*/  FMUL.FTZ R15, R0, R131 ;  /* 0x00000083000f7220 */ /* 0x020fe40000410000 */
[----:B------:R-:W3:Y:S01]  /*b5b0*/  LDSM.16.MT88.4 R144, [R200] ;  /* 0x00000000c890783b */ /* 0x000ee20000004200 */
[--C-:B------:R-:W-:Y:S02]  /*b5c0*/  FFMA.FTZ R46, R46, c[0x0][0x2d0], -R3.reuse ;  /* 0x0000b4002e2e7a23 */ /* 0x100fe40000010803 */
[C---:B------:R-:W-:Y:S01]  /*b5d0*/  FMUL.FTZ R4, R2.reuse, R120 ;  /* 0x0000007802047220 */ /* 0x040fe20000410000 */
[----:B------:R-:W-:Y:S01]  /*b5e0*/  F2FP.PACK_AB R120, R231, R229 ;  /* 0x000000e5e778723e */ /* 0x000fe200000000ff */
[----:B------:R-:W-:Y:S01]  /*b5f0*/  FMUL.FTZ R5, R2, R121 ;  /* 0x0000007902057220 */ /* 0x000fe20000410000 */
[----:B------:R-:W-:Y:S01]  /*b600*/  F2FP.PACK_AB R121, R162, R163 ;  /* 0x000000a3a279723e */ /* 0x000fe200000000ff */
[----:B------:R-:W-:Y:S01]  /*b610*/  MUFU.EX2 R167, R25 ;  /* 0x0000001900a77308 */ /* 0x000fe20000000800 */
[----:B------:R-:W5:Y:S01]  /*b620*/  LDSM.16.MT88.4 R148, [R204] ;  /* 0x00000000cc94783b */ /* 0x000f620000004200 */
[--C-:B------:R-:W-:Y:S02]  /*b630*/  FFMA.FTZ R47, R47, c[0x0][0x2d0], -R3.reuse ;  /* 0x0000b4002f2f7a23 */ /* 0x100fe40000010803 */
[C---:B------:R-:W-:Y:S02]  /*b640*/  FMUL.FTZ R92, R2.reuse, R92 ;  /* 0x0000005c025c7220 */ /* 0x040fe40000410000 */
[----:B------:R-:W-:Y:S02]  /*b650*/  FMUL.FTZ R93, R2, R93 ;  /* 0x0000005d025d7220 */ /* 0x000fe40000410000 */
[C---:B------:R-:W-:Y:S01]  /*b660*/  FMUL.FTZ R94, R0.reuse, R94 ;  /* 0x0000005e005e7220 */ /* 0x040fe20000410000 */
[----:B------:R-:W5:Y:S01]  /*b670*/  LDSM.16.MT88.4 R152, [R203] ;  /* 0x00000000cb98783b */ /* 0x000f620000004200 */
[----:B------:R-:W-:Y:S01]  /*b680*/  MUFU.EX2 R166, R28 ;  /* 0x0000001c00a67308 */ /* 0x000fe20000000800 */
[C---:B------:R-:W-:Y:S02]  /*b690*/  FMUL.FTZ R95, R0.reuse, R95 ;  /* 0x0000005f005f7220 */ /* 0x040fe40000410000 */
[----:B-1----:R-:W-:Y:S01]  /*b6a0*/  FMUL.FTZ R6, R0, R122 ;  /* 0x0000007a00067220 */ /* 0x002fe20000410000 */
[----:B------:R-:W-:Y:S01]  /*b6b0*/  F2FP.PACK_AB R122, R232, R183 ;  /* 0x000000b7e87a723e */ /* 0x000fe200000000ff */
[----:B------:R-:W-:Y:S01]  /*b6c0*/  FMUL.FTZ R7, R0, R123 ;  /* 0x0000007b00077220 */ /* 0x000fe20000410000 */
[----:B------:R-:W-:Y:S01]  /*b6d0*/  F2FP.PACK_AB R123, R164, R161 ;  /* 0x000000a1a47b723e */ /* 0x000fe200000000ff */
[----:B------:R-:W1:Y:S01]  /*b6e0*/  LDSM.16.MT88.4 R124, [R223] ;  /* 0x00000000df7c783b */ /* 0x000e620000004200 */
[C---:B------:R-:W-:Y:S02]  /*b6f0*/  FMUL.FTZ R96, R2.reuse, R96 ;  /* 0x0000006002607220 */ /* 0x040fe40000410000 */
[----:B------:R-:W-:Y:S01]  /*b700*/  MUFU.EX2 R165, R29 ;  /* 0x0000001d00a57308 */ /* 0x000fe20000000800 */
[----:B------:R-:W-:Y:S02]  /*b710*/  FMUL.FTZ R97, R2, R97 ;  /* 0x0000006102617220 */ /* 0x000fe40000410000 */
[C---:B------:R-:W-:Y:S02]  /*b720*/  FMUL.FTZ R98, R0.reuse, R98 ;  /* 0x0000006200627220 */ /* 0x040fe40000410000 */
[----:B------:R-:W-:Y:S01]  /*b730*/  LDSM.16.MT88.4 R128, [R206+0x4000] ;  /* 0x00400000ce80783b */ /* 0x000fe20000004200 */
[----:B------:R-:W-:Y:S02]  /*b740*/  FMUL.FTZ R99, R0, R99 ;  /* 0x0000006300637220 */ /* 0x000fe40000410000 */
[--C-:B------:R-:W-:Y:S02]  /*b750*/  FFMA.FTZ R16, R16, c[0x0][0x2d0], -R156.reuse ;  /* 0x0000b40010107a23 */ /* 0x100fe4000001089c */
[----:B------:R-:W-:Y:S01]  /*b760*/  MUFU.EX2 R119, R46 ;  /* 0x0000002e00777308 */ /* 0x000fe20000000800 */
[--C-:B------:R-:W-:Y:S01]  /*b770*/  FFMA.FTZ R17, R17, c[0x0][0x2d0], -R156.reuse ;  /* 0x0000b40011117a23 */ /* 0x100fe2000001089c */
[C---:B---3--:R-:W-:Y:S01]  /*b780*/  HMMA.16816.F32 R4, R120.reuse, R144, R4 ;  /* 0x000000907804723c */ /* 0x048fe20000001804 */
[----:B------:R-:W0:Y:S04]  /*b790*/  LDGDEPBAR ;  /* 0x00000000000079af */ /* 0x000e280000000000 */
[--C-:B------:R-:W-:Y:S03]  /*b7a0*/  FFMA.FTZ R18, R18, c[0x0][0x2d0], -R3.reuse ;  /* 0x0000b40012127a23 */ /* 0x100fe60000010803 */
[----:B------:R-:W-:Y:S01]  /*b7b0*/  MUFU.EX2 R118, R47 ;  /* 0x0000002f00767308 */ /* 0x000fe20000000800 */
[C---:B------:R-:W-:Y:S01]  /*b7c0*/  HMMA.16816.F32 R8, R120.reuse, R146, R8 ;  /* 0x000000927808723c */ /* 0x040fe20000001808 */
[----:B------:R-:W3:Y:S02]  /*b7d0*/  LDSM.16.MT88.4 R144, [R200+0x4000] ;  /* 0x00400000c890783b */ /* 0x000ee40000004200 */
[--C-:B------:R-:W-:Y:S02]  /*b7e0*/  FFMA.FTZ R19, R19, c[0x0][0x2d0], -R3.reuse ;  /* 0x0000b40013137a23 */ /* 0x100fe40000010803 */
[C---:B------:R-:W-:Y:S03]  /*b7f0*/  FMUL.FTZ R100, R2.reuse, R100 ;  /* 0x0000006402647220 */ /* 0x040fe60000410000 */
[C---:B-----5:R-:W-:Y:S01]  /*b800*/  HMMA.16816.F32 R68, R120.reuse, R148, R68 ;  /* 0x000000947844723c */ /* 0x060fe20000001844 */
[----:B------:R5:W-:Y:S03]  /*b810*/  MUFU.EX2 R180, R16 ;  /* 0x0000001000b47308 */ /* 0x000be60000000800 */
[----:B------:R-:W-:Y:S02]  /*b820*/  FMUL.FTZ R101, R2, R101 ;  /* 0x0000006502657220 */ /* 0x000fe40000410000 */
[C---:B------:R-:W-:Y:S02]  /*b830*/  FMUL.FTZ R102, R0.reuse, R102 ;  /* 0x0000006600667220 */ /* 0x040fe40000410000 */
[C---:B------:R-:W-:Y:S01]  /*b840*/  HMMA.16816.F32 R72, R120.reuse, R150, R72 ;  /* 0x000000967848723c */ /* 0x040fe20000001848 */
[----:B------:R-:W3:Y:S02]  /*b850*/  LDSM.16.MT88.4 R148, [R204+0x4000] ;  /* 0x00400000cc94783b */ /* 0x000ee40000004200 */
[----:B------:R1:W1:Y:S01]  /*b860*/  MUFU.EX2 R179, R17 ;  /* 0x0000001100b37308 */ /* 0x0002620000000800 */
[----:B------:R-:W-:Y:S02]  /*b870*/  FMUL.FTZ R103, R0, R103 ;  /* 0x0000006700677220 */ /* 0x000fe40000410000 */
[C---:B------:R-:W-:Y:S02]  /*b880*/  FMUL.FTZ R104, R2.reuse, R104 ;  /* 0x0000006802687220 */ /* 0x040fe40000410000 */
[C---:B------:R-:W-:Y:S04]  /*b890*/  HMMA.16816.F32 R76, R120.reuse, R152, R76 ;  /* 0x00000098784c723c */ /* 0x040fe8000000184c */
[----:B------:R-:W-:Y:S01]  /*b8a0*/  FMUL.FTZ R105, R2, R105 ;  /* 0x0000006902697220 */ /* 0x000fe20000410000 */
[----:B------:R-:W-:Y:S01]  /*b8b0*/  MUFU.EX2 R153, R26 ;  /* 0x0000001a00997308 */ /* 0x000fe20000000800 */
[----:B------:R-:W-:Y:S02]  /*b8c0*/  FMUL.FTZ R106, R0, R106 ;  /* 0x0000006a006a7220 */ /* 0x000fe40000410000 */
[C---:B------:R-:W-:Y:S04]  /*b8d0*/  HMMA.16816.F32 R80, R120.reuse, R154, R80 ;  /* 0x0000009a7850723c */ /* 0x040fe80000001850 */
[----:B-----5:R-:W-:Y:S02]  /*b8e0*/  FMUL.FTZ R16, R2, R132 ;  /* 0x0000008402107220 */ /* 0x020fe40000410000 */
[----:B------:R-:W-:Y:S01]  /*b8f0*/  FMUL.FTZ R107, R0, R107 ;  /* 0x0000006b006b7220 */ /* 0x000fe20000410000 */
[----:B------:R-:W-:Y:S01]  /*b900*/  MUFU.EX2 R155, R22 ;  /* 0x00000016009b7308 */ /* 0x000fe20000000800 */
[C---:B-1----:R-:W-:Y:S04]  /*b910*/  HMMA.16816.F32 R84, R120.reuse, R124, R84 ;  /* 0x0000007c7854723c */ /* 0x042fe80000001854 */
[C---:B------:R-:W-:Y:S02]  /*b920*/  FMUL.FTZ R17, R2.reuse, R133 ;  /* 0x0000008502117220 */ /* 0x040fe40000410000 */
[C---:B------:R-:W-:Y:S02]  /*b930*/  FMUL.FTZ R108, R2.reuse, R108 ;  /* 0x0000006c026c7220 */ /* 0x040fe40000410000 */
[C---:B------:R-:W-:Y:S01]  /*b940*/  HMMA.16816.F32 R88, R120.reuse, R126, R88 ;  /* 0x0000007e7858723c */ /* 0x040fe20000001858 */
[----:B------:R-:W1:Y:S01]  /*b950*/  LDSM.16.MT88.4 R124, [R203+0x4000] ;  /* 0x00400000cb7c783b */ /* 0x000e620000004200 */
[----:B------:R5:W-:Y:S02]  /*b960*/  MUFU.EX2 R154, R23 ;  /* 0x00000017009a7308 */ /* 0x000be40000000800 */
[----:B------:R-:W-:Y:S02]  /*b970*/  FMUL.FTZ R109, R2, R109 ;  /* 0x0000006d026d7220 */ /* 0x000fe40000410000 */
[C---:B------:R-:W-:Y:S02]  /*b980*/  FMUL.FTZ R110, R0.reuse, R110 ;  /* 0x0000006e006e7220 */ /* 0x040fe40000410000 */
[C---:B---3--:R-:W-:Y:S04]  /*b990*/  HMMA.16816.F32 R92, R120.reuse, R144, R92 ;  /* 0x00000090785c723c */ /* 0x048fe8000000185c */
[----:B------:R3:W-:Y:S01]  /*b9a0*/  MUFU.EX2 R152, R27 ;  /* 0x0000001b00987308 */ /* 0x0007e20000000800 */
[----:B------:R-:W-:Y:S02]  /*b9b0*/  FMUL.FTZ R111, R0, R111 ;  /* 0x0000006f006f7220 */ /* 0x000fe40000410000 */
[C---:B------:R-:W-:Y:S01]  /*b9c0*/  FMUL.FTZ R112, R2.reuse, R112 ;  /* 0x0000007002707220 */ /* 0x040fe20000410000 */
[C---:B------:R-:W-:Y:S01]  /*b9d0*/  HMMA.16816.F32 R96, R120.reuse, R146, R96 ;  /* 0x000000927860723c */ /* 0x040fe20000001860 */
[----:B------:R-:W3:Y:S03]  /*b9e0*/  LDSM.16.MT88.4 R144, [R200+0x800] ;  /* 0x00080000c890783b */ /* 0x000ee60000004200 */
[----:B------:R-:W-:Y:S02]  /*b9f0*/  FMUL.FTZ R113, R2, R113 ;  /* 0x0000007102717220 */ /* 0x000fe40000410000 */
[----:B------:R3:W-:Y:S01]  /*ba00*/  MUFU.EX2 R158, R18 ;  /* 0x00000012009e7308 */ /* 0x0007e20000000800 */
[C---:B------:R-:W-:Y:S01]  /*ba10*/  FMUL.FTZ R114, R0.reuse, R114 ;  /* 0x0000007200727220 */ /* 0x040fe20000410000 */
[C---:B------:R-:W-:Y:S01]  /*ba20*/  HMMA.16816.F32 R12, R120.reuse, R148, R12 ;  /* 0x00000094780c723c */ /* 0x040fe2000000180c */
[----:B-----5:R-:W-:Y:S03]  /*ba30*/  LDSM.16.MT88.4 R20, [R204+0x4800] ;  /* 0x00480000cc14783b */ /* 0x020fe60000004200 */
[----:B------:R-:W-:Y:S02]  /*ba40*/  FMUL.FTZ R115, R0, R115 ;  /* 0x0000007300737220 */ /* 0x000fe40000410000 */
[--C-:B------:R-:W-:Y:S02]  /*ba50*/  FFMA.FTZ R48, R48, c[0x0][0x2d0], -R156.reuse ;  /* 0x0000b40030307a23 */ /* 0x100fe4000001089c */
[C---:B------:R-:W-:Y:S01]  /*ba60*/  HMMA.16816.F32 R100, R120.reuse, R150, R100 ;  /* 0x000000967864723c */ /* 0x040fe20000001864 */
[----:B------:R5:W3:Y:S01]  /*ba70*/  MUFU.EX2 R157, R19 ;  /* 0x00000013009d7308 */ /* 0x000ae20000000800 */
[----:B------:R-:W-:Y:S02]  /*ba80*/  LDSM.16.MT88.4 R148, [R206+0x4800] ;  /* 0x00480000ce94783b */ /* 0x000fe40000004200 */
[--C-:B------:R-:W-:Y:S02]  /*ba90*/  FFMA.FTZ R49, R49, c[0x0][0x2d0], -R156.reuse ;  /* 0x0000b40031317a23 */ /* 0x100fe4000001089c */
[--C-:B------:R-:W-:Y:S02]  /*baa0*/  FFMA.FTZ R50, R50, c[0x0][0x2d0], -R3.reuse ;  /* 0x0000b40032327a23 */ /* 0x100fe40000010803 */
[--C-:B------:R-:W-:Y:S01]  /*bab0*/  FFMA.FTZ R51, R51, c[0x0][0x2d0], -R3.reuse ;  /* 0x0000b40033337a23 */ /* 0x100fe20000010803 */
[C---:B-1----:R-:W-:Y:S01]  /*bac0*/  HMMA.16816.F32 R104, R120.reuse, R124, R104 ;  /* 0x0000007c7868723c */ /* 0x042fe20000001868 */
[----:B---3--:R-:W-:Y:S01]  /*bad0*/  LDSM.16.MT88.4 R24, [R204+0x1000] ;  /* 0x00100000cc18783b */ /* 0x008fe20000004200 */
[----:B------:R-:W-:Y:S01]  /*bae0*/  MUFU.EX2 R48, R48 ;  /* 0x0000003000307308 */ /* 0x000fe20000000800 */
[--C-:B------:R-:W-:Y:S02]  /*baf0*/  FFMA.FTZ R52, R52, c[0x0][0x2d0], -R156.reuse ;  /* 0x0000b40034347a23 */ /* 0x100fe4000001089c */
[----:B------:R-:W-:Y:S02]  /*bb00*/  FMUL.FTZ R18, R0, R134 ;  /* 0x0000008600127220 */ /* 0x000fe40000410000 */
[--C-:B------:R-:W-:Y:S01]  /*bb10*/  FFMA.FTZ R53, R53, c[0x0][0x2d0], -R156.reuse ;  /* 0x0000b40035357a23 */ /* 0x100fe2000001089c */
[C---:B------:R-:W-:Y:S01]  /*bb20*/  HMMA.16816.F32 R108, R120.reuse, R126, R108 ;  /* 0x0000007e786c723c */ /* 0x040fe2000000186c */
[----:B------:R-:W1:Y:S03]  /*bb30*/  LDSM.16.MT88.4 R124, [R204+0x800] ;  /* 0x00080000cc7c783b */ /* 0x000e660000004200 */
[----:B------:R-:W-:Y:S01]  /*bb40*/  MUFU.EX2 R49, R49 ;  /* 0x0000003100317308 */ /* 0x000fe20000000800 */
[--C-:B------:R-:W-:Y:S02]  /*bb50*/  FFMA.FTZ R54, R54, c[0x0][0x2d0], -R3.reuse ;  /* 0x0000b40036367a23 */ /* 0x100fe40000010803 */
[--C-:B------:R-:W-:Y:S02]  /*bb60*/  FFMA.FTZ R55, R55, c[0x0][0x2d0], -R3.reuse ;  /* 0x0000b40037377a23 */ /* 0x100fe40000010803 */
[----:B-----5:R-:W-:Y:S02]  /*bb70*/  FMUL.FTZ R19, R0, R135 ;  /* 0x0000008700137220 */ /* 0x020fe40000410000 */
[----:B------:R-:W3:Y:S01]  /*bb80*/  LDSM.16.MT88.4 R132, [R203+0x800] ;  /* 0x00080000cb84783b */ /* 0x000ee20000004200 */
[--C-:B------:R-:W-:Y:S02]  /*bb90*/  FFMA.FTZ R56, R56, c[0x0][0x2d0], -R156.reuse ;  /* 0x0000b40038387a23 */ /* 0x100fe4000001089c */
[----:B------:R-:W-:Y:S01]  /*bba0*/  MUFU.EX2 R50, R50 ;  /* 0x0000003200327308 */ /* 0x000fe20000000800 */
[--C-:B------:R-:W-:Y:S01]  /*bbb0*/  FFMA.FTZ R57, R57, c[0x0][0x2d0], -R156.reuse ;  /* 0x0000b40039397a23 */ /* 0x100fe2000001089c */
[C---:B------:R-:W-:Y:S03]  /*bbc0*/  HMMA.16816.F32 R16, R120.reuse, R128, R16 ;  /* 0x000000807810723c */ /* 0x040fe60000001810 */
[--C-:B------:R-:W-:Y:S02]  /*bbd0*/  FFMA.FTZ R58, R58, c[0x0][0x2d0], -R3.reuse ;  /* 0x0000b4003a3a7a23 */ /* 0x100fe40000010803 */
[--C-:B------:R-:W-:Y:S02]  /*bbe0*/  FFMA.FTZ R59, R59, c[0x0][0x2d0], -R3.reuse ;  /* 0x0000b4003b3b7a23 */ /* 0x100fe40000010803 */
[--C-:B------:R-:W-:Y:S01]  /*bbf0*/  FFMA.FTZ R60, R60, c[0x0][0x2d0], -R156.reuse ;  /* 0x0000b4003c3c7a23 */ /* 0x100fe2000001089c */
[----:B------:R-:W-:Y:S01]  /*bc00*/  HMMA.16816.F32 R112, R120, R130, R112 ;  /* 0x000000827870723c */ /* 0x000fe20000001870 */
[----:B------:R-:W5:Y:S01]  /*bc10*/  LDSM.16.MT88.4 R128, [R206+0x800] ;  /* 0x00080000ce80783b */ /* 0x000f620000004200 */
[----:B------:R-:W-:Y:S02]  /*bc20*/  MUFU.EX2 R51, R51 ;  /* 0x0000003300337308 */ /* 0x000fe40000000800 */
[--C-:B------:R-:W-:Y:S02]  /*bc30*/  FFMA.FTZ R61, R61, c[0x0][0x2d0], -R156.reuse ;  /* 0x0000b4003d3d7a23 */ /* 0x100fe4000001089c */
[--C-:B------:R-:W-:Y:S01]  /*bc40*/  FFMA.FTZ R64, R64, c[0x0][0x2d0], -R156.reuse ;  /* 0x0000b40040407a23 */ /* 0x100fe2000001089c */
[----:B------:R-:W-:Y:S01]  /*bc50*/  F2FP.PACK_AB R120, R181, R182 ;  /* 0x000000b6b578723e */ /* 0x000fe200000000ff */
[----:B------:R-:W-:Y:S01]  /*bc60*/  FFMA.FTZ R156, R65, c[0x0][0x2d0], -R156 ;  /* 0x0000b400419c7a23 */ /* 0x000fe2000001089c */
[----:B------:R-:W-:Y:S03]  /*bc70*/  F2FP.PACK_AB R121, R159, R160 ;  /* 0x000000a09f79723e */ /* 0x000fe600000000ff */
[----:B------:R-:W-:Y:S01]  /*bc80*/  F2FP.PACK_AB R122, R179, R180 ;  /* 0x000000b4b37a723e */ /* 0x000fe200000000ff */
[----:B------:R-:W-:Y:S01]  /*bc90*/  MUFU.EX2 R52, R52 ;  /* 0x0000003400347308 */ /* 0x000fe20000000800 */
[----:B------:R-:W-:Y:S01]  /*bca0*/  F2FP.PACK_AB R123, R157, R158 ;  /* 0x0000009e9d7b723e */ /* 0x000fe200000000ff */
[--C-:B------:R-:W-:Y:S02]  /*bcb0*/  FFMA.FTZ R62, R62, c[0x0][0x2d0], -R3.reuse ;  /* 0x0000b4003e3e7a23 */ /* 0x100fe40000010803 */
[--C-:B------:R-:W-:Y:S02]  /*bcc0*/  FFMA.FTZ R63, R63, c[0x0][0x2d0], -R3.reuse ;  /* 0x0000b4003f3f7a23 */ /* 0x100fe40000010803 */
[--C-:B------:R-:W-:Y:S02]  /*bcd0*/  FFMA.FTZ R66, R66, c[0x0][0x2d0], -R3.reuse ;  /* 0x0000b40042427a23 */ /* 0x100fe40000010803 */
[C---:B------:R-:W-:Y:S02]  /*bce0*/  HMMA.16816.F32 R4, R120.reuse, R144, R4 ;  /* 0x000000907804723c */ /* 0x040fe40000001804 */
[----:B------:R-:W-:Y:S01]  /*bcf0*/  MUFU.EX2 R156, R156 ;  /* 0x0000009c009c7308 */ /* 0x000fe20000000800 */
[----:B------:R-:W-:Y:S05]  /*bd00*/  FFMA.FTZ R3, R67, c[0x0][0x2d0], -R3 ;  /* 0x0000b40043037a23 */ /* 0x000fea0000010803 */
[C---:B------:R-:W-:Y:S01]  /*bd10*/  HMMA.16816.F32 R8, R120.reuse, R146, R8 ;  /* 0x000000927808723c */ /* 0x040fe20000001808 */
[----:B------:R-:W5:Y:S03]  /*bd20*/  LDSM.16.MT88.4 R144, [R200+0x4800] ;  /* 0x00480000c890783b */ /* 0x000f660000004200 */
[----:B------:R-:W-:Y:S01]  /*bd30*/  MUFU.EX2 R53, R53 ;  /* 0x0000003500357308 */ /* 0x000fe20000000800 */
[----:B----4-:R-:W-:Y:S03]  /*bd40*/  FFMA.FTZ R2, R2, R234, R229 ;  /* 0x000000ea02027223 */ /* 0x010fe600000100e5 */
[C---:B-1----:R-:W-:Y:S04]  /*bd50*/  HMMA.16816.F32 R68, R120.reuse, R124, R68 ;  /* 0x0000007c7844723c */ /* 0x042fe80000001844 */
[----:B------:R-:W-:Y:S02]  /*bd60*/  FADD.FTZ R2, R231, R2 ;  /* 0x00000002e7027221 */ /* 0x000fe40000010000 */
[----:B------:R-:W-:Y:S02]  /*bd70*/  MUFU.EX2 R54, R54 ;  /* 0x0000003600367308 */ /* 0x000fe40000000800 */
[C---:B------:R-:W-:Y:S01]  /*bd80*/  HMMA.16816.F32 R72, R120.reuse, R126, R72 ;  /* 0x0000007e7848723c */ /* 0x040fe20000001848 */
[----:B------:R-:W1:Y:S03]  /*bd90*/  LDSM.16.MT88.4 R124, [R203+0x4800] ;  /* 0x00480000cb7c783b */ /* 0x000e660000004200 */
[----:B------:R-:W-:Y:S02]  /*bda0*/  FADD.FTZ R2, R183, R2 ;  /* 0x00000002b7027221 */ /* 0x000fe40000010000 */
[----:B--2---:R-:W-:Y:S02]  /*bdb0*/  FFMA.FTZ R0, R0, R233, R163 ;  /* 0x000000e900007223 */ /* 0x004fe400000100a3 */
[C---:B---3--:R-:W-:Y:S01]  /*bdc0*/  HMMA.16816.F32 R76, R120.reuse, R132, R76 ;  /* 0x00000084784c723c */ /* 0x048fe2000000184c */
[----:B------:R-:W-:Y:S03]  /*bdd0*/  MUFU.EX2 R55, R55 ;  /* 0x0000003700377308 */ /* 0x000fe60000000800 */
[----:B------:R-:W-:Y:S02]  /*bde0*/  FADD.FTZ R2, R232, R2 ;  /* 0x00000002e8027221 */ /* 0x000fe40000010000 */
[----:B------:R-:W-:Y:S02]  /*bdf0*/  FADD.FTZ R0, R162, R0 ;  /* 0x00000000a2007221 */ /* 0x000fe40000010000 */
[C---:B------:R-:W-:Y:S01]  /*be00*/  HMMA.16816.F32 R80, R120.reuse, R134, R80 ;  /* 0x000000867850723c */ /* 0x040fe20000001850 */
[----:B------:R-:W-:Y:S02]  /*be10*/  LDSM.16.MT88.4 R132, [R204+0x1800] ;  /* 0x00180000cc84783b */ /* 0x000fe40000004200 */
[----:B------:R-:W-:Y:S01]  /*be20*/  MUFU.EX2 R56, R56 ;  /* 0x0000003800387308 */ /* 0x000fe20000000800 */
[----:B------:R-:W-:Y:S02]  /*be30*/  FADD.FTZ R2, R182, R2 ;  /* 0x00000002b6027221 */ /* 0x000fe40000010000 */
[----:B------:R-:W-:Y:S02]  /*be40*/  FADD.FTZ R0, R161, R0 ;  /* 0x00000000a1007221 */ /* 0x000fe40000010000 */
[C---:B-----5:R-:W-:Y:S04]  /*be50*/  HMMA.16816.F32 R84, R120.reuse, R128, R84 ;  /* 0x000000807854723c */ /* 0x060fe80000001854 */
[----:B------:R-:W-:Y:S01]  /*be60*/  FADD.FTZ R2, R181, R2 ;  /* 0x00000002b5027221 */ /* 0x000fe20000010000 */
[----:B------:R-:W-:Y:S01]  /*be70*/  MUFU.EX2 R57, R57 ;  /* 0x0000003900397308 */ /* 0x000fe20000000800 */
[----:B------:R-:W-:Y:S02]  /*be80*/  FADD.FTZ R0, R164, R0 ;  /* 0x00000000a4007221 */ /* 0x000fe40000010000 */
[C---:B------:R-:W-:Y:S01]  /*be90*/  HMMA.16816.F32 R88, R120.reuse, R130, R88 ;  /* 0x000000827858723c */ /* 0x040fe20000001858 */
[----:B------:R-:W2:Y:S03]  /*bea0*/  LDSM.16.MT88.4 R128, [R200+0x1000] ;  /* 0x00100000c880783b */ /* 0x000ea60000004200 */
[----:B------:R-:W-:Y:S02]  /*beb0*/  FADD.FTZ R2, R180, R2 ;  /* 0x00000002b4027221 */ /* 0x000fe40000010000 */
[----:B------:R-:W-:Y:S01]  /*bec0*/  FADD.FTZ R0, R160, R0 ;  /* 0x00000000a0007221 */ /* 0x000fe20000010000 */
[----:B------:R-:W-:Y:S01]  /*bed0*/  MUFU.EX2 R58, R58 ;  /* 0x0000003a003a7308 */ /* 0x000fe20000000800 */
[C---:B------:R-:W-:Y:S04]  /*bee0*/  HMMA.16816.F32 R92, R120.reuse, R144, R92 ;  /* 0x00000090785c723c */ /* 0x040fe8000000185c */
[----:B------:R-:W-:Y:S02]  /*bef0*/  FADD.FTZ R2, R179, R2 ;  /* 0x00000002b3027221 */ /* 0x000fe40000010000 */
[----:B------:R-:W-:Y:S02]  /*bf00*/  FADD.FTZ R0, R159, R0 ;  /* 0x000000009f007221 */ /* 0x000fe40000010000 */
[C---:B------:R-:W-:Y:S01]  /*bf10*/  HMMA.16816.F32 R96, R120.reuse, R146, R96 ;  /* 0x000000927860723c */ /* 0x040fe20000001860 */
[----:B------:R-:W3:Y:S03]  /*bf20*/  MUFU.EX2 R147, R30 ;  /* 0x0000001e00937308 */ /* 0x000ee60000000800 */
[----:B------:R-:W-:Y:S02]  /*bf30*/  FADD.FTZ R2, R178, R2 ;  /* 0x00000002b2027221 */ /* 0x000fe40000010000 */
[----:B------:R-:W-:Y:S02]  /*bf40*/  FADD.FTZ R0, R158, R0 ;  /* 0x000000009e007221 */ /* 0x000fe40000010000 */
[C---:B------:R-:W-:Y:S03]  /*bf50*/  HMMA.16816.F32 R12, R120.reuse, R20, R12 ;  /* 0x00000014780c723c */ /* 0x040fe6000000180c */
[----:B------:R4:W-:Y:S01]  /*bf60*/  MUFU.EX2 R146, R31 ;  /* 0x0000001f00927308 */ /* 0x0009e20000000800 */
[----:B------:R-:W-:Y:S02]  /*bf70*/  FADD.FTZ R2, R177, R2 ;  /* 0x00000002b1027221 */ /* 0x000fe40000010000 */
[----:B------:R-:W-:Y:S01]  /*bf80*/  FADD.FTZ R0, R157, R0 ;  /* 0x000000009d007221 */ /* 0x000fe20000010000 */
[----:B------:R-:W-:Y:S01]  /*bf90*/  F2FP.PACK_AB R20, R177, R178 ;  /* 0x000000b2b114723e */ /* 0x000fe200000000ff */
[C---:B------:R-:W-:Y:S04]  /*bfa0*/  HMMA.16816.F32 R100, R120.reuse, R22, R100 ;  /* 0x000000167864723c */ /* 0x040fe80000001864 */
[----:B------:R-:W-:Y:S01]  /*bfb0*/  F2FP.PACK_AB R21, R154, R155 ;  /* 0x0000009b9a15723e */ /* 0x000fe200000000ff */
[----:B------:R-:W-:Y:S01]  /*bfc0*/  MUFU.EX2 R145, R34 ;  /* 0x0000002200917308 */ /* 0x000fe20000000800 */
[----:B------:R-:W-:Y:S01]  /*bfd0*/  FADD.FTZ R2, R176, R2 ;  /* 0x00000002b0027221 */ /* 0x000fe20000010000 */
[C---:B------:R-:W-:Y:S01]  /*bfe0*/  F2FP.PACK_AB R22, R167.reuse, R176 ;  /* 0x000000b0a716723e */ /* 0x040fe200000000ff */
[C---:B-1----:R-:W-:Y:S04]  /*bff0*/  HMMA.16816.F32 R104, R120.reuse, R124, R104 ;  /* 0x0000007c7868723c */ /* 0x042fe80000001868 */
[----:B------:R-:W-:Y:S01]  /*c000*/  F2FP.PACK_AB R23, R152, R153 ;  /* 0x000000999817723e */ /* 0x000fe200000000ff */
[----:B------:R-:W-:Y:S02]  /*c010*/  FADD.FTZ R2, R167, R2 ;  /* 0x00000002a7027221 */ /* 0x000fe40000010000 */
[----:B------:R-:W-:Y:S01]  /*c020*/  MUFU.EX2 R144, R35 ;  /* 0x0000002300907308 */ /* 0x000fe20000000800 */
[C---:B------:R-:W-:Y:S01]  /*c030*/  HMMA.16816.F32 R108, R120.reuse, R126, R108 ;  /* 0x0000007e786c723c */ /* 0x040fe2000000186c */
[----:B------:R-:W1:Y:S03]  /*c040*/  LDSM.16.MT88.4 R124, [R203+0x1000] ;  /* 0x00100000cb7c783b */ /* 0x000e660000004200 */
[----:B------:R-:W-:Y:S02]  /*c050*/  FADD.FTZ R2, R166, R2 ;  /* 0x00000002a6027221 */ /* 0x000fe40000010000 */
[----:B------:R-:W-:Y:S02]  /*c060*/  FADD.FTZ R0, R155, R0 ;  /* 0x000000009b007221 */ /* 0x000fe40000010000 */
[C---:B------:R-:W-:Y:S01]  /*c070*/  HMMA.16816.F32 R16, R120.reuse, R148, R16 ;  /* 0x000000947810723c */ /* 0x040fe20000001810 */
[----:B----4-:R-:W-:Y:S01]  /*c080*/  LDSM.16.MT88.4 R28, [R203+0x5000] ;  /* 0x00500000cb1c783b */ /* 0x010fe20000004200 */
[----:B------:R-:W-:Y:S02]  /*c090*/  MUFU.EX2 R149, R40 ;  /* 0x0000002800957308 */ /* 0x000fe40000000800 */
[----:B------:R-:W-:Y:S02]  /*c0a0*/  FADD.FTZ R2, R165, R2 ;  /* 0x00000002a5027221 */ /* 0x000fe40000010000 */
[----:B------:R-:W-:Y:S02]  /*c0b0*/  FADD.FTZ R0, R154, R0 ;  /* 0x000000009a007221 */ /* 0x000fe40000010000 */
[----:B------:R-:W-:Y:S01]  /*c0c0*/  HMMA.16816.F32 R112, R120, R150, R112 ;  /* 0x000000967870723c */ /* 0x000fe20000001870 */
[----:B------:R-:W4:Y:S03]  /*c0d0*/  LDSM.16.MT88.4 R120, [R206+0x1000] ;  /* 0x00100000ce78783b */ /* 0x000f260000004200 */
[----:B------:R-:W5:Y:S01]  /*c0e0*/  MUFU.EX2 R151, R32 ;  /* 0x0000002000977308 */ /* 0x000f620000000800 */
[----:B------:R-:W-:Y:S03]  /*c0f0*/  FADD.FTZ R0, R153, R0 ;  /* 0x0000000099007221 */ /* 0x000fe60000010000 */
[C---:B--2---:R-:W-:Y:S05]  /*c100*/  HMMA.16816.F32 R4, R20.reuse, R128, R4 ;  /* 0x000000801404723c */ /* 0x044fea0000001804 */
[----:B------:R-:W-:Y:S01]  /*c110*/  FADD.FTZ R0, R152, R0 ;  /* 0x0000000098007221 */ /* 0x000fe20000010000 */
[----:B------:R-:W2:Y:S02]  /*c120*/  MUFU.EX2 R150, R33 ;  /* 0x0000002100967308 */ /* 0x000ea40000000800 */
[C---:B------:R-:W-:Y:S01]  /*c130*/  HMMA.16816.F32 R8, R20.reuse, R130, R8 ;  /* 0x000000821408723c */ /* 0x040fe20000001808 */
[----:B------:R-:W4:Y:S03]  /*c140*/  LDSM.16.MT88.4 R128, [R200+0x5000] ;  /* 0x00500000c880783b */ /* 0x000f260000004200 */
[----:B---3--:R-:W-:Y:S04]  /*c150*/  FADD.FTZ R0, R147, R0 ;  /* 0x0000000093007221 */ /* 0x008fe80000010000 */
[C---:B------:R-:W-:Y:S01]  /*c160*/  HMMA.16816.F32 R68, R20.reuse, R24, R68 ;  /* 0x000000181444723c */ /* 0x040fe20000001844 */
[----:B------:R-:W-:Y:S03]  /*c170*/  MUFU.EX2 R148, R41 ;  /* 0x0000002900947308 */ /* 0x000fe60000000800 */
[----:B-----5:R-:W-:Y:S02]  /*c180*/  FADD.FTZ R2, R151, R2 ;  /* 0x0000000297027221 */ /* 0x020fe40000010000 */
[----:B------:R-:W-:Y:S02]  /*c190*/  FADD.FTZ R0, R146, R0 ;  /* 0x0000000092007221 */ /* 0x000fe40000010000 */
[C---:B------:R-:W-:Y:S01]  /*c1a0*/  HMMA.16816.F32 R72, R20.reuse, R26, R72 ;  /* 0x0000001a1448723c */ /* 0x040fe20000001848 */
[----:B------:R-:W3:Y:S02]  /*c1b0*/  LDSM.16.MT88.4 R24, [R204+0x5000] ;  /* 0x00500000cc18783b */ /* 0x000ee40000004200 */
[----:B------:R-:W-:Y:S01]  /*c1c0*/  MUFU.EX2 R59, R59 ;  /* 0x0000003b003b7308 */ /* 0x000fe20000000800 */
[----:B------:R-:W-:Y:S02]  /*c1d0*/  FADD.FTZ R0, R145, R0 ;  /* 0x0000000091007221 */ /* 0x000fe40000010000 */
[----:B--2---:R-:W-:Y:S02]  /*c1e0*/  FADD.FTZ R2, R150, R2 ;  /* 0x0000000296027221 */ /* 0x004fe40000010000 */
[C---:B-1----:R-:W-:Y:S01]  /*c1f0*/  HMMA.16816.F32 R76, R20.reuse, R124, R76 ;  /* 0x0000007c144c723c */ /* 0x042fe2000000184c */
[----:B------:R-:W-:Y:S03]  /*c200*/  LDSM.16.MT88.4 R32, [R203+0x1800] ;  /* 0x00180000cb20783b */ /* 0x000fe60000004200 */
[----:B------:R-:W-:Y:S01]  /*c210*/  FADD.FTZ R0, R144, R0 ;  /* 0x0000000090007221 */ /* 0x000fe20000010000 */
[----:B------:R-:W-:Y:S03]  /*c220*/  MUFU.EX2 R60, R60 ;  /* 0x0000003c003c7308 */ /* 0x000fe60000000800 */
[C---:B------:R-:W-:Y:S01]  /*c230*/  HMMA.16816.F32 R80, R20.reuse, R126, R80 ;  /* 0x0000007e1450723c */ /* 0x040fe20000001850 */
[----:B------:R-:W1:Y:S06]  /*c240*/  LDSM.16.MT88.4 R124, [R206+0x5000] ;  /* 0x00500000ce7c783b */ /* 0x000e6c0000004200 */
[----:B------:R-:W-:Y:S01]  /*c250*/  MUFU.EX2 R61, R61 ;  /* 0x0000003d003d7308 */ /* 0x000fe20000000800 */
[C---:B----4-:R-:W-:Y:S08]  /*c260*/  HMMA.16816.F32 R84, R20.reuse, R120, R84 ;  /* 0x000000781454723c */ /* 0x050ff00000001854 */
[C---:B------:R-:W-:Y:S01]  /*c270*/  HMMA.16816.F32 R88, R20.reuse, R122, R88 ;  /* 0x0000007a1458723c */ /* 0x040fe20000001858 */
[----:B------:R-:W2:Y:S01]  /*c280*/  LDSM.16.MT88.4 R120, [R200+0x1800] ;  /* 0x00180000c878783b */ /* 0x000ea20000004200 */
[----:B------:R-:W-:Y:S06]  /*c290*/  MUFU.EX2 R62, R62 ;  /* 0x0000003e003e7308 */ /* 0x000fec0000000800 */
[C---:B------:R-:W-:Y:S04]  /*c2a0*/  HMMA.16816.F32 R92, R20.reuse, R128, R92 ;  /* 0x00000080145c723c */ /* 0x040fe8000000185c */
[----:B------:R-:W4:Y:S04]  /*c2b0*/  MUFU.EX2 R129, R38 ;  /* 0x0000002600817308 */ /* 0x000f280000000800 */
[C---:B------:R-:W-:Y:S06]  /*c2c0*/  HMMA.16816.F32 R96, R20.reuse, R130, R96 ;  /* 0x000000821460723c */ /* 0x040fec0000001860 */
[----:B------:R-:W5:Y:S02]  /*c2d0*/  MUFU.EX2 R131, R36 ;  /* 0x0000002400837308 */ /* 0x000f640000000800 */
[C---:B---3--:R-:W-:Y:S08]  /*c2e0*/  HMMA.16816.F32 R12, R20.reuse, R24, R12 ;  /* 0x00000018140c723c */ /* 0x048ff0000000180c */
[C---:B------:R-:W-:Y:S01]  /*c2f0*/  HMMA.16816.F32 R100, R20.reuse, R26, R100 ;  /* 0x0000001a1464723c */ /* 0x040fe20000001864 */
[----:B------:R-:W3:Y:S01]  /*c300*/  LDSM.16.MT88.4 R24, [R206+0x1800] ;  /* 0x00180000ce18783b */ /* 0x000ee20000004200 */
[----:B------:R-:W2:Y:S02]  /*c310*/  MUFU.EX2 R130, R37 ;  /* 0x0000002500827308 */ /* 0x000ea40000000800 */
[----:B----4-:R-:W-:Y:S04]  /*c320*/  FADD.FTZ R0, R129, R0 ;  /* 0x0000000081007221 */ /* 0x010fe80000010000 */
[C---:B------:R-:W-:Y:S04]  /*c330*/  HMMA.16816.F32 R104, R20.reuse, R28, R104 ;  /* 0x0000001c1468723c */ /* 0x040fe80000001868 */
[----:B------:R-:W4:Y:S01]  /*c340*/  MUFU.EX2 R128, R39 ;  /* 0x0000002700807308 */ /* 0x000f220000000800 */
[----:B-----5:R-:W-:Y:S03]  /*c350*/  FADD.FTZ R2, R131, R2 ;  /* 0x0000000283027221 */ /* 0x020fe60000010000 */
[C---:B------:R-:W-:Y:S01]  /*c360*/  HMMA.16816.F32 R108, R20.reuse, R30, R108 ;  /* 0x0000001e146c723c */ /* 0x040fe2000000186c */
[----:B------:R-:W5:Y:S05]  /*c370*/  LDSM.16.MT88.4 R28, [R200+0x5800] ;  /* 0x00580000c81c783b */ /* 0x000f6a0000004200 */
[----:B------:R-:W-:Y:S02]  /*c380*/  MUFU.EX2 R63, R63 ;  /* 0x0000003f003f7308 */ /* 0x000fe40000000800 */
[C---:B-1----:R-:W-:Y:S04]  /*c390*/  HMMA.16816.F32 R16, R20.reuse, R124, R16 ;  /* 0x0000007c1410723c */ /* 0x042fe80000001810 */
[----:B--2---:R-:W-:Y:S04]  /*c3a0*/  FADD.FTZ R2, R130, R2 ;  /* 0x0000000282027221 */ /* 0x004fe80000010000 */
[----:B------:R-:W-:Y:S01]  /*c3b0*/  HMMA.16816.F32 R112, R20, R126, R112 ;  /* 0x0000007e1470723c */ /* 0x000fe20000001870 */
[----:B------:R-:W-:Y:S01]  /*c3c0*/  LDSM.16.MT88.4 R124, [R200+0x3800] ;  /* 0x00380000c87c783b */ /* 0x000fe20000004200 */
[----:B------:R-:W-:Y:S02]  /*c3d0*/  MUFU.EX2 R64, R64 ;  /* 0x0000004000407308 */ /* 0x000fe40000000800 */
[----:B------:R-:W-:Y:S02]  /*c3e0*/  FADD.FTZ R2, R149, R2 ;  /* 0x0000000295027221 */ /* 0x000fe40000010000 */
[----:B----4-:R-:W-:Y:S01]  /*c3f0*/  FADD.FTZ R0, R128, R0 ;  /* 0x0000000080007221 */ /* 0x010fe20000010000 */
[----:B------:R-:W-:Y:S01]  /*c400*/  F2FP.PACK_AB R20, R165, R166 ;  /* 0x000000a6a514723e */ /* 0x000fe200000000ff */
[----:B------:R-:W-:Y:S01]  /*c410*/  FADD.FTZ R2, R148, R2 ;  /* 0x0000000294027221 */ /* 0x000fe20000010000 */
[----:B------:R-:W-:Y:S01]  /*c420*/  F2FP.PACK_AB R21, R146, R147 ;  /* 0x000000939215723e */ /* 0x000fe200000000ff */
[----:B------:R-:W-:Y:S02]  /*c430*/  LDSM.16.MT88.4 R36, [R204+0x2000] ;  /* 0x00200000cc24783b */ /* 0x000fe40000004200 */
[----:B------:R-:W-:Y:S02]  /*c440*/  F2FP.PACK_AB R22, R150, R151 ;  /* 0x000000979616723e */ /* 0x000fe400000000ff */
[----:B------:R-:W-:Y:S07]  /*c450*/  F2FP.PACK_AB R23, R144, R145 ;  /* 0x000000919017723e */ /* 0x000fee00000000ff */
[C---:B------:R-:W-:Y:S08]  /*c460*/  HMMA.16816.F32 R4, R20.reuse, R120, R4 ;  /* 0x000000781404723c */ /* 0x040ff00000001804 */
[C---:B------:R-:W-:Y:S01]  /*c470*/  HMMA.16816.F32 R8, R20.reuse, R122, R8 ;  /* 0x0000007a1408723c */ /* 0x040fe20000001808 */
[----:B------:R-:W1:Y:S07]  /*c480*/  LDSM.16.MT88.4 R120, [R204+0x5800] ;  /* 0x00580000cc78783b */ /* 0x000e6e0000004200 */
[C---:B------:R-:W-:Y:S01]  /*c490*/  HMMA.16816.F32 R68, R20.reuse, R132, R68 ;  /* 0x000000841444723c */ /* 0x040fe20000001844 */
[----:B------:R-:W2:Y:S07]  /*c4a0*/  MUFU.EX2 R133, R42 ;  /* 0x0000002a00857308 */ /* 0x000eae0000000800 */
[C---:B------:R-:W-:Y:S03]  /*c4b0*/  HMMA.16816.F32 R72, R20.reuse, R134, R72 ;  /* 0x000000861448723c */ /* 0x040fe60000001848 */
[----:B------:R4:W1:Y:S05]  /*c4c0*/  MUFU.EX2 R132, R43 ;  /* 0x0000002b00847308 */ /* 0x00086a0000000800 */
[C---:B------:R-:W-:Y:S05]  /*c4d0*/  HMMA.16816.F32 R76, R20.reuse, R32, R76 ;  /* 0x00000020144c723c */ /* 0x040fea000000184c */
[----:B------:R-:W5:Y:S03]  /*c4e0*/  MUFU.EX2 R135, R44 ;  /* 0x0000002c00877308 */ /* 0x000f660000000800 */
[C---:B------:R-:W-:Y:S01]  /*c4f0*/  HMMA.16816.F32 R80, R20.reuse, R34, R80 ;  /* 0x000000221450723c */ /* 0x040fe20000001850 */
[----:B------:R-:W5:Y:S03]  /*c500*/  LDSM.16.MT88.4 R32, [R203+0x5800] ;  /* 0x00580000cb20783b */ /* 0x000f660000004200 */
[----:B--2---:R-:W-:Y:S03]  /*c510*/  FADD.FTZ R0, R133, R0 ;  /* 0x0000000085007221 */ /* 0x004fe60000010000 */
[----:B------:R2:W2:Y:S01]  /*c520*/  MUFU.EX2 R134, R45 ;  /* 0x0000002d00867308 */ /* 0x0004a20000000800 */
[C---:B---3--:R-:W-:Y:S01]  /*c530*/  HMMA.16816.F32 R84, R20.reuse, R24, R84 ;  /* 0x000000181454723c */ /* 0x048fe20000001854 */
[----:B----4-:R-:W-:Y:S03]  /*c540*/  LDSM.16.MT88.4 R40, [R203+0x2000] ;  /* 0x00200000cb28783b */ /* 0x010fe60000004200 */
[----:B-1----:R-:W-:Y:S04]  /*c550*/  FADD.FTZ R0, R132, R0 ;  /* 0x0000000084007221 */ /* 0x002fe80000010000 */
[C---:B------:R-:W-:Y:S01]  /*c560*/  HMMA.16816.F32 R88, R20.reuse, R26, R88 ;  /* 0x0000001a1458723c */ /* 0x040fe20000001858 */
[----:B------:R-:W1:Y:S03]  /*c570*/  LDSM.16.MT88.4 R24, [R206+0x5800] ;  /* 0x00580000ce18783b */ /* 0x000e660000004200 */
[----:B------:R-:W-:Y:S02]  /*c580*/  FADD.FTZ R0, R119, R0 ;  /* 0x0000000077007221 */ /* 0x000fe40000010000 */
[----:B-----5:R-:W-:Y:S02]  /*c590*/  FADD.FTZ R2, R135, R2 ;  /* 0x0000000287027221 */ /* 0x020fe40000010000 */
[C---:B------:R-:W-:Y:S04]  /*c5a0*/  HMMA.16816.F32 R92, R20.reuse, R28, R92 ;  /* 0x0000001c145c723c */ /* 0x040fe8000000185c */
[----:B------:R-:W-:Y:S01]  /*c5b0*/  FADD.FTZ R0, R118, R0 ;  /* 0x0000000076007221 */ /* 0x000fe20000010000 */
[----:B--2---:R-:W-:Y:S03]  /*c5c0*/  LDSM.16.MT88.4 R44, [R203+0x2800] ;  /* 0x00280000cb2c783b */ /* 0x004fe60000004200 */
[C---:B------:R-:W-:Y:S04]  /*c5d0*/  HMMA.16816.F32 R96, R20.reuse, R30, R96 ;  /* 0x0000001e1460723c */ /* 0x040fe80000001860 */
[----:B------:R-:W-:Y:S02]  /*c5e0*/  FADD.FTZ R0, R50, R0 ;  /* 0x0000000032007221 */ /* 0x000fe40000010000 */
[----:B------:R-:W-:Y:S01]  /*c5f0*/  FADD.FTZ R2, R134, R2 ;  /* 0x0000000286027221 */ /* 0x000fe20000010000 */
[----:B------:R-:W2:Y:S01]  /*c600*/  LDSM.16.MT88.4 R28, [R200+0x2000] ;  /* 0x00200000c81c783b */ /* 0x000ea20000004200 */
        /* <DEDUP_REMOVED lines=9> */
[C---:B------:R-:W-:Y:S01]  /*c6a0*/  HMMA.16816.F32 R108, R20.reuse, R34, R108 ;  /* 0x00000022146c723c */ /* 0x040fe2000000186c */
[----:B------:R-:W-:Y:S03]  /*c6b0*/  LDSM.16.MT88.4 R32, [R204+0x6000] ;  /* 0x00600000cc20783b */ /* 0x000fe60000004200 */
[----:B------:R-:W-:Y:S02]  /*c6c0*/  FADD.FTZ R0, R58, R0 ;  /* 0x000000003a007221 */ /* 0x000fe40000010000 */
[----:B------:R-:W-:Y:S02]  /*c6d0*/  FADD.FTZ R2, R53, R2 ;  /* 0x0000000235027221 */ /* 0x000fe40000010000 */
[C---:B-1----:R-:W-:Y:S04]  /*c6e0*/  HMMA.16816.F32 R16, R20.reuse, R24, R16 ;  /* 0x000000181410723c */ /* 0x042fe80000001810 */
[----:B------:R-:W-:Y:S04]  /*c6f0*/  FADD.FTZ R2, R56, R2 ;  /* 0x0000000238027221 */ /* 0x000fe80000010000 */
[----:B------:R-:W-:Y:S01]  /*c700*/  HMMA.16816.F32 R112, R20, R26, R112 ;  /* 0x0000001a1470723c */ /* 0x000fe20000001870 */
[----:B------:R-:W1:Y:S03]  /*c710*/  LDSM.16.MT88.4 R24, [R206+0x2000] ;  /* 0x00200000ce18783b */ /* 0x000e660000004200 */
[----:B------:R-:W-:Y:S03]  /*c720*/  FADD.FTZ R2, R57, R2 ;  /* 0x0000000239027221 */ /* 0x000fe60000010000 */
        /* <DEDUP_REMOVED lines=9> */
[----:B------:R-:W3:Y:S07]  /*c7c0*/  LDSM.16.MT88.4 R36, [R203+0x6000] ;  /* 0x00600000cb24783b */ /* 0x000eee0000004200 */
[C---:B------:R-:W-:Y:S08]  /*c7d0*/  HMMA.16816.F32 R76, R20.reuse, R40, R76 ;  /* 0x00000028144c723c */ /* 0x040ff0000000184c */
[C---:B------:R-:W-:Y:S01]  /*c7e0*/  HMMA.16816.F32 R80, R20.reuse, R42, R80 ;  /* 0x0000002a1450723c */ /* 0x040fe20000001850 */
[----:B------:R-:W4:Y:S07]  /*c7f0*/  LDSM.16.MT88.4 R40, [R206+0x6000] ;  /* 0x00600000ce28783b */ /* 0x000f2e0000004200 */
        /* <DEDUP_REMOVED lines=8> */
[----:B------:R-:W5:Y:S07]  /*c880*/  LDSM.16.MT88.4 R32, [R206+0x2800] ;  /* 0x00280000ce20783b */ /* 0x000f6e0000004200 */
[C---:B---3--:R-:W-:Y:S08]  /*c890*/  HMMA.16816.F32 R104, R20.reuse, R36, R104 ;  /* 0x000000241468723c */ /* 0x048ff00000001868 */
[C---:B------:R-:W-:Y:S01]  /*c8a0*/  HMMA.16816.F32 R108, R20.reuse, R38, R108 ;  /* 0x00000026146c723c */ /* 0x040fe2000000186c */
[----:B------:R-:W3:Y:S07]  /*c8b0*/  LDSM.16.MT88.4 R36, [R200+0x6800] ;  /* 0x00680000c824783b */ /* 0x000eee0000004200 */
[C---:B----4-:R-:W-:Y:S08]  /*c8c0*/  HMMA.16816.F32 R16, R20.reuse, R40, R16 ;  /* 0x000000281410723c */ /* 0x050ff00000001810 */
[----:B------:R-:W-:Y:S01]  /*c8d0*/  HMMA.16816.F32 R112, R20, R42, R112 ;  /* 0x0000002a1470723c */ /* 0x000fe20000001870 */
[----:B------:R-:W-:Y:S06]  /*c8e0*/  LDSM.16.MT88.4 R40, [R206+0x3000] ;  /* 0x00300000ce28783b */ /* 0x000fec0000004200 */
[----:B------:R-:W-:Y:S02]  /*c8f0*/  F2FP.PACK_AB R20, R134, R135 ;  /* 0x000000878614723e */ /* 0x000fe400000000ff */
[----:B------:R-:W-:Y:S03]  /*c900*/  F2FP.PACK_AB R21, R118, R119 ;  /* 0x000000777615723e */ /* 0x000fe600000000ff */
[----:B------:R-:W-:Y:S02]  /*c910*/  F2FP.PACK_AB R22, R49, R48 ;  /* 0x000000303116723e */ /* 0x000fe400000000ff */
[----:B------:R-:W-:Y:S02]  /*c920*/  F2FP.PACK_AB R23, R51, R50 ;  /* 0x000000323317723e */ /* 0x000fe400000000ff */
[----:B------:R-:W-:Y:S02]  /*c930*/  MOV R119, R116 ;  /* 0x0000007400777202 */ /* 0x000fe40000000f00 */
[----:B------:R-:W-:Y:S03]  /*c940*/  MOV R118, R117 ;  /* 0x0000007500767202 */ /* 0x000fe60000000f00 */
        /* <DEDUP_REMOVED lines=8> */
[----:B------:R-:W-:Y:S07]  /*c9d0*/  LDSM.16.MT88.4 R44, [R204+0x7000] ;  /* 0x00700000cc2c783b */ /* 0x000fee0000004200 */
[C---:B-----5:R-:W-:Y:S08]  /*c9e0*/  HMMA.16816.F32 R84, R20.reuse, R32, R84 ;  /* 0x000000201454723c */ /* 0x060ff00000001854 */
[C---:B------:R-:W-:Y:S01]  /*c9f0*/  HMMA.16816.F32 R88, R20.reuse, R34, R88 ;  /* 0x000000221458723c */ /* 0x040fe20000001858 */
[----:B------:R-:W4:Y:S07]  /*ca00*/  LDSM.16.MT88.4 R32, [R206+0x6800] ;  /* 0x00680000ce20783b */ /* 0x000f2e0000004200 */
[C---:B---3--:R-:W-:Y:S08]  /*ca10*/  HMMA.16816.F32 R92, R20.reuse, R36, R92 ;  /* 0x00000024145c723c */ /* 0x048ff0000000185c */
[C---:B------:R-:W-:Y:S01]  /*ca20*/  HMMA.16816.F32 R96, R20.reuse, R38, R96 ;  /* 0x000000261460723c */ /* 0x040fe20000001860 */
[----:B------:R-:W-:Y:S07]  /*ca30*/  LDSM.16.MT88.4 R36, [R203+0x3000] ;  /* 0x00300000cb24783b */ /* 0x000fee0000004200 */
[C---:B-1----:R-:W-:Y:S08]  /*ca40*/  HMMA.16816.F32 R12, R20.reuse, R24, R12 ;  /* 0x00000018140c723c */ /* 0x042ff0000000180c */
[C---:B------:R-:W-:Y:S01]  /*ca50*/  HMMA.16816.F32 R100, R20.reuse, R26, R100 ;  /* 0x0000001a1464723c */ /* 0x040fe20000001864 */
[----:B------:R-:W1:Y:S07]  /*ca60*/  LDSM.16.MT88.4 R24, [R200+0x3000] ;  /* 0x00300000c818783b */ /* 0x000e6e0000004200 */
[C---:B--2---:R-:W-:Y:S08]  /*ca70*/  HMMA.16816.F32 R104, R20.reuse, R28, R104 ;  /* 0x0000001c1468723c */ /* 0x044ff00000001868 */
[C---:B------:R-:W-:Y:S01]  /*ca80*/  HMMA.16816.F32 R108, R20.reuse, R30, R108 ;  /* 0x0000001e146c723c */ /* 0x040fe2000000186c */
[----:B------:R-:W2:Y:S07]  /*ca90*/  LDSM.16.MT88.4 R28, [R204+0x3000] ;  /* 0x00300000cc1c783b */ /* 0x000eae0000004200 */
[C---:B----4-:R-:W-:Y:S08]  /*caa0*/  HMMA.16816.F32 R16, R20.reuse, R32, R16 ;  /* 0x000000201410723c */ /* 0x050ff00000001810 */
[----:B------:R-:W-:Y:S01]  /*cab0*/  HMMA.16816.F32 R112, R20, R34, R112 ;  /* 0x000000221470723c */ /* 0x000fe20000001870 */
[----:B------:R-:W3:Y:S06]  /*cac0*/  LDSM.16.MT88.4 R32, [R200+0x7000] ;  /* 0x00700000c820783b */ /* 0x000eec0000004200 */
[----:B------:R-:W-:Y:S02]  /*cad0*/  F2FP.PACK_AB R20, R53, R52 ;  /* 0x000000343514723e */ /* 0x000fe400000000ff */
[----:B------:R-:W-:Y:S03]  /*cae0*/  F2FP.PACK_AB R21, R55, R54 ;  /* 0x000000363715723e */ /* 0x000fe600000000ff */
[----:B------:R-:W-:Y:S02]  /*caf0*/  F2FP.PACK_AB R22, R57, R56 ;  /* 0x000000383916723e */ /* 0x000fe400000000ff */
[C---:B------:R-:W-:Y:S07]  /*cb00*/  F2FP.PACK_AB R23, R59.reuse, R58 ;  /* 0x0000003a3b17723e */ /* 0x040fee00000000ff */
[C---:B-1----:R-:W-:Y:S08]  /*cb10*/  HMMA.16816.F32 R4, R20.reuse, R24, R4 ;  /* 0x000000181404723c */ /* 0x042ff00000001804 */
[C---:B------:R-:W-:Y:S01]  /*cb20*/  HMMA.16816.F32 R8, R20.reuse, R26, R8 ;  /* 0x0000001a1408723c */ /* 0x040fe20000001808 */
[----:B------:R-:W1:Y:S07]  /*cb30*/  LDSM.16.MT88.4 R24, [R203+0x7000] ;  /* 0x00700000cb18783b */ /* 0x000e6e0000004200 */
[C---:B--2---:R-:W-:Y:S08]  /*cb40*/  HMMA.16816.F32 R68, R20.reuse, R28, R68 ;  /* 0x0000001c1444723c */ /* 0x044ff00000001844 */
[C---:B------:R-:W-:Y:S01]  /*cb50*/  HMMA.16816.F32 R72, R20.reuse, R30, R72 ;  /* 0x0000001e1448723c */ /* 0x040fe20000001848 */
[----:B------:R-:W2:Y:S07]  /*cb60*/  LDSM.16.MT88.4 R28, [R206+0x7000] ;  /* 0x00700000ce1c783b */ /* 0x000eae0000004200 */
[C---:B------:R-:W-:Y:S01]  /*cb70*/  HMMA.16816.F32 R76, R20.reuse, R36, R76 ;  /* 0x00000024144c723c */ /* 0x040fe2000000184c */
[----:B------:R4:W-:Y:S07]  /*cb80*/  MUFU.EX2 R36, R3 ;  /* 0x0000000300247308 */ /* 0x0009ee0000000800 */
[C---:B------:R-:W-:Y:S03]  /*cb90*/  HMMA.16816.F32 R80, R20.reuse, R38, R80 ;  /* 0x000000261450723c */ /* 0x040fe60000001850 */
[----:B------:R-:W5:Y:S05]  /*cba0*/  MUFU.EX2 R37, R66 ;  /* 0x0000004200257308 */ /* 0x000f6a0000000800 */
[C---:B------:R-:W-:Y:S08]  /*cbb0*/  HMMA.16816.F32 R84, R20.reuse, R40, R84 ;  /* 0x000000281454723c */ /* 0x040ff00000001854 */
[C---:B------:R-:W-:Y:S04]  /*cbc0*/  HMMA.16816.F32 R88, R20.reuse, R42, R88 ;  /* 0x0000002a1458723c */ /* 0x040fe80000001858 */
[----:B----4-:R-:W-:Y:S02]  /*cbd0*/  FADD.FTZ R3, R59, R0 ;  /* 0x000000003b037221 */ /* 0x010fe40000010000 */
[----:B------:R-:W-:Y:S02]  /*cbe0*/  FADD.FTZ R0, R60, R2 ;  /* 0x000000023c007221 */ /* 0x000fe40000010000 */
[C---:B---3--:R-:W-:Y:S04]  /*cbf0*/  HMMA.16816.F32 R92, R20.reuse, R32, R92 ;  /* 0x00000020145c723c */ /* 0x048fe8000000185c */
[----:B------:R-:W-:Y:S02]  /*cc00*/  FADD.FTZ R0, R61, R0 ;  /* 0x000000003d007221 */ /* 0x000fe40000010000 */
[----:B------:R-:W-:Y:S02]  /*cc10*/  FADD.FTZ R3, R62, R3 ;  /* 0x000000033e037221 */ /* 0x000fe40000010000 */
[C---:B------:R-:W-:Y:S01]  /*cc20*/  HMMA.16816.F32 R96, R20.reuse, R34, R96 ;  /* 0x000000221460723c */ /* 0x040fe20000001860 */
[----:B------:R-:W3:Y:S03]  /*cc30*/  LDSM.16.MT88.4 R32, [R204+0x3800] ;  /* 0x00380000cc20783b */ /* 0x000ee60000004200 */
[----:B------:R-:W-:Y:S02]  /*cc40*/  FADD.FTZ R2, R64, R0 ;  /* 0x0000000040027221 */ /* 0x000fe40000010000 */
[----:B------:R-:W-:Y:S02]  /*cc50*/  FADD.FTZ R3, R63, R3 ;  /* 0x000000033f037221 */ /* 0x000fe40000010000 */
[C---:B------:R-:W-:Y:S04]  /*cc60*/  HMMA.16816.F32 R12, R20.reuse, R44, R12 ;  /* 0x0000002c140c723c */ /* 0x040fe8000000180c */
[----:B------:R-:W-:Y:S02]  /*cc70*/  FADD.FTZ R2, R156, R2 ;  /* 0x000000029c027221 */ /* 0x000fe40000010000 */
[----:B-----5:R-:W-:Y:S02]  /*cc80*/  FADD.FTZ R0, R37, R3 ;  /* 0x0000000325007221 */ /* 0x020fe40000010000 */
[C---:B------:R-:W-:Y:S01]  /*cc90*/  HMMA.16816.F32 R100, R20.reuse, R46, R100 ;  /* 0x0000002e1464723c */ /* 0x040fe20000001864 */
[----:B------:R-:W-:Y:S03]  /*cca0*/  STL [R1+0x4], R2 ;  /* 0x0000040201007387 */ /* 0x000fe60000100800 */
[----:B------:R-:W-:Y:S04]  /*ccb0*/  FADD.FTZ R0, R36, R0 ;  /* 0x0000000024007221 */ /* 0x000fe80000010000 */
[C---:B-1----:R-:W-:Y:S01]  /*ccc0*/  HMMA.16816.F32 R104, R20.reuse, R24, R104 ;  /* 0x000000181468723c */ /* 0x042fe20000001868 */
[----:B------:R-:W-:Y:S07]  /*ccd0*/  STL [R1+0x8], R0 ;  /* 0x0000080001007387 */ /* 0x000fee0000100800 */
[C---:B------:R-:W-:Y:S01]  /*cce0*/  HMMA.16816.F32 R108, R20.reuse, R26, R108 ;  /* 0x0000001a146c723c */ /* 0x040fe2000000186c */
[----:B------:R-:W1:Y:S07]  /*ccf0*/  LDSM.16.MT88.4 R24, [R203+0x3800] ;  /* 0x00380000cb18783b */ /* 0x000e6e0000004200 */
[C---:B--2---:R-:W-:Y:S08]  /*cd00*/  HMMA.16816.F32 R16, R20.reuse, R28, R16 ;  /* 0x0000001c1410723c */ /* 0x044ff00000001810 */
[----:B------:R-:W-:Y:S01]  /*cd10*/  HMMA.16816.F32 R112, R20, R30, R112 ;  /* 0x0000001e1470723c */ /* 0x000fe20000001870 */
[----:B------:R-:W2:Y:S06]  /*cd20*/  LDSM.16.MT88.4 R28, [R206+0x3800] ;  /* 0x00380000ce1c783b */ /* 0x000eac0000004200 */
[----:B------:R-:W-:Y:S02]  /*cd30*/  F2FP.PACK_AB R20, R61, R60 ;  /* 0x0000003c3d14723e */ /* 0x000fe400000000ff */
[----:B------:R-:W-:Y:S03]  /*cd40*/  F2FP.PACK_AB R21, R63, R62 ;  /* 0x0000003e3f15723e */ /* 0x000fe600000000ff */
[----:B------:R-:W-:Y:S02]  /*cd50*/  F2FP.PACK_AB R22, R156, R64 ;  /* 0x000000409c16723e */ /* 0x000fe400000000ff */
[----:B------:R-:W-:Y:S07]  /*cd60*/  F2FP.PACK_AB R23, R36, R37 ;  /* 0x000000252417723e */ /* 0x000fee00000000ff */
[C---:B------:R-:W-:Y:S01]  /*cd70*/  HMMA.16816.F32 R120, R20.reuse, R124, R4 ;  /* 0x0000007c1478723c */ /* 0x040fe20000001804 */
[----:B------:R-:W4:Y:S07]  /*cd80*/  LDSM.16.MT88.4 R4, [R200+0x7800] ;  /* 0x00780000c804783b */ /* 0x000f2e0000004200 */
[C---:B------:R-:W-:Y:S01]  /*cd90*/  HMMA.16816.F32 R124, R20.reuse, R126, R8 ;  /* 0x0000007e147c723c */ /* 0x040fe20000001808 */
[----:B------:R-:W5:Y:S07]  /*cda0*/  LDSM.16.MT88.4 R8, [R204+0x7800] ;  /* 0x00780000cc08783b */ /* 0x000f6e0000004200 */
        /* <DEDUP_REMOVED lines=8> */
[C---:B------:R-:W-:Y:S01]  /*ce30*/  HMMA.16816.F32 R96, R20.reuse, R6, R96 ;  /* 0x000000061460723c */ /* 0x040fe20000001860 */
[----:B------:R-:W2:Y:S07]  /*ce40*/  LDSM.16.MT88.4 R4, [R206+0x7800] ;  /* 0x00780000ce04783b */ /* 0x000eae0000004200 */
[C---:B-----5:R-:W-:Y:S08]  /*ce50*/  HMMA.16816.F32 R128, R20.reuse, R8, R12 ;  /* 0x000000081480723c */ /* 0x060ff0000000180c */
[C---:B------:R-:W-:Y:S08]  /*ce60*/  HMMA.16816.F32 R100, R20.reuse, R10, R100 ;  /* 0x0000000a1464723c */ /* 0x040ff00000001864 */
[C---:B-1----:R-:W-:Y:S08]  /*ce70*/  HMMA.16816.F32 R104, R20.reuse, R24, R104 ;  /* 0x000000181468723c */ /* 0x042ff00000001868 */
[C---:B------:R-:W-:Y:S08]  /*ce80*/  HMMA.16816.F32 R108, R20.reuse, R26, R108 ;  /* 0x0000001a146c723c */ /* 0x040ff0000000186c */
[C---:B--2---:R-:W-:Y:S08]  /*ce90*/  HMMA.16816.F32 R132, R20.reuse, R4, R16 ;  /* 0x000000041484723c */ /* 0x044ff00000001810 */
[----:B------:R-:W-:Y:S01]  /*cea0*/  HMMA.16816.F32 R112, R20, R6, R112 ;  /* 0x000000061470723c */ /* 0x000fe20000001870 */
[----:B------:R-:W-:-:S07]  /*ceb0*/  @P0 BRA `(.L_x_73) ;  /* 0xffffcb7000000947 */ /* 0x000fce000383ffff */
.L_x_72:
[----:B------:R-:W-:Y:S07]  /*cec0*/  @!UPT UIADD3 URZ, URZ, URZ, URZ ;  /* 0x0000003f3f3ff290 */ /* 0x000fee000fffe03f */
[----:B------:R-:W-:Y:S02]  /*ced0*/  MOV R7, 0x1f ;  /* 0x0000001f00077802 */ /* 0x000fe40000000f00 */
[----:B------:R-:W-:Y:S01]  /*cee0*/  MOV R6, 0xffffffff ;  /* 0xffffffff00067802 */ /* 0x000fe20000000f00 */
[----:B------:R-:W-:Y:S06]  /*cef0*/  BRA.DIV ~URZ, `(.L_x_74) ;  /* 0x00001c427f007947 */ /* 0x000fec000b800000 */
[----:B------:R-:W2:Y:S04]  /*cf00*/  LDL R2, [R1+0x4] ;  /* 0x0000040001027983 */ /* 0x000ea80000100800 */
[----:B--2---:R1:W2:Y:S02]  /*cf10*/  SHFL.BFLY PT, R0, R2, 0x2, 0x1f ;  /* 0x0c401f0002007f89 */ /* 0x0042a400000e0000 */
.L_x_88:
[----:B-1----:R-:W3:Y:S02]  /*cf20*/  LDL.LU R2, [R1+0x4] ;  /* 0x0000040001027983 */ /* 0x002ee40000300800 */
[----:B--23--:R-:W-:Y:S01]  /*cf30*/  FADD.FTZ R0, R0, R2 ;  /* 0x0000000200007221 */ /* 0x00cfe20000010000 */
[----:B------:R-:W-:Y:S05]  /*cf40*/  BRA.DIV ~URZ, `(.L_x_75) ;  /* 0x00001c527f007947 */ /* 0x000fea000b800000 */
[----:B------:R-:W2:Y:S04]  /*cf50*/  LDL.LU R5, [R1+0x8] ;  /* 0x0000080001057983 */ /* 0x000ea80000300800 */
[----:B------:R-:W1:Y:S02]  /*cf60*/  SHFL.BFLY PT, R2, R0, 0x1, 0x1f ;  /* 0x0c201f0000027f89 */ /* 0x000e6400000e0000 */
[----:B-1----:R-:W-:-:S02]  /*cf70*/  FADD.FTZ R0, R0, R2 ;  /* 0x0000000200007221 */ /* 0x002fc40000010000 */
[----:B--2---:R-:W1:Y:S02]  /*cf80*/  SHFL.BFLY PT, R3, R5, 0x2, 0x1f ;  /* 0x0c401f0005037f89 */ /* 0x004e6400000e0000 */
[----:B-1----:R-:W-:-:S05]  /*cf90*/  FADD.FTZ R3, R3, R5 ;  /* 0x0000000503037221 */ /* 0x002fca0000010000 */
[----:B------:R1:W2:Y:S02]  /*cfa0*/  SHFL.BFLY PT, R4, R3, 0x1, 0x1f ;  /* 0x0c201f0003047f89 */ /* 0x0002a400000e0000 */
.L_x_89:
[----:B------:R-:W-:Y:S01]  /*cfb0*/  FSETP.NE.FTZ.AND P1, PT, R0, RZ, PT ;  /* 0x000000ff0000720b */ /* 0x000fe20003f35000 */
[----:B-12---:R-:W-:Y:S01]  /*cfc0*/  FADD.FTZ R3, R4, R3 ;  /* 0x0000000304037221 */ /* 0x006fe20000010000 */
[----:B------:R-:W-:Y:S02]  /*cfd0*/  MOV R2, RZ ;  /* 0x000000ff00027202 */ /* 0x000fe40000000f00 */
[----:B------:R-:W-:Y:S02]  /*cfe0*/  MOV R16, 0xff800000 ;  /* 0xff80000000107802 */ /* 0x000fe40000000f00 */
[----:B------:R-:W-:Y:S02]  /*cff0*/  FSETP.NE.FTZ.AND P0, PT, R3, RZ, PT ;  /* 0x000000ff0300720b */ /* 0x000fe40003f15000 */
[----:B------:R-:W-:-:S05]  /*d000*/  MOV R15, 0xff800000 ;  /* 0xff800000000f7802 */ /* 0x000fca0000000f00 */
[----:B------:R-:W1:Y:S01]  /*d010*/  @P1 MUFU.RCP R2, R0 ;  /* 0x0000000000021308 */ /* 0x000e620000001000 */
[----:B------:R-:W-:-:S05]  /*d020*/  @P1 MOV R4, 0x3f317218 ;  /* 0x3f31721800041802 */ /* 0x000fca0000000f00 */
[----:B------:R-:W-:Y:S02]  /*d030*/  @P1 FMUL.FTZ R4, R4, c[0x0][0x2d0] ;  /* 0x0000b40004041a20 */ /* 0x000fe40000410000 */
[----:B------:R2:W3:Y:S01]  /*d040*/  @P1 MUFU.LG2 R5, R0 ;  /* 0x0000000000051308 */ /* 0x0004e20000000c00 */
[C---:B-1----:R-:W-:Y:S02]  /*d050*/  FMUL.FTZ R120, R2.reuse, R120 ;  /* 0x0000007802787220 */ /* 0x042fe40000410000 */
[C---:B------:R-:W-:Y:S02]  /*d060*/  FMUL.FTZ R121, R2.reuse, R121 ;  /* 0x0000007902797220 */ /* 0x040fe40000410000 */
[C---:B------:R-:W-:Y:S02]  /*d070*/  FMUL.FTZ R124, R2.reuse, R124 ;  /* 0x0000007c027c7220 */ /* 0x040fe40000410000 */
[C---:B------:R-:W-:Y:S01]  /*d080*/  FMUL.FTZ R125, R2.reuse, R125 ;  /* 0x0000007d027d7220 */ /* 0x040fe20000410000 */
[----:B--2---:R-:W-:Y:S01]  /*d090*/  MOV R0, RZ ;  /* 0x000000ff00007202 */ /* 0x004fe20000000f00 */
[----:B------:R-:W-:-:S02]  /*d0a0*/  FMUL.FTZ R68, R2, R68 ;  /* 0x0000004402447220 */ /* 0x000fc40000410000 */
[C---:B------:R-:W-:Y:S02]  /*d0b0*/  FMUL.FTZ R69, R2.reuse, R69 ;  /* 0x0000004502457220 */ /* 0x040fe40000410000 */
[C---:B------:R-:W-:Y:S01]  /*d0c0*/  FMUL.FTZ R72, R2.reuse, R72 ;  /* 0x0000004802487220 */ /* 0x040fe20000410000 */
[----:B------:R-:W1:Y:S01]  /*d0d0*/  @P0 MUFU.RCP R0, R3 ;  /* 0x0000000300000308 */ /* 0x000e620000001000 */
        /* <DEDUP_REMOVED lines=24> */
[----:B------:R-:W-:Y:S02]  /*d260*/  FMUL.FTZ R113, R2, R113 ;  /* 0x0000007102717220 */ /* 0x000fe40000410000 */
[----:B------:R2:W4:Y:S01]  /*d270*/  @P0 MUFU.LG2 R2, R3 ;  /* 0x0000000300020308 */ /* 0x0005220000000c00 */
[----:B---3--:R-:W-:Y:S02]  /*d280*/  @P1 FMUL.FTZ R5, R5, 0.69314718246459960938 ;  /* 0x3f31721805051820 */ /* 0x008fe40000410000 */
[----:B-1----:R-:W-:Y:S02]  /*d290*/  FMUL.FTZ R122, R0, R122 ;  /* 0x0000007a007a7220 */ /* 0x002fe40000410000 */
[----:B------:R-:W-:Y:S01]  /*d2a0*/  @P1 FFMA.FTZ R16, R4, R117, R5 ;  /* 0x0000007504101223 */ /* 0x000fe20000010005 */
[----:B------:R-:W-:Y:S01]  /*d2b0*/  MOV R4, 0x1 ;  /* 0x0000000100047802 */ /* 0x000fe20000000f00 */
[----:B------:R-:W-:-:S02]  /*d2c0*/  FMUL.FTZ R123, R0, R123 ;  /* 0x0000007b007b7220 */ /* 0x000fc40000410000 */
[C---:B------:R-:W-:Y:S02]  /*d2d0*/  FMUL.FTZ R126, R0.reuse, R126 ;  /* 0x0000007e007e7220 */ /* 0x040fe40000410000 */
[C---:B------:R-:W-:Y:S02]  /*d2e0*/  FMUL.FTZ R127, R0.reuse, R127 ;  /* 0x0000007f007f7220 */ /* 0x040fe40000410000 */
[C---:B------:R-:W-:Y:S02]  /*d2f0*/  FMUL.FTZ R70, R0.reuse, R70 ;  /* 0x0000004600467220 */ /* 0x040fe40000410000 */
[----:B------:R-:W-:Y:S01]  /*d300*/  FMUL.FTZ R71, R0, R71 ;  /* 0x0000004700477220 */ /* 0x000fe20000410000 */
[----:B--2---:R-:W-:Y:S01]  /*d310*/  @P0 MOV R3, 0x3f317218 ;  /* 0x3f31721800030802 */ /* 0x004fe20000000f00 */
[----:B----4-:R-:W-:Y:S02]  /*d320*/  @P0 FMUL.FTZ R2, R2, 0.69314718246459960938 ;  /* 0x3f31721802020820 */ /* 0x010fe40000410000 */
[----:B------:R-:W-:-:S02]  /*d330*/  FMUL.FTZ R74, R0, R74 ;  /* 0x0000004a004a7220 */ /* 0x000fc40000410000 */
[----:B------:R-:W-:Y:S02]  /*d340*/  @P0 FMUL.FTZ R3, R3, c[0x0][0x2d0] ;  /* 0x0000b40003030a20 */ /* 0x000fe40000410000 */
        /* <DEDUP_REMOVED lines=24> */
[----:B------:R-:W-:Y:S01]  /*d4d0*/  FMUL.FTZ R115, R0, R115 ;  /* 0x0000007300737220 */ /* 0x000fe20000410000 */
[----:B------:R-:W-:Y:S01]  /*d4e0*/  PRMT R0, R4, 0x7610, R0 ;  /* 0x0000761004007816 */ /* 0x000fe20000000000 */
[----:B------:R-:W-:Y:S02]  /*d4f0*/  @P0 FFMA.FTZ R15, R3, R116, R2 ;  /* 0x00000074030f0223 */ /* 0x000fe40000010002 */
.L_x_67:
[----:B--2---:R2:W5:Y:S01]  /*d500*/  LDL R7, [R1+0x48] ;  /* 0x0000480001077983 */ /* 0x0045620000100800 */
[----:B------:R-:W-:Y:S03]  /*d510*/  BSSY B0, `(.L_x_76) ;  /* 0x0000012000007945 */ /* 0x000fe60003800000 */
[----:B------:R-:W3:Y:S02]  /*d520*/  S2R R6, SR_TID.X ;  /* 0x0000000000067919 */ /* 0x000ee40000002100 */
[----:B---3--:R-:W-:-:S13]  /*d530*/  LOP3.LUT P6, RZ, R6, 0xff, RZ, 0xc0, !PT ;  /* 0x000000ff06ff7812 */ /* 0x008fda00078cc0ff */
[----:B------:R-:W-:Y:S05]  /*d540*/  @P6 BRA `(.L_x_77) ;  /* 0x000000e000006947 */ /* 0x000fea0003800000 */
[----:B--2---:R-:W2:Y:S01]  /*d550*/  S2R R4, SR_LANEID ;  /* 0x0000000000047919 */ /* 0x004ea20000000000 */
[----:B------:R-:W-:Y:S01]  /*d560*/  VOTEU.ANY UR4, UPT, PT ;  /* 0x0000000000047886 */ /* 0x000fe200038e0100 */
[----:B------:R-:W-:Y:S01]  /*d570*/  IMAD.MOV.U32 R5, RZ, RZ, c[0x0][0x584] ;  /* 0x00016100ff057624 */ /* 0x000fe200078e00ff */
[----:B------:R-:W2:Y:S08]  /*d580*/  FLO.U32 R3, UR4 ;  /* 0x0000000400037d00 */ /* 0x000eb000080e0000 */
[----:B------:R-:W3:Y:S01]  /*d590*/  POPC R2, UR4 ;  /* 0x0000000400027d09 */ /* 0x000ee20008000000 */
[----:B--2---:R-:W-:Y:S01]  /*d5a0*/  ISETP.EQ.U32.AND P0, PT, R3, R4, PT ;  /* 0x000000040300720c */ /* 0x004fe20003f02070 */
[----:B------:R-:W-:-:S12]  /*d5b0*/  IMAD.MOV.U32 R4, RZ, RZ, c[0x0][0x580] ;  /* 0x00016000ff047624 */ /* 0x000fd800078e00ff */
[----:B---3--:R2:W3:Y:S04]  /*d5c0*/  @P0 ATOMG.E.ADD.STRONG.GPU PT, R2, [R4.64], R2 ;  /* 0x00000002040209a8 */ /* 0x0084e800081ee1c6 */
[----:B--2---:R-:W2:Y:S04]  /*d5d0*/  S2R R4, SR_LTMASK ;  /* 0x0000000000047919 */ /* 0x004ea80000003900 */
[----:B---3--:R2:W3:Y:S02]  /*d5e0*/  SHFL.IDX PT, R3, R2, R3, 0x1f ;  /* 0x00001f0302037589 */ /* 0x0084e400000e0000 */
[----:B--2---:R-:W-:-:S06]  /*d5f0*/  LOP3.LUT R2, R4, UR4, RZ, 0xc0, !PT ;  /* 0x0000000404027c12 */ /* 0x004fcc000f8ec0ff */
[----:B------:R-:W3:Y:S02]  /*d600*/  POPC R2, R2 ;  /* 0x0000000200027309 */ /* 0x000ee40000000000 */
[----:B---3-5:R-:W-:-:S05]  /*d610*/  IADD3 R7, R3, c[0x0][0xc], R2 ;  /* 0x0000030003077a10 */ /* 0x028fca0007ffe002 */
[----:B------:R2:W-:Y:S02]  /*d620*/  STL [R1+0x48], R7 ;  /* 0x0000480701007387 */ /* 0x0005e40000100800 */
.L_x_77:
[----:B--2---:R-:W-:Y:S05]  /*d630*/  BSYNC B0 ;  /* 0x0000000000007941 */ /* 0x004fea0003800000 */
.L_x_76:
[----:B------:R-:W-:Y:S01]  /*d640*/  PRMT R0, R0, 0x9910, RZ ;  /* 0x0000991000007816 */ /* 0x000fe200000000ff */
[----:B------:R-:W-:Y:S01]  /*d650*/  BSSY B1, `(.L_x_78) ;  /* 0x000013a000017945 */ /* 0x000fe20003800000 */
[----:B-----5:R-:W-:Y:S01]  /*d660*/  IMAD.MOV.U32 R41, RZ, RZ, R7 ;  /* 0x000000ffff297224 */ /* 0x020fe200078e0007 */
[----:B------:R-:W-:Y:S01]  /*d670*/  MOV R43, 0x1f ;  /* 0x0000001f002b7802 */ /* 0x000fe20000000f00 */
[----:B------:R-:W-:Y:S01]  /*d680*/  IMAD.MOV.U32 R44, RZ, RZ, RZ ;  /* 0x000000ffff2c7224 */ /* 0x000fe200078e00ff */
[----:B------:R-:W-:Y:S01]  /*d690*/  ISETP.NE.AND P0, PT, R0, RZ, PT ;  /* 0x000000ff0000720c */ /* 0x000fe20003f05270 */
[----:B------:R-:W-:-:S12]  /*d6a0*/  IMAD.MOV.U32 R42, RZ, RZ, -0x1 ;  /* 0xffffffffff2a7424 */ /* 0x000fd800078e00ff */
[----:B------:R-:W-:Y:S05]  /*d6b0*/  @!P0 BRA `(.L_x_79) ;  /* 0x0000107000008947 */ /* 0x000fea0003800000 */
[----:B------:R-:W-:Y:S01]  /*d6c0*/  WARPSYNC 0xffffffff ;  /* 0xffffffff00007948 */ /* 0x000fe20003800000 */
[----:B------:R-:W-:Y:S06]  /*d6d0*/  BAR.SYNC.DEFER_BLOCKING 0x1, 0x100 ;  /* 0x0044000000007b1d */ /* 0x000fec0000010000 */
[----:B------:R-:W-:Y:S05]  /*d6e0*/  BRA.CONV ~URZ, `(.L_x_80) ;  /* 0x000000537f007947 */ /* 0x000fea000b800000 */
[----:B------:R-:W-:Y:S02]  /*d6f0*/  SHF.R.S32.HI R0, RZ, 0x1f, R6 ;  /* 0x0000001fff007819 */ /* 0x000fe40000011406 */
[----:B------:R-:W-:Y:S02]  /*d700*/  MOV R2, 0xd740 ;  /* 0x0000d74000027802 */ /* 0x000fe40000000f00 */
[----:B------:R-:W-:-:S04]  /*d710*/  LEA.HI R0, R0, R6, RZ, 0x7 ;  /* 0x0000000600007211 */ /* 0x000fc800078f38ff */
[----:B------:R-:W-:Y:S02]  /*d720*/  SHF.R.S32.HI R0, RZ, 0x7, R0 ;  /* 0x00000007ff007819 */ /* 0x000fe40000011400 */
[----:B-1----:R-:W-:Y:S05]  /*d730*/  CALL.REL.NOINC `($__internal_1_$__cuda_sm70_shflsync_idx_p) ;  /* 0x000015f000007944 */ /* 0x002fea0003c00000 */
.L_x_80:
[----:B------:R-:W3:Y:S04]  /*d740*/  LDL R8, [R1+0x50] ;  /* 0x0000500001087983 */ /* 0x000ee80000100800 */
[----:B------:R-:W4:Y:S04]  /*d750*/  LDL.LU R5, [R1+0x30] ;  /* 0x0000300001057983 */ /* 0x000f280000300800 */
[----:B-1----:R-:W5:Y:S04]  /*d760*/  LDL.LU R11, [R1+0x34] ;  /* 0x00003400010b7983 */ /* 0x002f680000300800 */
[----:B--2---:R-:W2:Y:S04]  /*d770*/  LDL.LU R17, [R1+0x38] ;  /* 0x0000380001117983 */ /* 0x004ea80000300800 */
[----:B------:R-:W3:Y:S01]  /*d780*/  LDL.LU R19, [R1+0x3c] ;  /* 0x00003c0001137983 */ /* 0x000ee20000300800 */
[----:B------:R-:W-:-:S03]  /*d790*/  IMAD.MOV.U32 R3, RZ, RZ, 0x1 ;  /* 0x00000001ff037424 */ /* 0x000fc600078e00ff */
[----:B------:R-:W2:Y:S02]  /*d7a0*/  LDL R18, [R1+0x58] ;  /* 0x0000580001127983 */ /* 0x000ea40000100800 */
[----:B------:R-:W-:Y:S02]  /*d7b0*/  ISETP.NE.AND P1, PT, R3, c[0x0][0x4e8], PT ;  /* 0x00013a0003007a0c */ /* 0x000fe40003f25270 */
[----:B------:R-:W2:Y:S04]  /*d7c0*/  LDL R45, [R1+0x2c] ;  /* 0x00002c00012d7983 */ /* 0x000ea80000100800 */
[----:B------:R-:W1:Y:S01]  /*d7d0*/  S2R R20, SR_TID.X ;  /* 0x0000000000147919 */ /* 0x000e620000002100 */
[----:B------:R-:W-:Y:S02]  /*d7e0*/  ULDC UR5, c[0x0][0x4e8] ;  /* 0x00013a0000057ab9 */ /* 0x000fe40000000800 */
[----:B------:R-:W-:-:S02]  /*d7f0*/  ULDC UR4, c[0x0][0x388] ;  /* 0x0000e20000047ab9 */ /* 0x000fc40000000800 */
[----:B------:R-:W-:Y:S01]  /*d800*/  UIMAD UR4, UR5, UR4, URZ ;  /* 0x00000004050472a4 */ /* 0x000fe2000f8e023f */
[----:B------:R-:W-:Y:S01]  /*d810*/  BSSY B0, `(.L_x_81) ;  /* 0x00000ad000007945 */ /* 0x000fe20003800000 */
[----:B----4-:R-:W-:Y:S01]  /*d820*/  SHF.R.S32.HI R0, RZ, 0x1f, R5 ;  /* 0x0000001fff007819 */ /* 0x010fe20000011405 */
[----:B------:R-:W-:-:S04]  /*d830*/  IMAD.WIDE.U32 R6, R5, c[0x0][0x4d0], RZ ;  /* 0x0001340005067a25 */ /* 0x000fc800078e00ff */
[C---:B------:R-:W-:Y:S02]  /*d840*/  IMAD R2, R0.reuse, c[0x0][0x4d0], RZ ;  /* 0x0001340000027a24 */ /* 0x040fe400078e02ff */
[----:B------:R-:W-:Y:S02]  /*d850*/  IMAD R4, R0, c[0x0][0x438], RZ ;  /* 0x00010e0000047a24 */ /* 0x000fe400078e02ff */
[----:B------:R-:W-:Y:S01]  /*d860*/  IMAD R3, R5, c[0x0][0x4d4], R2 ;  /* 0x0001350005037a24 */ /* 0x000fe200078e0202 */
[----:B-----5:R-:W-:Y:S01]  /*d870*/  SHF.R.S32.HI R2, RZ, 0x1f, R11 ;  /* 0x0000001fff027819 */ /* 0x020fe2000001140b */
[----:B---3--:R-:W-:Y:S02]  /*d880*/  IMAD.IADD R0, R8, 0x1, R19 ;  /* 0x0000000108007824 */ /* 0x008fe400078e0213 */
[----:B------:R-:W-:Y:S02]  /*d890*/  IMAD.IADD R7, R7, 0x1, R3 ;  /* 0x0000000107077824 */ /* 0x000fe400078e0203 */
[----:B------:R-:W-:-:S02]  /*d8a0*/  IMAD R9, R2, c[0x0][0x4d8], RZ ;  /* 0x0001360002097a24 */ /* 0x000fc400078e02ff */
[----:B------:R-:W-:-:S04]  /*d8b0*/  @P1 IMAD.HI.U32 R10, R0, c[0x0][0x4ec], RZ ;  /* 0x00013b00000a1a27 */ /* 0x000fc800078e00ff */
[----:B------:R-:W-:Y:S02]  /*d8c0*/  IMAD R8, R5, c[0x0][0x43c], R4 ;  /* 0x00010f0005087a24 */ /* 0x000fe400078e0204 */
[----:B------:R-:W-:Y:S01]  /*d8d0*/  IMAD.MOV.U32 R3, RZ, RZ, R0 ;  /* 0x000000ffff037224 */ /* 0x000fe200078e0000 */
[----:B------:R-:W-:Y:S01]  /*d8e0*/  @P1 SHF.R.U32.HI R3, RZ, c[0x0][0x4f0], R10 ;  /* 0x00013c00ff031a19 */ /* 0x000fe2000001160a */
[C---:B------:R-:W-:Y:S02]  /*d8f0*/  IMAD R9, R11.reuse, c[0x0][0x4dc], R9 ;  /* 0x000137000b097a24 */ /* 0x040fe400078e0209 */
[----:B------:R-:W-:-:S04]  /*d900*/  IMAD.WIDE.U32 R6, R11, c[0x0][0x4d8], R6 ;  /* 0x000136000b067a25 */ /* 0x000fc800078e0006 */
[----:B------:R-:W-:-:S04]  /*d910*/  IMAD.WIDE.U32 R4, R5, c[0x0][0x438], RZ ;  /* 0x00010e0005047a25 */ /* 0x000fc800078e00ff */
[----:B------:R-:W-:Y:S01]  /*d920*/  IMAD.IADD R7, R7, 0x1, R9 ;  /* 0x0000000107077824 */ /* 0x000fe200078e0209 */
[----:B--2---:R-:W-:Y:S01]  /*d930*/  SHF.R.S32.HI R9, RZ, 0x1f, R17 ;  /* 0x0000001fff097819 */ /* 0x004fe20000011411 */
[----:B------:R-:W-:Y:S02]  /*d940*/  IMAD.IADD R5, R5, 0x1, R8 ;  /* 0x0000000105057824 */ /* 0x000fe400078e0208 */
[----:B------:R-:W-:Y:S02]  /*d950*/  IMAD.MOV R8, RZ, RZ, -R3 ;  /* 0x000000ffff087224 */ /* 0x000fe400078e0a03 */
[----:B------:R-:W-:Y:S02]  /*d960*/  IMAD R2, R2, c[0x0][0x440], RZ ;  /* 0x0001100002027a24 */ /* 0x000fe400078e02ff */
[----:B------:R-:W-:Y:S02]  /*d970*/  IMAD R10, R9, c[0x0][0x4e0], RZ ;  /* 0x00013800090a7a24 */ /* 0x000fe400078e02ff */
[----:B------:R-:W-:-:S02]  /*d980*/  IMAD R8, R8, c[0x0][0x4e8], R0 ;  /* 0x00013a0008087a24 */ /* 0x000fc400078e0200 */
[----:B------:R-:W-:Y:S01]  /*d990*/  IMAD.WIDE.U32 R6, R17, c[0x0][0x4e0], R6 ;  /* 0x0001380011067a25 */ /* 0x000fe200078e0006 */
[----:B------:R-:W-:-:S03]  /*d9a0*/  SHF.R.S32.HI R12, RZ, 0x1f, R3 ;  /* 0x0000001fff0c7819 */ /* 0x000fc60000011403 */
[C---:B------:R-:W-:Y:S02]  /*d9b0*/  IMAD R14, R11.reuse, c[0x0][0x444], R2 ;  /* 0x000111000b0e7a24 */ /* 0x040fe400078e0202 */
[----:B------:R-:W-:Y:S01]  /*d9c0*/  IMAD.WIDE.U32 R4, R11, c[0x0][0x440], R4 ;  /* 0x000110000b047a25 */ /* 0x000fe200078e0004 */
[----:B------:R-:W-:Y:S02]  /*d9d0*/  SHF.R.S32.HI R13, RZ, 0x1f, R8 ;  /* 0x0000001fff0d7819 */ /* 0x000fe40000011408 */
[----:B------:R-:W-:Y:S01]  /*d9e0*/  IADD3 R6, P0, R3, R6, RZ ;  /* 0x0000000603067210 */ /* 0x000fe20007f1e0ff */
[----:B------:R-:W-:Y:S02]  /*d9f0*/  IMAD R11, R17, c[0x0][0x4e4], R10 ;  /* 0x00013900110b7a24 */ /* 0x000fe400078e020a */
[----:B------:R-:W-:-:S03]  /*da00*/  @P1 IMAD.HI.U32 R10, R0, c[0x0][0x4ec], RZ ;  /* 0x00013b00000a1a27 */ /* 0x000fc600078e00ff */
[----:B------:R-:W-:Y:S01]  /*da10*/  IADD3.X R7, R12, R7, R11, P0, !PT ;  /* 0x000000070c077210 */ /* 0x000fe200007fe40b */
[----:B------:R-:W-:Y:S02]  /*da20*/  IMAD R9, R9, c[0x0][0x448], RZ ;  /* 0x0001120009097a24 */ /* 0x000fe400078e02ff */
[----:B------:R-:W-:Y:S01]  /*da30*/  IMAD.MOV.U32 R2, RZ, RZ, R0 ;  /* 0x000000ffff027224 */ /* 0x000fe200078e0000 */
[----:B------:R-:W-:Y:S01]  /*da40*/  @P1 SHF.R.U32.HI R2, RZ, c[0x0][0x4f0], R10 ;  /* 0x00013c00ff021a19 */ /* 0x000fe2000001160a */
[----:B------:R-:W-:Y:S02]  /*da50*/  IMAD.IADD R5, R5, 0x1, R14 ;  /* 0x0000000105057824 */ /* 0x000fe400078e020e */
[----:B------:R-:W-:Y:S02]  /*da60*/  IMAD R3, R13, c[0x0][0x4c8], RZ ;  /* 0x000132000d037a24 */ /* 0x000fe400078e02ff */
[C---:B------:R-:W-:Y:S02]  /*da70*/  IMAD R10, R17.reuse, c[0x0][0x44c], R9 ;  /* 0x00011300110a7a24 */ /* 0x040fe400078e0209 */
[----:B------:R-:W-:Y:S01]  /*da80*/  IMAD.WIDE.U32 R4, R17, c[0x0][0x448], R4 ;  /* 0x0001120011047a25 */ /* 0x000fe200078e0004 */
[----:B-1----:R-:W-:-:S03]  /*da90*/  SHF.R.S32.HI R17, RZ, 0x1f, R20 ;  /* 0x0000001fff117819 */ /* 0x002fc60000011414 */
[C---:B------:R-:W-:Y:S02]  /*daa0*/  IMAD R9, R8.reuse, c[0x0][0x4cc], R3 ;  /* 0x0001330008097a24 */ /* 0x040fe400078e0203 */
[----:B------:R-:W-:Y:S01]  /*dab0*/  IMAD.WIDE.U32 R6, R8, c[0x0][0x4c8], R6 ;  /* 0x0001320008067a25 */ /* 0x000fe200078e0006 */
[----:B------:R-:W-:-:S03]  /*dac0*/  SHF.R.S32.HI R8, RZ, 0x1f, R2 ;  /* 0x0000001fff087819 */ /* 0x000fc60000011402 */
[----:B------:R-:W-:Y:S02]  /*dad0*/  IMAD.MOV R3, RZ, RZ, -R2 ;  /* 0x000000ffff037224 */ /* 0x000fe400078e0a02 */
[----:B------:R-:W-:Y:S01]  /*dae0*/  IMAD.IADD R5, R5, 0x1, R10 ;  /* 0x0000000105057824 */ /* 0x000fe200078e020a */
[----:B------:R-:W-:Y:S01]  /*daf0*/  LEA R10, P0, R6, c[0x0][0x4a8], 0x2 ;  /* 0x00012a00060a7a11 */ /* 0x000fe200078010ff */
[----:B------:R-:W-:Y:S01]  /*db00*/  IMAD.IADD R9, R7, 0x1, R9 ;  /* 0x0000000107097824 */ /* 0x000fe200078e0209 */
[----:B------:R-:W-:Y:S01]  /*db10*/  LEA.HI R17, R17, R20, RZ, 0x5 ;  /* 0x0000001411117211 */ /* 0x000fe200078f28ff */
[----:B------:R-:W-:Y:S02]  /*db20*/  IMAD R7, R3, c[0x0][0x4e8], R0 ;  /* 0x00013a0003077a24 */ /* 0x000fe400078e0200 */
[----:B------:R-:W-:Y:S01]  /*db30*/  IMAD R0, R8, c[0x0][0x430], RZ ;  /* 0x00010c0008007a24 */ /* 0x000fe200078e02ff */
[----:B------:R-:W-:Y:S02]  /*db40*/  LEA.HI.X R6, R6, c[0x0][0x4ac], R9, 0x2, P0 ;  /* 0x00012b0006067a11 */ /* 0x000fe400000f1409 */
[----:B------:R-:W-:Y:S01]  /*db50*/  LOP3.LUT R17, R17, 0xffffffe0, RZ, 0xc0, !PT ;  /* 0xffffffe011117812 */ /* 0x000fe200078ec0ff */
[----:B------:R-:W-:-:S02]  /*db60*/  IMAD R0, R2, c[0x0][0x434], R0 ;  /* 0x00010d0002007a24 */ /* 0x000fc400078e0200 */
[----:B------:R-:W-:Y:S01]  /*db70*/  IMAD.WIDE.U32 R2, R2, c[0x0][0x430], R4 ;  /* 0x00010c0002027a25 */ /* 0x000fe200078e0004 */
[----:B------:R-:W-:Y:S04]  /*db80*/  SHFL.IDX PT, R8, R10, RZ, 0x1c1f ;  /* 0x001c1fff0a087589 */ /* 0x000fe800000e0000 */
[----:B------:R-:W1:Y:S01]  /*db90*/  SHFL.IDX PT, R9, R6, RZ, 0x1c1f ;  /* 0x001c1fff06097589 */ /* 0x000e6200000e0000 */
[----:B------:R-:W-:Y:S02]  /*dba0*/  IMAD.IADD R17, R20, 0x1, -R17 ;  /* 0x0000000114117824 */ /* 0x000fe400078e0a11 */
[----:B------:R-:W-:Y:S01]  /*dbb0*/  IMAD.IADD R3, R3, 0x1, R0 ;  /* 0x0000000103037824 */ /* 0x000fe200078e0200 */
[----:B------:R-:W-:Y:S01]  /*dbc0*/  SHFL.IDX PT, R4, R10, 0x1, 0x1c1f ;  /* 0x003c1f000a047f89 */ /* 0x000fe200000e0000 */
[----:B------:R-:W-:-:S03]  /*dbd0*/  IMAD.IADD R0, R18, 0x1, R19 ;  /* 0x0000000112007824 */ /* 0x000fc600078e0213 */
[----:B------:R2:W3:Y:S01]  /*dbe0*/  SHFL.IDX PT, R5, R6, 0x1, 0x1c1f ;  /* 0x003c1f0006057f89 */ /* 0x0004e200000e0000 */
[----:B------:R-:W-:Y:S01]  /*dbf0*/  LOP3.LUT P3, RZ, R17, 0x3, RZ, 0xc0, !PT ;  /* 0x0000000311ff7812 */ /* 0x000fe2000786c0ff */
[----:B------:R-:W-:-:S03]  /*dc00*/  IMAD.WIDE.U32 R2, R7, c[0x0][0x428], R2 ;  /* 0x00010a0007027a25 */ /* 0x000fc600078e0002 */
[C---:B------:R-:W-:Y:S02]  /*dc10*/  ISETP.GE.OR P4, PT, R0.reuse, UR4, P3 ;  /* 0x0000000400007c0c */ /* 0x040fe40009f86670 */
[----:B------:R-:W-:Y:S02]  /*dc20*/  ISETP.GE.AND P1, PT, R0, UR4, PT ;  /* 0x0000000400007c0c */ /* 0x000fe4000bf26270 */
[----:B--2---:R-:W-:-:S05]  /*dc30*/  SHF.R.S32.HI R6, RZ, 0x1f, R7 ;  /* 0x0000001fff067819 */ /* 0x004fca0000011407 */
[----:B------:R-:W-:Y:S01]  /*dc40*/  IMAD R10, R6, c[0x0][0x428], RZ ;  /* 0x00010a00060a7a24 */ /* 0x000fe200078e02ff */
[----:B------:R-:W-:-:S03]  /*dc50*/  IADD3 R6, R0, 0x8, RZ ;  /* 0x0000000800067810 */ /* 0x000fc60007ffe0ff */
[----:B------:R-:W-:Y:S01]  /*dc60*/  IMAD R10, R7, c[0x0][0x42c], R10 ;  /* 0x00010b00070a7a24 */ /* 0x000fe200078e020a */
[----:B------:R-:W-:Y:S02]  /*dc70*/  ISETP.GE.OR P3, PT, R6, UR4, P3 ;  /* 0x0000000406007c0c */ /* 0x000fe40009f66670 */
[----:B------:R-:W-:Y:S01]  /*dc80*/  LEA R27, P2, R2, c[0x0][0x400], 0x2 ;  /* 0x00010000021b7a11 */ /* 0x000fe200078410ff */
[----:B------:R-:W-:Y:S01]  /*dc90*/  IMAD.IADD R3, R3, 0x1, R10 ;  /* 0x0000000103037824 */ /* 0x000fe200078e020a */
[----:B-1----:R1:W-:Y:S01]  /*dca0*/  @!P4 ST.E [R8.64], R16 ;  /* 0x000000100800c985 */ /* 0x0023e2000c101906 */
[----:B------:R-:W-:-:S03]  /*dcb0*/  ISETP.GE.AND P0, PT, R6, UR4, PT ;  /* 0x0000000406007c0c */ /* 0x000fc6000bf06270 */
[----:B------:R-:W-:Y:S02]  /*dcc0*/  LEA.HI.X R24, R2, c[0x0][0x404], R3, 0x2, P2 ;  /* 0x0001010002187a11 */ /* 0x000fe400010f1403 */
[C---:B------:R-:W-:Y:S01]  /*dcd0*/  IADD3 R17, R45.reuse, 0x8, RZ ;  /* 0x000000082d117810 */ /* 0x040fe20007ffe0ff */
[----:B------:R-:W2:Y:S01]  /*dce0*/  SHFL.IDX PT, R2, R27, RZ, 0x1c1f ;  /* 0x001c1fff1b027589 */ /* 0x000ea200000e0000 */
[C---:B------:R-:W-:Y:S02]  /*dcf0*/  IADD3 R14, R45.reuse, 0x20, RZ ;  /* 0x000000202d0e7810 */ /* 0x040fe40007ffe0ff */
[C---:B------:R-:W-:Y:S01]  /*dd00*/  IADD3 R13, R45.reuse, 0x28, RZ ;  /* 0x000000282d0d7810 */ /* 0x040fe20007ffe0ff */
[----:B---3--:R3:W-:Y:S01]  /*dd10*/  @!P3 ST.E [R4.64], R15 ;  /* 0x0000000f0400b985 */ /* 0x0087e2000c101906 */
[C---:B------:R-:W-:Y:S02]  /*dd20*/  IADD3 R12, R45.reuse, 0x30, RZ ;  /* 0x000000302d0c7810 */ /* 0x040fe40007ffe0ff */
[C---:B------:R-:W-:Y:S01]  /*dd30*/  IADD3 R11, R45.reuse, 0x38, RZ ;  /* 0x000000382d0b7810 */ /* 0x040fe20007ffe0ff */
[----:B------:R4:W2:Y:S01]  /*dd40*/  SHFL.IDX PT, R3, R24, RZ, 0x1c1f ;  /* 0x001c1fff18037589 */ /* 0x0008a200000e0000 */
[----:B------:R-:W-:-:S02]  /*dd50*/  IADD3 R10, R45, 0x40, RZ ;  /* 0x000000402d0a7810 */ /* 0x000fc40007ffe0ff */
[C---:B------:R-:W-:Y:S02]  /*dd60*/  IADD3 R7, R45.reuse, 0x58, RZ ;  /* 0x000000582d077810 */ /* 0x040fe40007ffe0ff */
[C---:B------:R-:W-:Y:S02]  /*dd70*/  IADD3 R6, R45.reuse, 0x60, RZ ;  /* 0x000000602d067810 */ /* 0x040fe40007ffe0ff */
[C---:B------:R-:W-:Y:S02]  /*dd80*/  IADD3 R0, R45.reuse, 0x78, RZ ;  /* 0x000000782d007810 */ /* 0x040fe40007ffe0ff */
[C---:B-1----:R-:W-:Y:S02]  /*dd90*/  IADD3 R16, R45.reuse, 0x10, RZ ;  /* 0x000000102d107810 */ /* 0x042fe40007ffe0ff */
[C---:B------:R-:W-:Y:S02]  /*dda0*/  IADD3 R9, R45.reuse, 0x48, RZ ;  /* 0x000000482d097810 */ /* 0x040fe40007ffe0ff */
[----:B------:R-:W-:-:S02]  /*ddb0*/  IADD3 R8, R45, 0x50, RZ ;  /* 0x000000502d087810 */ /* 0x000fc40007ffe0ff */
[----:B------:R-:W-:Y:S02]  /*ddc0*/  SHF.R.S32.HI R25, RZ, 0x1f, R17 ;  /* 0x0000001fff197819 */ /* 0x000fe40000011411 */
[C---:B---3--:R-:W-:Y:S02]  /*ddd0*/  IADD3 R15, R45.reuse, 0x18, RZ ;  /* 0x000000182d0f7810 */ /* 0x048fe40007ffe0ff */
[C---:B------:R-:W-:Y:S02]  /*dde0*/  IADD3 R5, R45.reuse, 0x68, RZ ;  /* 0x000000682d057810 */ /* 0x040fe40007ffe0ff */
[----:B------:R-:W-:Y:S02]  /*ddf0*/  IADD3 R4, R45, 0x70, RZ ;  /* 0x000000702d047810 */ /* 0x000fe40007ffe0ff */
[----:B------:R-:W-:Y:S02]  /*de00*/  SHF.R.S32.HI R26, RZ, 0x1f, R16 ;  /* 0x0000001fff1a7819 */ /* 0x000fe40000011410 */
[----:B------:R-:W-:-:S02]  /*de10*/  SHF.R.S32.HI R29, RZ, 0x1f, R15 ;  /* 0x0000001fff1d7819 */ /* 0x000fc4000001140f */
[----:B------:R-:W-:Y:S02]  /*de20*/  SHF.R.S32.HI R28, RZ, 0x1f, R14 ;  /* 0x0000001fff1c7819 */ /* 0x000fe4000001140e */
[----:B------:R-:W-:Y:S02]  /*de30*/  SHF.R.S32.HI R30, RZ, 0x1f, R13 ;  /* 0x0000001fff1e7819 */ /* 0x000fe4000001140d */
[----:B------:R-:W-:Y:S02]  /*de40*/  SHF.R.S32.HI R31, RZ, 0x1f, R12 ;  /* 0x0000001fff1f7819 */ /* 0x000fe4000001140c */
[----:B------:R-:W-:Y:S02]  /*de50*/  SHF.R.S32.HI R32, RZ, 0x1f, R11 ;  /* 0x0000001fff207819 */ /* 0x000fe4000001140b */
[----:B------:R-:W-:Y:S02]  /*de60*/  SHF.R.S32.HI R33, RZ, 0x1f, R10 ;  /* 0x0000001fff217819 */ /* 0x000fe4000001140a */
[----:B------:R-:W-:-:S02]  /*de70*/  SHF.R.S32.HI R34, RZ, 0x1f, R9 ;  /* 0x0000001fff227819 */ /* 0x000fc40000011409 */
[----:B------:R-:W-:Y:S02]  /*de80*/  SHF.R.S32.HI R36, RZ, 0x1f, R8 ;  /* 0x0000001fff247819 */ /* 0x000fe40000011408 */
[----:B------:R-:W-:Y:S02]  /*de90*/  SHF.R.S32.HI R35, RZ, 0x1f, R7 ;  /* 0x0000001fff237819 */ /* 0x000fe40000011407 */
[----:B------:R-:W-:Y:S02]  /*dea0*/  SHF.R.S32.HI R37, RZ, 0x1f, R6 ;  /* 0x0000001fff257819 */ /* 0x000fe40000011406 */
[----:B------:R-:W-:Y:S02]  /*deb0*/  SHF.R.S32.HI R38, RZ, 0x1f, R5 ;  /* 0x0000001fff267819 */ /* 0x000fe40000011405 */
[----:B------:R-:W-:Y:S02]  /*dec0*/  SHF.R.S32.HI R39, RZ, 0x1f, R4 ;  /* 0x0000001fff277819 */ /* 0x000fe40000011404 */
[----:B------:R-:W-:Y:S01]  /*ded0*/  SHF.R.S32.HI R40, RZ, 0x1f, R0 ;  /* 0x0000001fff287819 */ /* 0x000fe20000011400 */
[----:B------:R-:W-:Y:S05]  /*dee0*/  @P1 BRA `(.L_x_82) ;  /* 0x000003f000001947 */ /* 0x000fea0003800000 */
[----:B--2-4-:R-:W-:Y:S02]  /*def0*/  ISETP.GE.AND P5, PT, R45, c[0x0][0x3c8], PT ;  /* 0x0000f2002d007a0c */ /* 0x014fe40003fa6270 */
[----:B------:R-:W-:-:S02]  /*df00*/  ISETP.GE.AND P1, PT, R17, c[0x0][0x3c8], PT ;  /* 0x0000f20011007a0c */ /* 0x000fc40003f26270 */
[----:B------:R-:W-:Y:S02]  /*df10*/  ISETP.GE.AND P4, PT, R16, c[0x0][0x3c8], PT ;  /* 0x0000f20010007a0c */ /* 0x000fe40003f86270 */
[----:B------:R-:W-:-:S07]  /*df20*/  ISETP.GE.AND P2, PT, R15, c[0x0][0x3c8], PT ;  /* 0x0000f2000f007a0c */ /* 0x000fce0003f46270 */
[----:B------:R-:W-:Y:S02]  /*df30*/  @!P5 IMAD.WIDE R20, R45, 0x4, R2 ;  /* 0x000000042d14d825 */ /* 0x000fe400078e0202 */
[----:B------:R-:W-:-:S03]  /*df40*/  @!P1 LEA R18, P3, R17, R2, 0x2 ;  /* 0x0000000211129211 */ /* 0x000fc600078610ff */
[----:B------:R1:W-:Y:S01]  /*df50*/  @!P5 ST.E.64 [R20.64], R120 ;  /* 0x000000781400d985 */ /* 0x0003e2000c101b06 */
[----:B------:R-:W-:Y:S02]  /*df60*/  @!P1 LEA.HI.X R19, R17, R3, R25, 0x2, P3 ;  /* 0x0000000311139211 */ /* 0x000fe400018f1419 */
[----:B------:R-:W-:-:S03]  /*df70*/  ISETP.GE.AND P5, PT, R14, c[0x0][0x3c8], PT ;  /* 0x0000f2000e007a0c */ /* 0x000fc60003fa6270 */
[----:B------:R2:W-:Y:S01]  /*df80*/  @!P1 ST.E.64 [R18.64], R124 ;  /* 0x0000007c12009985 */ /* 0x0005e2000c101b06 */
[----:B------:R-:W-:Y:S02]  /*df90*/  ISETP.GE.AND P1, PT, R13, c[0x0][0x3c8], PT ;  /* 0x0000f2000d007a0c */ /* 0x000fe40003f26270 */
[----:B-1----:R-:W-:-:S04]  /*dfa0*/  @!P4 LEA R20, P3, R16, R2, 0x2 ;  /* 0x000000021014c211 */ /* 0x002fc800078610ff */
[----:B------:R-:W-:Y:S02]  /*dfb0*/  @!P4 LEA.HI.X R21, R16, R3, R26, 0x2, P3 ;  /* 0x000000031015c211 */ /* 0x000fe400018f141a */
[----:B--2---:R-:W-:-:S03]  /*dfc0*/  @!P2 LEA R18, P3, R15, R2, 0x2 ;  /* 0x000000020f12a211 */ /* 0x004fc600078610ff */
        /* <DEDUP_REMOVED lines=28> */
[----:B-1----:R-:W-:-:S04]  /*e190*/  @!P3 LEA R20, P4, R8, R2, 0x2 ;  /* 0x000000020814b211 */ /* 0x002fc800078810ff */
[-C--:B------:R-:W-:Y:S02]  /*e1a0*/  @!P3 LEA.HI.X R21, R8, R3.reuse, R36, 0x2, P4 ;  /* 0x000000030815b211 */ /* 0x080fe400020f1424 */
[-C--:B--2---:R-:W-:Y:S02]  /*e1b0*/  @!P2 LEA R18, P1, R7, R2.reuse, 0x2 ;  /* 0x000000020712a211 */ /* 0x084fe400078210ff */
[----:B------:R-:W-:Y:S01]  /*e1c0*/  ISETP.GE.AND P4, PT, R5, c[0x0][0x3c8], PT ;  /* 0x0000f20005007a0c */ /* 0x000fe20003f86270 */
[----:B------:R1:W-:Y:S01]  /*e1d0*/  @!P3 ST.E.64 [R20.64], R128 ;  /* 0x000000801400b985 */ /* 0x0003e2000c101b06 */
[----:B------:R-:W-:Y:S02]  /*e1e0*/  @!P2 LEA.HI.X R19, R7, R3, R35, 0x2, P1 ;  /* 0x000000030713a211 */ /* 0x000fe400008f1423 */
[----:B------:R-:W-:Y:S02]  /*e1f0*/  ISETP.GE.AND P3, PT, R4, c[0x0][0x3c8], PT ;  /* 0x0000f20004007a0c */ /* 0x000fe40003f66270 */
[----:B------:R-:W-:Y:S01]  /*e200*/  @!P5 LEA R22, P1, R6, R2, 0x2 ;  /* 0x000000020616d211 */ /* 0x000fe200078210ff */
[----:B------:R2:W-:Y:S01]  /*e210*/  @!P2 ST.E.64 [R18.64], R100 ;  /* 0x000000641200a985 */ /* 0x0005e2000c101b06 */
[----:B------:R-:W-:-:S02]  /*e220*/  ISETP.GE.AND P2, PT, R0, c[0x0][0x3c8], PT ;  /* 0x0000f20000007a0c */ /* 0x000fc40003f46270 */
[----:B------:R-:W-:-:S05]  /*e230*/  @!P5 LEA.HI.X R23, R6, R3, R37, 0x2, P1 ;  /* 0x000000030617d211 */ /* 0x000fca00008f1425 */
[----:B------:R3:W-:Y:S01]  /*e240*/  @!P5 ST.E.64 [R22.64], R104 ;  /* 0x000000681600d985 */ /* 0x0007e2000c101b06 */
[----:B-1----:R-:W-:-:S04]  /*e250*/  @!P4 LEA R20, P1, R5, R2, 0x2 ;  /* 0x000000020514c211 */ /* 0x002fc800078210ff */
[----:B------:R-:W-:Y:S02]  /*e260*/  @!P4 LEA.HI.X R21, R5, R3, R38, 0x2, P1 ;  /* 0x000000030515c211 */ /* 0x000fe400008f1426 */
[----:B--2---:R-:W-:-:S03]  /*e270*/  @!P3 LEA R18, P1, R4, R2, 0x2 ;  /* 0x000000020412b211 */ /* 0x004fc600078210ff */
[----:B------:R3:W-:Y:S01]  /*e280*/  @!P4 ST.E.64 [R20.64], R108 ;  /* 0x0000006c1400c985 */ /* 0x0007e2000c101b06 */
[----:B------:R-:W-:Y:S02]  /*e290*/  @!P3 LEA.HI.X R19, R4, R3, R39, 0x2, P1 ;  /* 0x000000030413b211 */ /* 0x000fe400008f1427 */
[----:B------:R-:W-:-:S03]  /*e2a0*/  @!P2 LEA R2, P1, R0, R2, 0x2 ;  /* 0x000000020002a211 */ /* 0x000fc600078210ff */
[----:B------:R3:W-:Y:S01]  /*e2b0*/  @!P3 ST.E.64 [R18.64], R132 ;  /* 0x000000841200b985 */ /* 0x0007e2000c101b06 */
[----:B------:R-:W-:-:S05]  /*e2c0*/  @!P2 LEA.HI.X R3, R0, R3, R40, 0x2, P1 ;  /* 0x000000030003a211 */ /* 0x000fca00008f1428 */
[----:B------:R3:W-:Y:S04]  /*e2d0*/  @!P2 ST.E.64 [R2.64], R112 ;  /* 0x000000700200a985 */ /* 0x0007e8000c101b06 */
.L_x_82:
[----:B--2-4-:R-:W-:Y:S05]  /*e2e0*/  BSYNC B0 ;  /* 0x0000000000007941 */ /* 0x014fea0003800000 */
.L_x_81:
[----:B---3--:R1:W2:Y:S04]  /*e2f0*/  SHFL.IDX PT, R3, R24, 0x1, 0x1c1f ;  /* 0x003c1f0018037f89 */ /* 0x0082a800000e0000 */
[----:B------:R1:W3:Y:S01]  /*e300*/  SHFL.IDX PT, R2, R27, 0x1, 0x1c1f ;  /* 0x003c1f001b027f89 */ /* 0x0002e200000e0000 */
[----:B------:R-:W-:Y:S05]  /*e310*/  @P0 BRA `(.L_x_83) ;  /* 0x000006d000000947 */ /* 0x000fea0003800000 */
[----:B------:R-:W-:Y:S02]  /*e320*/  ISETP.GE.AND P2, PT, R17, c[0x0][0x3c8], PT ;  /* 0x0000f20011007a0c */ /* 0x000fe40003f46270 */
[----:B------:R-:W-:Y:S02]  /*e330*/  ISETP.GE.AND P3, PT, R45, c[0x0][0x3c8], PT ;  /* 0x0000f2002d007a0c */ /* 0x000fe40003f66270 */
[----:B------:R-:W-:Y:S02]  /*e340*/  ISETP.GE.AND P1, PT, R16, c[0x0][0x3c8], PT ;  /* 0x0000f20010007a0c */ /* 0x000fe40003f26270 */
[----:B------:R-:W-:-:S02]  /*e350*/  ISETP.GE.AND P0, PT, R15, c[0x0][0x3c8], PT ;  /* 0x0000f2000f007a0c */ /* 0x000fc40003f06270 */
[----:B------:R-:W-:-:S05]  /*e360*/  ISETP.GE.AND P4, PT, R14, c[0x0][0x3c8], PT ;  /* 0x0000f2000e007a0c */ /* 0x000fca0003f86270 */
[----:B---3--:R-:W-:Y:S02]  /*e370*/  @!P2 LEA R20, P5, R17, R2, 0x2 ;  /* 0x000000021114a211 */ /* 0x008fe400078a10ff */
[----:B--2---:R-:W-:Y:S02]  /*e380*/  @!P3 IMAD.WIDE R18, R45, 0x4, R2 ;  /* 0x000000042d12b825 */ /* 0x004fe400078e0202 */
[----:B------:R-:W-:-:S03]  /*e390*/  @!P2 LEA.HI.X R21, R17, R3, R25, 0x2, P5 ;  /* 0x000000031115a211 */ /* 0x000fc600028f1419 */
[----:B------:R2:W-:Y:S01]  /*e3a0*/  @!P3 ST.E.64 [R18.64], R122 ;  /* 0x0000007a1200b985 */ /* 0x0005e2000c101b06 */
[----:B------:R-:W-:-:S03]  /*e3b0*/  ISETP.GE.AND P3, PT, R13, c[0x0][0x3c8], PT ;  /* 0x0000f2000d007a0c */ /* 0x000fc60003f66270 */
[----:B------:R3:W-:Y:S01]  /*e3c0*/  @!P2 ST.E.64 [R20.64], R126 ;  /* 0x0000007e1400a985 */ /* 0x0007e2000c101b06 */
[CC--:B--2---:R-:W-:Y:S02]  /*e3d0*/  @!P1 LEA R18, P5, R16.reuse, R2.reuse, 0x2 ;  /* 0x0000000210129211 */ /* 0x0c4fe400078a10ff */
[CC--:B---3--:R-:W-:Y:S02]  /*e3e0*/  @!P0 LEA R20, P2, R15.reuse, R2.reuse, 0x2 ;  /* 0x000000020f148211 */ /* 0x0c8fe400078410ff */
[-C--:B------:R-:W-:Y:S02]  /*e3f0*/  @!P1 LEA.HI.X R19, R16, R3.reuse, R26, 0x2, P5 ;  /* 0x0000000310139211 */ /* 0x080fe400028f141a */
[----:B------:R-:W-:Y:S02]  /*e400*/  @!P0 LEA.HI.X R21, R15, R3, R29, 0x2, P2 ;  /* 0x000000030f158211 */ /* 0x000fe400010f141d */
[----:B------:R-:W-:Y:S01]  /*e410*/  ISETP.GE.AND P2, PT, R12, c[0x0][0x3c8], PT ;  /* 0x0000f2000c007a0c */ /* 0x000fe20003f46270 */
[----:B------:R2:W-:Y:S01]  /*e420*/  @!P1 ST.E.64 [R18.64], R70 ;  /* 0x0000004612009985 */ /* 0x0005e2000c101b06 */
[----:B------:R-:W-:-:S02]  /*e430*/  @!P4 LEA R22, P5, R14, R2, 0x2 ;  /* 0x000000020e16c211 */ /* 0x000fc400078a10ff */
[----:B------:R-:W-:Y:S01]  /*e440*/  ISETP.GE.AND P1, PT, R11, c[0x0][0x3c8], PT ;  /* 0x0000f2000b007a0c */ /* 0x000fe20003f26270 */
[----:B------:R-:W-:Y:S01]  /*e450*/  @!P0 ST.E.64 [R20.64], R74 ;  /* 0x0000004a14008985 */ /* 0x000fe2000c101b06 */
[----:B------:R-:W-:Y:S02]  /*e460*/  @!P4 LEA.HI.X R23, R14, R3, R28, 0x2, P5 ;  /* 0x000000030e17c211 */ /* 0x000fe400028f141c */
[----:B------:R-:W-:-:S03]  /*e470*/  ISETP.GE.AND P0, PT, R10, c[0x0][0x3c8], PT ;  /* 0x0000f2000a007a0c */ /* 0x000fc60003f06270 */
[----:B------:R-:W-:Y:S01]  /*e480*/  @!P4 ST.E.64 [R22.64], R78 ;  /* 0x0000004e1600c985 */ /* 0x000fe2000c101b06 */
[----:B--2---:R-:W-:-:S04]  /*e490*/  @!P3 LEA R18, P5, R13, R2, 0x2 ;  /* 0x000000020d12b211 */ /* 0x004fc800078a10ff */
[----:B------:R-:W-:Y:S02]  /*e4a0*/  @!P3 LEA.HI.X R19, R13, R3, R30, 0x2, P5 ;  /* 0x000000030d13b211 */ /* 0x000fe400028f141e */
[----:B------:R-:W-:-:S03]  /*e4b0*/  @!P2 LEA R16, P5, R12, R2, 0x2 ;  /* 0x000000020c10a211 */ /* 0x000fc600078a10ff */
[----:B------:R-:W-:Y:S01]  /*e4c0*/  @!P3 ST.E.64 [R18.64], R82 ;  /* 0x000000521200b985 */ /* 0x000fe2000c101b06 */
[-C--:B------:R-:W-:Y:S02]  /*e4d0*/  @!P2 LEA.HI.X R17, R12, R3.reuse, R31, 0x2, P5 ;  /* 0x000000030c11a211 */ /* 0x080fe400028f141f */
[CC--:B------:R-:W-:Y:S02]  /*e4e0*/  @!P1 LEA R14, P5, R11.reuse, R2.reuse, 0x2 ;  /* 0x000000020b0e9211 */ /* 0x0c0fe400078a10ff */
[C---:B------:R-:W-:Y:S01]  /*e4f0*/  @!P0 LEA R12, P4, R10.reuse, R2, 0x2 ;  /* 0x000000020a0c8211 */ /* 0x040fe200078810ff */
[----:B------:R-:W-:Y:S01]  /*e500*/  @!P2 ST.E.64 [R16.64], R86 ;  /* 0x000000561000a985 */ /* 0x000fe2000c101b06 */
[-C--:B------:R-:W-:Y:S02]  /*e510*/  @!P1 LEA.HI.X R15, R11, R3.reuse, R32, 0x2, P5 ;  /* 0x000000030b0f9211 */ /* 0x080fe400028f1420 */
[----:B------:R-:W-:Y:S02]  /*e520*/  ISETP.GE.AND P5, PT, R9, c[0x0][0x3c8], PT ;  /* 0x0000f20009007a0c */ /* 0x000fe40003fa6270 */
[----:B------:R-:W-:Y:S01]  /*e530*/  @!P0 LEA.HI.X R13, R10, R3, R33, 0x2, P4 ;  /* 0x000000030a0d8211 */ /* 0x000fe200020f1421 */
[----:B------:R2:W-:Y:S01]  /*e540*/  @!P1 ST.E.64 [R14.64], R90 ;  /* 0x0000005a0e009985 */ /* 0x0005e2000c101b06 */
[----:B------:R-:W-:-:S02]  /*e550*/  ISETP.GE.AND P4, PT, R8, c[0x0][0x3c8], PT ;  /* 0x0000f20008007a0c */ /* 0x000fc40003f86270 */
[----:B------:R-:W-:Y:S01]  /*e560*/  ISETP.GE.AND P3, PT, R7, c[0x0][0x3c8], PT ;  /* 0x0000f20007007a0c */ /* 0x000fe20003f66270 */
[----:B------:R3:W-:Y:S01]  /*e570*/  @!P0 ST.E.64 [R12.64], R94 ;  /* 0x0000005e0c008985 */ /* 0x0007e2000c101b06 */
[----:B------:R-:W-:-:S05]  /*e580*/  ISETP.GE.AND P2, PT, R6, c[0x0][0x3c8], PT ;  /* 0x0000f20006007a0c */ /* 0x000fca0003f46270 */
[----:B------:R-:W-:-:S04]  /*e590*/  @!P5 LEA R10, P1, R9, R2, 0x2 ;  /* 0x00000002090ad211 */ /* 0x000fc800078210ff */
[----:B------:R-:W-:Y:S02]  /*e5a0*/  @!P5 LEA.HI.X R11, R9, R3, R34, 0x2, P1 ;  /* 0x00000003090bd211 */ /* 0x000fe400008f1422 */
[----:B------:R-:W-:-:S03]  /*e5b0*/  ISETP.GE.AND P1, PT, R5, c[0x0][0x3c8], PT ;  /* 0x0000f20005007a0c */ /* 0x000fc60003f26270 */
[----:B------:R4:W-:Y:S01]  /*e5c0*/  @!P5 ST.E.64 [R10.64], R98 ;  /* 0x000000620a00d985 */ /* 0x0009e2000c101b06 */
[CC--:B--2---:R-:W-:Y:S02]  /*e5d0*/  @!P4 LEA R14, P0, R8.reuse, R2.reuse, 0x2 ;  /* 0x00000002080ec211 */ /* 0x0c4fe400078010ff */
[CC--:B---3--:R-:W-:Y:S02]  /*e5e0*/  @!P3 LEA R12, P5, R7.reuse, R2.reuse, 0x2 ;  /* 0x00000002070cb211 */ /* 0x0c8fe400078a10ff */
[-C--:B------:R-:W-:Y:S02]  /*e5f0*/  @!P4 LEA.HI.X R15, R8, R3.reuse, R36, 0x2, P0 ;  /* 0x00000003080fc211 */ /* 0x080fe400000f1424 */
[----:B------:R-:W-:Y:S02]  /*e600*/  ISETP.GE.AND P0, PT, R4, c[0x0][0x3c8], PT ;  /* 0x0000f20004007a0c */ /* 0x000fe40003f06270 */
[----:B------:R-:W-:Y:S01]  /*e610*/  @!P3 LEA.HI.X R13, R7, R3, R35, 0x2, P5 ;  /* 0x00000003070db211 */ /* 0x000fe200028f1423 */
[----:B------:R2:W-:Y:S04]  /*e620*/  @!P4 ST.E.64 [R14.64], R130 ;  /* 0x000000820e00c985 */ /* 0x0005e8000c101b06 */
[----:B------:R2:W-:Y:S01]  /*e630*/  @!P3 ST.E.64 [R12.64], R102 ;  /* 0x000000660c00b985 */ /* 0x0005e2000c101b06 */
[----:B----4-:R-:W-:-:S04]  /*e640*/  @!P2 LEA R10, P5, R6, R2, 0x2 ;  /* 0x00000002060aa211 */ /* 0x010fc800078a10ff */
[----:B------:R-:W-:Y:S02]  /*e650*/  @!P2 LEA.HI.X R11, R6, R3, R37, 0x2, P5 ;  /* 0x00000003060ba211 */ /* 0x000fe400028f1425 */
[----:B------:R-:W-:-:S03]  /*e660*/  @!P1 LEA R8, P5, R5, R2, 0x2 ;  /* 0x0000000205089211 */ /* 0x000fc600078a10ff */
[----:B------:R2:W-:Y:S01]  /*e670*/  @!P2 ST.E.64 [R10.64], R106 ;  /* 0x0000006a0a00a985 */ /* 0x0005e2000c101b06 */
[----:B------:R-:W-:Y:S02]  /*e680*/  @!P1 LEA.HI.X R9, R5, R3, R38, 0x2, P5 ;  /* 0x0000000305099211 */ /* 0x000fe400028f1426 */
[----:B------:R-:W-:-:S03]  /*e690*/  @!P0 LEA R6, P5, R4, R2, 0x2 ;  /* 0x0000000204068211 */ /* 0x000fc600078a10ff */
[----:B------:R2:W-:Y:S01]  /*e6a0*/  @!P1 ST.E.64 [R8.64], R110 ;  /* 0x0000006e08009985 */ /* 0x0005e2000c101b06 */
[----:B------:R-:W-:-:S05]  /*e6b0*/  @!P0 LEA.HI.X R7, R4, R3, R39, 0x2, P5 ;  /* 0x0000000304078211 */ /* 0x000fca00028f1427 */
[----:B------:R2:W-:Y:S01]  /*e6c0*/  @!P0 ST.E.64 [R6.64], R134 ;  /* 0x0000008606008985 */ /* 0x0005e2000c101b06 */
[----:B------:R-:W-:-:S13]  /*e6d0*/  ISETP.GE.AND P0, PT, R0, c[0x0][0x3c8], PT ;  /* 0x0000f20000007a0c */ /* 0x000fda0003f06270 */
[----:B------:R-:W-:Y:S05]  /*e6e0*/  @P0 BRA `(.L_x_83) ;  /* 0x0000030000000947 */ /* 0x000fea0003800000 */
[----:B------:R-:W-:-:S04]  /*e6f0*/  LEA R2, P0, R0, R2, 0x2 ;  /* 0x0000000200027211 */ /* 0x000fc800078010ff */
[----:B------:R-:W-:-:S05]  /*e700*/  LEA.HI.X R3, R0, R3, R40, 0x2, P0 ;  /* 0x0000000300037211 */ /* 0x000fca00000f1428 */
[----:B------:R3:W-:Y:S01]  /*e710*/  ST.E.64 [R2.64], R114 ;  /* 0x0000007202007985 */ /* 0x0007e2000c101b06 */
[----:B------:R-:W-:Y:S05]  /*e720*/  BRA `(.L_x_83) ;  /* 0x000002c000007947 */ /* 0x000fea0003800000 */
.L_x_79:
[----:B------:R-:W2:Y:S02]  /*e730*/  S2R R4, SR_TID.X ;  /* 0x0000000000047919 */ /* 0x000ea40000002100 */
[----:B--2---:R-:W-:-:S13]  /*e740*/  ISETP.GT.AND P0, PT, R4, 0x7f, PT ;  /* 0x0000007f0400780c */ /* 0x004fda0003f04270 */
[----:B------:R-:W-:Y:S05]  /*e750*/  @P0 BRA `(.L_x_83) ;  /* 0x0000029000000947 */ /* 0x000fea0003800000 */
[----:B------:R-:W2:Y:S01]  /*e760*/  LDL.LU R3, [R1+0x3c] ;  /* 0x00003c0001037983 */ /* 0x000ea20000300800 */
[----:B------:R-:W-:-:S05]  /*e770*/  MOV R2, c[0x0][0x4e8] ;  /* 0x00013a0000027a02 */ /* 0x000fca0000000f00 */
[----:B------:R-:W-:Y:S01]  /*e780*/  IMAD R0, R2, c[0x0][0x388], RZ ;  /* 0x0000e20002007a24 */ /* 0x000fe200078e02ff */
[----:B--2---:R-:W-:-:S04]  /*e790*/  IADD3 R4, R3, R4, RZ ;  /* 0x0000000403047210 */ /* 0x004fc80007ffe0ff */
[----:B------:R-:W-:-:S13]  /*e7a0*/  ISETP.GE.AND P0, PT, R4, R0, PT ;  /* 0x000000000400720c */ /* 0x000fda0003f06270 */
[----:B------:R-:W-:Y:S05]  /*e7b0*/  @P0 BRA `(.L_x_83) ;  /* 0x0000023000000947 */ /* 0x000fea0003800000 */
[----:B------:R-:W2:Y:S04]  /*e7c0*/  LDL.LU R3, [R1+0x30] ;  /* 0x0000300001037983 */ /* 0x000ea80000300800 */
[----:B------:R-:W3:Y:S04]  /*e7d0*/  LDL.LU R9, [R1+0x34] ;  /* 0x0000340001097983 */ /* 0x000ee80000300800 */
[----:B------:R-:W4:Y:S01]  /*e7e0*/  LDL.LU R8, [R1+0x38] ;  /* 0x0000380001087983 */ /* 0x000f220000300800 */
[----:B------:R-:W-:-:S13]  /*e7f0*/  ISETP.NE.AND P0, PT, R2, 0x1, PT ;  /* 0x000000010200780c */ /* 0x000fda0003f05270 */
[----:B------:R-:W-:Y:S01]  /*e800*/  @P0 IMAD.HI.U32 R7, R4, c[0x0][0x4ec], RZ ;  /* 0x00013b0004070a27 */ /* 0x000fe200078e00ff */
[----:B--2---:R-:W-:Y:S02]  /*e810*/  SHF.R.S32.HI R0, RZ, 0x1f, R3 ;  /* 0x0000001fff007819 */ /* 0x004fe40000011403 */
[----:B---3--:R-:W-:-:S03]  /*e820*/  SHF.R.S32.HI R6, RZ, 0x1f, R9 ;  /* 0x0000001fff067819 */ /* 0x008fc60000011409 */
[----:B------:R-:W-:-:S04]  /*e830*/  IMAD R0, R0, c[0x0][0x4d0], RZ ;  /* 0x0001340000007a24 */ /* 0x000fc800078e02ff */
[C---:B------:R-:W-:Y:S01]  /*e840*/  IMAD R5, R3.reuse, c[0x0][0x4d4], R0 ;  /* 0x0001350003057a24 */ /* 0x040fe200078e0200 */
[----:B------:R-:W-:Y:S01]  /*e850*/  MOV R0, R4 ;  /* 0x0000000400007202 */ /* 0x000fe20000000f00 */
[----:B------:R-:W-:Y:S01]  /*e860*/  IMAD.WIDE.U32 R2, R3, c[0x0][0x4d0], RZ ;  /* 0x0001340003027a25 */ /* 0x000fe200078e00ff */
[----:B------:R-:W-:-:S03]  /*e870*/  @P0 SHF.R.U32.HI R0, RZ, c[0x0][0x4f0], R7 ;  /* 0x00013c00ff000a19 */ /* 0x000fc60000011607 */
[----:B------:R-:W-:Y:S01]  /*e880*/  IMAD R6, R6, c[0x0][0x4d8], RZ ;  /* 0x0001360006067a24 */ /* 0x000fe200078e02ff */
[----:B------:R-:W-:Y:S02]  /*e890*/  IADD3 R3, R3, R5, RZ ;  /* 0x0000000503037210 */ /* 0x000fe40007ffe0ff */
[----:B----4-:R-:W-:Y:S01]  /*e8a0*/  SHF.R.S32.HI R5, RZ, 0x1f, R8 ;  /* 0x0000001fff057819 */ /* 0x010fe20000011408 */
[C---:B------:R-:W-:Y:S01]  /*e8b0*/  IMAD R7, R9.reuse, c[0x0][0x4dc], R6 ;  /* 0x0001370009077a24 */ /* 0x040fe200078e0206 */
[----:B------:R-:W-:Y:S01]  /*e8c0*/  IADD3 R6, -R0, RZ, RZ ;  /* 0x000000ff00067210 */ /* 0x000fe20007ffe1ff */
[----:B------:R-:W-:-:S04]  /*e8d0*/  IMAD.WIDE.U32 R2, R9, c[0x0][0x4d8], R2 ;  /* 0x0001360009027a25 */ /* 0x000fc800078e0002 */
[----:B------:R-:W-:Y:S01]  /*e8e0*/  IMAD R5, R5, c[0x0][0x4e0], RZ ;  /* 0x0001380005057a24 */ /* 0x000fe200078e02ff */
[----:B------:R-:W-:Y:S01]  /*e8f0*/  IADD3 R3, R3, R7, RZ ;  /* 0x0000000703037210 */ /* 0x000fe20007ffe0ff */
[----:B------:R-:W-:Y:S01]  /*e900*/  IMAD R4, R6, c[0x0][0x4e8], R4 ;  /* 0x00013a0006047a24 */ /* 0x000fe200078e0204 */
[----:B------:R-:W-:Y:S01]  /*e910*/  SHF.R.S32.HI R7, RZ, 0x1f, R0 ;  /* 0x0000001fff077819 */ /* 0x000fe20000011400 */
[C---:B------:R-:W-:Y:S02]  /*e920*/  IMAD R6, R8.reuse, c[0x0][0x4e4], R5 ;  /* 0x0001390008067a24 */ /* 0x040fe400078e0205 */
[----:B------:R-:W-:Y:S01]  /*e930*/  IMAD.WIDE.U32 R2, R8, c[0x0][0x4e0], R2 ;  /* 0x0001380008027a25 */ /* 0x000fe200078e0002 */
[----:B------:R-:W-:-:S04]  /*e940*/  SHF.R.S32.HI R5, RZ, 0x1f, R4 ;  /* 0x0000001fff057819 */ /* 0x000fc80000011404 */
[----:B------:R-:W-:Y:S01]  /*e950*/  IADD3 R2, P0, R0, R2, RZ ;  /* 0x0000000200027210 */ /* 0x000fe20007f1e0ff */
[----:B------:R-:W-:-:S03]  /*e960*/  IMAD R0, R5, c[0x0][0x4c8], RZ ;  /* 0x0001320005007a24 */ /* 0x000fc600078e02ff */
[----:B------:R-:W-:Y:S01]  /*e970*/  IADD3.X R3, R7, R3, R6, P0, !PT ;  /* 0x0000000307037210 */ /* 0x000fe200007fe406 */
[----:B------:R-:W-:-:S04]  /*e980*/  IMAD R0, R4, c[0x0][0x4cc], R0 ;  /* 0x0001330004007a24 */ /* 0x000fc800078e0200 */
[----:B------:R-:W-:-:S05]  /*e990*/  IMAD.WIDE.U32 R2, R4, c[0x0][0x4c8], R2 ;  /* 0x0001320004027a25 */ /* 0x000fca00078e0002 */
[----:B------:R-:W-:Y:S02]  /*e9a0*/  IADD3 R0, R3, R0, RZ ;  /* 0x0000000003007210 */ /* 0x000fe40007ffe0ff */
[----:B------:R-:W-:-:S04]  /*e9b0*/  LEA R4, P0, R2, c[0x0][0x4a8], 0x2 ;  /* 0x00012a0002047a11 */ /* 0x000fc800078010ff */
[----:B------:R-:W-:Y:S02]  /*e9c0*/  LEA.HI.X R5, R2, c[0x0][0x4ac], R0, 0x2, P0 ;  /* 0x00012b0002057a11 */ /* 0x000fe400000f1400 */
[----:B------:R-:W-:-:S05]  /*e9d0*/  MOV R0, 0xff800000 ;  /* 0xff80000000007802 */ /* 0x000fca0000000f00 */
[----:B------:R2:W-:Y:S02]  /*e9e0*/  STG.E [R4.64], R0 ;  /* 0x0000000004007986 */ /* 0x0005e4000c101906 */
.L_x_83:
[----:B------:R-:W-:Y:S05]  /*e9f0*/  BSYNC B1 ;  /* 0x0000000000017941 */ /* 0x000fea0003800000 */
.L_x_78:
[----:B--2---:R-:W2:Y:S02]  /*ea00*/  LDL R0, [R1+0x54] ;  /* 0x0000540001007983 */ /* 0x004ea40000100800 */
[----:B--2---:R-:W-:-:S13]  /*ea10*/  ISETP.NE.AND P0, PT, R0, RZ, PT ;  /* 0x000000ff0000720c */ /* 0x004fda0003f05270 */
[----:B------:R-:W-:Y:S01]  /*ea20*/  @P0 WARPSYNC 0xffffffff ;  /* 0xffffffff00000948 */ /* 0x000fe20003800000 */
[----:B------:R-:W-:Y:S06]  /*ea30*/  @P0 BAR.SYNC.DEFER_BLOCKING 0x5, 0x100 ;  /* 0x0144000000000b1d */ /* 0x000fec0000010000 */
[----:B------:R-:W2:Y:S04]  /*ea40*/  @P0 LDS R0, [0x10100] ;  /* 0x01010000ff000984 */ /* 0x000ea80000000800 */
[----:B--2---:R2:W-:Y:S04]  /*ea50*/  @P0 STL [R1+0x48], R0 ;  /* 0x0000480001000387 */ /* 0x0045e80000100800 */
[----:B------:R-:W-:Y:S06]  /*ea60*/  @P0 BAR.ARV 0x4, 0x100 ;  /* 0x0104000000000b1d */ /* 0x000fec0000002000 */
[----:B------:R-:W-:Y:S05]  /*ea70*/  @P0 BRA `(.L_x_84) ;  /* 0x0000007000000947 */ /* 0x000fea0003800000 */
[----:B------:R-:W-:Y:S05]  /*ea80*/  BRA.DIV ~URZ, `(.L_x_85) ;  /* 0x000002227f007947 */ /* 0x000fea000b800000 */
[----:B--2---:R2:W4:Y:S02]  /*ea90*/  SHFL.IDX PT, R0, R41, RZ, 0x1f ;  /* 0x00001fff29007589 */ /* 0x00452400000e0000 */
.L_x_90:
[----:B------:R-:W-:Y:S01]  /*eaa0*/  WARPSYNC 0xffffffff ;  /* 0xffffffff00007948 */ /* 0x000fe20003800000 */
[----:B------:R-:W-:Y:S06]  /*eab0*/  BAR.SYNC.DEFER_BLOCKING 0x4, 0x100 ;  /* 0x0104000000007b1d */ /* 0x000fec0000010000 */
[----:B----4-:R4:W-:Y:S04]  /*eac0*/  STL [R1+0x48], R0 ;  /* 0x0000480001007387 */ /* 0x0109e80000100800 */
[----:B------:R4:W-:Y:S04]  /*ead0*/  @!P6 STS [0x10100], R41 ;  /* 0x01010029ff00e388 */ /* 0x0009e80000000800 */
[----:B------:R-:W-:Y:S06]  /*eae0*/  BAR.ARV 0x5, 0x100 ;  /* 0x0144000000007b1d */ /* 0x000fec0000002000 */
.L_x_84:
[----:B--2-4-:R-:W2:Y:S02]  /*eaf0*/  LDL R0, [R1+0x48] ;  /* 0x0000480001007983 */ /* 0x014ea40000100800 */
[----:B--2---:R-:W-:-:S13]  /*eb00*/  ISETP.GE.AND P0, PT, R0, c[0x0][0x538], PT ;  /* 0x00014e0000007a0c */ /* 0x004fda0003f06270 */
[----:B-1-3--:R-:W-:Y:S01]  /*eb10*/  @P0 CALL.REL.NOINC `(.L_x_86) ;  /* 0x0000001000000944 */ /* 0x00afe20003c00000 */
[----:B------:R-:W-:Y:S05]  /*eb20*/  BRA `(.L_x_87) ;  /* 0xffff1ca000007947 */ /* 0x000fea000383ffff */
.L_x_86:
[----:B------:R-:W-:Y:S05]  /*eb30*/  EXIT ;  /* 0x000000000000794d */ /* 0x000fea0003800000 */
.L_x_74:
[----:B------:R1:W5:Y:S01]  /*eb40*/  LDL R2, [R1+0x4] ;  /* 0x0000040001027983 */ /* 0x0003620000100800 */
[----:B------:R-:W-:Y:S02]  /*eb50*/  MOV R5, 0x2 ;  /* 0x0000000200057802 */ /* 0x000fe40000000f00 */
[----:B------:R-:W-:Y:S02]  /*eb60*/  MOV R4, 0xeb80 ;  /* 0x0000eb8000047802 */ /* 0x000fe40000000f00 */
[----:B-1---5:R-:W-:Y:S05]  /*eb70*/  CALL.REL.NOINC `($__internal_0_$__cuda_sm70_shflsync_bfly_p) ;  /* 0x0000017000007944 */ /* 0x022fea0003c00000 */
[----:B------:R-:W-:Y:S01]  /*eb80*/  MOV R0, R2 ;  /* 0x0000000200007202 */ /* 0x000fe20000000f00 */
[----:B------:R-:W-:Y:S05]  /*eb90*/  BRA `(.L_x_88) ;  /* 0xffffe38000007947 */ /* 0x000fea000383ffff */
.L_x_75:
[----:B------:R-:W-:Y:S01]  /*eba0*/  IMAD.MOV.U32 R2, RZ, RZ, R0 ;  /* 0x000000ffff027224 */ /* 0x000fe200078e0000 */
[----:B------:R-:W-:Y:S02]  /*ebb0*/  MOV R5, 0x1 ;  /* 0x0000000100057802 */ /* 0x000fe40000000f00 */
[----:B------:R-:W-:Y:S02]  /*ebc0*/  MOV R4, 0xebe0 ;  /* 0x0000ebe000047802 */ /* 0x000fe40000000f00 */
[----:B------:R-:W-:Y:S05]  /*ebd0*/  CALL.REL.NOINC `($__internal_0_$__cuda_sm70_shflsync_bfly_p) ;  /* 0x0000011000007944 */ /* 0x000fea0003c00000 */
[----:B------:R-:W-:Y:S02]  /*ebe0*/  FADD.FTZ R0, R0, R2 ;  /* 0x0000000200007221 */ /* 0x000fe40000010000 */
[----:B------:R1:W5:Y:S01]  /*ebf0*/  LDL R2, [R1+0x8] ;  /* 0x0000080001027983 */ /* 0x0003620000100800 */
[----:B------:R-:W-:-:S02]  /*ec00*/  MOV R5, 0x2 ;  /* 0x0000000200057802 */ /* 0x000fc40000000f00 */
[----:B------:R-:W-:Y:S02]  /*ec10*/  MOV R4, 0xec30 ;  /* 0x0000ec3000047802 */ /* 0x000fe40000000f00 */
[----:B-1---5:R-:W-:Y:S05]  /*ec20*/  CALL.REL.NOINC `($__internal_0_$__cuda_sm70_shflsync_bfly_p) ;  /* 0x000000c000007944 */ /* 0x022fea0003c00000 */
[----:B------:R-:W2:Y:S01]  /*ec30*/  LDL.LU R3, [R1+0x8] ;  /* 0x0000080001037983 */ /* 0x000ea20000300800 */
[----:B------:R-:W-:Y:S02]  /*ec40*/  MOV R5, 0x1 ;  /* 0x0000000100057802 */ /* 0x000fe40000000f00 */
[----:B------:R-:W-:Y:S01]  /*ec50*/  MOV R4, 0xec90 ;  /* 0x0000ec9000047802 */ /* 0x000fe20000000f00 */
[----:B--2---:R-:W-:-:S05]  /*ec60*/  FADD.FTZ R3, R3, R2 ;  /* 0x0000000203037221 */ /* 0x004fca0000010000 */
[----:B------:R-:W-:Y:S02]  /*ec70*/  MOV R2, R3 ;  /* 0x0000000300027202 */ /* 0x000fe40000000f00 */
[----:B------:R-:W-:Y:S05]  /*ec80*/  CALL.REL.NOINC `($__internal_0_$__cuda_sm70_shflsync_bfly_p) ;  /* 0x0000006000007944 */ /* 0x000fea0003c00000 */
[----:B------:R-:W-:Y:S01]  /*ec90*/  MOV R4, R2 ;  /* 0x0000000200047202 */ /* 0x000fe20000000f00 */
[----:B------:R-:W-:Y:S05]  /*eca0*/  BRA `(.L_x_89) ;  /* 0xffffe30000007947 */ /* 0x000fea000383ffff */
.L_x_85:
[----:B--2---:R-:W-:Y:S02]  /*ecb0*/  MOV R0, R41 ;  /* 0x0000002900007202 */ /* 0x004fe40000000f00 */
[----:B---3--:R-:W-:Y:S02]  /*ecc0*/  MOV R2, 0xece0 ;  /* 0x0000ece000027802 */ /* 0x008fe40000000f00 */
[----:B-1----:R-:W-:Y:S05]  /*ecd0*/  CALL.REL.NOINC `($__internal_1_$__cuda_sm70_shflsync_idx_p) ;  /* 0x0000005000007944 */ /* 0x002fea0003c00000 */
[----:B-12---:R-:W-:Y:S05]  /*ece0*/  BRA `(.L_x_90) ;  /* 0xfffffdb000007947 */ /* 0x006fea000383ffff */
        .weak           $__internal_0_$__cuda_sm70_shflsync_bfly_p
        .type           $__internal_0_$__cuda_sm70_shflsync_bfly_p,@function
        .size           $__internal_0_$__cuda_sm70_shflsync_bfly_p,($__internal_1_$__cuda_sm70_shflsync_idx_p - $__internal_0_$__cuda_sm70_shflsync_bfly_p)
$__internal_0_$__cuda_sm70_shflsync_bfly_p:
[----:B------:R-:W-:Y:S04]  /*ecf0*/  WARPSYNC R6 ;  /* 0x0000000600007348 */ /* 0x000fe80003800000 */
[----:B------:R1:W2:Y:S02]  /*ed00*/  SHFL.BFLY PT, R2, R2, R5, R7 ;  /* 0x0c00000502027389 */ /* 0x0002a400000e0007 */
[----:B-1----:R-:W-:-:S04]  /*ed10*/  MOV R5, 0x0 ;  /* 0x0000000000057802 */ /* 0x002fc80000000f00 */
[----:B--2---:R-:W-:Y:S05]  /*ed20*/  RET.REL.NODEC R4 `(_ZN7cutlass13device_kernelIN5flash19enable_sm80_to_sm89INS1_16FlashAttnFwdSm80INS1_25CollectiveMainloopFwdSm80ILi8ELi1ELb1EN4cute5tupleIJNS5_1CILi128EEES8_S8_EEELi128ENS_6half_tEfNS_4arch4Sm80ELb1ELb0ELb0ELb0ELb0ELb0ELb1ELb1EEENS1_21CollectiveEpilogueFwdIS9_NS6_IJNS7_ILi1EEESF_SF_EEESA_SC_Li256ELb0ELb1ELb1ELb0EEENS1_30DynamicPersistentTileSchedulerILi256ELi256ELb1ELb1ELb0EEEEEEEEEvNT_6ParamsE) ;  /* 0xffff12d004007950 */ /* 0x004fea0003c3ffff */
        .weak           $__internal_1_$__cuda_sm70_shflsync_idx_p
        .type           $__internal_1_$__cuda_sm70_shflsync_idx_p,@function
        .size           $__internal_1_$__cuda_sm70_shflsync_idx_p,(.L_x_1338 - $__internal_1_$__cuda_sm70_shflsync_idx_p)
$__internal_1_$__cuda_sm70_shflsync_idx_p:
[----:B------:R-:W-:Y:S01]  /*ed30*/  MOV R3, 0x0 ;  /* 0x0000000000037802 */ /* 0x000fe20000000f00 */
[----:B------:R-:W-:Y:S04]  /*ed40*/  WARPSYNC R42 ;  /* 0x0000002a00007348 */ /* 0x000fe80003800000 */
[----:B------:R1:W2:Y:S01]  /*ed50*/  SHFL.IDX PT, R0, R0, R44, R43 ;  /* 0x0000002c00007389 */ /* 0x0002a200000e002b */
[----:B------:R-:W-:Y:S05]  /*ed60*/  RET.REL.NODEC R2 `(_ZN7cutlass13device_kernelIN5flash19enable_sm80_to_sm89INS1_16FlashAttnFwdSm80INS1_25CollectiveMainloopFwdSm80ILi8ELi1ELb1EN4cute5tupleIJNS5_1CILi128EEES8_S8_EEELi128ENS_6half_tEfNS_4arch4Sm80ELb1ELb0ELb0ELb0ELb0ELb0ELb1ELb1EEENS1_21CollectiveEpilogueFwdIS9_NS6_IJNS7_ILi1EEESF_SF_EEESA_SC_Li256ELb0ELb1ELb1ELb0EEENS1_30DynamicPersistentTileSchedulerILi256ELi256ELb1ELb1ELb0EEEEEEEEEvNT_6ParamsE) ;  /* 0xffff129002007950 */ /* 0x000fea0003c3ffff */
.L_x_91:
        /* <DEDUP_REMOVED lines=9> */
.L_x_1338:


//--------------------- .text._ZN7cutlass13device_kernelIN5flash19enable_sm80_to_sm89INS1_16FlashAttnFwdSm80INS1_25CollectiveMainloopFwdSm80ILi4ELi1ELb0EN4cute5tupleIJNS5_1CILi128EEENS7_ILi64EEES8_EEELi128ENS_6half_tEfNS_4arch4Sm80ELb0ELb0ELb0ELb0ELb0ELb0ELb1ELb1EEENS1_21CollectiveEpilogueFwdINS6_IJS8_S8_S9_EEENS6_IJNS7_ILi1EEESH_SH_EEESB_SD_Li128ELb0ELb1ELb1ELb0EEENS1_19SingleTileSchedulerILb0ELb1ELb1ELi128EEEEEEEEEvNT_6ParamsE --------------------------
	.section	.text._ZN7cutlass13device_kernelIN5flash19enable_sm80_to_sm89INS1_16FlashAttnFwdSm80INS1_25CollectiveMainloopFwdSm80ILi4ELi1ELb0EN4cute5tupleIJNS5_1CILi128EEENS7_ILi64EEES8_EEELi128ENS_6half_tEfNS_4arch4Sm80ELb0ELb0ELb0ELb0ELb0ELb0ELb1ELb1EEENS1_21CollectiveEpilogueFwdINS6_IJS8_S8_S9_EEENS6_IJNS7_ILi1EEESH_SH_EEESB_SD_Li128ELb0ELb1ELb1ELb0EEENS1_19SingleTileSchedulerILb0ELb1ELb1ELi128EEEEEEEEEvNT_6ParamsE,"ax",@progbits
	.sectioninfo	@"SHI_REGISTERS=255"
	.align	128
.text._ZN7cutlass13device_kernelIN5flash19enable_sm80_to_sm89INS1_16FlashAttnFwdSm80INS1_25CollectiveMainloopFwdSm80ILi4ELi1ELb0EN4cute5tupleIJNS5_1CILi128EEENS7_ILi64EEES8_EEELi128ENS_6half_tEfNS_4arch4Sm80ELb0ELb0ELb0ELb0ELb0ELb0ELb1ELb1EEENS1_21CollectiveEpilogueFwdINS6_IJS8_S8_S9_EEENS6_IJNS7_ILi1EEESH_SH_EEESB_SD_Li128ELb0ELb1ELb1ELb0EEENS1_19SingleTileSchedulerILb0ELb1ELb1ELi128EEEEEEEEEvNT_6ParamsE:
        .type           _ZN7cutlass13device_kernelIN5flash19enable_sm80_to_sm89INS1_16FlashAttnFwdSm80INS1_25CollectiveMainloopFwdSm80ILi4ELi1ELb0EN4cute5tupleIJNS5_1CILi128EEENS7_ILi64EEES8_EEELi128ENS_6half_tEfNS_4arch4Sm80ELb0ELb0ELb0ELb0ELb0ELb0ELb1ELb1EEENS1_21CollectiveEpilogueFwdINS6_IJS8_S8_S9_EEENS6_IJNS7_ILi1EEESH_SH_EEESB_SD_Li128ELb0ELb1ELb1ELb0EEENS1_19SingleTileSchedulerILb0ELb1ELb1ELi128EEEEEEEEEvNT_6ParamsE,@function
        .size           _ZN7cutlass13device_kernelIN5flash19enable_sm80_to_sm89INS1_16FlashAttnFwdSm80INS1_25CollectiveMainloopFwdSm80ILi4ELi1ELb0EN4cute5tupleIJNS5_1CILi128EEENS7_ILi64EEES8_EEELi128ENS_6half_tEfNS_4arch4Sm80ELb0ELb0ELb0ELb0ELb0ELb0ELb1ELb1EEENS1_21CollectiveEpilogueFwdINS6_IJS8_S8_S9_EEENS6_IJNS7_ILi1EEESH_SH_EEESB_SD_Li128ELb0ELb1ELb1ELb0EEENS1_19SingleTileSchedulerILb0ELb1ELb1ELi128EEEEEEEEEvNT_6ParamsE,(.L_x_1341 - _ZN7cutlass13device_kernelIN5flash19enable_sm80_to_sm89INS1_16FlashAttnFwdSm80INS1_25CollectiveMainloopFwdSm80ILi4ELi1ELb0EN4cute5tupleIJNS5_1CILi128EEENS7_ILi64EEES8_EEELi128ENS_6half_tEfNS_4arch4Sm80ELb0ELb0ELb0ELb0ELb0ELb0ELb1ELb1EEENS1_21CollectiveEpilogueFwdINS6_IJS8_S8_S9_EEENS6_IJNS7_ILi1EEESH_SH_EEESB_SD_Li128ELb0ELb1ELb1ELb0EEENS1_19SingleTileSchedulerILb0ELb1ELb1ELi128EEEEEEEEEvNT_6ParamsE)
        .other          _ZN7cutlass13device_kernelIN5flash19enable_sm80_to_sm89INS1_16FlashAttnFwdSm80INS1_25CollectiveMainloopFwdSm80ILi4ELi1ELb0EN4cute5tupleIJNS5_1CILi128EEENS7_ILi64EEES8_EEELi128ENS_6half_tEfNS_4arch4Sm80ELb0ELb0ELb0ELb0ELb0ELb0ELb1ELb1EEENS1_21CollectiveEpilogueFwdINS6_IJS8_S8_S9_EEENS6_IJNS7_ILi1EEESH_SH_EEESB_SD_Li128ELb0ELb1ELb1ELb0EEENS1_19SingleTileSchedulerILb0ELb1ELb1ELi128EEEEEEEEEvNT_6ParamsE,@"STO_CUDA_ENTRY STV_DEFAULT"
_ZN7cutlass13device_kernelIN5flash19enable_sm80_to_sm89INS1_16FlashAttnFwdSm80INS1_25CollectiveMainloopFwdSm80ILi4ELi1ELb0EN4cute5tupleIJNS5_1CILi128EEENS7_ILi64EEES8_EEELi128ENS_6half_tEfNS_4arch4Sm80ELb0ELb0ELb0ELb0ELb0ELb0ELb1ELb1EEENS1_21CollectiveEpilogueFwdINS6_IJS8_S8_S9_EEENS6_IJNS7_ILi1EEESH_SH_EEESB_SD_Li128ELb0ELb1ELb1ELb0EEENS1_19SingleTileSchedulerILb0ELb1ELb1ELi128EEEEEEEEEvNT_6ParamsE:
[----:B------:R-:W-:Y:S02]  /*0000*/  MOV R1, c[0x0][0x28] ;  /* 0x00000a0000017a02 */ /* 0x000fe40000000f00 */
[----:B------:R-:W1:Y:S01]  /*0010*/  S2R R168, SR_TID.X ;  /* 0x0000000000a87919 */ /* 0x000e620000002100 */
[----:B------:R-:W2:Y:S01]  /*0020*/  S2UR UR6, SR_CTAID.Y ;  /* 0x00000000000679c3 */ /* 0x000ea20000002600 */
[----:B------:R-:W-:Y:S02]  /*0030*/  IADD3 R1, R1, -0x90, RZ ;  /* 0xffffff7001017810 */ /* 0x000fe40007ffe0ff */
        /* <DEDUP_REMOVED lines=14> */
.L_x_92:
[----:B---3--:R-:W-:Y:S02]  /*0120*/  ULDC.64 UR4, c[0x0][0x550] ;  /* 0x0001540000047ab9 */ /* 0x008fe40000000a00 */
[----:B------:R-:W-:Y:S02]  /*0130*/  UISETP.NE.AND UP0, UPT, UR4, 0x1, UPT ;  /* 0x000000010400788c */ /* 0x000fe4000bf05270 */
[----:B------:R-:W-:-:S02]  /*0140*/  UIMAD.WIDE.U32 UR8, UR6, UR5, URZ ;  /* 0x00000005060872a5 */ /* 0x000fc4000f8e003f */
[----:B------:R-:W-:Y:S02]  /*0150*/  ULDC UR4, c[0x0][0x558] ;  /* 0x0001560000047ab9 */ /* 0x000fe40000000800 */
[----:B------:R-:W-:-:S05]  /*0160*/  UMOV UR11, UR6 ;  /* 0x00000006000b7c82 */ /* 0x000fca0008000000 */
[----:B------:R-:W-:-:S03]  /*0170*/  @UP0 USHF.R.U32.HI UR11, URZ, UR4, UR9 ;  /* 0x000000043f0b0299 */ /* 0x000fc60008011609 */
.L_x_93:
        /* <DEDUP_REMOVED lines=21> */
[----:B------:R-:W-:-:S04]  /*02d0*/  IABS R0, R3 ;  /* 0x0000000300007213 */ /* 0x000fc80000000000 */
[----:B------:R-:W1:Y:S02]  /*02e0*/  R2UR UR9, R0 ;  /* 0x00000000000973c2 */ /* 0x000e6400000e0000 */
[----:B-1----:R-:W1:Y:S08]  /*02f0*/  I2F.RP R0, UR9 ;  /* 0x0000000900007d06 */ /* 0x002e700008209400 */
[----:B-1----:R-:W1:Y:S02]  /*0300*/  MUFU.RCP R0, R0 ;  /* 0x0000000000007308 */ /* 0x002e640000001000 */
[----:B-1----:R-:W-:-:S06]  /*0310*/  IADD3 R0, R0, 0xffffffe, RZ ;  /* 0x0ffffffe00007810 */ /* 0x002fcc0007ffe0ff */
[----:B------:R-:W1:Y:S02]  /*0320*/  F2I.FTZ.U32.TRUNC.NTZ R0, R0 ;  /* 0x0000000000007305 */ /* 0x000e64000021f000 */
[----:B-1----:R1:W2:Y:S02]  /*0330*/  R2UR UR13, R0 ;  /* 0x00000000000d73c2 */ /* 0x0022a400000e0000 */
[----:B-1----:R-:W-:Y:S01]  /*0340*/  IMAD.U32 R0, RZ, RZ, UR10 ;  /* 0x0000000aff007e24 */ /* 0x002fe2000f8e00ff */
[----:B--2---:R-:W-:Y:S02]  /*0350*/  UIADD3 UR4, URZ, -UR13, URZ ;  /* 0x8000000d3f047290 */ /* 0x004fe4000fffe03f */
[----:B------:R-:W-:Y:S02]  /*0360*/  ULOP3.LUT UR10, UR10, UR5, URZ, 0x3c, !UPT ;  /* 0x000000050a0a7292 */ /* 0x000fe4000f8e3c3f */
[----:B------:R-:W-:Y:S01]  /*0370*/  IABS R2, R0 ;  /* 0x0000000000027213 */ /* 0x000fe20000000000 */
[----:B------:R-:W-:Y:S01]  /*0380*/  UIMAD UR4, UR4, UR9, URZ ;  /* 0x00000009040472a4 */ /* 0x000fe2000f8e023f */
[----:B------:R-:W-:-:S02]  /*0390*/  IABS R0, R3 ;  /* 0x0000000300007213 */ /* 0x000fc40000000000 */
[----:B------:R-:W1:Y:S01]  /*03a0*/  R2UR UR8, R2 ;  /* 0x00000000020873c2 */ /* 0x000e6200000e0000 */
[----:B------:R-:W-:Y:S02]  /*03b0*/  UIMAD.WIDE.U32 UR12, UR13, UR4, UR12 ;  /* 0x000000040d0c72a5 */ /* 0x000fe4000f8e000c */
[----:B------:R-:W-:-:S05]  /*03c0*/  IMAD.MOV R0, RZ, RZ, -R0 ;  /* 0x000000ffff007224 */ /* 0x000fca00078e0a00 */
[----:B------:R-:W2:Y:S01]  /*03d0*/  R2UR UR7, R0 ;  /* 0x00000000000773c2 */ /* 0x000ea200000e0000 */
[----:B-1----:R-:W-:-:S04]  /*03e0*/  UIMAD.WIDE.U32 UR12, UR13, UR8, URZ ;  /* 0x000000080d0c72a5 */ /* 0x002fc8000f8e003f */
[----:B--2---:R-:W-:-:S04]  /*03f0*/  UIMAD UR7, UR13, UR7, UR8 ;  /* 0x000000070d0772a4 */ /* 0x004fc8000f8e0208 */
        /* <DEDUP_REMOVED lines=9> */
.L_x_94:
[----:B------:R-:W-:Y:S01]  /*0490*/  ULOP3.LUT UR8, UR6, 0xffff, URZ, 0xc0, !UPT ;  /* 0x0000ffff06087892 */ /* 0x000fe2000f8ec03f */
[----:B------:R-:W-:Y:S01]  /*04a0*/  PLOP3.LUT P4, PT, PT, PT, PT, 0x80, 0x0 ;  /* 0x000000000000781c */ /* 0x000fe20003f8f070 */
[----:B------:R-:W-:Y:S01]  /*04b0*/  ULDC.64 UR18, c[0x0][0x118] ;  /* 0x0000460000127ab9 */ /* 0x000fe20000000a00 */
[----:B------:R-:W-:Y:S01]  /*04c0*/  CS2R R20, SRZ ;  /* 0x0000000000147805 */ /* 0x000fe2000001ff00 */
[----:B------:R-:W-:Y:S01]  /*04d0*/  UIMAD UR8, UR8, UR13, URZ ;  /* 0x0000000d080872a4 */ /* 0x000fe2000f8e023f */
[----:B------:R-:W-:Y:S01]  /*04e0*/  CS2R R18, SRZ ;  /* 0x0000000000127805 */ /* 0x000fe2000001ff00 */
        /* <DEDUP_REMOVED lines=70> */
[----:B------:R-:W-:Y:S01]  /*0950*/  ISETP.NE.U32.AND P2, PT, RZ, c[0x0][0x340], PT ;  /* 0x0000d000ff007a0c */ /* 0x000fe20003f45070 */
[----:B------:R-:W1:Y:S01]  /*0960*/  S2R R27, SR_CTAID.X ;  /* 0x00000000001b7919 */ /* 0x000e620000002500 */
[----:B------:R-:W-:Y:S01]  /*0970*/  SHF.R.S32.HI R24, RZ, 0x1f, R168 ;  /* 0x0000001fff187819 */ /* 0x000fe200000114a8 */
[----:B------:R-:W-:Y:S01]  /*0980*/  USHF.R.S32.HI UR9, URZ, 0x1f, UR11 ;  /* 0x0000001f3f097899 */ /* 0x000fe2000801140b */
[----:B------:R-:W-:Y:S01]  /*0990*/  ISETP.NE.AND.EX P2, PT, RZ, c[0x0][0x344], PT, P2 ;  /* 0x0000d100ff007a0c */ /* 0x000fe20003f45320 */
[----:B------:R-:W-:-:S12]  /*09a0*/  ULDC.64 UR4, c[0x0][0x1b8] ;  /* 0x00006e0000047ab9 */ /* 0x000fd80000000a00 */
[----:B------:R-:W-:-:S04]  /*09b0*/  @P2 IMAD.MOV.U32 R2, RZ, RZ, 0x4 ;  /* 0x00000004ff022424 */ /* 0x000fc800078e00ff */
[----:B------:R-:W-:-:S05]  /*09c0*/  @P2 IMAD.WIDE R2, R25, R2, c[0x0][0x340] ;  /* 0x0000d00019022625 */ /* 0x000fca00078e0202 */
[----:B------:R2:W3:Y:S01]  /*09d0*/  @P2 LDG.E R18, [R2.64] ;  /* 0x0000001202122981 */ /* 0x0004e2000c1e1900 */
[----:B------:R-:W-:Y:S01]  /*09e0*/  UIMAD.WIDE.U32 UR6, UR11, UR4, URZ ;  /* 0x000000040b0672a5 */ /* 0x000fe2000f8e003f */
[----:B------:R-:W-:Y:S01]  /*09f0*/  SHF.R.S32.HI R19, RZ, 0x1f, R25 ;  /* 0x0000001fff137819 */ /* 0x000fe20000011419 */
[----:B------:R-:W-:Y:S01]  /*0a00*/  UIMAD UR4, UR9, UR4, URZ ;  /* 0x00000004090472a4 */ /* 0x000fe2000f8e023f */
[----:B------:R-:W-:Y:S01]  /*0a10*/  LEA.HI R23, R24, R168, RZ, 0x4 ;  /* 0x000000a818177211 */ /* 0x000fe200078f20ff */
[----:B------:R-:W-:Y:S01]  /*0a20*/  IMAD.MOV.U32 R26, RZ, RZ, 0x20 ;  /* 0x00000020ff1a7424 */ /* 0x000fe200078e00ff */
[----:B------:R-:W-:Y:S01]  /*0a30*/  BSSY B0, `(.L_x_96) ;  /* 0x0000075000007945 */ /* 0x000fe20003800000 */
[----:B------:R-:W-:Y:S01]  /*0a40*/  UIMAD UR4, UR11, UR5, UR4 ;  /* 0x000000050b0472a4 */ /* 0x000fe2000f8e0204 */
[----:B------:R-:W-:-:S03]  /*0a50*/  IMAD R12, R19, c[0x0][0x1c0], RZ ;  /* 0x00007000130c7a24 */ /* 0x000fc600078e02ff */
[----:B------:R-:W-:Y:S01]  /*0a60*/  UIADD3 UR4, UR7, UR4, URZ ;  /* 0x0000000407047290 */ /* 0x000fe2000fffe03f */
[----:B------:R-:W-:Y:S01]  /*0a70*/  IMAD R12, R25, c[0x0][0x1c4], R12 ;  /* 0x00007100190c7a24 */ /* 0x000fe200078e020c */
[----:B--2---:R-:W-:Y:S01]  /*0a80*/  LEA.HI R2, R24, R168, RZ, 0x3 ;  /* 0x000000a818027211 */ /* 0x004fe200078f18ff */
[----:B------:R-:W-:-:S03]  /*0a90*/  IMAD.MOV.U32 R3, RZ, RZ, c[0x0][0x2c4] ;  /* 0x0000b100ff037624 */ /* 0x000fc600078e00ff */
[----:B------:R-:W-:Y:S02]  /*0aa0*/  LOP3.LUT R0, R2, 0xfffffff8, RZ, 0xc0, !PT ;  /* 0xfffffff802007812 */ /* 0x000fe400078ec0ff */
[----:B------:R-:W-:Y:S02]  /*0ab0*/  ISETP.NE.AND P0, PT, R3, 0x1, PT ;  /* 0x000000010300780c */ /* 0x000fe40003f05270 */
[----:B------:R-:W-:Y:S01]  /*0ac0*/  SHF.R.S32.HI R28, RZ, 0x3, R2 ;  /* 0x00000003ff1c7819 */ /* 0x000fe20000011402 */
[----:B------:R-:W-:Y:S01]  /*0ad0*/  IMAD.IADD R36, R168, 0x1, -R0 ;  /* 0x00000001a8247824 */ /* 0x000fe200078e0a00 */
[----:B------:R-:W-:Y:S01]  /*0ae0*/  MOV R3, UR7 ;  /* 0x0000000700037c02 */ /* 0x000fe20008000f00 */
[----:B------:R-:W-:Y:S01]  /*0af0*/  IMAD.U32 R2, RZ, RZ, UR6 ;  /* 0x00000006ff027e24 */ /* 0x000fe2000f8e00ff */
[----:B------:R-:W-:Y:S01]  /*0b00*/  SHF.R.S32.HI R4, RZ, 0x1f, R28 ;  /* 0x0000001fff047819 */ /* 0x000fe2000001141c */
[C---:B------:R-:W-:Y:S01]  /*0b10*/  IMAD.SHL.U32 R10, R36.reuse, 0x8, RZ ;  /* 0x00000008240a7824 */ /* 0x040fe200078e00ff */
[----:B------:R-:W-:Y:S01]  /*0b20*/  LEA R0, R36, R28, 0x4 ;  /* 0x0000001c24007211 */ /* 0x000fe200078e20ff */
[----:B------:R-:W-:Y:S01]  /*0b30*/  IMAD.U32 R3, RZ, RZ, UR4 ;  /* 0x00000004ff037e24 */ /* 0x000fe2000f8e00ff */
[----:B------:R-:W-:Y:S01]  /*0b40*/  ULDC.64 UR4, c[0x0][0x210] ;  /* 0x0000840000047ab9 */ /* 0x000fe20000000a00 */
[----:B------:R-:W-:Y:S01]  /*0b50*/  IMAD R5, R4, c[0x0][0x1e0], RZ ;  /* 0x0000780004057a24 */ /* 0x000fe200078e02ff */
[----:B------:R-:W-:Y:S01]  /*0b60*/  SHF.R.S32.HI R11, RZ, 0x1f, R10 ;  /* 0x0000001fff0b7819 */ /* 0x000fe2000001140a */
[----:B-1----:R-:W-:Y:S01]  /*0b70*/  IMAD R9, R27, 0x80, R0 ;  /* 0x000000801b097824 */ /* 0x002fe200078e0200 */
[----:B------:R-:W-:Y:S01]  /*0b80*/  ULDC.64 UR6, c[0x0][0x1e8] ;  /* 0x00007a0000067ab9 */ /* 0x000fe20000000a00 */
[----:B------:R-:W-:Y:S01]  /*0b90*/  IMAD.WIDE.U32 R2, R25, c[0x0][0x1c0], R2 ;  /* 0x0000700019027a25 */ /* 0x000fe200078e0002 */
[----:B------:R-:W-:Y:S01]  /*0ba0*/  UIMAD UR4, UR9, UR4, URZ ;  /* 0x00000004090472a4 */ /* 0x000fe2000f8e023f */
[----:B------:R-:W-:Y:S01]  /*0bb0*/  ISETP.GE.AND P3, PT, R10, c[0x0][0x1d4], PT ;  /* 0x000075000a007a0c */ /* 0x000fe20003f66270 */
[----:B------:R-:W-:Y:S01]  /*0bc0*/  UIMAD UR6, UR9, UR6, URZ ;  /* 0x00000006090672a4 */ /* 0x000fe2000f8e023f */
[----:B------:R-:W-:Y:S01]  /*0bd0*/  @P0 IMAD.HI.U32 R0, R9, c[0x0][0x2c8], RZ ;  /* 0x0000b20009000a27 */ /* 0x000fe200078e00ff */
[----:B------:R-:W-:-:S02]  /*0be0*/  UIMAD UR4, UR11, UR5, UR4 ;  /* 0x000000050b0472a4 */ /* 0x000fc4000f8e0204 */
[----:B------:R-:W-:Y:S01]  /*0bf0*/  UIMAD UR6, UR11, UR7, UR6 ;  /* 0x000000070b0672a4 */ /* 0x000fe2000f8e0206 */
[----:B------:R-:W-:Y:S01]  /*0c00*/  IMAD.MOV.U32 R8, RZ, RZ, R9 ;  /* 0x000000ffff087224 */ /* 0x000fe200078e0009 */
[----:B------:R-:W-:Y:S01]  /*0c10*/  @P0 SHF.R.U32.HI R8, RZ, c[0x0][0x2cc], R0 ;  /* 0x0000b300ff080a19 */ /* 0x000fe20000011600 */
[C---:B------:R-:W-:Y:S01]  /*0c20*/  IMAD R14, R28.reuse, c[0x0][0x1e4], R5 ;  /* 0x000079001c0e7a24 */ /* 0x040fe200078e0205 */
[C---:B------:R-:W-:Y:S01]  /*0c30*/  SHF.L.U32 R0, R28.reuse, 0x6, RZ ;  /* 0x000000061c007819 */ /* 0x040fe200000006ff */
[----:B------:R-:W-:Y:S01]  /*0c40*/  IMAD.WIDE.U32 R6, R28, c[0x0][0x1e0], R10 ;  /* 0x000078001c067a25 */ /* 0x000fe200078e000a */
[----:B------:R-:W-:Y:S02]  /*0c50*/  ULDC UR5, c[0x0][0x2c4] ;  /* 0x0000b10000057ab9 */ /* 0x000fe40000000800 */
[----:B------:R-:W-:Y:S01]  /*0c60*/  LOP3.LUT R0, R0, 0x1c0, RZ, 0xc0, !PT ;  /* 0x000001c000007812 */ /* 0x000fe200078ec0ff */
[----:B------:R-:W-:Y:S01]  /*0c70*/  IMAD.IADD R3, R3, 0x1, R12 ;  /* 0x0000000103037824 */ /* 0x000fe200078e020c */
[----:B------:R-:W-:Y:S01]  /*0c80*/  IADD3 R12, -R8, RZ, RZ ;  /* 0x000000ff080c7210 */ /* 0x000fe20007ffe1ff */
[----:B------:R-:W-:Y:S01]  /*0c90*/  IMAD.IADD R7, R7, 0x1, R14 ;  /* 0x0000000107077824 */ /* 0x000fe200078e020e */
[----:B------:R-:W-:Y:S01]  /*0ca0*/  LOP3.LUT R13, R0, 0x38, R10, 0xf8, !PT ;  /* 0x00000038000d7812 */ /* 0x000fe200078ef80a */
[----:B------:R-:W-:Y:S01]  /*0cb0*/  IMAD R4, R4, c[0x0][0x208], RZ ;  /* 0x0000820004047a24 */ /* 0x000fe200078e02ff */
[----:B------:R-:W-:Y:S01]  /*0cc0*/  SHF.R.U32.HI R0, RZ, 0x3, R0 ;  /* 0x00000003ff007819 */ /* 0x000fe20000011600 */
[----:B------:R-:W-:-:S02]  /*0cd0*/  IMAD R12, R12, c[0x0][0x2c4], R9 ;  /* 0x0000b1000c0c7a24 */ /* 0x000fc400078e0209 */
[----:B------:R-:W-:Y:S01]  /*0ce0*/  IMAD.WIDE.U32 R2, R8, c[0x0][0x1b0], R2 ;  /* 0x00006c0008027a25 */ /* 0x000fe200078e0002 */
[----:B------:R-:W-:Y:S02]  /*0cf0*/  LOP3.LUT R20, R13, R0, RZ, 0x3c, !PT ;  /* 0x000000000d147212 */ /* 0x000fe400078e3cff */
[----:B------:R-:W-:Y:S01]  /*0d00*/  MOV R0, UR11 ;  /* 0x0000000b00007c02 */ /* 0x000fe20008000f00 */
[C---:B------:R-:W-:Y:S01]  /*0d10*/  IMAD R15, R28.reuse, c[0x0][0x20c], R4 ;  /* 0x000083001c0f7a24 */ /* 0x040fe200078e0204 */
[----:B------:R-:W-:Y:S01]  /*0d20*/  SHF.R.S32.HI R13, RZ, 0x1f, R8 ;  /* 0x0000001fff0d7819 */ /* 0x000fe20000011408 */
[----:B------:R-:W-:-:S04]  /*0d30*/  IMAD.WIDE.U32 R4, R28, c[0x0][0x208], R10 ;  /* 0x000082001c047a25 */ /* 0x000fc800078e000a */
[----:B------:R-:W-:Y:S01]  /*0d40*/  IMAD.WIDE.U32 R6, R0, c[0x0][0x1e8], R6 ;  /* 0x00007a0000067a25 */ /* 0x000fe200078e0006 */
[----:B------:R-:W-:-:S03]  /*0d50*/  LOP3.LUT R0, R23, 0xfffffff0, RZ, 0xc0, !PT ;  /* 0xfffffff017007812 */ /* 0x000fc600078ec0ff */
[----:B------:R-:W-:Y:S01]  /*0d60*/  IMAD R9, R13, c[0x0][0x1b0], RZ ;  /* 0x00006c000d097a24 */ /* 0x000fe200078e02ff */
[----:B------:R-:W-:Y:S01]  /*0d70*/  IADD3 R7, R7, UR6, RZ ;  /* 0x0000000607077c10 */ /* 0x000fe2000fffe0ff */
[----:B------:R-:W-:Y:S02]  /*0d80*/  IMAD.IADD R0, R168, 0x1, -R0 ;  /* 0x00000001a8007824 */ /* 0x000fe400078e0a00 */
[----:B------:R-:W-:Y:S01]  /*0d90*/  IMAD R9, R8, c[0x0][0x1b4], R9 ;  /* 0x00006d0008097a24 */ /* 0x000fe200078e0209 */
[----:B------:R-:W-:Y:S01]  /*0da0*/  SHF.R.S32.HI R8, RZ, 0x1f, R12 ;  /* 0x0000001fff087819 */ /* 0x000fe2000001140c */
[----:B------:R-:W-:Y:S01]  /*0db0*/  IMAD.IADD R5, R5, 0x1, R15 ;  /* 0x0000000105057824 */ /* 0x000fe200078e020f */
[----:B------:R-:W-:Y:S01]  /*0dc0*/  SHF.L.U32 R15, R36, 0x3, RZ ;  /* 0x00000003240f7819 */ /* 0x000fe200000006ff */
[----:B------:R-:W-:Y:S01]  /*0dd0*/  IMAD.U32 R13, RZ, RZ, UR11 ;  /* 0x0000000bff0d7e24 */ /* 0x000fe2000f8e00ff */
[----:B------:R-:W-:Y:S01]  /*0de0*/  IADD3 R3, R3, R9, RZ ;  /* 0x0000000903037210 */ /* 0x000fe20007ffe0ff */
[----:B------:R-:W-:Y:S01]  /*0df0*/  IMAD R8, R8, c[0x0][0x1a8], RZ ;  /* 0x00006a0008087a24 */ /* 0x000fe200078e02ff */
[----:B------:R-:W-:Y:S01]  /*0e00*/  SHF.R.S32.HI R9, RZ, 0x1f, R0 ;  /* 0x0000001fff097819 */ /* 0x000fe20000011400 */
[----:B------:R-:W-:Y:S01]  /*0e10*/  IMAD.WIDE.U32 R4, R13, c[0x0][0x210], R4 ;  /* 0x000084000d047a25 */ /* 0x000fe200078e0004 */
[----:B------:R-:W-:-:S02]  /*0e20*/  ISETP.GE.AND P5, PT, R15, c[0x0][0x198], PT ;  /* 0x000066000f007a0c */ /* 0x000fc40003fa6270 */
[----:B------:R-:W-:Y:S01]  /*0e30*/  LEA.HI R22, R9, R0, RZ, 0x3 ;  /* 0x0000000009167211 */ /* 0x000fe200078f18ff */
[C---:B------:R-:W-:Y:S01]  /*0e40*/  IMAD R8, R12.reuse, c[0x0][0x1ac], R8 ;  /* 0x00006b000c087a24 */ /* 0x040fe200078e0208 */
[----:B------:R-:W-:Y:S01]  /*0e50*/  IADD3 R5, R5, UR4, RZ ;  /* 0x0000000405057c10 */ /* 0x000fe2000fffe0ff */
[----:B------:R-:W-:Y:S01]  /*0e60*/  IMAD.WIDE.U32 R2, R12, c[0x0][0x1a8], R2 ;  /* 0x00006a000c027a25 */ /* 0x000fe200078e0002 */
[----:B------:R-:W-:Y:S01]  /*0e70*/  LOP3.LUT R13, R22, 0xfffffff8, RZ, 0xc0, !PT ;  /* 0xfffffff8160d7812 */ /* 0x000fe200078ec0ff */
[----:B------:R-:W-:Y:S01]  /*0e80*/  ULDC UR4, c[0x0][0x168] ;  /* 0x00005a0000047ab9 */ /* 0x000fe20000000800 */
[----:B------:R-:W-:Y:S01]  /*0e90*/  IADD3 R9, R10, 0x40, RZ ;  /* 0x000000400a097810 */ /* 0x000fe20007ffe0ff */
[----:B------:R-:W-:Y:S01]  /*0ea0*/  UIMAD UR4, UR5, UR4, URZ ;  /* 0x00000004050472a4 */ /* 0x000fe2000f8e023f */
[----:B------:R-:W-:Y:S01]  /*0eb0*/  LEA R17, P1, R2, c[0x0][0x160], 0x1 ;  /* 0x0000580002117a11 */ /* 0x000fe200078208ff */
[----:B------:R-:W-:Y:S01]  /*0ec0*/  IMAD.IADD R21, R0, 0x1, -R13 ;  /* 0x0000000100157824 */ /* 0x000fe200078e0a0d */
[----:B------:R-:W-:Y:S01]  /*0ed0*/  LEA.HI R13, R24, R168, RZ, 0x6 ;  /* 0x000000a8180d7211 */ /* 0x000fe200078f30ff */
[----:B------:R-:W-:Y:S01]  /*0ee0*/  IMAD.IADD R0, R3, 0x1, R8 ;  /* 0x0000000103007824 */ /* 0x000fe200078e0208 */
[----:B------:R-:W-:Y:S01]  /*0ef0*/  ISETP.GE.AND P0, PT, R9, c[0x0][0x1d4], PT ;  /* 0x0000750009007a0c */ /* 0x000fe20003f06270 */
[----:B------:R1:W2:Y:S02]  /*0f00*/  SHFL.IDX PT, R8, R17, RZ, 0x181f ;  /* 0x00181fff11087589 */ /* 0x0002a400000e0000 */
[----:B------:R-:W-:Y:S01]  /*0f10*/  IMAD.SHL.U32 R13, R13, 0x8, RZ ;  /* 0x000000080d0d7824 */ /* 0x000fe200078e00ff */
[----:B------:R-:W-:-:S04]  /*0f20*/  LEA.HI.X R16, R2, c[0x0][0x164], R0, 0x1, P1 ;  /* 0x0000590002107a11 */ /* 0x000fc800008f0c00 */
[----:B------:R-:W-:Y:S01]  /*0f30*/  LOP3.LUT R13, R20, 0xfffffe00, R13, 0xf8, !PT ;  /* 0xfffffe00140d7812 */ /* 0x000fe200078ef80d */
[----:B------:R1:W4:Y:S01]  /*0f40*/  SHFL.IDX PT, R9, R16, RZ, 0x181f ;  /* 0x00181fff10097589 */ /* 0x00032200000e0000 */
[----:B---3--:R-:W-:Y:S01]  /*0f50*/  @P2 SHF.R.S32.HI R3, RZ, 0x1f, R18 ;  /* 0x0000001fff032819 */ /* 0x008fe20000011412 */
[----:B------:R-:W-:Y:S01]  /*0f60*/  @!P2 IMAD.MOV.U32 R3, RZ, RZ, R19 ;  /* 0x000000ffff03a224 */ /* 0x000fe200078e0013 */
[----:B------:R-:W-:Y:S01]  /*0f70*/  @P2 MOV R2, R18 ;  /* 0x0000001200022202 */ /* 0x000fe20000000f00 */
[----:B------:R-:W-:Y:S01]  /*0f80*/  @!P2 IMAD.MOV.U32 R2, RZ, RZ, R25 ;  /* 0x000000ffff02a224 */ /* 0x000fe200078e0019 */
[----:B------:R-:W-:Y:S01]  /*0f90*/  IADD3 R18, R15, 0x40, RZ ;  /* 0x000000400f127810 */ /* 0x000fe20007ffe0ff */
[C---:B------:R-:W-:Y:S01]  /*0fa0*/  IMAD R12, R3.reuse, c[0x0][0x1f0], RZ ;  /* 0x00007c00030c7a24 */ /* 0x040fe200078e02ff */
[----:B------:R-:W-:Y:S01]  /*0fb0*/  MOV R25, 0x10 ;  /* 0x0000001000197802 */ /* 0x000fe20000000f00 */
[----:B------:R-:W-:Y:S01]  /*0fc0*/  IMAD R0, R3, c[0x0][0x218], RZ ;  /* 0x0000860003007a24 */ /* 0x000fe200078e02ff */
[----:B------:R-:W-:Y:S01]  /*0fd0*/  ISETP.GE.AND P4, PT, R18, c[0x0][0x198], PT ;  /* 0x0000660012007a0c */ /* 0x000fe20003f86270 */
[----:B------:R-:W-:-:S02]  /*0fe0*/  IMAD R14, R2, c[0x0][0x1f4], R12 ;  /* 0x00007d00020e7a24 */ /* 0x000fc400078e020c */
[C---:B------:R-:W-:Y:S02]  /*0ff0*/  IMAD R12, R2.reuse, c[0x0][0x21c], R0 ;  /* 0x00008700020c7a24 */ /* 0x040fe400078e0200 */
[----:B------:R-:W-:-:S04]  /*1000*/  IMAD.WIDE.U32 R30, R2, c[0x0][0x218], R4 ;  /* 0x00008600021e7a25 */ /* 0x000fc800078e0004 */
[----:B------:R-:W-:Y:S01]  /*1010*/  IMAD.WIDE.U32 R32, R2, c[0x0][0x1f0], R6 ;  /* 0x00007c0002207a25 */ /* 0x000fe200078e0006 */
[----:B------:R-:W-:-:S03]  /*1020*/  IADD3 R29, R31, R12, RZ ;  /* 0x0000000c1f1d7210 */ /* 0x000fc60007ffe0ff */
[----:B------:R-:W-:Y:S01]  /*1030*/  IMAD.IADD R35, R33, 0x1, R14 ;  /* 0x0000000121237824 */ /* 0x000fe200078e020e */
[----:B------:R1:W-:Y:S01]  /*1040*/  STL.64 [R1+0x38], R32 ;  /* 0x0000382001007387 */ /* 0x0003e20000100a00 */
[----:B------:R-:W-:-:S03]  /*1050*/  IMAD R19, R27, 0x80, R28 ;  /* 0x000000801b137824 */ /* 0x000fc600078e021c */
[----:B------:R1:W-:Y:S02]  /*1060*/  STL.64 [R1+0x30], R30 ;  /* 0x0000301e01007387 */ /* 0x0003e40000100a00 */
[----:B------:R-:W-:Y:S02]  /*1070*/  ISETP.GE.AND P6, PT, R19, UR4, PT ;  /* 0x0000000413007c0c */ /* 0x000fe4000bfc6270 */
[----:B------:R1:W-:Y:S02]  /*1080*/  STL [R1+0x20], R29 ;  /* 0x0000201d01007387 */ /* 0x0003e40000100800 */
[----:B------:R-:W-:Y:S02]  /*1090*/  R2P PR, R21, 0x6 ;  /* 0x0000000615007804 */ /* 0x000fe40000000000 */
[----:B------:R1:W-:Y:S03]  /*10a0*/  STL [R1+0x2c], R35 ;  /* 0x00002c2301007387 */ /* 0x0003e60000100800 */
[----:B------:R-:W-:-:S02]  /*10b0*/  SEL R3, R25, 0xfffffff0, !P1 ;  /* 0xfffffff019037807 */ /* 0x000fc40004800000 */
[----:B------:R-:W-:Y:S02]  /*10c0*/  SEL R0, R26, 0xffffffe0, !P2 ;  /* 0xffffffe01a007807 */ /* 0x000fe40005000000 */
[----:B------:R-:W-:Y:S05]  /*10d0*/  @P6 BRA `(.L_x_97) ;  /* 0x000000a000006947 */ /* 0x000fea0003800000 */
[----:B--2-4-:R-:W-:Y:S02]  /*10e0*/  SHF.R.S32.HI R2, RZ, 0x1f, R18 ;  /* 0x0000001fff027819 */ /* 0x014fe40000011412 */
[C---:B------:R-:W-:Y:S02]  /*10f0*/  LEA R4, P1, R15.reuse, R8, 0x1 ;  /* 0x000000080f047211 */ /* 0x040fe400078208ff */
[----:B------:R-:W-:Y:S02]  /*1100*/  LEA.HI R2, R2, R18, RZ, 0x3 ;  /* 0x0000001202027211 */ /* 0x000fe400078f18ff */
[----:B------:R-:W-:Y:S02]  /*1110*/  LEA.HI.X R5, R15, R9, R11, 0x1, P1 ;  /* 0x000000090f057211 */ /* 0x000fe400008f0c0b */
[----:B------:R-:W-:Y:S01]  /*1120*/  LOP3.LUT R6, R2, 0xfffffff8, RZ, 0xc0, !PT ;  /* 0xfffffff802067812 */ /* 0x000fe200078ec0ff */
[----:B------:R-:W-:-:S04]  /*1130*/  IMAD.SHL.U32 R2, R13, 0x2, RZ ;  /* 0x000000020d027824 */ /* 0x000fc800078e00ff */
[----:B------:R-:W-:Y:S01]  /*1140*/  IMAD.WIDE R8, R6, 0x2, R8 ;  /* 0x0000000206087825 */ /* 0x000fe200078e0208 */
[----:B------:R-:W-:Y:S01]  /*1150*/  @!PT LDS RZ, [RZ] ;  /* 0x00000000fffff984 */ /* 0x000fe20000000800 */
[----:B------:R2:W-:Y:S04]  /*1160*/  LDGSTS.E.BYPASS.LTC128B.128 [R2+0x8100], [R4.64], !P5 ;  /* 0x0810000004027fae */ /* 0x0005e8000e901d52 */
[----:B------:R2:W-:Y:S02]  /*1170*/  LDGSTS.E.BYPASS.LTC128B.128 [R2+0xc100], [R8.64], !P4 ;  /* 0x0c10000008027fae */ /* 0x0005e4000e101d52 */
.L_x_97:
[----:B--2-4-:R-:W-:Y:S05]  /*1180*/  BSYNC B0 ;  /* 0x0000000000007941 */ /* 0x014fea0003800000 */
.L_x_96:
[----:B------:R-:W-:Y:S01]  /*1190*/  IADD3 R2, R19, 0x10, RZ ;  /* 0x0000001013027810 */ /* 0x000fe20007ffe0ff */
[----:B------:R2:W3:Y:S01]  /*11a0*/  SHFL.IDX PT, R5, R16, 0x1, 0x181f ;  /* 0x00381f0010057f89 */ /* 0x0004e200000e0000 */
[----:B------:R-:W-:Y:S02]  /*11b0*/  BSSY B0, `(.L_x_98) ;  /* 0x000000e000007945 */ /* 0x000fe40003800000 */
[----:B------:R-:W-:Y:S01]  /*11c0*/  ISETP.GE.AND P1, PT, R2, UR4, PT ;  /* 0x0000000402007c0c */ /* 0x000fe2000bf26270 */
[----:B------:R2:W4:-:S12]  /*11d0*/  SHFL.IDX PT, R4, R17, 0x1, 0x181f ;  /* 0x00381f0011047f89 */ /* 0x00051800000e0000 */
[----:B------:R-:W-:Y:S05]  /*11e0*/  @P1 BRA `(.L_x_99) ;  /* 0x000000a000001947 */ /* 0x000fea0003800000 */
[----:B------:R-:W-:Y:S02]  /*11f0*/  SHF.R.S32.HI R2, RZ, 0x1f, R18 ;  /* 0x0000001fff027819 */ /* 0x000fe40000011412 */
[C---:B----4-:R-:W-:Y:S02]  /*1200*/  LEA R6, P1, R15.reuse, R4, 0x1 ;  /* 0x000000040f067211 */ /* 0x050fe400078208ff */
[----:B------:R-:W-:Y:S02]  /*1210*/  LEA.HI R2, R2, R18, RZ, 0x3 ;  /* 0x0000001202027211 */ /* 0x000fe400078f18ff */
[----:B---3--:R-:W-:Y:S02]  /*1220*/  LEA.HI.X R7, R15, R5, R11, 0x1, P1 ;  /* 0x000000050f077211 */ /* 0x008fe400008f0c0b */
[----:B------:R-:W-:Y:S01]  /*1230*/  LOP3.LUT R8, R2, 0xfffffff8, RZ, 0xc0, !PT ;  /* 0xfffffff802087812 */ /* 0x000fe200078ec0ff */
[----:B------:R-:W-:-:S04]  /*1240*/  IMAD.SHL.U32 R2, R13, 0x2, RZ ;  /* 0x000000020d027824 */ /* 0x000fc800078e00ff */
[----:B------:R-:W-:Y:S01]  /*1250*/  IMAD.WIDE R4, R8, 0x2, R4 ;  /* 0x0000000208047825 */ /* 0x000fe200078e0204 */
[----:B------:R-:W-:Y:S01]  /*1260*/  @!PT LDS RZ, [RZ] ;  /* 0x00000000fffff984 */ /* 0x000fe20000000800 */
[----:B------:R3:W-:Y:S04]  /*1270*/  LDGSTS.E.BYPASS.LTC128B.128 [R2+0x8900], [R6.64], !P5 ;  /* 0x0890000006027fae */ /* 0x0007e8000e901d52 */
[----:B------:R3:W-:Y:S02]  /*1280*/  LDGSTS.E.BYPASS.LTC128B.128 [R2+0xc900], [R4.64], !P4 ;  /* 0x0c90000004027fae */ /* 0x0007e4000e101d52 */
.L_x_99:
[----:B------:R-:W-:Y:S05]  /*1290*/  BSYNC B0 ;  /* 0x0000000000007941 */ /* 0x000fea0003800000 */
.L_x_98:
[----:B---3--:R-:W-:Y:S01]  /*12a0*/  IADD3 R2, R19, 0x20, RZ ;  /* 0x0000002013027810 */ /* 0x008fe20007ffe0ff */
[----:B------:R3:W1:Y:S01]  /*12b0*/  SHFL.IDX PT, R5, R16, 0x2, 0x181f ;  /* 0x00581f0010057f89 */ /* 0x00066200000e0000 */
[----:B------:R-:W-:Y:S02]  /*12c0*/  BSSY B0, `(.L_x_100) ;  /* 0x000000e000007945 */ /* 0x000fe40003800000 */
[----:B------:R-:W-:Y:S01]  /*12d0*/  ISETP.GE.AND P1, PT, R2, UR4, PT ;  /* 0x0000000402007c0c */ /* 0x000fe2000bf26270 */
[----:B----4-:R3:W4:-:S12]  /*12e0*/  SHFL.IDX PT, R4, R17, 0x2, 0x181f ;  /* 0x00581f0011047f89 */ /* 0x01071800000e0000 */
[----:B------:R-:W-:Y:S05]  /*12f0*/  @P1 BRA `(.L_x_101) ;  /* 0x000000a000001947 */ /* 0x000fea0003800000 */
[----:B------:R-:W-:Y:S02]  /*1300*/  SHF.R.S32.HI R2, RZ, 0x1f, R18 ;  /* 0x0000001fff027819 */ /* 0x000fe40000011412 */
[C---:B----4-:R-:W-:Y:S02]  /*1310*/  LEA R6, P1, R15.reuse, R4, 0x1 ;  /* 0x000000040f067211 */ /* 0x050fe400078208ff */
[----:B------:R-:W-:Y:S02]  /*1320*/  LEA.HI R2, R2, R18, RZ, 0x3 ;  /* 0x0000001202027211 */ /* 0x000fe400078f18ff */
[----:B-1----:R-:W-:Y:S02]  /*1330*/  LEA.HI.X R7, R15, R5, R11, 0x1, P1 ;  /* 0x000000050f077211 */ /* 0x002fe400008f0c0b */
[----:B------:R-:W-:Y:S01]  /*1340*/  LOP3.LUT R8, R2, 0xfffffff8, RZ, 0xc0, !PT ;  /* 0xfffffff802087812 */ /* 0x000fe200078ec0ff */
[----:B------:R-:W-:-:S04]  /*1350*/  IMAD.SHL.U32 R2, R13, 0x2, RZ ;  /* 0x000000020d027824 */ /* 0x000fc800078e00ff */
[----:B------:R-:W-:Y:S01]  /*1360*/  IMAD.WIDE R4, R8, 0x2, R4 ;  /* 0x0000000208047825 */ /* 0x000fe200078e0204 */
[----:B------:R-:W-:Y:S01]  /*1370*/  @!PT LDS RZ, [RZ] ;  /* 0x00000000fffff984 */ /* 0x000fe20000000800 */
[----:B------:R1:W-:Y:S04]  /*1380*/  LDGSTS.E.BYPASS.LTC128B.128 [R2+0x9100], [R6.64], !P5 ;  /* 0x0910000006027fae */ /* 0x0003e8000e901d52 */
[----:B------:R1:W-:Y:S02]  /*1390*/  LDGSTS.E.BYPASS.LTC128B.128 [R2+0xd100], [R4.64], !P4 ;  /* 0x0d10000004027fae */ /* 0x0003e4000e101d52 */
.L_x_101:
[----:B------:R-:W-:Y:S05]  /*13a0*/  BSYNC B0 ;  /* 0x0000000000007941 */ /* 0x000fea0003800000 */
.L_x_100:
[----:B-1----:R-:W-:Y:S01]  /*13b0*/  IADD3 R2, R19, 0x30, RZ ;  /* 0x0000003013027810 */ /* 0x002fe20007ffe0ff */
[----:B------:R1:W2:Y:S01]  /*13c0*/  SHFL.IDX PT, R5, R16, 0x3, 0x181f ;  /* 0x00781f0010057f89 */ /* 0x0002a200000e0000 */
[----:B------:R-:W-:Y:S02]  /*13d0*/  BSSY B0, `(.L_x_102) ;  /* 0x000000e000007945 */ /* 0x000fe40003800000 */
[----:B------:R-:W-:Y:S01]  /*13e0*/  ISETP.GE.AND P1, PT, R2, UR4, PT ;  /* 0x0000000402007c0c */ /* 0x000fe2000bf26270 */
[----:B----4-:R1:W4:-:S12]  /*13f0*/  SHFL.IDX PT, R4, R17, 0x3, 0x181f ;  /* 0x00781f0011047f89 */ /* 0x01031800000e0000 */
[----:B------:R-:W-:Y:S05]  /*1400*/  @P1 BRA `(.L_x_103) ;  /* 0x000000a000001947 */ /* 0x000fea0003800000 */
[----:B------:R-:W-:Y:S02]  /*1410*/  SHF.R.S32.HI R2, RZ, 0x1f, R18 ;  /* 0x0000001fff027819 */ /* 0x000fe40000011412 */
[C---:B----4-:R-:W-:Y:S02]  /*1420*/  LEA R6, P1, R15.reuse, R4, 0x1 ;  /* 0x000000040f067211 */ /* 0x050fe400078208ff */
[----:B------:R-:W-:Y:S02]  /*1430*/  LEA.HI R2, R2, R18, RZ, 0x3 ;  /* 0x0000001202027211 */ /* 0x000fe400078f18ff */
[----:B--2---:R-:W-:Y:S02]  /*1440*/  LEA.HI.X R7, R15, R5, R11, 0x1, P1 ;  /* 0x000000050f077211 */ /* 0x004fe400008f0c0b */
[----:B------:R-:W-:Y:S01]  /*1450*/  LOP3.LUT R8, R2, 0xfffffff8, RZ, 0xc0, !PT ;  /* 0xfffffff802087812 */ /* 0x000fe200078ec0ff */
[----:B------:R-:W-:-:S04]  /*1460*/  IMAD.SHL.U32 R2, R13, 0x2, RZ ;  /* 0x000000020d027824 */ /* 0x000fc800078e00ff */
[----:B------:R-:W-:Y:S01]  /*1470*/  IMAD.WIDE R4, R8, 0x2, R4 ;  /* 0x0000000208047825 */ /* 0x000fe200078e0204 */
[----:B------:R-:W-:Y:S01]  /*1480*/  @!PT LDS RZ, [RZ] ;  /* 0x00000000fffff984 */ /* 0x000fe20000000800 */
[----:B------:R2:W-:Y:S04]  /*1490*/  LDGSTS.E.BYPASS.LTC128B.128 [R2+0x9900], [R6.64], !P5 ;  /* 0x0990000006027fae */ /* 0x0005e8000e901d52 */
[----:B------:R2:W-:Y:S02]  /*14a0*/  LDGSTS.E.BYPASS.LTC128B.128 [R2+0xd900], [R4.64], !P4 ;  /* 0x0d90000004027fae */ /* 0x0005e4000e101d52 */
.L_x_103:
[----:B------:R-:W-:Y:S05]  /*14b0*/  BSYNC B0 ;  /* 0x0000000000007941 */ /* 0x000fea0003800000 */
.L_x_102:
[----:B--2---:R-:W-:Y:S01]  /*14c0*/  IADD3 R2, R19, 0x40, RZ ;  /* 0x0000004013027810 */ /* 0x004fe20007ffe0ff */
        /* <DEDUP_REMOVED lines=15> */
.L_x_105:
[----:B------:R-:W-:Y:S05]  /*15c0*/  BSYNC B0 ;  /* 0x0000000000007941 */ /* 0x000fea0003800000 */
.L_x_104:
        /* <DEDUP_REMOVED lines=16> */
.L_x_107:
[----:B------:R-:W-:Y:S05]  /*16d0*/  BSYNC B0 ;  /* 0x0000000000007941 */ /* 0x000fea0003800000 */
.L_x_106:
        /* <DEDUP_REMOVED lines=16> */
.L_x_109:
[----:B------:R-:W-:Y:S05]  /*17e0*/  BSYNC B0 ;  /* 0x0000000000007941 */ /* 0x000fea0003800000 */
.L_x_108:
[----:B-1--4-:R-:W1:Y:S01]  /*17f0*/  SHFL.IDX PT, R4, R17, 0x7, 0x181f ;  /* 0x00f81f0011047f89 */ /* 0x012e6200000e0000 */
[----:B------:R-:W-:Y:S01]  /*1800*/  IADD3 R2, R19, 0x70, RZ ;  /* 0x0000007013027810 */ /* 0x000fe20007ffe0ff */
[----:B------:R-:W-:Y:S01]  /*1810*/  UIADD3 UR20, UR21, -0x1, URZ ;  /* 0xffffffff15147890 */ /* 0x000fe2000fffe03f */
[----:B------:R-:W-:Y:S01]  /*1820*/  IADD3 R6, -R28, c[0x0][0x1d0], RZ ;  /* 0x000074001c067a10 */ /* 0x000fe20007ffe1ff */
[----:B------:R-:W4:Y:S01]  /*1830*/  SHFL.IDX PT, R5, R16, 0x7, 0x181f ;  /* 0x00f81f0010057f89 */ /* 0x000f2200000e0000 */
[----:B------:R-:W-:Y:S01]  /*1840*/  ISETP.GE.AND P6, PT, R2, UR4, PT ;  /* 0x0000000402007c0c */ /* 0x000fe2000bfc6270 */
[----:B------:R-:W-:Y:S01]  /*1850*/  ULDC.64 UR6, c[0x0][0x1e0] ;  /* 0x0000780000067ab9 */ /* 0x000fe20000000a00 */
[----:B------:R-:W-:Y:S01]  /*1860*/  IMAD.MOV.U32 R156, RZ, RZ, R34 ;  /* 0x000000ffff9c7224 */ /* 0x000fe200078e0022 */
[----:B------:R-:W-:Y:S01]  /*1870*/  UMOV UR22, 0x6 ;  /* 0x0000000600167882 */ /* 0x000fe20000000000 */
[----:B------:R-:W-:Y:S01]  /*1880*/  IMAD.U32 R10, RZ, RZ, UR20 ;  /* 0x00000014ff0a7e24 */ /* 0x000fe2000f8e00ff */
[----:B------:R-:W-:Y:S01]  /*1890*/  USHF.L.U32 UR23, UR6, 0x6, URZ ;  /* 0x0000000606177899 */ /* 0x000fe2000800063f */
[----:B------:R-:W-:Y:S01]  /*18a0*/  IMAD.MOV.U32 R157, RZ, RZ, R35 ;  /* 0x000000ffff9d7224 */ /* 0x000fe200078e0023 */
[----:B------:R-:W-:Y:S01]  /*18b0*/  USHF.L.U64.HI UR22, UR6, UR22, UR7 ;  /* 0x0000001606167299 */ /* 0x000fe20008010207 */
[----:B------:R-:W-:Y:S01]  /*18c0*/  IMAD R10, R10, -0x40, R6 ;  /* 0xffffffc00a0a7824 */ /* 0x000fe200078e0206 */
[----:B------:R-:W-:Y:S01]  /*18d0*/  USHF.R.S32.HI UR10, URZ, 0x1f, UR20 ;  /* 0x0000001f3f0a7899 */ /* 0x000fe20008011414 */
[----:B------:R-:W-:Y:S01]  /*18e0*/  IMAD.MOV.U32 R156, RZ, RZ, R32 ;  /* 0x000000ffff9c7224 */ /* 0x000fe200078e0020 */
[----:B------:R-:W-:Y:S01]  /*18f0*/  UIMAD UR4, UR22, UR20, URZ ;  /* 0x00000014160472a4 */ /* 0x000fe2000f8e023f */
[----:B------:R-:W-:Y:S01]  /*1900*/  IMAD.U32 R154, RZ, RZ, UR23 ;  /* 0x00000017ff9a7e24 */ /* 0x000fe2000f8e00ff */
[----:B------:R-:W-:Y:S01]  /*1910*/  @!P6 SHF.R.S32.HI R2, RZ, 0x1f, R18 ;  /* 0x0000001fff02e819 */ /* 0x000fe20000011412 */
[----:B------:R-:W-:Y:S01]  /*1920*/  IMAD.SHL.U32 R243, R13, 0x2, RZ ;  /* 0x000000020df37824 */ /* 0x000fe200078e00ff */
[----:B------:R-:W-:Y:S01]  /*1930*/  ISETP.GE.AND P2, PT, R10, 0x1, PT ;  /* 0x000000010a00780c */ /* 0x000fe20003f46270 */
[----:B------:R-:W-:Y:S01]  /*1940*/  UIMAD UR4, UR10, UR23, UR4 ;  /* 0x000000170a0472a4 */ /* 0x000fe2000f8e0204 */
[----:B------:R-:W-:Y:S01]  /*1950*/  @!P6 LEA.HI R2, R2, R18, RZ, 0x3 ;  /* 0x000000120202e211 */ /* 0x000fe200078f18ff */
[----:B------:R-:W-:Y:S01]  /*1960*/  UIMAD.WIDE.U32 UR12, UR6, 0x20, URZ ;  /* 0x00000020060c78a5 */ /* 0x000fe2000f8e003f */
[C---:B-1----:R-:W-:Y:S01]  /*1970*/  @!P6 LEA R6, P1, R15.reuse, R4, 0x1 ;  /* 0x000000040f06e211 */ /* 0x042fe200078208ff */
[----:B------:R-:W-:Y:S01]  /*1980*/  USHF.L.U32 UR9, UR7, 0x5, URZ ;  /* 0x0000000507097899 */ /* 0x000fe2000800063f */
[----:B------:R-:W-:Y:S01]  /*1990*/  @!P6 LOP3.LUT R8, R2, 0xfffffff8, RZ, 0xc0, !PT ;  /* 0xfffffff80208e812 */ /* 0x000fe200078ec0ff */
[----:B------:R-:W-:Y:S01]  /*19a0*/  ULDC UR17, c[0x0][0x1d0] ;  /* 0x0000740000117ab9 */ /* 0x000fe20000000800 */
[----:B----4-:R-:W-:Y:S01]  /*19b0*/  @!P6 LEA.HI.X R7, R15, R5, R11, 0x1, P1 ;  /* 0x000000050f07e211 */ /* 0x010fe200008f0c0b */
[----:B------:R-:W-:Y:S01]  /*19c0*/  UIADD3 UR9, UR13, UR9, URZ ;  /* 0x000000090d097290 */ /* 0x000fe2000fffe03f */
[----:B------:R-:W-:Y:S01]  /*19d0*/  ISETP.GE.AND P1, PT, R10, 0x11, PT ;  /* 0x000000110a00780c */ /* 0x000fe20003f26270 */
[----:B------:R-:W-:Y:S01]  /*19e0*/  @!P6 IMAD.WIDE R8, R8, 0x2, R4 ;  /* 0x000000020808e825 */ /* 0x000fe200078e0204 */
[----:B------:R-:W-:Y:S01]  /*19f0*/  SHF.R.S32.HI R14, RZ, 0x4, R23 ;  /* 0x00000004ff0e7819 */ /* 0x000fe20000011417 */
[----:B------:R-:W-:Y:S01]  /*1a00*/  @!PT LDS RZ, [RZ] ;  /* 0x00000000fffff984 */ /* 0x000fe20000000800 */
[----:B------:R1:W-:Y:S01]  /*1a10*/  @!P6 LDGSTS.E.BYPASS.LTC128B.128 [R243+0xb900], [R6.64], !P5 ;  /* 0x0b90000006f3efae */ /* 0x0003e2000e901d52 */
[----:B------:R-:W-:Y:S01]  /*1a20*/  ISETP.GE.AND P5, PT, R10, 0x31, PT ;  /* 0x000000310a00780c */ /* 0x000fe20003fa6270 */
[----:B------:R-:W-:Y:S01]  /*1a30*/  IMAD.WIDE.U32 R4, R154, UR20, R156 ;  /* 0x000000149a047c25 */ /* 0x000fe2000f8e009c */
[----:B------:R-:W-:Y:S01]  /*1a40*/  LEA.HI R155, R24, R168, RZ, 0x5 ;  /* 0x000000a8189b7211 */ /* 0x000fe200078f28ff */
[----:B------:R4:W-:Y:S01]  /*1a50*/  @!P6 LDGSTS.E.BYPASS.LTC128B.128 [R243+0xf900], [R8.64], !P4 ;  /* 0x0f90000008f3efae */ /* 0x0009e2000e101d52 */
[----:B------:R-:W-:-:S02]  /*1a60*/  ISETP.GE.AND P6, PT, R10, 0x21, PT ;  /* 0x000000210a00780c */ /* 0x000fc40003fc6270 */
[----:B------:R-:W-:Y:S01]  /*1a70*/  IADD3 R5, R5, UR4, RZ ;  /* 0x0000000405057c10 */ /* 0x000fe2000fffe0ff */
[----:B------:R-:W0:Y:S04]  /*1a80*/  LDGDEPBAR ;  /* 0x00000000000079af */ /* 0x000e280000000000 */
[----:B------:R-:W-:Y:S01]  /*1a90*/  BAR.SYNC.DEFER_BLOCKING 0x0 ;  /* 0x0000000000007b1d */ /* 0x000fe20000010000 */
[----:B------:R-:W-:-:S04]  /*1aa0*/  @P2 LEA R12, P4, R4, c[0x0][0x1c8], 0x1 ;  /* 0x00007200040c2a11 */ /* 0x000fc800078808ff */
[----:B------:R-:W-:Y:S01]  /*1ab0*/  @P2 LEA.HI.X R13, R4, c[0x0][0x1cc], R5, 0x1, P4 ;  /* 0x00007300040d2a11 */ /* 0x000fe200020f0c05 */
[----:B------:R-:W-:Y:S01]  /*1ac0*/  VOTEU.ANY UP0, P5 ;  /* 0x00000000003f7886 */ /* 0x000fe20002800100 */
[----:B------:R-:W-:Y:S04]  /*1ad0*/  STL.64 [R1+0x28], R156 ;  /* 0x0000289c01007387 */ /* 0x000fe80000100a00 */
[----:B------:R-:W-:Y:S01]  /*1ae0*/  @UP0 UIMAD UR4, UR7, 0x30, URZ ;  /* 0x00000030070408a4 */ /* 0x000fe2000f8e023f */
[----:B-1----:R-:W-:Y:S02]  /*1af0*/  IMAD.U32 R6, RZ, RZ, UR7 ;  /* 0x00000007ff067e24 */ /* 0x002fe4000f8e00ff */
[----:B----4-:R-:W-:-:S05]  /*1b00*/  IMAD.MOV.U32 R8, RZ, RZ, c[0x0][0x1e0] ;  /* 0x00007800ff087624 */ /* 0x010fca00078e00ff */
[C---:B------:R-:W-:Y:S01]  /*1b10*/  @P1 LEA R2, P4, R8.reuse, R4, 0x4 ;  /* 0x0000000408021211 */ /* 0x040fe200078820ff */
[----:B------:R-:W-:Y:S01]  /*1b20*/  @!PT LDS RZ, [RZ] ;  /* 0x00000000fffff984 */ /* 0x000fe20000000800 */
[----:B------:R-:W-:Y:S01]  /*1b30*/  @!PT LDS RZ, [RZ] ;  /* 0x00000000fffff984 */ /* 0x000fe20000000800 */
[----:B------:R-:W-:Y:S01]  /*1b40*/  @!PT LDS RZ, [RZ] ;  /* 0x00000000fffff984 */ /* 0x000fe20000000800 */
[----:B------:R1:W-:Y:S03]  /*1b50*/  @P2 LDGSTS.E.BYPASS.LTC128B.128 [R243+0x4100], [R12.64], !P3 ;  /* 0x041000000cf32fae */ /* 0x0003e6000d901d52 */
[C---:B------:R-:W-:Y:S01]  /*1b60*/  @P1 LEA.HI.X R6, R8.reuse, R5, R6, 0x4, P4 ;  /* 0x0000000508061211 */ /* 0x040fe200020f2406 */
[----:B------:R-:W-:Y:S01]  /*1b70*/  @P5 IMAD.WIDE.U32 R8, R8, 0x30, R4 ;  /* 0x0000003008085825 */ /* 0x000fe200078e0004 */
[----:B------:R-:W-:Y:S01]  /*1b80*/  @P1 LEA R10, P4, R2, c[0x0][0x1c8], 0x1 ;  /* 0x00007200020a1a11 */ /* 0x000fe200078808ff */
[----:B------:R1:W-:Y:S01]  /*1b90*/  @P2 LDGSTS.E.BYPASS.LTC128B.128 [R243+0x6100], [R12.64+0x80], !P0 ;  /* 0x061000800cf32fae */ /* 0x0003e2000c101d52 */
[----:B------:R-:W-:Y:S02]  /*1ba0*/  LOP3.LUT P2, RZ, R36, 0x2, RZ, 0xc0, !PT ;  /* 0x0000000224ff7812 */ /* 0x000fe4000784c0ff */
[----:B------:R-:W-:-:S02]  /*1bb0*/  @P1 LEA.HI.X R11, R2, c[0x0][0x1cc], R6, 0x1, P4 ;  /* 0x00007300020b1a11 */ /* 0x000fc400020f0c06 */
[----:B------:R-:W-:-:S03]  /*1bc0*/  @P6 IADD3 R2, P4, R4, UR12, RZ ;  /* 0x0000000c04026c10 */ /* 0x000fc6000ff9e0ff */
[----:B------:R4:W-:Y:S01]  /*1bd0*/  @P1 LDGSTS.E.BYPASS.LTC128B.128 [R243+0x4900], [R10.64], !P3 ;  /* 0x049000000af31fae */ /* 0x0009e2000d901d52 */
[----:B------:R-:W-:Y:S02]  /*1be0*/  @P6 IADD3.X R4, R5, UR9, RZ, P4, !PT ;  /* 0x0000000905046c10 */ /* 0x000fe4000a7fe4ff */
[----:B------:R-:W-:Y:S01]  /*1bf0*/  LEA.HI R5, R23, R14, RZ, 0x1 ;  /* 0x0000000e17057211 */ /* 0x000fe200078f08ff */
[----:B------:R4:W-:Y:S01]  /*1c00*/  @P1 LDGSTS.E.BYPASS.LTC128B.128 [R243+0x6900], [R10.64+0x80], !P0 ;  /* 0x069000800af31fae */ /* 0x0009e2000c101d52 */
[C---:B------:R-:W-:Y:S02]  /*1c10*/  @P6 LEA R6, P4, R2.reuse, c[0x0][0x1c8], 0x1 ;  /* 0x0000720002066a11 */ /* 0x040fe400078808ff */
[----:B------:R-:W-:Y:S02]  /*1c20*/  LOP3.LUT R5, R5, 0xfffffffe, RZ, 0xc0, !PT ;  /* 0xfffffffe05057812 */ /* 0x000fe400078ec0ff */
[----:B------:R-:W-:Y:S02]  /*1c30*/  @P6 LEA.HI.X R7, R2, c[0x0][0x1cc], R4, 0x1, P4 ;  /* 0x0000730002076a11 */ /* 0x000fe400020f0c04 */
[----:B------:R-:W-:Y:S01]  /*1c40*/  @P5 IADD3 R2, R9, UR4, RZ ;  /* 0x0000000409025c10 */ /* 0x000fe2000fffe0ff */
[----:B------:R-:W-:Y:S01]  /*1c50*/  IMAD.IADD R9, R14, 0x1, -R5 ;  /* 0x000000010e097824 */ /* 0x000fe200078e0a05 */
[----:B------:R-:W-:Y:S01]  /*1c60*/  @P5 LEA R4, P4, R8, c[0x0][0x1c8], 0x1 ;  /* 0x0000720008045a11 */ /* 0x000fe200078808ff */
[----:B------:R5:W-:Y:S01]  /*1c70*/  @P6 LDGSTS.E.BYPASS.LTC128B.128 [R243+0x5100], [R6.64], !P3 ;  /* 0x0510000006f36fae */ /* 0x000be2000d901d52 */
[----:B------:R-:W-:-:S02]  /*1c80*/  ULDC.64 UR4, c[0x0][0x208] ;  /* 0x0000820000047ab9 */ /* 0x000fc40000000a00 */
[----:B------:R-:W-:Y:S01]  /*1c90*/  @P5 LEA.HI.X R5, R8, c[0x0][0x1cc], R2, 0x1, P4 ;  /* 0x0000730008055a11 */ /* 0x000fe200020f0c02 */
[----:B------:R5:W-:Y:S01]  /*1ca0*/  @P6 LDGSTS.E.BYPASS.LTC128B.128 [R243+0x7100], [R6.64+0x80], !P0 ;  /* 0x0710008006f36fae */ /* 0x000be2000c101d52 */
[----:B------:R-:W-:Y:S01]  /*1cb0*/  IMAD.SHL.U32 R2, R21, 0x40, RZ ;  /* 0x0000004015027824 */ /* 0x000fe200078e00ff */
[----:B------:R-:W-:Y:S01]  /*1cc0*/  UIMAD UR10, UR10, UR4, URZ ;  /* 0x000000040a0a72a4 */ /* 0x000fe2000f8e023f */
[----:B------:R-:W-:Y:S01]  /*1cd0*/  IMAD.SHL.U32 R8, R28, 0x8, RZ ;  /* 0x000000081c087824 */ /* 0x000fe200078e00ff */
[----:B------:R2:W-:Y:S01]  /*1ce0*/  @P5 LDGSTS.E.BYPASS.LTC128B.128 [R243+0x5900], [R4.64], !P3 ;  /* 0x0590000004f35fae */ /* 0x0005e2000d901d52 */
[----:B------:R-:W-:Y:S02]  /*1cf0*/  UIMAD.WIDE.U32 UR14, UR20, UR4, URZ ;  /* 0x00000004140e72a5 */ /* 0x000fe4000f8e003f */
[----:B------:R-:W-:Y:S01]  /*1d00*/  UIMAD UR10, UR20, UR5, UR10 ;  /* 0x00000005140a72a4 */ /* 0x000fe2000f8e020a */
[----:B------:R2:W-:Y:S03]  /*1d10*/  @P5 LDGSTS.E.BYPASS.LTC128B.128 [R243+0x7900], [R4.64+0x80], !P0 ;  /* 0x0790008004f35fae */ /* 0x0005e6000c101d52 */
[----:B------:R-:W-:Y:S01]  /*1d20*/  UIADD3 UR10, UR15, UR10, URZ ;  /* 0x0000000a0f0a7290 */ /* 0x000fe2000fffe03f */
[----:B------:R-:W0:Y:S01]  /*1d30*/  LDGDEPBAR ;  /* 0x00000000000079af */ /* 0x000e220000000000 */
[----:B-----5:R-:W-:Y:S01]  /*1d40*/  IMAD.SHL.U32 R6, R36, 0x40, RZ ;  /* 0x0000004024067824 */ /* 0x020fe200078e00ff */
[----:B--2---:R-:W-:Y:S01]  /*1d50*/  LOP3.LUT R4, R2, 0x1c0, RZ, 0xc0, !PT ;  /* 0x000001c002047812 */ /* 0x004fe200078ec0ff */
[----:B------:R-:W-:-:S04]  /*1d60*/  DEPBAR.LE SB0, 0x1 ;  /* 0x000080400000791a */ /* 0x000fc80000000000 */
[----:B------:R-:W-:Y:S01]  /*1d70*/  IMAD.SHL.U32 R5, R9, 0x8, RZ ;  /* 0x0000000809057824 */ /* 0x000fe200078e00ff */
[----:B------:R-:W-:-:S04]  /*1d80*/  DEPBAR.LE SB0, 0x0 ;  /* 0x000080000000791a */ /* 0x000fc80000000000 */
[----:B------:R-:W-:Y:S02]  /*1d90*/  LOP3.LUT R2, R6, 0x1c0, RZ, 0xc0, !PT ;  /* 0x000001c006027812 */ /* 0x000fe400078ec0ff */
[----:B------:R-:W-:Y:S01]  /*1da0*/  LOP3.LUT R7, R4, 0x8, R5, 0xf8, !PT ;  /* 0x0000000804077812 */ /* 0x000fe200078ef805 */
[----:B------:R-:W-:Y:S01]  /*1db0*/  IMAD.SHL.U32 R5, R22, 0x40, RZ ;  /* 0x0000004016057824 */ /* 0x000fe200078e00ff */
[----:B------:R-:W-:Y:S02]  /*1dc0*/  LOP3.LUT R8, R2, 0x8, R8, 0xf8, !PT ;  /* 0x0000000802087812 */ /* 0x000fe400078ef808 */
[----:B------:R-:W-:Y:S01]  /*1dd0*/  SHF.R.U32.HI R6, RZ, 0x3, R2 ;  /* 0x00000003ff067819 */ /* 0x000fe20000011602 */
[----:B------:R-:W-:Y:S01]  /*1de0*/  IMAD.SHL.U32 R2, R155, 0x20, RZ ;  /* 0x000000209b027824 */ /* 0x000fe200078e00ff */
[----:B------:R-:W-:Y:S02]  /*1df0*/  SHF.R.U32.HI R4, RZ, 0x3, R4 ;  /* 0x00000003ff047819 */ /* 0x000fe40000011604 */
[----:B------:R-:W-:-:S02]  /*1e00*/  LOP3.LUT R6, R8, R6, RZ, 0x3c, !PT ;  /* 0x0000000608067212 */ /* 0x000fc400078e3cff */
[----:B------:R-:W-:Y:S02]  /*1e10*/  LOP3.LUT R153, R7, R4, RZ, 0x3c, !PT ;  /* 0x0000000407997212 */ /* 0x000fe400078e3cff */
[----:B------:R-:W-:Y:S02]  /*1e20*/  LOP3.LUT R152, R5, 0xfffffe00, RZ, 0xc0, !PT ;  /* 0xfffffe0005987812 */ /* 0x000fe400078ec0ff */
[----:B------:R-:W-:Y:S01]  /*1e30*/  LOP3.LUT R4, R2, 0x7ffffc00, RZ, 0xc0, !PT ;  /* 0x7ffffc0002047812 */ /* 0x000fe200078ec0ff */
[----:B------:R-:W-:-:S03]  /*1e40*/  IMAD R2, R9, 0x200, R6 ;  /* 0x0000020009027824 */ /* 0x000fc600078e0206 */
[----:B------:R-:W-:Y:S01]  /*1e50*/  IADD3 R4, R153, R152, R4 ;  /* 0x0000009899047210 */ /* 0x000fe20007ffe004 */
[----:B------:R-:W-:Y:S01]  /*1e60*/  IMAD.SHL.U32 R175, R2, 0x2, RZ ;  /* 0x0000000202af7824 */ /* 0x000fe200078e00ff */
[----:B------:R-:W-:Y:S03]  /*1e70*/  BAR.SYNC.DEFER_BLOCKING 0x0 ;  /* 0x0000000000007b1d */ /* 0x000fe60000010000 */
[----:B------:R-:W-:Y:S01]  /*1e80*/  IMAD.SHL.U32 R230, R4, 0x2, RZ ;  /* 0x0000000204e67824 */ /* 0x000fe200078e00ff */
[----:B------:R-:W-:-:S03]  /*1e90*/  IADD3 R234, R175, 0x4120, RZ ;  /* 0x00004120afea7810 */ /* 0x000fc60007ffe0ff */
[C-C-:B------:R-:W-:Y:S02]  /*1ea0*/  IMAD R232, R3.reuse, 0x2, R230.reuse ;  /* 0x0000000203e87824 */ /* 0x140fe400078e02e6 */
[C---:B------:R-:W-:Y:S02]  /*1eb0*/  IMAD R231, R0.reuse, 0x2, R230 ;  /* 0x0000000200e77824 */ /* 0x040fe400078e02e6 */
[----:B------:R-:W-:Y:S02]  /*1ec0*/  IMAD R233, R0, 0x2, R232 ;  /* 0x0000000200e97824 */ /* 0x000fe400078e02e8 */
[----:B------:R-:W-:Y:S01]  /*1ed0*/  IMAD R235, R3, 0x2, R231 ;  /* 0x0000000203eb7824 */ /* 0x000fe200078e02e7 */
[----:B------:R-:W-:Y:S04]  /*1ee0*/  LDSM.16.M88.4 R4, [R230+0xa100] ;  /* 0x00a10000e604783b */ /* 0x000fe80000000200 */
[----:B---3--:R-:W2:Y:S04]  /*1ef0*/  LDSM.16.M88.4 R16, [R175+0x4100] ;  /* 0x00410000af10783b */ /* 0x008ea80000000200 */
[----:B-1----:R-:W1:Y:S04]  /*1f00*/  LDSM.16.M88.4 R12, [R175+0x4900] ;  /* 0x00490000af0c783b */ /* 0x002e680000000200 */
[----:B------:R-:W3:Y:S04]  /*1f10*/  LDSM.16.M88.4 R20, [R175+0x5100] ;  /* 0x00510000af14783b */ /* 0x000ee80000000200 */
[----:B------:R-:W5:Y:S04]  /*1f20*/  LDSM.16.M88.4 R24, [R175+0x5900] ;  /* 0x00590000af18783b */ /* 0x000f680000000200 */
[----:B----4-:R-:W4:Y:S01]  /*1f30*/  LDSM.16.M88.4 R8, [R230+0x8100] ;  /* 0x00810000e608783b */ /* 0x010f220000000200 */
[C---:B--2---:R-:W-:Y:S08]  /*1f40*/  HMMA.16816.F32 R40, R4.reuse, R16, RZ ;  /* 0x000000100428723c */ /* 0x044ff000000018ff */
[C---:B-1----:R-:W-:Y:S08]  /*1f50*/  HMMA.16816.F32 R56, R4.reuse, R12, RZ ;  /* 0x0000000c0438723c */ /* 0x042ff000000018ff */
[C---:B---3--:R-:W-:Y:S08]  /*1f60*/  HMMA.16816.F32 R60, R4.reuse, R20, RZ ;  /* 0x00000014043c723c */ /* 0x048ff000000018ff */
[C---:B-----5:R-:W-:Y:S08]  /*1f70*/  HMMA.16816.F32 R64, R4.reuse, R24, RZ ;  /* 0x000000180440723c */ /* 0x060ff000000018ff */
[C---:B------:R-:W-:Y:S08]  /*1f80*/  HMMA.16816.F32 R44, R4.reuse, R18, RZ ;  /* 0x00000012042c723c */ /* 0x040ff000000018ff */
[C---:B------:R-:W-:Y:S08]  /*1f90*/  HMMA.16816.F32 R76, R4.reuse, R14, RZ ;  /* 0x0000000e044c723c */ /* 0x040ff000000018ff */
[C---:B------:R-:W-:Y:S08]  /*1fa0*/  HMMA.16816.F32 R116, R4.reuse, R22, RZ ;  /* 0x000000160474723c */ /* 0x040ff000000018ff */
[----:B------:R-:W-:Y:S07]  /*1fb0*/  HMMA.16816.F32 R92, R4, R26, RZ ;  /* 0x0000001a045c723c */ /* 0x000fee00000018ff */
[----:B------:R-:W-:Y:S01]  /*1fc0*/  IMAD.U32 R6, RZ, RZ, UR14 ;  /* 0x0000000eff067e24 */ /* 0x000fe2000f8e00ff */
[----:B------:R-:W-:Y:S01]  /*1fd0*/  UMOV UR14, 0x5 ;  /* 0x00000005000e7882 */ /* 0x000fe20000000000 */
[----:B------:R-:W-:Y:S01]  /*1fe0*/  IMAD.U32 R4, RZ, RZ, UR10 ;  /* 0x0000000aff047e24 */ /* 0x000fe2000f8e00ff */
[----:B------:R-:W-:Y:S01]  /*1ff0*/  UMOV UR10, 0xffffffc0 ;  /* 0xffffffc0000a7882 */ /* 0x000fe20000000000 */
[C---:B----4-:R-:W-:Y:S01]  /*2000*/  HMMA.16816.F32 R100, R8.reuse, R18, RZ ;  /* 0x000000120864723c */ /* 0x050fe200000018ff */
[C---:B------:R-:W-:Y:S01]  /*2010*/  LEA R2, P1, R6.reuse, R30, 0x6 ;  /* 0x0000001e06027211 */ /* 0x040fe200078230ff */
[----:B------:R-:W-:Y:S01]  /*2020*/  UIMAD UR17, UR20, UR10, UR17 ;  /* 0x0000000a141172a4 */ /* 0x000fe2000f8e0211 */
[----:B------:R-:W-:Y:S01]  /*2030*/  IMAD.U32 R7, RZ, RZ, UR15 ;  /* 0x0000000fff077e24 */ /* 0x000fe2000f8e00ff */
[----:B------:R-:W-:Y:S01]  /*2040*/  USHF.L.U32 UR10, UR4, 0x5, URZ ;  /* 0x00000005040a7899 */ /* 0x000fe2000800063f */
[----:B------:R-:W-:Y:S01]  /*2050*/  LEA.HI.X R5, R6, R29, R4, 0x6, P1 ;  /* 0x0000001d06057211 */ /* 0x000fe200008f3404 */
[----:B------:R-:W-:Y:S01]  /*2060*/  USHF.L.U64.HI UR14, UR4, UR14, UR5 ;  /* 0x0000000e040e7299 */ /* 0x000fe20008010205 */
[C---:B------:R-:W-:Y:S01]  /*2070*/  LEA R4, P1, R2.reuse, c[0x0][0x1f8], 0x1 ;  /* 0x00007e0002047a11 */ /* 0x040fe200078208ff */
[----:B------:R-:W-:Y:S01]  /*2080*/  HMMA.16816.F32 R120, R8, R16, RZ ;  /* 0x000000100878723c */ /* 0x000fe200000018ff */
[----:B------:R-:W-:Y:S01]  /*2090*/  IADD3 R6, R175, 0x4100, RZ ;  /* 0x00004100af067810 */ /* 0x000fe20007ffe0ff */
[----:B------:R-:W-:Y:S01]  /*20a0*/  IMAD.U32 R18, RZ, RZ, UR10 ;  /* 0x0000000aff127e24 */ /* 0x000fe2000f8e00ff */
[----:B------:R-:W-:Y:S01]  /*20b0*/  LEA.HI.X R5, R2, c[0x0][0x1fc], R5, 0x1, P1 ;  /* 0x00007f0002057a11 */ /* 0x000fe200008f0c05 */
[----:B------:R-:W-:Y:S01]  /*20c0*/  UIADD3 UR16, UP0, UR10, 0x80, URZ ;  /* 0x000000800a107890 */ /* 0x000fe2000ff1e03f */
[----:B------:R-:W-:-:S02]  /*20d0*/  IADD3 R2, -R28, UR17, RZ ;  /* 0x000000111c027c10 */ /* 0x000fc4000fffe1ff */
[----:B------:R-:W-:Y:S01]  /*20e0*/  @P2 IADD3 R234, R6, -0x20, RZ ;  /* 0xffffffe006ea2810 */ /* 0x000fe20007ffe0ff */
[C---:B------:R-:W-:Y:S01]  /*20f0*/  HMMA.16816.F32 R88, R8.reuse, R12, RZ ;  /* 0x0000000c0858723c */ /* 0x040fe200000018ff */
[C---:B------:R-:W-:Y:S01]  /*2100*/  ISETP.LT.OR P5, PT, R2.reuse, 0x1, P3 ;  /* 0x000000010200780c */ /* 0x040fe20001fa1670 */
[----:B------:R-:W-:Y:S01]  /*2110*/  UIADD3.X UR15, URZ, UR14, URZ, UP0, !UPT ;  /* 0x0000000e3f0f7290 */ /* 0x000fe200087fe43f */
[----:B------:R-:W-:Y:S01]  /*2120*/  ISETP.LT.OR P4, PT, R2, 0x1, P0 ;  /* 0x000000010200780c */ /* 0x000fe20000781670 */
[----:B------:R-:W-:Y:S01]  /*2130*/  LDSM.16.M88.4 R32, [R234] ;  /* 0x00000000ea20783b */ /* 0x000fe20000000200 */
[----:B------:R-:W-:Y:S01]  /*2140*/  IADD3 R6, P1, R4, UR10, RZ ;  /* 0x0000000a04067c10 */ /* 0x000fe2000ff3e0ff */
[----:B------:R-:W-:Y:S01]  /*2150*/  UISETP.GT.AND UP0, UPT, UR20, UR8, UPT ;  /* 0x000000081400728c */ /* 0x000fe2000bf04270 */
[----:B------:R-:W-:Y:S01]  /*2160*/  ISETP.LT.OR P2, PT, R2, 0x11, P3 ;  /* 0x000000110200780c */ /* 0x000fe20001f41670 */
[----:B------:R-:W-:Y:S01]  /*2170*/  HMMA.16816.F32 R96, R8, R14, RZ ;  /* 0x0000000e0860723c */ /* 0x000fe200000018ff */
[----:B------:R-:W1:Y:S01]  /*2180*/  LDSM.16.M88.4 R12, [R232+0xa100] ;  /* 0x00a10000e80c783b */ /* 0x000e620000000200 */
[----:B------:R-:W-:-:S02]  /*2190*/  IADD3.X R7, R5, UR14, RZ, P1, !PT ;  /* 0x0000000e05077c10 */ /* 0x000fc40008ffe4ff */
[----:B------:R-:W-:Y:S01]  /*21a0*/  IADD3 R18, P6, P1, R18, 0x80, R4 ;  /* 0x0000008012127810 */ /* 0x000fe200079de004 */
[----:B------:R-:W2:Y:S01]  /*21b0*/  LDSM.16.M88.4 R28, [R234+0x800] ;  /* 0x00080000ea1c783b */ /* 0x000ea20000000200 */
[----:B------:R-:W-:Y:S02]  /*21c0*/  IADD3 R242, R234, 0x800, RZ ;  /* 0x00000800eaf27810 */ /* 0x000fe40007ffe0ff */
[C---:B------:R-:W-:Y:S01]  /*21d0*/  HMMA.16816.F32 R80, R8.reuse, R20, RZ ;  /* 0x000000140850723c */ /* 0x040fe200000018ff */
[----:B------:R-:W-:Y:S02]  /*21e0*/  IADD3.X R19, RZ, UR14, R5, P6, P1 ;  /* 0x0000000eff137c10 */ /* 0x000fe4000b7e2405 */
[C---:B------:R-:W-:Y:S02]  /*21f0*/  ISETP.LT.OR P1, PT, R2.reuse, 0x21, P3 ;  /* 0x000000210200780c */ /* 0x040fe40001f21670 */
[----:B------:R-:W-:Y:S02]  /*2200*/  ISETP.LT.OR P6, PT, R2, 0x21, P0 ;  /* 0x000000210200780c */ /* 0x000fe400007c1670 */
[C---:B------:R-:W-:Y:S01]  /*2210*/  IADD3 R241, R234.reuse, 0x1000, RZ ;  /* 0x00001000eaf17810 */ /* 0x040fe20007ffe0ff */
[----:B------:R-:W-:Y:S01]  /*2220*/  HMMA.16816.F32 R84, R8, R22, RZ ;  /* 0x000000160854723c */ /* 0x000fe200000018ff */
[----:B------:R-:W3:Y:S01]  /*2230*/  LDSM.16.M88.4 R20, [R234+0x1800] ;  /* 0x00180000ea14783b */ /* 0x000ee20000000200 */
[----:B------:R-:W-:-:S02]  /*2240*/  IADD3 R240, R234, 0x1800, RZ ;  /* 0x00001800eaf07810 */ /* 0x000fc40007ffe0ff */
[C---:B------:R-:W-:Y:S02]  /*2250*/  IADD3 R239, R234.reuse, 0x2000, RZ ;  /* 0x00002000eaef7810 */ /* 0x040fe40007ffe0ff */
[C---:B------:R-:W-:Y:S02]  /*2260*/  IADD3 R238, R234.reuse, 0x2800, RZ ;  /* 0x00002800eaee7810 */ /* 0x040fe40007ffe0ff */
[----:B------:R-:W-:Y:S01]  /*2270*/  HMMA.16816.F32 R72, R8, R24, RZ ;  /* 0x000000180848723c */ /* 0x000fe200000018ff */
[C---:B------:R-:W-:Y:S02]  /*2280*/  IADD3 R237, R234.reuse, 0x3000, RZ ;  /* 0x00003000eaed7810 */ /* 0x040fe40007ffe0ff */
[----:B------:R-:W-:-:S05]  /*2290*/  IADD3 R236, R234, 0x3800, RZ ;  /* 0x00003800eaec7810 */ /* 0x000fca0007ffe0ff */
[----:B------:R-:W-:Y:S01]  /*22a0*/  HMMA.16816.F32 R68, R8, R26, RZ ;  /* 0x0000001a0844723c */ /* 0x000fe200000018ff */
[----:B------:R-:W4:Y:S04]  /*22b0*/  LDSM.16.M88.4 R24, [R234+0x1000] ;  /* 0x00100000ea18783b */ /* 0x000f280000000200 */
[----:B------:R-:W5:Y:S04]  /*22c0*/  LDSM.16.M88.4 R8, [R232+0x8100] ;  /* 0x00810000e808783b */ /* 0x000f680000000200 */
[----:B------:R-:W-:Y:S01]  /*22d0*/  @!PT LDS RZ, [RZ] ;  /* 0x00000000fffff984 */ /* 0x000fe20000000800 */
[----:B------:R-:W-:Y:S01]  /*22e0*/  @!PT LDS RZ, [RZ] ;  /* 0x00000000fffff984 */ /* 0x000fe20000000800 */
[----:B------:R-:W-:Y:S01]  /*22f0*/  @!PT LDS RZ, [RZ] ;  /* 0x00000000fffff984 */ /* 0x000fe20000000800 */
[----:B------:R4:W-:Y:S01]  /*2300*/  LDGSTS.E.BYPASS.LTC128B.128 [R243+0x100], [R4.64], !P5 ;  /* 0x0010000004f37fae */ /* 0x0009e2000e901d52 */
[C---:B------:R-:W-:Y:S01]  /*2310*/  ISETP.LT.OR P5, PT, R2.reuse, 0x11, P0 ;  /* 0x000000110200780c */ /* 0x040fe200007a1670 */
[C---:B-1----:R-:W-:Y:S02]  /*2320*/  HMMA.16816.F32 R128, R12.reuse, R34, R44 ;  /* 0x000000220c80723c */ /* 0x042fe4000000182c */
[----:B------:R4:W-:Y:S04]  /*2330*/  LDGSTS.E.BYPASS.LTC128B.128 [R243+0x2100], [R4.64+0x80], !P4 ;  /* 0x0210008004f37fae */ /* 0x0009e8000e101d52 */
[----:B------:R1:W-:Y:S02]  /*2340*/  LDGSTS.E.BYPASS.LTC128B.128 [R243+0x900], [R6.64], !P2 ;  /* 0x0090000006f37fae */ /* 0x0003e4000d101d52 */
[----:B--2---:R-:W-:Y:S04]  /*2350*/  HMMA.16816.F32 R56, R12, R28, R56 ;  /* 0x0000001c0c38723c */ /* 0x004fe80000001838 */
[----:B------:R2:W-:Y:S01]  /*2360*/  LDGSTS.E.BYPASS.LTC128B.128 [R243+0x2900], [R18.64], !P5 ;  /* 0x0290000012f37fae */ /* 0x0005e2000e901d52 */
[----:B------:R-:W-:-:S03]  /*2370*/  ISETP.LT.OR P5, PT, R2, 0x31, P3 ;  /* 0x000000310200780c */ /* 0x000fc60001fa1670 */
[C---:B---3--:R-:W-:Y:S08]  /*2380*/  HMMA.16816.F32 R64, R12.reuse, R20, R64 ;  /* 0x000000140c40723c */ /* 0x048ff00000001840 */
[----:B------:R-:W-:Y:S01]  /*2390*/  HMMA.16816.F32 R76, R12, R30, R76 ;  /* 0x0000001e0c4c723c */ /* 0x000fe2000000184c */
[----:B----4-:R-:W-:-:S07]  /*23a0*/  IADD3 R4, P4, R6, UR10, RZ ;  /* 0x0000000a06047c10 */ /* 0x010fce000ff9e0ff */
[-C--:B------:R-:W-:Y:S01]  /*23b0*/  HMMA.16816.F32 R60, R12, R24.reuse, R60 ;  /* 0x000000180c3c723c */ /* 0x080fe2000000183c */
[----:B------:R-:W-:Y:S02]  /*23c0*/  IADD3.X R5, R7, UR14, RZ, P4, !PT ;  /* 0x0000000e07057c10 */ /* 0x000fe4000a7fe4ff */
[----:B------:R-:W-:Y:S02]  /*23d0*/  IADD3 R16, P4, R4, UR10, RZ ;  /* 0x0000000a04107c10 */ /* 0x000fe4000ff9e0ff */
[----:B-1----:R-:W-:Y:S01]  /*23e0*/  IADD3 R6, P2, R6, UR16, RZ ;  /* 0x0000001006067c10 */ /* 0x002fe2000ff5e0ff */
[----:B------:R1:W-:Y:S01]  /*23f0*/  LDGSTS.E.BYPASS.LTC128B.128 [R243+0x1100], [R4.64], !P1 ;  /* 0x0110000004f37fae */ /* 0x0003e2000c901d52 */
[----:B------:R-:W-:Y:S01]  /*2400*/  IADD3.X R17, R5, UR14, RZ, P4, !PT ;  /* 0x0000000e05117c10 */ /* 0x000fe2000a7fe4ff */
[----:B-----5:R-:W-:Y:S01]  /*2410*/  HMMA.16816.F32 R132, R8, R24, R80 ;  /* 0x000000180884723c */ /* 0x020fe20000001850 */
[----:B------:R-:W-:Y:S01]  /*2420*/  ISETP.LT.OR P4, PT, R2, 0x31, P0 ;  /* 0x000000310200780c */ /* 0x000fe20000781670 */
[----:B------:R-:W-:Y:S01]  /*2430*/  IMAD.MOV.U32 R2, RZ, RZ, -0x40 ;  /* 0xffffffc0ff027424 */ /* 0x000fe200078e00ff */
[----:B------:R-:W-:-:S02]  /*2440*/  IADD3.X R7, R7, UR15, RZ, P2, !PT ;  /* 0x0000000f07077c10 */ /* 0x000fc400097fe4ff */
[----:B------:R-:W-:-:S03]  /*2450*/  LOP3.LUT P2, RZ, R36, 0x4, RZ, 0xc0, !PT ;  /* 0x0000000424ff7812 */ /* 0x000fc6000784c0ff */
[----:B------:R3:W-:Y:S01]  /*2460*/  LDGSTS.E.BYPASS.LTC128B.128 [R243+0x3100], [R6.64], !P6 ;  /* 0x0310000006f37fae */ /* 0x0007e2000f101d52 */
[----:B------:R-:W-:Y:S01]  /*2470*/  SEL R2, R2, 0x40, P2 ;  /* 0x0000004002027807 */ /* 0x000fe20001000000 */
[-C--:B------:R-:W-:Y:S02]  /*2480*/  HMMA.16816.F32 R36, R12, R32.reuse, R40 ;  /* 0x000000200c24723c */ /* 0x080fe40000001828 */
[----:B------:R2:W-:Y:S02]  /*2490*/  LDGSTS.E.BYPASS.LTC128B.128 [R243+0x1900], [R16.64], !P5 ;  /* 0x0190000010f37fae */ /* 0x0005e4000e901d52 */
[----:B------:R-:W-:Y:S02]  /*24a0*/  IMAD.IADD R229, R175, 0x1, R2 ;  /* 0x00000001afe57824 */ /* 0x000fe400078e0202 */
[----:B------:R-:W-:Y:S02]  /*24b0*/  IMAD.IADD R228, R2, 0x1, R234 ;  /* 0x0000000102e47824 */ /* 0x000fe400078e02ea */
[----:B------:R-:W-:Y:S01]  /*24c0*/  HMMA.16816.F32 R120, R8, R32, R120 ;  /* 0x000000200878723c */ /* 0x000fe20000001878 */
[----:B-1----:R-:W-:-:S07]  /*24d0*/  IADD3 R4, P1, R4, UR16, RZ ;  /* 0x0000001004047c10 */ /* 0x002fce000ff3e0ff */
[----:B------:R-:W-:Y:S01]  /*24e0*/  HMMA.16816.F32 R80, R8, R34, R100 ;  /* 0x000000220850723c */ /* 0x000fe20000001864 */
[----:B------:R-:W-:Y:S02]  /*24f0*/  IADD3.X R5, R5, UR15, RZ, P1, !PT ;  /* 0x0000000f05057c10 */ /* 0x000fe40008ffe4ff */
[----:B------:R-:W-:-:S03]  /*2500*/  PLOP3.LUT P1, PT, PT, PT, UP0, 0x80, 0x0 ;  /* 0x000000000000781c */ /* 0x000fc60003f2f008 */
[----:B------:R3:W-:Y:S02]  /*2510*/  LDGSTS.E.BYPASS.LTC128B.128 [R243+0x3900], [R4.64], !P4 ;  /* 0x0390000004f37fae */ /* 0x0007e4000e101d52 */
[C---:B------:R-:W-:Y:S02]  /*2520*/  HMMA.16816.F32 R124, R8.reuse, R28, R88 ;  /* 0x0000001c087c723c */ /* 0x040fe40000001858 */
[----:B------:R-:W-:Y:S04]  /*2530*/  LDSM.16.M88.4 R52, [R229+0x4100] ;  /* 0x00410000e534783b */ /* 0x000fe80000000200 */
[----:B--2---:R-:W1:Y:S02]  /*2540*/  LDSM.16.M88.4 R16, [R231+0xa100] ;  /* 0x00a10000e710783b */ /* 0x004e640000000200 */
[C---:B------:R-:W-:Y:S02]  /*2550*/  HMMA.16816.F32 R136, R8.reuse, R20, R72 ;  /* 0x000000140888723c */ /* 0x040fe40000001848 */
[----:B------:R-:W2:Y:S04]  /*2560*/  LDSM.16.M88.4 R48, [R229+0x4900] ;  /* 0x00490000e530783b */ /* 0x000ea80000000200 */
[----:B------:R-:W4:Y:S02]  /*2570*/  LDSM.16.M88.4 R44, [R229+0x5100] ;  /* 0x00510000e52c783b */ /* 0x000f240000000200 */
[C---:B------:R-:W-:Y:S02]  /*2580*/  HMMA.16816.F32 R32, R8.reuse, R30, R96 ;  /* 0x0000001e0820723c */ /* 0x040fe40000001860 */
[----:B------:R-:W-:Y:S04]  /*2590*/  LDSM.16.M88.4 R40, [R229+0x5900] ;  /* 0x00590000e528783b */ /* 0x000fe80000000200 */
[----:B------:R-:W-:Y:S02]  /*25a0*/  LDSM.16.M88.4 R28, [R228] ;  /* 0x00000000e41c783b */ /* 0x000fe40000000200 */
[C---:B------:R-:W-:Y:S02]  /*25b0*/  HMMA.16816.F32 R104, R8.reuse, R26, R84 ;  /* 0x0000001a0868723c */ /* 0x040fe40000001854 */
[----:B---3--:R-:W-:Y:S04]  /*25c0*/  LDSM.16.M88.4 R4, [R233+0xa100] ;  /* 0x00a10000e904783b */ /* 0x008fe80000000200 */
[----:B------:R-:W0:Y:S02]  /*25d0*/  LDGDEPBAR ;  /* 0x00000000000079af */ /* 0x000e240000000000 */
[----:B------:R-:W-:Y:S02]  /*25e0*/  HMMA.16816.F32 R100, R8, R22, R68 ;  /* 0x000000160864723c */ /* 0x000fe40000001844 */
[----:B------:R-:W3:Y:S06]  /*25f0*/  LDSM.16.M88.4 R8, [R231+0x8100] ;  /* 0x00810000e708783b */ /* 0x000eec0000000200 */
[C---:B------:R-:W-:Y:S01]  /*2600*/  HMMA.16816.F32 R116, R12.reuse, R26, R116 ;  /* 0x0000001a0c74723c */ /* 0x040fe20000001874 */
[----:B------:R-:W5:Y:S07]  /*2610*/  LDSM.16.M88.4 R24, [R228+0x800] ;  /* 0x00080000e418783b */ /* 0x000f6e0000000200 */
[----:B------:R-:W-:Y:S01]  /*2620*/  HMMA.16816.F32 R112, R12, R22, R92 ;  /* 0x000000160c70723c */ /* 0x000fe2000000185c */
[----:B------:R-:W5:Y:S04]  /*2630*/  LDSM.16.M88.4 R12, [R233+0x8100] ;  /* 0x00810000e90c783b */ /* 0x000f680000000200 */
[----:B------:R-:W5:Y:S03]  /*2640*/  LDSM.16.M88.4 R20, [R228+0x1000] ;  /* 0x00100000e414783b */ /* 0x000f660000000200 */
[C---:B-1----:R-:W-:Y:S01]  /*2650*/  HMMA.16816.F32 R72, R16.reuse, R52, R36 ;  /* 0x000000341048723c */ /* 0x042fe20000001824 */
[----:B------:R-:W1:Y:S07]  /*2660*/  LDSM.16.M88.4 R36, [R228+0x1800] ;  /* 0x00180000e424783b */ /* 0x000e6e0000000200 */
[C---:B--2---:R-:W-:Y:S08]  /*2670*/  HMMA.16816.F32 R108, R16.reuse, R48, R56 ;  /* 0x00000030106c723c */ /* 0x044ff00000001838 */
[C---:B----4-:R-:W-:Y:S08]  /*2680*/  HMMA.16816.F32 R96, R16.reuse, R44, R60 ;  /* 0x0000002c1060723c */ /* 0x050ff0000000183c */
[----:B------:R-:W-:Y:S08]  /*2690*/  HMMA.16816.F32 R92, R16, R54, R128 ;  /* 0x00000036105c723c */ /* 0x000ff00000001880 */
[C---:B---3--:R-:W-:Y:S08]  /*26a0*/  HMMA.16816.F32 R84, R8.reuse, R52, R120 ;  /* 0x000000340854723c */ /* 0x048ff00000001878 */
[----:B------:R-:W-:Y:S08]  /*26b0*/  HMMA.16816.F32 R80, R8, R54, R80 ;  /* 0x000000360850723c */ /* 0x000ff00000001850 */
[C---:B------:R-:W-:Y:S08]  /*26c0*/  HMMA.16816.F32 R88, R16.reuse, R40, R64 ;  /* 0x000000281058723c */ /* 0x040ff00000001840 */
[C---:B------:R-:W-:Y:S08]  /*26d0*/  HMMA.16816.F32 R76, R16.reuse, R50, R76 ;  /* 0x00000032104c723c */ /* 0x040ff0000000184c */
[C---:B------:R-:W-:Y:S08]  /*26e0*/  HMMA.16816.F32 R68, R16.reuse, R46, R116 ;  /* 0x0000002e1044723c */ /* 0x040ff00000001874 */
[----:B------:R-:W-:Y:S08]  /*26f0*/  HMMA.16816.F32 R56, R16, R42, R112 ;  /* 0x0000002a1038723c */ /* 0x000ff00000001870 */
[C---:B------:R-:W-:Y:S08]  /*2700*/  HMMA.16816.F32 R60, R8.reuse, R50, R32 ;  /* 0x00000032083c723c */ /* 0x040ff00000001820 */
[C---:B------:R-:W-:Y:S08]  /*2710*/  HMMA.16816.F32 R52, R8.reuse, R44, R132 ;  /* 0x0000002c0834723c */ /* 0x040ff00000001884 */
[C---:B------:R-:W-:Y:S01]  /*2720*/  HMMA.16816.F32 R64, R8.reuse, R48, R124 ;  /* 0x000000300840723c */ /* 0x040fe2000000187c */
[----:B------:R-:W-:Y:S07]  /*2730*/  LDSM.16.M88.4 R48, [R175+0x6100] ;  /* 0x00610000af30783b */ /* 0x000fee0000000200 */
[C---:B------:R-:W-:Y:S08]  /*2740*/  HMMA.16816.F32 R44, R8.reuse, R46, R104 ;  /* 0x0000002e082c723c */ /* 0x040ff00000001868 */
[C---:B------:R-:W-:Y:S08]  /*2750*/  HMMA.16816.F32 R32, R8.reuse, R40, R136 ;  /* 0x000000280820723c */ /* 0x040ff00000001888 */
[----:B------:R-:W-:Y:S01]  /*2760*/  HMMA.16816.F32 R16, R8, R42, R100 ;  /* 0x0000002a0810723c */ /* 0x000fe20000001864 */
[----:B------:R-:W-:Y:S04]  /*2770*/  LDSM.16.M88.4 R8, [R230+0xe100] ;  /* 0x00e10000e608783b */ /* 0x000fe80000000200 */
[----:B------:R-:W2:Y:S03]  /*2780*/  LDSM.16.M88.4 R40, [R175+0x6900] ;  /* 0x00690000af28783b */ /* 0x000ea60000000200 */
[C---:B------:R-:W-:Y:S08]  /*2790*/  HMMA.16816.F32 R100, R4.reuse, R30, R92 ;  /* 0x0000001e0464723c */ /* 0x040ff0000000185c */
[----:B-----5:R-:W-:Y:S08]  /*27a0*/  HMMA.16816.F32 R120, R4, R24, R108 ;  /* 0x000000180478723c */ /* 0x020ff0000000186c */
[C---:B------:R-:W-:Y:S08]  /*27b0*/  HMMA.16816.F32 R128, R12.reuse, R28, R84 ;  /* 0x0000001c0c80723c */ /* 0x040ff00000001854 */
[C---:B------:R-:W-:Y:S08]  /*27c0*/  HMMA.16816.F32 R124, R12.reuse, R30, R80 ;  /* 0x0000001e0c7c723c */ /* 0x040ff00000001850 */
[C---:B------:R-:W-:Y:S08]  /*27d0*/  HMMA.16816.F32 R116, R12.reuse, R24, R64 ;  /* 0x000000180c74723c */ /* 0x040ff00000001840 */
[C---:B------:R-:W-:Y:S08]  /*27e0*/  HMMA.16816.F32 R112, R12.reuse, R26, R60 ;  /* 0x0000001a0c70723c */ /* 0x040ff0000000183c */
[C---:B------:R-:W-:Y:S01]  /*27f0*/  HMMA.16816.F32 R108, R12.reuse, R20, R52 ;  /* 0x000000140c6c723c */ /* 0x040fe20000001834 */
[----:B------:R-:W-:Y:S07]  /*2800*/  LDSM.16.M88.4 R52, [R234+0x3800] ;  /* 0x00380000ea34783b */ /* 0x000fee0000000200 */
[C---:B------:R-:W-:Y:S01]  /*2810*/  HMMA.16816.F32 R84, R12.reuse, R22, R44 ;  /* 0x000000160c54723c */ /* 0x040fe2000000182c */
[----:B------:R-:W-:Y:S07]  /*2820*/  LDSM.16.M88.4 R44, [R234+0x3000] ;  /* 0x00300000ea2c783b */ /* 0x000fee0000000200 */
[C---:B-1----:R-:W-:Y:S01]  /*2830*/  HMMA.16816.F32 R104, R12.reuse, R36, R32 ;  /* 0x000000240c68723c */ /* 0x042fe20000001820 */
[----:B------:R-:W-:Y:S07]  /*2840*/  LDSM.16.M88.4 R32, [R175+0x7100] ;  /* 0x00710000af20783b */ /* 0x000fee0000000200 */
[----:B------:R-:W-:Y:S01]  /*2850*/  HMMA.16816.F32 R92, R12, R38, R16 ;  /* 0x000000260c5c723c */ /* 0x000fe20000001810 */
[----:B------:R-:W1:Y:S04]  /*2860*/  LDSM.16.M88.4 R12, [R230+0xc100] ;  /* 0x00c10000e60c783b */ /* 0x000e680000000200 */
[----:B------:R-:W3:Y:S03]  /*2870*/  LDSM.16.M88.4 R16, [R175+0x7900] ;  /* 0x00790000af10783b */ /* 0x000ee60000000200 */
[C---:B------:R-:W-:Y:S01]  /*2880*/  HMMA.16816.F32 R76, R4.reuse, R26, R76 ;  /* 0x0000001a044c723c */ /* 0x040fe2000000184c */
[----:B------:R-:W-:Y:S07]  /*2890*/  LDSM.16.M88.4 R24, [R234+0x2800] ;  /* 0x00280000ea18783b */ /* 0x000fee0000000200 */
[C---:B------:R-:W-:Y:S08]  /*28a0*/  HMMA.16816.F32 R140, R4.reuse, R20, R96 ;  /* 0x00000014048c723c */ /* 0x040ff00000001860 */
[C---:B------:R-:W-:Y:S01]  /*28b0*/  HMMA.16816.F32 R136, R4.reuse, R22, R68 ;  /* 0x000000160488723c */ /* 0x040fe20000001844 */
[----:B------:R-:W4:Y:S07]  /*28c0*/  LDSM.16.M88.4 R20, [R232+0xc100] ;  /* 0x00c10000e814783b */ /* 0x000f2e0000000200 */
[C---:B------:R-:W-:Y:S01]  /*28d0*/  HMMA.16816.F32 R72, R4.reuse, R28, R72 ;  /* 0x0000001c0448723c */ /* 0x040fe20000001848 */
[----:B------:R-:W-:Y:S07]  /*28e0*/  LDSM.16.M88.4 R28, [R234+0x2000] ;  /* 0x00200000ea1c783b */ /* 0x000fee0000000200 */
[C---:B------:R-:W-:Y:S08]  /*28f0*/  HMMA.16816.F32 R96, R4.reuse, R36, R88 ;  /* 0x000000240460723c */ /* 0x040ff00000001858 */
[----:B------:R-:W-:Y:S01]  /*2900*/  HMMA.16816.F32 R132, R4, R38, R56 ;  /* 0x000000260484723c */ /* 0x000fe20000001838 */
[----:B------:R-:W5:Y:S07]  /*2910*/  LDSM.16.M88.4 R4, [R232+0xe100] ;  /* 0x00e10000e804783b */ /* 0x000f6e0000000200 */
[C---:B--2---:R-:W-:Y:S08]  /*2920*/  HMMA.16816.F32 R60, R8.reuse, R40, R120 ;  /* 0x00000028083c723c */ /* 0x044ff00000001878 */
[----:B------:R-:W-:Y:S08]  /*2930*/  HMMA.16816.F32 R56, R8, R42, R76 ;  /* 0x0000002a0838723c */ /* 0x000ff0000000184c */
[C---:B-1----:R-:W-:Y:S08]  /*2940*/  HMMA.16816.F32 R36, R12.reuse, R40, R116 ;  /* 0x000000280c24723c */ /* 0x042ff00000001874 */
[----:B------:R-:W-:Y:S08]  /*2950*/  HMMA.16816.F32 R40, R12, R42, R112 ;  /* 0x0000002a0c28723c */ /* 0x000ff00000001870 */
[C---:B------:R-:W-:Y:S08]  /*2960*/  HMMA.16816.F32 R68, R8.reuse, R50, R100 ;  /* 0x000000320844723c */ /* 0x040ff00000001864 */
[C---:B------:R-:W-:Y:S08]  /*2970*/  HMMA.16816.F32 R72, R8.reuse, R48, R72 ;  /* 0x000000300848723c */ /* 0x040ff00000001848 */
[C---:B------:R-:W-:Y:S08]  /*2980*/  HMMA.16816.F32 R88, R8.reuse, R32, R140 ;  /* 0x000000200858723c */ /* 0x040ff0000000188c */
[C---:B------:R-:W-:Y:S08]  /*2990*/  HMMA.16816.F32 R100, R8.reuse, R34, R136 ;  /* 0x000000220864723c */ /* 0x040ff00000001888 */
[C---:B---3--:R-:W-:Y:S08]  /*29a0*/  HMMA.16816.F32 R96, R8.reuse, R16, R96 ;  /* 0x000000100860723c */ /* 0x048ff00000001860 */
[----:B------:R-:W-:Y:S08]  /*29b0*/  HMMA.16816.F32 R80, R8, R18, R132 ;  /* 0x000000120850723c */ /* 0x000ff00000001884 */
[C---:B------:R-:W-:Y:S08]  /*29c0*/  HMMA.16816.F32 R76, R12.reuse, R48, R128 ;  /* 0x000000300c4c723c */ /* 0x040ff00000001880 */
[C---:B------:R-:W-:Y:S01]  /*29d0*/  HMMA.16816.F32 R64, R12.reuse, R50, R124 ;  /* 0x000000320c40723c */ /* 0x040fe2000000187c */
[----:B------:R-:W-:Y:S07]  /*29e0*/  LDSM.16.M88.4 R48, [R229+0x6100] ;  /* 0x00610000e530783b */ /* 0x000fee0000000200 */
[C---:B------:R-:W-:Y:S08]  /*29f0*/  HMMA.16816.F32 R8, R12.reuse, R32, R108 ;  /* 0x000000200c08723c */ /* 0x040ff0000000186c */
[C---:B------:R-:W-:Y:S01]  /*2a00*/  HMMA.16816.F32 R84, R12.reuse, R34, R84 ;  /* 0x000000220c54723c */ /* 0x040fe20000001854 */
[----:B------:R-:W-:Y:S07]  /*2a10*/  LDSM.16.M88.4 R32, [R229+0x7900] ;  /* 0x00790000e520783b */ /* 0x000fee0000000200 */
[C---:B------:R-:W-:Y:S08]  /*2a20*/  HMMA.16816.F32 R104, R12.reuse, R16, R104 ;  /* 0x000000100c68723c */ /* 0x040ff00000001868 */
[----:B------:R-:W-:Y:S01]  /*2a30*/  HMMA.16816.F32 R92, R12, R18, R92 ;  /* 0x000000120c5c723c */ /* 0x000fe2000000185c */
[----:B------:R-:W1:Y:S04]  /*2a40*/  LDSM.16.M88.4 R16, [R231+0xe100] ;  /* 0x00e10000e710783b */ /* 0x000e680000000200 */
[----:B------:R-:W2:Y:S03]  /*2a50*/  LDSM.16.M88.4 R12, [R231+0xc100] ;  /* 0x00c10000e70c783b */ /* 0x000ea60000000200 */
[C---:B----4-:R-:W-:Y:S01]  /*2a60*/  HMMA.16816.F32 R120, R20.reuse, R24, R36 ;  /* 0x000000181478723c */ /* 0x050fe20000001824 */
[----:B------:R-:W-:Y:S07]  /*2a70*/  LDSM.16.M88.4 R36, [R229+0x7100] ;  /* 0x00710000e524783b */ /* 0x000fee0000000200 */
[-C--:B------:R-:W-:Y:S01]  /*2a80*/  HMMA.16816.F32 R112, R20, R26.reuse, R40 ;  /* 0x0000001a1470723c */ /* 0x080fe20000001828 */
[----:B------:R-:W3:Y:S07]  /*2a90*/  LDSM.16.M88.4 R40, [R229+0x6900] ;  /* 0x00690000e528783b */ /* 0x000eee0000000200 */
[C---:B-----5:R-:W-:Y:S08]  /*2aa0*/  HMMA.16816.F32 R140, R4.reuse, R26, R56 ;  /* 0x0000001a048c723c */ /* 0x060ff00000001838 */
[C---:B------:R-:W-:Y:S08]  /*2ab0*/  HMMA.16816.F32 R116, R4.reuse, R28, R72 ;  /* 0x0000001c0474723c */ /* 0x040ff00000001848 */
[C---:B------:R-:W-:Y:S08]  /*2ac0*/  HMMA.16816.F32 R148, R4.reuse, R30, R68 ;  /* 0x0000001e0494723c */ /* 0x040ff00000001844 */
[----:B------:R-:W-:Y:S01]  /*2ad0*/  HMMA.16816.F32 R144, R4, R24, R60 ;  /* 0x000000180490723c */ /* 0x000fe2000000183c */
[----:B------:R-:W-:Y:S07]  /*2ae0*/  LDSM.16.M88.4 R24, [R228+0x3000] ;  /* 0x00300000e418783b */ /* 0x000fee0000000200 */
[C---:B------:R-:W-:Y:S08]  /*2af0*/  HMMA.16816.F32 R56, R20.reuse, R28, R76 ;  /* 0x0000001c1438723c */ /* 0x040ff0000000184c */
[----:B------:R-:W-:Y:S01]  /*2b00*/  HMMA.16816.F32 R124, R20, R30, R64 ;  /* 0x0000001e147c723c */ /* 0x000fe20000001840 */
[----:B------:R-:W-:Y:S07]  /*2b10*/  LDSM.16.M88.4 R28, [R228+0x2800] ;  /* 0x00280000e41c783b */ /* 0x000fee0000000200 */
[C---:B------:R-:W-:Y:S08]  /*2b20*/  HMMA.16816.F32 R136, R4.reuse, R44, R88 ;  /* 0x0000002c0488723c */ /* 0x040ff00000001858 */
[C---:B------:R-:W-:Y:S08]  /*2b30*/  HMMA.16816.F32 R132, R4.reuse, R46, R100 ;  /* 0x0000002e0484723c */ /* 0x040ff00000001864 */
[C---:B------:R-:W-:Y:S08]  /*2b40*/  HMMA.16816.F32 R128, R4.reuse, R52, R96 ;  /* 0x000000340480723c */ /* 0x040ff00000001860 */
[----:B------:R-:W-:Y:S01]  /*2b50*/  HMMA.16816.F32 R60, R4, R54, R80 ;  /* 0x00000036043c723c */ /* 0x000fe20000001850 */
[----:B------:R-:W4:Y:S07]  /*2b60*/  LDSM.16.M88.4 R4, [R235+0xe100] ;  /* 0x00e10000eb04783b */ /* 0x000f2e0000000200 */
[C---:B------:R-:W-:Y:S01]  /*2b70*/  HMMA.16816.F32 R108, R20.reuse, R44, R8 ;  /* 0x0000002c146c723c */ /* 0x040fe20000001808 */
[----:B------:R-:W5:Y:S07]  /*2b80*/  LDSM.16.M88.4 R8, [R233+0xc100] ;  /* 0x00c10000e908783b */ /* 0x000f6e0000000200 */
[C---:B------:R-:W-:Y:S01]  /*2b90*/  HMMA.16816.F32 R68, R20.reuse, R46, R84 ;  /* 0x0000002e1444723c */ /* 0x040fe20000001854 */
[----:B------:R-:W3:Y:S07]  /*2ba0*/  LDSM.16.M88.4 R44, [R228+0x2000] ;  /* 0x00200000e42c783b */ /* 0x000eee0000000200 */
[C---:B------:R-:W-:Y:S08]  /*2bb0*/  HMMA.16816.F32 R72, R20.reuse, R52, R104 ;  /* 0x000000341448723c */ /* 0x040ff00000001868 */
[----:B------:R-:W-:Y:S01]  /*2bc0*/  HMMA.16816.F32 R64, R20, R54, R92 ;  /* 0x000000361440723c */ /* 0x000fe2000000185c */
[----:B------:R-:W4:Y:S01]  /*2bd0*/  LDSM.16.M88.4 R20, [R228+0x3800] ;  /* 0x00380000e414783b */ /* 0x000f220000000200 */
[----:B------:R-:W-:-:S06]  /*2be0*/  DEPBAR.LE SB0, 0x0 ;  /* 0x000080000000791a */ /* 0x000fcc0000000000 */
[C---:B-1----:R-:W-:Y:S08]  /*2bf0*/  HMMA.16816.F32 R100, R16.reuse, R48, R116 ;  /* 0x000000301064723c */ /* 0x042ff00000001874 */
[----:B------:R-:W-:Y:S08]  /*2c00*/  HMMA.16816.F32 R96, R16, R50, R148 ;  /* 0x000000321060723c */ /* 0x000ff00000001894 */
[C---:B--2---:R-:W-:Y:S08]  /*2c10*/  HMMA.16816.F32 R56, R12.reuse, R48, R56 ;  /* 0x000000300c38723c */ /* 0x044ff00000001838 */
[----:B------:R-:W-:Y:S08]  /*2c20*/  HMMA.16816.F32 R52, R12, R50, R124 ;  /* 0x000000320c34723c */ /* 0x000ff0000000187c */
[C---:B---3--:R-:W-:Y:S08]  /*2c30*/  HMMA.16816.F32 R92, R16.reuse, R40, R144 ;  /* 0x00000028105c723c */ /* 0x048ff00000001890 */
[C---:B------:R-:W-:Y:S08]  /*2c40*/  HMMA.16816.F32 R88, R16.reuse, R42, R140 ;  /* 0x0000002a1058723c */ /* 0x040ff0000000188c */
[C---:B------:R-:W-:Y:S08]  /*2c50*/  HMMA.16816.F32 R84, R16.reuse, R36, R136 ;  /* 0x000000241054723c */ /* 0x040ff00000001888 */
[C---:B------:R-:W-:Y:S08]  /*2c60*/  HMMA.16816.F32 R80, R16.reuse, R38, R132 ;  /* 0x000000261050723c */ /* 0x040ff00000001884 */
[C---:B------:R-:W-:Y:S08]  /*2c70*/  HMMA.16816.F32 R76, R16.reuse, R32, R128 ;  /* 0x00000020104c723c */ /* 0x040ff00000001880 */
[----:B------:R-:W-:Y:S08]  /*2c80*/  HMMA.16816.F32 R60, R16, R34, R60 ;  /* 0x00000022103c723c */ /* 0x000ff0000000183c */
[C---:B------:R-:W-:Y:S08]  /*2c90*/  HMMA.16816.F32 R48, R12.reuse, R40, R120 ;  /* 0x000000280c30723c */ /* 0x040ff00000001878 */
[C---:B------:R-:W-:Y:S08]  /*2ca0*/  HMMA.16816.F32 R104, R12.reuse, R36, R108 ;  /* 0x000000240c68723c */ /* 0x040ff0000000186c */
[C---:B------:R-:W-:Y:S08]  /*2cb0*/  HMMA.16816.F32 R40, R12.reuse, R42, R112 ;  /* 0x0000002a0c28723c */ /* 0x040ff00000001870 */
[C---:B------:R-:W-:Y:S08]  /*2cc0*/  HMMA.16816.F32 R36, R12.reuse, R38, R68 ;  /* 0x000000260c24723c */ /* 0x040ff00000001844 */
[C---:B------:R-:W-:Y:S08]  /*2cd0*/  HMMA.16816.F32 R16, R12.reuse, R32, R72 ;  /* 0x000000200c10723c */ /* 0x040ff00000001848 */
[----:B------:R-:W-:Y:S08]  /*2ce0*/  HMMA.16816.F32 R12, R12, R34, R64 ;  /* 0x000000220c0c723c */ /* 0x000ff00000001840 */
[C---:B----4-:R-:W-:Y:S08]  /*2cf0*/  HMMA.16816.F32 R92, R4.reuse, R28, R92 ;  /* 0x0000001c045c723c */ /* 0x050ff0000000185c */
[----:B------:R-:W-:Y:S08]  /*2d00*/  HMMA.16816.F32 R88, R4, R30, R88 ;  /* 0x0000001e0458723c */ /* 0x000ff00000001858 */
[----:B-----5:R-:W-:Y:S08]  /*2d10*/  HMMA.16816.F32 R48, R8, R28, R48 ;  /* 0x0000001c0830723c */ /* 0x020ff00000001830 */
[C---:B------:R-:W-:Y:S08]  /*2d20*/  HMMA.16816.F32 R100, R4.reuse, R44, R100 ;  /* 0x0000002c0464723c */ /* 0x040ff00000001864 */
[C---:B------:R-:W-:Y:S08]  /*2d30*/  HMMA.16816.F32 R96, R4.reuse, R46, R96 ;  /* 0x0000002e0460723c */ /* 0x040ff00000001860 */
[C---:B------:R-:W-:Y:S08]  /*2d40*/  HMMA.16816.F32 R84, R4.reuse, R24, R84 ;  /* 0x000000180454723c */ /* 0x040ff00000001854 */
[C---:B------:R-:W-:Y:S08]  /*2d50*/  HMMA.16816.F32 R80, R4.reuse, R26, R80 ;  /* 0x0000001a0450723c */ /* 0x040ff00000001850 */
[C---:B------:R-:W-:Y:S08]  /*2d60*/  HMMA.16816.F32 R76, R4.reuse, R20, R76 ;  /* 0x00000014044c723c */ /* 0x040ff0000000184c */
[----:B------:R-:W-:Y:S07]  /*2d70*/  HMMA.16816.F32 R60, R4, R22, R60 ;  /* 0x00000016043c723c */ /* 0x000fee000000183c */
[----:B------:R-:W-:Y:S01]  /*2d80*/  LOP3.LUT R4, R153, R152, RZ, 0xfc, !PT ;  /* 0x0000009899047212 */ /* 0x000fe200078efcff */
        /* <DEDUP_REMOVED lines=8> */
[----:B------:R-:W-:Y:S05]  /*2e10*/  @!P1 BRA `(.L_x_110) ;  /* 0x0000024000009947 */ /* 0x000fea0003800000 */
[----:B------:R-:W-:-:S04]  /*2e20*/  UIADD3 UR5, UR21, -0x2, URZ ;  /* 0xfffffffe15057890 */ /* 0x000fc8000fffe03f */
[----:B------:R-:W-:Y:S02]  /*2e30*/  USHF.R.S32.HI UR4, URZ, 0x1f, UR5 ;  /* 0x0000001f3f047899 */ /* 0x000fe40008011405 */
[----:B------:R-:W-:Y:S01]  /*2e40*/  UIMAD UR22, UR22, UR5, URZ ;  /* 0x00000005161672a4 */ /* 0x000fe2000f8e023f */
[----:B------:R-:W-:Y:S01]  /*2e50*/  IMAD.WIDE.U32 R8, R154, UR5, R156 ;  /* 0x000000059a087c25 */ /* 0x000fe2000f8e009c */
[----:B------:R-:W-:Y:S02]  /*2e60*/  USHF.L.U32 UR5, UR6, 0x5, URZ ;  /* 0x0000000506057899 */ /* 0x000fe4000800063f */
[----:B------:R-:W-:Y:S02]  /*2e70*/  UIMAD UR4, UR4, UR23, UR22 ;  /* 0x00000017040472a4 */ /* 0x000fe4000f8e0216 */
[----:B------:R-:W-:Y:S01]  /*2e80*/  LEA R6, P1, R8, c[0x0][0x1c8], 0x1 ;  /* 0x0000720008067a11 */ /* 0x000fe200078208ff */
[----:B------:R-:W-:Y:S01]  /*2e90*/  USHF.L.U64.HI UR6, UR6, 0x5, UR7 ;  /* 0x0000000506067899 */ /* 0x000fe20008010207 */
[----:B------:R-:W-:Y:S01]  /*2ea0*/  IMAD.U32 R5, RZ, RZ, UR5 ;  /* 0x00000005ff057e24 */ /* 0x000fe2000f8e00ff */
[----:B------:R-:W-:Y:S01]  /*2eb0*/  UIADD3 UR7, UP0, UR12, 0x80, URZ ;  /* 0x000000800c077890 */ /* 0x000fe2000ff1e03f */
[----:B------:R-:W-:-:S03]  /*2ec0*/  IADD3 R2, R9, UR4, RZ ;  /* 0x0000000409027c10 */ /* 0x000fc6000fffe0ff */
[----:B------:R-:W-:Y:S01]  /*2ed0*/  UIADD3.X UR4, URZ, UR9, URZ, UP0, !UPT ;  /* 0x000000093f047290 */ /* 0x000fe200087fe43f */
[----:B------:R-:W-:Y:S02]  /*2ee0*/  LEA.HI.X R7, R8, c[0x0][0x1cc], R2, 0x1, P1 ;  /* 0x0000730008077a11 */ /* 0x000fe400008f0c02 */
[----:B------:R-:W-:Y:S02]  /*2ef0*/  IADD3 R8, P4, R6, UR5, RZ ;  /* 0x0000000506087c10 */ /* 0x000fe4000ff9e0ff */
[----:B------:R-:W-:Y:S01]  /*2f00*/  IADD3 R14, P2, P1, R5, 0x80, R6 ;  /* 0x00000080050e7810 */ /* 0x000fe2000795e006 */
[----:B------:R-:W-:Y:S01]  /*2f10*/  @!PT LDS RZ, [RZ] ;  /* 0x00000000fffff984 */ /* 0x000fe20000000800 */
[----:B------:R-:W-:Y:S01]  /*2f20*/  @!PT LDS RZ, [RZ] ;  /* 0x00000000fffff984 */ /* 0x000fe20000000800 */
[----:B------:R-:W-:Y:S01]  /*2f30*/  @!PT LDS RZ, [RZ] ;  /* 0x00000000fffff984 */ /* 0x000fe20000000800 */
[----:B------:R1:W-:Y:S01]  /*2f40*/  LDGSTS.E.BYPASS.LTC128B.128 [R243+0x4100], [R6.64], !P3 ;  /* 0x0410000006f37fae */ /* 0x0003e2000d901d52 */
[----:B------:R-:W-:Y:S02]  /*2f50*/  IADD3.X R9, R7, UR6, RZ, P4, !PT ;  /* 0x0000000607097c10 */ /* 0x000fe4000a7fe4ff */
[----:B------:R-:W-:Y:S01]  /*2f60*/  IADD3.X R15, RZ, UR6, R7, P2, P1 ;  /* 0x00000006ff0f7c10 */ /* 0x000fe200097e2407 */
[----:B------:R1:W-:Y:S01]  /*2f70*/  LDGSTS.E.BYPASS.LTC128B.128 [R243+0x6100], [R6.64+0x80], !P0 ;  /* 0x0610008006f37fae */ /* 0x0003e2000c101d52 */
[----:B------:R-:W-:-:S03]  /*2f80*/  IADD3 R12, P4, R8, UR7, RZ ;  /* 0x00000007080c7c10 */ /* 0x000fc6000ff9e0ff */
[----:B------:R2:W-:Y:S01]  /*2f90*/  LDGSTS.E.BYPASS.LTC128B.128 [R243+0x4900], [R8.64], !P3 ;  /* 0x0490000008f37fae */ /* 0x0005e2000d901d52 */
[----:B------:R-:W-:-:S03]  /*2fa0*/  IADD3.X R13, R9, UR4, RZ, P4, !PT ;  /* 0x00000004090d7c10 */ /* 0x000fc6000a7fe4ff */
[----:B------:R3:W-:Y:S01]  /*2fb0*/  LDGSTS.E.BYPASS.LTC128B.128 [R243+0x6900], [R14.64], !P0 ;  /* 0x069000000ef37fae */ /* 0x0007e2000c101d52 */
[----:B-1----:R-:W-:-:S04]  /*2fc0*/  IADD3 R6, P5, R8, UR5, RZ ;  /* 0x0000000508067c10 */ /* 0x002fc8000ffbe0ff */
[C---:B------:R-:W-:Y:S02]  /*2fd0*/  IADD3 R10, P2, R6.reuse, UR5, RZ ;  /* 0x00000005060a7c10 */ /* 0x040fe4000ff5e0ff */
[----:B------:R-:W-:Y:S02]  /*2fe0*/  IADD3.X R7, R9, UR6, RZ, P5, !PT ;  /* 0x0000000609077c10 */ /* 0x000fe4000affe4ff */
[----:B--2---:R-:W-:Y:S02]  /*2ff0*/  IADD3 R8, P1, R6, UR7, RZ ;  /* 0x0000000706087c10 */ /* 0x004fe4000ff3e0ff */
[C---:B------:R-:W-:Y:S01]  /*3000*/  IADD3.X R11, R7.reuse, UR6, RZ, P2, !PT ;  /* 0x00000006070b7c10 */ /* 0x040fe200097fe4ff */
[----:B------:R3:W-:Y:S01]  /*3010*/  LDGSTS.E.BYPASS.LTC128B.128 [R243+0x5100], [R6.64], !P3 ;  /* 0x0510000006f37fae */ /* 0x0007e2000d901d52 */
[----:B------:R-:W-:-:S03]  /*3020*/  IADD3.X R9, R7, UR4, RZ, P1, !PT ;  /* 0x0000000407097c10 */ /* 0x000fc60008ffe4ff */
[----:B------:R3:W-:Y:S04]  /*3030*/  LDGSTS.E.BYPASS.LTC128B.128 [R243+0x7100], [R12.64], !P0 ;  /* 0x071000000cf37fae */ /* 0x0007e8000c101d52 */
[----:B------:R3:W-:Y:S04]  /*3040*/  LDGSTS.E.BYPASS.LTC128B.128 [R243+0x5900], [R10.64], !P3 ;  /* 0x059000000af37fae */ /* 0x0007e8000d901d52 */
[----:B------:R3:W-:Y:S02]  /*3050*/  LDGSTS.E.BYPASS.LTC128B.128 [R243+0x7900], [R8.64], !P0 ;  /* 0x0790000008f37fae */ /* 0x0007e4000c101d52 */
.L_x_110:
[----:B------:R-:W-:Y:S01]  /*3060*/  LOP3.LUT R2, R155, 0xffffffe0, RZ, 0xc0, !PT ;  /* 0xffffffe09b027812 */ /* 0x000fe200078ec0ff */
[----:B---3--:R-:W-:Y:S01]  /*3070*/  IMAD.U32 R6, RZ, RZ, UR17 ;  /* 0x00000011ff067e24 */ /* 0x008fe2000f8e00ff */
[----:B------:R-:W-:Y:S01]  /*3080*/  STL [R1+0x80], R243 ;  /* 0x000080f301007387 */ /* 0x000fe20000100800 */
[----:B------:R-:W-:-:S02]  /*3090*/  IMAD.SHL.U32 R224, R4, 0x2, RZ ;  /* 0x0000000204e07824 */ /* 0x000fc400078e00ff */
[----:B------:R-:W-:Y:S01]  /*30a0*/  IMAD.IADD R2, R168, 0x1, -R2 ;  /* 0x00000001a8027824 */ /* 0x000fe200078e0a02 */
[----:B------:R1:W-:Y:S01]  /*30b0*/  STL [R1+0x7c], R242 ;  /* 0x00007cf201007387 */ /* 0x0003e20000100800 */
[----:B------:R-:W-:Y:S01]  /*30c0*/  IMAD R225, R3, 0x2, R224 ;  /* 0x0000000203e17824 */ /* 0x000fe200078e02e0 */
[C---:B------:R-:W-:Y:S02]  /*30d0*/  LEA R227, R0.reuse, R224, 0x1 ;  /* 0x000000e000e37211 */ /* 0x040fe400078e08ff */
[----:B------:R-:W-:Y:S01]  /*30e0*/  SHF.R.S32.HI R5, RZ, 0x1f, R2 ;  /* 0x0000001fff057819 */ /* 0x000fe20000011402 */
[----:B------:R2:W-:Y:S01]  /*30f0*/  STL [R1+0x78], R241 ;  /* 0x000078f101007387 */ /* 0x0005e20000100800 */
[----:B------:R-:W-:Y:S02]  /*3100*/  IMAD R226, R0, 0x2, R225 ;  /* 0x0000000200e27824 */ /* 0x000fe400078e02e1 */
[----:B------:R-:W-:Y:S01]  /*3110*/  LEA.HI R5, R5, R2, RZ, 0x2 ;  /* 0x0000000205057211 */ /* 0x000fe200078f10ff */
[----:B------:R-:W-:Y:S03]  /*3120*/  STL [R1+0x74], R240 ;  /* 0x000074f001007387 */ /* 0x000fe60000100800 */
[----:B------:R-:W-:Y:S01]  /*3130*/  LOP3.LUT R5, R5, 0x7ffffffc, RZ, 0xc0, !PT ;  /* 0x7ffffffc05057812 */ /* 0x000fe200078ec0ff */
[----:B------:R-:W-:Y:S03]  /*3140*/  STL [R1+0x70], R239 ;  /* 0x000070ef01007387 */ /* 0x000fe60000100800 */
[----:B------:R-:W-:Y:S01]  /*3150*/  IADD3 R2, R2, -R5, RZ ;  /* 0x8000000502027210 */ /* 0x000fe20007ffe0ff */
[----:B------:R-:W-:Y:S04]  /*3160*/  STL [R1+0x6c], R238 ;  /* 0x00006cee01007387 */ /* 0x000fe80000100800 */
[----:B------:R-:W-:Y:S01]  /*3170*/  IMAD R8, R2, -0x2, R6 ;  /* 0xfffffffe02087824 */ /* 0x000fe200078e0206 */
[----:B------:R-:W-:Y:S04]  /*3180*/  STL [R1+0x68], R237 ;  /* 0x000068ed01007387 */ /* 0x000fe80000100800 */
[C---:B------:R-:W-:Y:S01]  /*3190*/  ISETP.GT.AND P4, PT, R8.reuse, RZ, PT ;  /* 0x000000ff0800720c */ /* 0x040fe20003f84270 */
[----:B------:R-:W-:Y:S01]  /*31a0*/  STL [R1+0x64], R236 ;  /* 0x000064ec01007387 */ /* 0x000fe20000100800 */
[----:B------:R-:W-:-:S02]  /*31b0*/  ISETP.GT.AND P2, PT, R8, 0x1, PT ;  /* 0x000000010800780c */ /* 0x000fc40003f44270 */
[----:B------:R-:W-:Y:S01]  /*31c0*/  FSEL R6, R100, -INF , P4 ;  /* 0xff80000064067808 */ /* 0x000fe20002000000 */
[----:B------:R-:W-:Y:S01]  /*31d0*/  STL [R1+0x60], R235 ;  /* 0x000060eb01007387 */ /* 0x000fe20000100800 */
[----:B------:R-:W-:Y:S02]  /*31e0*/  FSEL R7, R101, -INF , P2 ;  /* 0xff80000065077808 */ /* 0x000fe40001000000 */
[C---:B------:R-:W-:Y:S01]  /*31f0*/  ISETP.GT.AND P5, PT, R8.reuse, 0x8, PT ;  /* 0x000000080800780c */ /* 0x040fe20003fa4270 */
[----:B------:R-:W-:Y:S01]  /*3200*/  STL [R1+0x5c], R234 ;  /* 0x00005cea01007387 */ /* 0x000fe20000100800 */
[----:B------:R-:W-:Y:S02]  /*3210*/  ISETP.GT.AND P1, PT, R8, 0x9, PT ;  /* 0x000000090800780c */ /* 0x000fe40003f24270 */
[----:B------:R-:W-:Y:S01]  /*3220*/  FSEL R9, R96, -INF , P5 ;  /* 0xff80000060097808 */ /* 0x000fe20002800000 */
[----:B------:R-:W-:Y:S01]  /*3230*/  STL [R1+0x58], R233 ;  /* 0x000058e901007387 */ /* 0x000fe20000100800 */
[----:B------:R-:W-:-:S02]  /*3240*/  FMNMX.FTZ R2, R6, R7, !PT ;  /* 0x0000000706027209 */ /* 0x000fc40007810000 */
[----:B------:R-:W-:Y:S01]  /*3250*/  FSEL R11, R102, -INF , P4 ;  /* 0xff800000660b7808 */ /* 0x000fe20002000000 */
[----:B------:R-:W-:Y:S01]  /*3260*/  STL [R1+0x54], R232 ;  /* 0x000054e801007387 */ /* 0x000fe20000100800 */
[----:B------:R-:W-:Y:S02]  /*3270*/  FSEL R160, R58, -INF , P4 ;  /* 0xff8000003aa07808 */ /* 0x000fe40002000000 */
[----:B------:R-:W-:Y:S01]  /*3280*/  FSEL R144, R56, -INF , P4 ;  /* 0xff80000038907808 */ /* 0x000fe20002000000 */
[----:B------:R-:W-:Y:S01]  /*3290*/  STL [R1+0x50], R231 ;  /* 0x000050e701007387 */ /* 0x000fe20000100800 */
[----:B------:R-:W-:Y:S02]  /*32a0*/  FSEL R10, R97, -INF , P1 ;  /* 0xff800000610a7808 */ /* 0x000fe40000800000 */
[----:B------:R-:W-:Y:S01]  /*32b0*/  ISETP.GT.AND P4, PT, R8, 0x10, PT ;  /* 0x000000100800780c */ /* 0x000fe20003f84270 */
[----:B------:R-:W-:Y:S01]  /*32c0*/  STL [R1+0x4c], R230 ;  /* 0x00004ce601007387 */ /* 0x000fe20000100800 */
[----:B------:R-:W-:-:S02]  /*32d0*/  FMNMX.FTZ R2, R9, R2, !PT ;  /* 0x0000000209027209 */ /* 0x000fc40007810000 */
[----:B------:R-:W-:Y:S01]  /*32e0*/  FSEL R14, R103, -INF , P2 ;  /* 0xff800000670e7808 */ /* 0x000fe20001000000 */
[----:B------:R-:W-:Y:S01]  /*32f0*/  STL [R1+0x48], R229 ;  /* 0x000048e501007387 */ /* 0x000fe20000100800 */
[----:B------:R-:W-:Y:S02]  /*3300*/  FSEL R154, R59, -INF , P2 ;  /* 0xff8000003b9a7808 */ /* 0x000fe40001000000 */
[----:B------:R-:W-:Y:S01]  /*3310*/  FSEL R135, R57, -INF , P2 ;  /* 0xff80000039877808 */ /* 0x000fe20001000000 */
[----:B------:R3:W-:Y:S01]  /*3320*/  STL [R1+0x44], R228 ;  /* 0x000044e401007387 */ /* 0x0007e20000100800 */
[----:B------:R-:W-:Y:S02]  /*3330*/  ISETP.GT.AND P2, PT, R8, 0x11, PT ;  /* 0x000000110800780c */ /* 0x000fe40003f44270 */
[----:B------:R-:W-:Y:S01]  /*3340*/  FSEL R17, R92, -INF , P4 ;  /* 0xff8000005c117808 */ /* 0x000fe20002000000 */
[----:B------:R-:W-:Y:S01]  /*3350*/  LDSM.16.MT88.4 R120, [R226+0x2100] ;  /* 0x00210000e278783b */ /* 0x000fe20000004200 */
[----:B------:R-:W-:-:S02]  /*3360*/  FMNMX.FTZ R2, R10, R2, !PT ;  /* 0x000000020a027209 */ /* 0x000fc40007810000 */
[----:B------:R-:W-:Y:S01]  /*3370*/  FSEL R16, R99, -INF , P1 ;  /* 0xff80000063107808 */ /* 0x000fe20000800000 */
[----:B------:R-:W-:Y:S01]  /*3380*/  LDSM.16.MT88.4 R44, [R224+0x100] ;  /* 0x00010000e02c783b */ /* 0x000fe20000004200 */
[----:B------:R-:W-:Y:S02]  /*3390*/  FSEL R146, R55, -INF , P1 ;  /* 0xff80000037927808 */ /* 0x000fe40000800000 */
[----:B------:R-:W-:Y:S01]  /*33a0*/  FSEL R133, R53, -INF , P1 ;  /* 0xff80000035857808 */ /* 0x000fe20000800000 */
[----:B------:R-:W-:Y:S01]  /*33b0*/  LDSM.16.MT88.4 R100, [R225+0x2100] ;  /* 0x00210000e164783b */ /* 0x000fe20000004200 */
[----:B------:R-:W-:Y:S02]  /*33c0*/  FSEL R18, R93, -INF , P2 ;  /* 0xff8000005d127808 */ /* 0x000fe40001000000 */
[----:B------:R-:W-:Y:S01]  /*33d0*/  ISETP.GT.AND P1, PT, R8, 0x18, PT ;  /* 0x000000180800780c */ /* 0x000fe20003f24270 */
[----:B------:R-:W-:Y:S01]  /*33e0*/  LDSM.16.MT88.4 R104, [R227+0x2100] ;  /* 0x00210000e368783b */ /* 0x000fe20000004200 */
[----:B------:R-:W-:-:S02]  /*33f0*/  FMNMX.FTZ R2, R17, R2, !PT ;  /* 0x0000000211027209 */ /* 0x000fc40007810000 */
[----:B------:R-:W-:Y:S01]  /*3400*/  FSEL R22, R95, -INF , P2 ;  /* 0xff8000005f167808 */ /* 0x000fe20001000000 */
[----:B------:R-:W-:Y:S01]  /*3410*/  LDSM.16.MT88.4 R56, [R225+0x2900] ;  /* 0x00290000e138783b */ /* 0x000fe20000004200 */
[----:B------:R-:W-:Y:S02]  /*3420*/  FSEL R153, R51, -INF , P2 ;  /* 0xff80000033997808 */ /* 0x000fe40001000000 */
[----:B------:R-:W-:Y:S01]  /*3430*/  FSEL R114, R49, -INF , P2 ;  /* 0xff80000031727808 */ /* 0x000fe20001000000 */
[----:B------:R-:W-:Y:S01]  /*3440*/  LDSM.16.MT88.4 R72, [R225+0x900] ;  /* 0x00090000e148783b */ /* 0x000fe20000004200 */
[----:B------:R-:W-:Y:S02]  /*3450*/  ISETP.GT.AND P2, PT, R8, 0x19, PT ;  /* 0x000000190800780c */ /* 0x000fe40003f44270 */
[----:B------:R-:W-:Y:S01]  /*3460*/  FSEL R19, R88, -INF , P1 ;  /* 0xff80000058137808 */ /* 0x000fe20000800000 */
[----:B------:R-:W-:Y:S01]  /*3470*/  STL [R1+0x40], R175 ;  /* 0x000040af01007387 */ /* 0x000fe20000100800 */
[----:B------:R-:W-:-:S02]  /*3480*/  FMNMX.FTZ R2, R18, R2, !PT ;  /* 0x0000000212027209 */ /* 0x000fc40007810000 */
[----:B------:R-:W-:Y:S01]  /*3490*/  FSEL R21, R94, -INF , P4 ;  /* 0xff8000005e157808 */ /* 0x000fe20002000000 */
[----:B------:R-:W0:Y:S01]  /*34a0*/  LDGDEPBAR ;  /* 0x00000000000079af */ /* 0x000e220000000000 */
[----:B------:R-:W-:Y:S02]  /*34b0*/  FSEL R147, R50, -INF , P4 ;  /* 0xff80000032937808 */ /* 0x000fe40002000000 */
[----:B------:R-:W-:Y:S01]  /*34c0*/  FSEL R115, R48, -INF , P4 ;  /* 0xff80000030737808 */ /* 0x000fe20002000000 */
[----:B------:R-:W-:Y:S01]  /*34d0*/  LDSM.16.MT88.4 R92, [R226+0x2900] ;  /* 0x00290000e25c783b */ /* 0x000fe20000004200 */
[----:B------:R-:W-:Y:S02]  /*34e0*/  FSEL R20, R89, -INF , P2 ;  /* 0xff80000059147808 */ /* 0x000fe40001000000 */
[----:B------:R-:W-:Y:S01]  /*34f0*/  ISETP.GT.AND P4, PT, R8, 0x20, PT ;  /* 0x000000200800780c */ /* 0x000fe20003f84270 */
[----:B------:R-:W-:Y:S01]  /*3500*/  LDSM.16.MT88.4 R48, [R225+0x100] ;  /* 0x00010000e130783b */ /* 0x000fe20000004200 */
[----:B------:R-:W-:-:S02]  /*3510*/  FMNMX.FTZ R2, R19, R2, !PT ;  /* 0x0000000213027209 */ /* 0x000fc40007810000 */
[----:B------:R-:W-:Y:S02]  /*3520*/  FSEL R24, R91, -INF , P2 ;  /* 0xff8000005b187808 */ /* 0x000fe40001000000 */
[----:B------:R-:W-:Y:S02]  /*3530*/  FSEL R155, R31, -INF , P2 ;  /* 0xff8000001f9b7808 */ /* 0x000fe40001000000 */
[----:B------:R-:W-:Y:S02]  /*3540*/  FSEL R112, R29, -INF , P2 ;  /* 0xff8000001d707808 */ /* 0x000fe40001000000 */
[----:B------:R-:W-:Y:S02]  /*3550*/  ISETP.GT.AND P2, PT, R8, 0x21, PT ;  /* 0x000000210800780c */ /* 0x000fe40003f44270 */
[----:B------:R-:W-:Y:S02]  /*3560*/  FSEL R179, R84, -INF , P4 ;  /* 0xff80000054b37808 */ /* 0x000fe40002000000 */
[----:B------:R-:W-:-:S02]  /*3570*/  FMNMX.FTZ R2, R20, R2, !PT ;  /* 0x0000000214027209 */ /* 0x000fc40007810000 */
[----:B------:R-:W-:Y:S02]  /*3580*/  FSEL R23, R90, -INF , P1 ;  /* 0xff8000005a177808 */ /* 0x000fe40000800000 */
[----:B------:R-:W-:Y:S01]  /*3590*/  FSEL R145, R30, -INF , P1 ;  /* 0xff8000001e917808 */ /* 0x000fe20000800000 */
[----:B------:R-:W-:Y:S01]  /*35a0*/  LDSM.16.MT88.4 R88, [R226+0x100] ;  /* 0x00010000e258783b */ /* 0x000fe20000004200 */
[----:B------:R-:W-:Y:S02]  /*35b0*/  FSEL R113, R28, -INF , P1 ;  /* 0xff8000001c717808 */ /* 0x000fe40000800000 */
[----:B------:R-:W-:Y:S02]  /*35c0*/  FSEL R178, R85, -INF , P2 ;  /* 0xff80000055b27808 */ /* 0x000fe40001000000 */
[----:B------:R-:W-:Y:S02]  /*35d0*/  ISETP.GT.AND P1, PT, R8, 0x28, PT ;  /* 0x000000280800780c */ /* 0x000fe40003f24270 */
[----:B------:R-:W-:-:S02]  /*35e0*/  FMNMX.FTZ R2, R179, R2, !PT ;  /* 0x00000002b3027209 */ /* 0x000fc40007810000 */
[----:B------:R-:W-:Y:S02]  /*35f0*/  FSEL R15, R98, -INF , P5 ;  /* 0xff800000620f7808 */ /* 0x000fe40002800000 */
[----:B------:R-:W-:Y:S01]  /*3600*/  FSEL R152, R54, -INF , P5 ;  /* 0xff80000036987808 */ /* 0x000fe20002800000 */
[----:B------:R-:W-:Y:S01]  /*3610*/  LDSM.16.MT88.4 R96, [R224+0x2100] ;  /* 0x00210000e060783b */ /* 0x000fe20000004200 */
[----:B------:R-:W-:Y:S02]  /*3620*/  FSEL R134, R52, -INF , P5 ;  /* 0xff80000034867808 */ /* 0x000fe40002800000 */
[----:B------:R-:W-:Y:S01]  /*3630*/  ISETP.GT.AND P5, PT, R8, 0x29, PT ;  /* 0x000000290800780c */ /* 0x000fe20003fa4270 */
[----:B------:R-:W-:Y:S01]  /*3640*/  LDSM.16.MT88.4 R52, [R227+0x2900] ;  /* 0x00290000e334783b */ /* 0x000fe20000004200 */
[----:B------:R-:W-:Y:S02]  /*3650*/  FSEL R177, R80, -INF , P1 ;  /* 0xff80000050b17808 */ /* 0x000fe40000800000 */
[----:B------:R-:W-:-:S02]  /*3660*/  FMNMX.FTZ R2, R178, R2, !PT ;  /* 0x00000002b2027209 */ /* 0x000fc40007810000 */
[C---:B------:R-:W-:Y:S02]  /*3670*/  ISETP.GT.AND P6, PT, R8.reuse, 0x30, PT ;  /* 0x000000300800780c */ /* 0x040fe40003fc4270 */
[----:B------:R-:W-:Y:S02]  /*3680*/  FSEL R184, R81, -INF , P5 ;  /* 0xff80000051b87808 */ /* 0x000fe40002800000 */
[----:B------:R-:W-:Y:S02]  /*3690*/  FMNMX.FTZ R2, R177, R2, !PT ;  /* 0x00000002b1027209 */ /* 0x000fe40007810000 */
[----:B------:R-:W-:Y:S02]  /*36a0*/  ISETP.GT.AND P5, PT, R8, 0x31, PT ;  /* 0x000000310800780c */ /* 0x000fe40003fa4270 */
[----:B------:R-:W-:Y:S02]  /*36b0*/  FSEL R200, R76, -INF , P6 ;  /* 0xff8000004cc87808 */ /* 0x000fe40003000000 */
        /* <DEDUP_REMOVED lines=11> */
[----:B------:R-:W-:Y:S02]  /*3770*/  ISETP.GT.AND P2, PT, R8, 0x39, PT ;  /* 0x000000390800780c */ /* 0x000fe40003f44270 */
[----:B-1----:R-:W-:Y:S02]  /*3780*/  FSEL R242, R60, -INF , P4 ;  /* 0xff8000003cf27808 */ /* 0x002fe40002000000 */
[----:B------:R-:W-:-:S02]  /*3790*/  FMNMX.FTZ R2, R216, R2, !PT ;  /* 0x00000002d8027209 */ /* 0x000fc40007810000 */
[----:B--2---:R-:W-:Y:S01]  /*37a0*/  FSEL R241, R61, -INF , P2 ;  /* 0xff8000003df17808 */ /* 0x004fe20001000000 */
[----:B------:R-:W-:Y:S01]  /*37b0*/  STL [R1+0x84], R242 ;  /* 0x000084f201007387 */ /* 0x000fe20000100800 */
[----:B------:R-:W-:Y:S02]  /*37c0*/  FMNMX.FTZ R2, R242, R2, !PT ;  /* 0x00000002f2027209 */ /* 0x000fe40007810000 */
[----:B------:R-:W-:Y:S01]  /*37d0*/  FSEL R185, R82, -INF , P1 ;  /* 0xff80000052b97808 */ /* 0x000fe20000800000 */
[----:B------:R-:W-:Y:S01]  /*37e0*/  STL [R1+0x88], R241 ;  /* 0x000088f101007387 */ /* 0x000fe20000100800 */
[----:B------:R-:W-:Y:S02]  /*37f0*/  FMNMX.FTZ R2, R241, R2, !PT ;  /* 0x00000002f1027209 */ /* 0x000fe40007810000 */
[----:B------:R-:W-:Y:S02]  /*3800*/  FSEL R163, R38, -INF , P1 ;  /* 0xff80000026a37808 */ /* 0x000fe40000800000 */
[----:B------:R-:W-:Y:S01]  /*3810*/  FSEL R162, R36, -INF , P1 ;  /* 0xff80000024a27808 */ /* 0x000fe20000800000 */
[----:B------:R-:W1:Y:S01]  /*3820*/  SHFL.BFLY PT, R5, R2, 0x2, 0x1f ;  /* 0x0c401f0002057f89 */ /* 0x000e6200000e0000 */
[----:B---3--:R-:W-:-:S02]  /*3830*/  FSEL R228, R78, -INF , P6 ;  /* 0xff8000004ee47808 */ /* 0x008fc40003000000 */
[----:B------:R-:W-:Y:S02]  /*3840*/  FSEL R180, R79, -INF , P5 ;  /* 0xff8000004fb47808 */ /* 0x000fe40002800000 */
[----:B------:R-:W-:Y:S01]  /*3850*/  FSEL R203, R62, -INF , P4 ;  /* 0xff8000003ecb7808 */ /* 0x000fe20002000000 */
[----:B------:R-:W-:Y:S01]  /*3860*/  LDSM.16.MT88.4 R76, [R224+0x900] ;  /* 0x00090000e04c783b */ /* 0x000fe20000004200 */
[----:B------:R-:W-:Y:S02]  /*3870*/  FSEL R230, R63, -INF , P2 ;  /* 0xff8000003fe67808 */ /* 0x000fe40001000000 */
[----:B------:R-:W-:Y:S01]  /*3880*/  FMNMX.FTZ R0, R144, R135, !PT ;  /* 0x0000008790007209 */ /* 0x000fe20007810000 */
[----:B------:R-:W-:Y:S01]  /*3890*/  LDSM.16.MT88.4 R60, [R224+0x2900] ;  /* 0x00290000e03c783b */ /* 0x000fe20000004200 */
[----:B------:R-:W-:Y:S02]  /*38a0*/  FSEL R195, R64, -INF , P6 ;  /* 0xff80000040c37808 */ /* 0x000fe40003000000 */
[----:B------:R-:W-:-:S02]  /*38b0*/  FMNMX.FTZ R0, R134, R0, !PT ;  /* 0x0000000086007209 */ /* 0x000fc40007810000 */
[----:B------:R-:W-:Y:S02]  /*38c0*/  FSEL R194, R65, -INF , P5 ;  /* 0xff80000041c27808 */ /* 0x000fe40002800000 */
[----:B------:R-:W-:Y:S02]  /*38d0*/  FMNMX.FTZ R0, R133, R0, !PT ;  /* 0x0000000085007209 */ /* 0x000fe40007810000 */
[----:B------:R-:W-:Y:S02]  /*38e0*/  FSEL R193, R68, -INF , P4 ;  /* 0xff80000044c17808 */ /* 0x000fe40002000000 */
[----:B------:R-:W-:Y:S02]  /*38f0*/  FMNMX.FTZ R0, R115, R0, !PT ;  /* 0x0000000073007209 */ /* 0x000fe40007810000 */
[----:B------:R-:W-:Y:S02]  /*3900*/  FSEL R192, R69, -INF , P2 ;  /* 0xff80000045c07808 */ /* 0x000fe40001000000 */
[----:B-1----:R-:W-:-:S02]  /*3910*/  FMNMX.FTZ R2, R2, R5, !PT ;  /* 0x0000000502027209 */ /* 0x002fc40007810000 */
[----:B------:R-:W-:Y:S02]  /*3920*/  FMNMX.FTZ R0, R114, R0, !PT ;  /* 0x0000000072007209 */ /* 0x000fe40007810000 */
[----:B------:R-:W-:Y:S01]  /*3930*/  FSEL R191, R66, -INF , P6 ;  /* 0xff80000042bf7808 */ /* 0x000fe20003000000 */
[----:B------:R-:W1:Y:S01]  /*3940*/  SHFL.BFLY PT, R5, R2, 0x1, 0x1f ;  /* 0x0c201f0002057f89 */ /* 0x000e6200000e0000 */
[----:B------:R-:W-:Y:S02]  /*3950*/  FMNMX.FTZ R0, R113, R0, !PT ;  /* 0x0000000071007209 */ /* 0x000fe40007810000 */
[----:B------:R-:W-:Y:S02]  /*3960*/  FSEL R190, R67, -INF , P5 ;  /* 0xff80000043be7808 */ /* 0x000fe40002800000 */
[----:B------:R-:W-:Y:S01]  /*3970*/  FMNMX.FTZ R0, R112, R0, !PT ;  /* 0x0000000070007209 */ /* 0x000fe20007810000 */
[----:B------:R-:W-:Y:S01]  /*3980*/  LDSM.16.MT88.4 R64, [R226+0x900] ;  /* 0x00090000e240783b */ /* 0x000fe20000004200 */
[----:B------:R-:W-:-:S02]  /*3990*/  FSEL R189, R70, -INF , P4 ;  /* 0xff80000046bd7808 */ /* 0x000fc40002000000 */
[----:B------:R-:W-:Y:S02]  /*39a0*/  FMNMX.FTZ R0, R169, R0, !PT ;  /* 0x00000000a9007209 */ /* 0x000fe40007810000 */
[----:B------:R-:W-:Y:S02]  /*39b0*/  FSEL R188, R71, -INF , P2 ;  /* 0xff80000047bc7808 */ /* 0x000fe40001000000 */
[----:B------:R-:W-:Y:S01]  /*39c0*/  FMNMX.FTZ R0, R168, R0, !PT ;  /* 0x00000000a8007209 */ /* 0x000fe20007810000 */
[----:B------:R-:W-:Y:S03]  /*39d0*/  LDSM.16.MT88.4 R68, [R227+0x900] ;  /* 0x00090000e344783b */ /* 0x000fe60000004200 */
[----:B------:R-:W-:Y:S02]  /*39e0*/  FMNMX.FTZ R0, R162, R0, !PT ;  /* 0x00000000a2007209 */ /* 0x000fe40007810000 */
[----:B-1----:R-:W-:-:S04]  /*39f0*/  FMNMX.FTZ R171, R2, R5, !PT ;  /* 0x0000000502ab7209 */ /* 0x002fc80007810000 */
[C---:B------:R-:W-:Y:S01]  /*3a00*/  FSETP.NEU.FTZ.AND P1, PT, R171.reuse, -INF , PT ;  /* 0xff800000ab00780b */ /* 0x040fe20003f3d000 */
[----:B------:R-:W-:-:S05]  /*3a10*/  FMUL.FTZ R2, R171, c[0x0][0x2d0] ;  /* 0x0000b400ab027a20 */ /* 0x000fca0000410000 */
[----:B------:R-:W-:Y:S02]  /*3a20*/  FSEL R13, R2, RZ, P1 ;  /* 0x000000ff020d7208 */ /* 0x000fe40000800000 */
[----:B------:R-:W-:Y:S02]  /*3a30*/  FMNMX.FTZ R2, R11, R14, !PT ;  /* 0x0000000e0b027209 */ /* 0x000fe40007810000 */
[----:B------:R-:W-:Y:S02]  /*3a40*/  ISETP.GT.AND P1, PT, R8, 0x29, PT ;  /* 0x000000290800780c */ /* 0x000fe40003f24270 */
[----:B------:R-:W-:Y:S02]  /*3a50*/  FMNMX.FTZ R2, R15, R2, !PT ;  /* 0x000000020f027209 */ /* 0x000fe40007810000 */
[----:B------:R-:W-:Y:S02]  /*3a60*/  FSEL R176, R83, -INF , P1 ;  /* 0xff80000053b07808 */ /* 0x000fe40000800000 */
[----:B------:R-:W-:-:S04]  /*3a70*/  FMNMX.FTZ R2, R16, R2, !PT ;  /* 0x0000000210027209 */ /* 0x000fc80007810000 */
        /* <DEDUP_REMOVED lines=11> */
[----:B------:R-:W-:-:S05]  /*3b30*/  FMNMX.FTZ R2, R230, R2, !PT ;  /* 0x00000002e6027209 */ /* 0x000fca0007810000 */
[----:B------:R-:W1:Y:S02]  /*3b40*/  SHFL.BFLY PT, R5, R2, 0x2, 0x1f ;  /* 0x0c401f0002057f89 */ /* 0x000e6400000e0000 */
[----:B-1----:R-:W-:-:S05]  /*3b50*/  FMNMX.FTZ R2, R2, R5, !PT ;  /* 0x0000000502027209 */ /* 0x002fca0007810000 */
[----:B------:R-:W1:Y:S02]  /*3b60*/  SHFL.BFLY PT, R5, R2, 0x1, 0x1f ;  /* 0x0c201f0002057f89 */ /* 0x000e6400000e0000 */
[----:B-1----:R-:W-:-:S04]  /*3b70*/  FMNMX.FTZ R2, R2, R5, !PT ;  /* 0x0000000502027209 */ /* 0x002fc80007810000 */
[C---:B------:R-:W-:Y:S01]  /*3b80*/  FSETP.NEU.FTZ.AND P1, PT, R2.reuse, -INF , PT ;  /* 0xff8000000200780b */ /* 0x040fe20003f3d000 */
[----:B------:R-:W-:-:S05]  /*3b90*/  FMUL.FTZ R5, R2, c[0x0][0x2d0] ;  /* 0x0000b40002057a20 */ /* 0x000fca0000410000 */
[----:B------:R-:W-:Y:S01]  /*3ba0*/  FSEL R12, R5, RZ, P1 ;  /* 0x000000ff050c7208 */ /* 0x000fe20000800000 */
[--C-:B------:R-:W-:Y:S01]  /*3bb0*/  FFMA.FTZ R5, R6, c[0x0][0x2d0], -R13.reuse ;  /* 0x0000b40006057a23 */ /* 0x100fe2000001080d */
[----:B------:R-:W-:Y:S01]  /*3bc0*/  ISETP.GT.AND P1, PT, R8, 0x29, PT ;  /* 0x000000290800780c */ /* 0x000fe20003f24270 */
[----:B------:R-:W-:Y:S02]  /*3bd0*/  FFMA.FTZ R8, R17, c[0x0][0x2d0], -R13 ;  /* 0x0000b40011087a23 */ /* 0x000fe4000001080d */
[--C-:B------:R-:W-:Y:S01]  /*3be0*/  FFMA.FTZ R3, R15, c[0x0][0x2d0], -R12.reuse ;  /* 0x0000b4000f037a23 */ /* 0x100fe2000001080c */
[----:B------:R-:W-:Y:S01]  /*3bf0*/  FSEL R161, R37, -INF , P1 ;  /* 0xff80000025a17808 */ /* 0x000fe20000800000 */
[----:B------:R1:W-:Y:S01]  /*3c00*/  MUFU.EX2 R229, R5 ;  /* 0x0000000500e57308 */ /* 0x0003e20000000800 */
[----:B------:R-:W-:Y:S01]  /*3c10*/  FSEL R132, R39, -INF , P1 ;  /* 0xff80000027847808 */ /* 0x000fe20000800000 */
[----:B------:R-:W-:Y:S01]  /*3c20*/  FFMA.FTZ R4, R11, c[0x0][0x2d0], -R12 ;  /* 0x0000b4000b047a23 */ /* 0x000fe2000001080c */
[----:B------:R-:W-:-:S04]  /*3c30*/  FMNMX.FTZ R0, R161, R0, !PT ;  /* 0x00000000a1007209 */ /* 0x000fc80007810000 */
[----:B------:R-:W-:Y:S01]  /*3c40*/  FMNMX.FTZ R0, R195, R0, !PT ;  /* 0x00000000c3007209 */ /* 0x000fe20007810000 */
[----:B------:R2:W-:Y:S03]  /*3c50*/  MUFU.EX2 R201, R3 ;  /* 0x0000000300c97308 */ /* 0x0005e60000000800 */
[----:B------:R-:W-:-:S04]  /*3c60*/  FMNMX.FTZ R0, R194, R0, !PT ;  /* 0x00000000c2007209 */ /* 0x000fc80007810000 */
[----:B------:R-:W-:Y:S01]  /*3c70*/  FMNMX.FTZ R0, R193, R0, !PT ;  /* 0x00000000c1007209 */ /* 0x000fe20007810000 */
[----:B-1----:R-:W-:Y:S01]  /*3c80*/  FFMA.FTZ R5, R7, c[0x0][0x2d0], -R13 ;  /* 0x0000b40007057a23 */ /* 0x002fe2000001080d */
[----:B------:R1:W-:Y:S02]  /*3c90*/  MUFU.EX2 R202, R4 ;  /* 0x0000000400ca7308 */ /* 0x0003e40000000800 */
[----:B------:R-:W-:Y:S01]  /*3ca0*/  FMNMX.FTZ R0, R192, R0, !PT ;  /* 0x00000000c0007209 */ /* 0x000fe20007810000 */
[----:B--2---:R-:W-:-:S05]  /*3cb0*/  FFMA.FTZ R3, R16, c[0x0][0x2d0], -R12 ;  /* 0x0000b40010037a23 */ /* 0x004fca000001080c */
[----:B------:R2:W-:Y:S08]  /*3cc0*/  MUFU.EX2 R240, R5 ;  /* 0x0000000500f07308 */ /* 0x0005f00000000800 */
[----:B------:R3:W4:Y:S01]  /*3cd0*/  MUFU.EX2 R236, R3 ;  /* 0x0000000300ec7308 */ /* 0x0007220000000800 */
[----:B-1----:R-:W-:Y:S02]  /*3ce0*/  FFMA.FTZ R4, R14, c[0x0][0x2d0], -R12 ;  /* 0x0000b4000e047a23 */ /* 0x002fe4000001080c */
[----:B--2---:R-:W-:-:S05]  /*3cf0*/  FFMA.FTZ R5, R9, c[0x0][0x2d0], -R13 ;  /* 0x0000b40009057a23 */ /* 0x004fca000001080d */
[----:B------:R1:W-:Y:S01]  /*3d00*/  MUFU.EX2 R233, R8 ;  /* 0x0000000800e97308 */ /* 0x0003e20000000800 */
[----:B------:R-:W2:Y:S01]  /*3d10*/  SHFL.BFLY PT, R9, R0, 0x2, 0x1f ;  /* 0x0c401f0000097f89 */ /* 0x000ea200000e0000 */
[----:B---3--:R-:W-:-:S06]  /*3d20*/  FMNMX.FTZ R3, R160, R154, !PT ;  /* 0x0000009aa0037209 */ /* 0x008fcc0007810000 */
[----:B------:R3:W-:Y:S01]  /*3d30*/  MUFU.EX2 R215, R5 ;  /* 0x0000000500d77308 */ /* 0x0007e20000000800 */
[----:B----4-:R-:W-:Y:S02]  /*3d40*/  F2FP.PACK_AB R7, R236, R201 ;  /* 0x000000c9ec07723e */ /* 0x010fe400000000ff */
[----:B------:R-:W-:-:S04]  /*3d50*/  FMNMX.FTZ R3, R152, R3, !PT ;  /* 0x0000000398037209 */ /* 0x000fc80007810000 */
[----:B------:R-:W-:Y:S01]  /*3d60*/  FMNMX.FTZ R3, R146, R3, !PT ;  /* 0x0000000392037209 */ /* 0x000fe20007810000 */
[----:B-1----:R-:W-:Y:S01]  /*3d70*/  FFMA.FTZ R8, R18, c[0x0][0x2d0], -R13 ;  /* 0x0000b40012087a23 */ /* 0x002fe2000001080d */
[----:B------:R1:W-:Y:S02]  /*3d80*/  MUFU.EX2 R239, R4 ;  /* 0x0000000400ef7308 */ /* 0x0003e40000000800 */
[----:B------:R-:W-:-:S04]  /*3d90*/  FMNMX.FTZ R3, R147, R3, !PT ;  /* 0x0000000393037209 */ /* 0x000fc80007810000 */
[----:B------:R-:W-:Y:S01]  /*3da0*/  FMNMX.FTZ R3, R153, R3, !PT ;  /* 0x0000000399037209 */ /* 0x000fe20007810000 */
[----:B---3--:R-:W-:Y:S01]  /*3db0*/  FFMA.FTZ R5, R10, c[0x0][0x2d0], -R13 ;  /* 0x0000b4000a057a23 */ /* 0x008fe2000001080d */
[----:B------:R3:W-:Y:S02]  /*3dc0*/  MUFU.EX2 R182, R8 ;  /* 0x0000000800b67308 */ /* 0x0007e40000000800 */
[----:B------:R-:W-:-:S04]  /*3dd0*/  FMNMX.FTZ R3, R145, R3, !PT ;  /* 0x0000000391037209 */ /* 0x000fc80007810000 */
[----:B------:R-:W-:Y:S02]  /*3de0*/  FMNMX.FTZ R3, R155, R3, !PT ;  /* 0x000000039b037209 */ /* 0x000fe40007810000 */
[----:B------:R-:W4:Y:S01]  /*3df0*/  MUFU.EX2 R234, R5 ;  /* 0x0000000500ea7308 */ /* 0x000f220000000800 */
[----:B-1----:R-:W-:Y:S02]  /*3e00*/  F2FP.PACK_AB R4, R240, R229 ;  /* 0x000000e5f004723e */ /* 0x002fe400000000ff */
[----:B------:R-:W-:-:S04]  /*3e10*/  FMNMX.FTZ R3, R174, R3, !PT ;  /* 0x00000003ae037209 */ /* 0x000fc80007810000 */
[----:B------:R-:W-:Y:S01]  /*3e20*/  FMNMX.FTZ R3, R170, R3, !PT ;  /* 0x00000003aa037209 */ /* 0x000fe20007810000 */
[----:B---3--:R-:W-:-:S03]  /*3e30*/  FFMA.FTZ R8, R19, c[0x0][0x2d0], -R13 ;  /* 0x0000b40013087a23 */ /* 0x008fc6000001080d */
[----:B------:R-:W-:Y:S01]  /*3e40*/  FMNMX.FTZ R3, R163, R3, !PT ;  /* 0x00000003a3037209 */ /* 0x000fe20007810000 */
[----:B------:R1:W-:Y:S03]  /*3e50*/  MUFU.EX2 R218, R8 ;  /* 0x0000000800da7308 */ /* 0x0003e60000000800 */
[----:B------:R-:W-:Y:S02]  /*3e60*/  FMNMX.FTZ R3, R132, R3, !PT ;  /* 0x0000000384037209 */ /* 0x000fe40007810000 */
[----:B----4-:R-:W-:Y:S02]  /*3e70*/  F2FP.PACK_AB R6, R234, R215 ;  /* 0x000000d7ea06723e */ /* 0x010fe400000000ff */
[----:B------:R-:W-:Y:S02]  /*3e80*/  FMNMX.FTZ R3, R191, R3, !PT ;  /* 0x00000003bf037209 */ /* 0x000fe40007810000 */
[----:B------:R-:W-:-:S02]  /*3e90*/  F2FP.PACK_AB R5, R239, R202 ;  /* 0x000000caef05723e */ /* 0x000fc400000000ff */
[----:B------:R-:W-:-:S04]  /*3ea0*/  FMNMX.FTZ R3, R190, R3, !PT ;  /* 0x00000003be037209 */ /* 0x000fc80007810000 */
[----:B------:R-:W-:Y:S01]  /*3eb0*/  FMNMX.FTZ R3, R189, R3, !PT ;  /* 0x00000003bd037209 */ /* 0x000fe20007810000 */
[----:B-1----:R-:W-:Y:S01]  /*3ec0*/  FFMA.FTZ R8, R20, c[0x0][0x2d0], -R13 ;  /* 0x0000b40014087a23 */ /* 0x002fe2000001080d */
[C---:B------:R-:W-:Y:S02]  /*3ed0*/  HMMA.16816.F32 R164, R4.reuse, R84, RZ ;  /* 0x0000005404a4723c */ /* 0x040fe400000018ff */
[----:B------:R-:W-:Y:S01]  /*3ee0*/  FMNMX.FTZ R14, R188, R3, !PT ;  /* 0x00000003bc0e7209 */ /* 0x000fe20007810000 */
[----:B------:R1:W3:Y:S01]  /*3ef0*/  MUFU.EX2 R232, R8 ;  /* 0x0000000800e87308 */ /* 0x0002e20000000800 */
[----:B--2---:R-:W-:Y:S01]  /*3f00*/  FMNMX.FTZ R3, R0, R9, !PT ;  /* 0x0000000900037209 */ /* 0x004fe20007810000 */
[--C-:B------:R-:W-:Y:S02]  /*3f10*/  FFMA.FTZ R0, R24, c[0x0][0x2d0], -R12.reuse ;  /* 0x0000b40018007a23 */ /* 0x100fe4000001080c */
[----:B------:R-:W2:Y:S01]  /*3f20*/  SHFL.BFLY PT, R15, R14, 0x2, 0x1f ;  /* 0x0c401f000e0f7f89 */ /* 0x000ea200000e0000 */
[C---:B------:R-:W-:Y:S03]  /*3f30*/  HMMA.16816.F32 R116, R4.reuse, R120, RZ ;  /* 0x000000780474723c */ /* 0x040fe600000018ff */
[----:B------:R-:W4:Y:S01]  /*3f40*/  SHFL.BFLY PT, R16, R3, 0x1, 0x1f ;  /* 0x0c201f0003107f89 */ /* 0x000f2200000e0000 */
[----:B------:R2:W-:Y:S04]  /*3f50*/  MUFU.EX2 R231, R0 ;  /* 0x0000000000e77308 */ /* 0x0005e80000000800 */
[----:B------:R-:W-:Y:S01]  /*3f60*/  HMMA.16816.F32 R136, R4, R44, RZ ;  /* 0x0000002c0488723c */ /* 0x000fe200000018ff */
[----:B-1----:R-:W-:Y:S01]  /*3f70*/  FFMA.FTZ R8, R21, c[0x0][0x2d0], -R12 ;  /* 0x0000b40015087a23 */ /* 0x002fe2000001080c */
[----:B---3--:R-:W-:-:S03]  /*3f80*/  F2FP.PACK_AB R10, R232, R218 ;  /* 0x000000dae80a723e */ /* 0x008fc600000000ff */
[----:B------:R1:W-:Y:S03]  /*3f90*/  MUFU.EX2 R181, R8 ;  /* 0x0000000800b57308 */ /* 0x0003e60000000800 */
[----:B------:R-:W-:Y:S01]  /*3fa0*/  HMMA.16816.F32 R148, R4, R48, RZ ;  /* 0x000000300494723c */ /* 0x000fe200000018ff */
[----:B--2---:R-:W-:-:S07]  /*3fb0*/  FMNMX.FTZ R0, R14, R15, !PT ;  /* 0x0000000f0e007209 */ /* 0x004fce0007810000 */
[----:B------:R-:W-:Y:S01]  /*3fc0*/  HMMA.16816.F32 R156, R4, R88, RZ ;  /* 0x00000058049c723c */ /* 0x000fe200000018ff */
[----:B------:R-:W-:Y:S01]  /*3fd0*/  MOV R14, R203 ;  /* 0x000000cb000e7202 */ /* 0x000fe20000000f00 */
[----:B------:R-:W-:Y:S01]  /*3fe0*/  IMAD.MOV.U32 R15, RZ, RZ, R202 ;  /* 0x000000ffff0f7224 */ /* 0x000fe200078e00ca */
[----:B----4-:R-:W-:Y:S01]  /*3ff0*/  FMNMX.FTZ R173, R3, R16, !PT ;  /* 0x0000001003ad7209 */ /* 0x010fe20007810000 */
[----:B-1----:R-:W-:-:S04]  /*4000*/  FFMA.FTZ R8, R22, c[0x0][0x2d0], -R12 ;  /* 0x0000b40016087a23 */ /* 0x002fc8000001080c */
[C---:B------:R-:W-:Y:S01]  /*4010*/  HMMA.16816.F32 R140, R4.reuse, R96, RZ ;  /* 0x00000060048c723c */ /* 0x040fe200000018ff */
[C---:B------:R-:W-:Y:S01]  /*4020*/  FMUL.FTZ R3, R173.reuse, c[0x0][0x2d0] ;  /* 0x0000b400ad037a20 */ /* 0x040fe20000410000 */
[----:B------:R-:W-:Y:S01]  /*4030*/  FSETP.NEU.FTZ.AND P1, PT, R173, -INF , PT ;  /* 0xff800000ad00780b */ /* 0x000fe20003f3d000 */
[----:B------:R1:W2:Y:S03]  /*4040*/  MUFU.EX2 R183, R8 ;  /* 0x0000000800b77308 */ /* 0x0002a60000000800 */
[----:B------:R-:W-:Y:S02]  /*4050*/  FSEL R3, R3, RZ, P1 ;  /* 0x000000ff03037208 */ /* 0x000fe40000800000 */
[C---:B------:R-:W-:Y:S08]  /*4060*/  HMMA.16816.F32 R128, R4.reuse, R100, RZ ;  /* 0x000000640480723c */ /* 0x040ff000000018ff */
[----:B------:R-:W-:Y:S01]  /*4070*/  HMMA.16816.F32 R124, R4, R104, RZ ;  /* 0x00000068047c723c */ /* 0x000fe200000018ff */
[----:B-1----:R-:W-:Y:S01]  /*4080*/  FFMA.FTZ R8, R23, c[0x0][0x2d0], -R12 ;  /* 0x0000b40017087a23 */ /* 0x002fe2000001080c */
[----:B--2---:R-:W-:-:S03]  /*4090*/  F2FP.PACK_AB R9, R183, R181 ;  /* 0x000000b5b709723e */ /* 0x004fc600000000ff */
[----:B------:R1:W2:Y:S03]  /*40a0*/  MUFU.EX2 R217, R8 ;  /* 0x0000000800d97308 */ /* 0x0002a60000000800 */
[C---:B------:R-:W-:Y:S08]  /*40b0*/  HMMA.16816.F32 R108, R4.reuse, R46, RZ ;  /* 0x0000002e046c723c */ /* 0x040ff000000018ff */
[----:B------:R-:W-:Y:S01]  /*40c0*/  HMMA.16816.F32 R80, R4, R50, RZ ;  /* 0x000000320450723c */ /* 0x000fe200000018ff */
[----:B-1----:R-:W-:-:S07]  /*40d0*/  F2FP.PACK_AB R8, R182, R233 ;  /* 0x000000e9b608723e */ /* 0x002fce00000000ff */
[----:B------:R-:W-:Y:S01]  /*40e0*/  HMMA.16816.F32 R40, R4, R86, RZ ;  /* 0x000000560428723c */ /* 0x000fe200000018ff */
[----:B--2---:R-:W-:-:S07]  /*40f0*/  F2FP.PACK_AB R11, R231, R217 ;  /* 0x000000d9e70b723e */ /* 0x004fce00000000ff */
[C---:B------:R-:W-:Y:S08]  /*4100*/  HMMA.16816.F32 R36, R4.reuse, R90, RZ ;  /* 0x0000005a0424723c */ /* 0x040ff000000018ff */
[C---:B------:R-:W-:Y:S08]  /*4110*/  HMMA.16816.F32 R32, R4.reuse, R98, RZ ;  /* 0x000000620420723c */ /* 0x040ff000000018ff */
[C---:B------:R-:W-:Y:S08]  /*4120*/  HMMA.16816.F32 R28, R4.reuse, R102, RZ ;  /* 0x00000066041c723c */ /* 0x040ff000000018ff */
[C---:B------:R-:W-:Y:S08]  /*4130*/  HMMA.16816.F32 R24, R4.reuse, R106, RZ ;  /* 0x0000006a0418723c */ /* 0x040ff000000018ff */
[----:B------:R-:W-:Y:S01]  /*4140*/  HMMA.16816.F32 R20, R4, R122, RZ ;  /* 0x0000007a0414723c */ /* 0x000fe200000018ff */
[----:B------:R-:W1:Y:S06]  /*4150*/  SHFL.BFLY PT, R5, R0, 0x1, 0x1f ;  /* 0x0c201f0000057f89 */ /* 0x000e6c00000e0000 */
[----:B------:R-:W-:Y:S01]  /*4160*/  FFMA.FTZ R4, R144, c[0x0][0x2d0], -R3 ;  /* 0x0000b40090047a23 */ /* 0x000fe20000010803 */
[----:B------:R-:W-:Y:S01]  /*4170*/  HMMA.16816.F32 R244, R8, R68, R164 ;  /* 0x0000004408f4723c */ /* 0x000fe200000018a4 */
[----:B------:R-:W-:-:S02]  /*4180*/  IMAD.MOV.U32 R144, RZ, RZ, R183 ;  /* 0x000000ffff907224 */ /* 0x000fc400078e00b7 */
[----:B------:R2:W-:Y:S04]  /*4190*/  MUFU.EX2 R164, R4 ;  /* 0x0000000400a47308 */ /* 0x0005e80000000800 */
[----:B------:R-:W-:Y:S01]  /*41a0*/  IMAD.MOV.U32 R166, RZ, RZ, R201 ;  /* 0x000000ffffa67224 */ /* 0x000fe200078e00c9 */
[----:B------:R-:W-:Y:S01]  /*41b0*/  HMMA.16816.F32 R116, R8, R92, R116 ;  /* 0x0000005c0874723c */ /* 0x000fe20000001874 */
[----:B------:R-:W-:-:S07]  /*41c0*/  MOV R165, R200 ;  /* 0x000000c800a57202 */ /* 0x000fce0000000f00 */
[C---:B------:R-:W-:Y:S01]  /*41d0*/  HMMA.16816.F32 R196, R8.reuse, R76, R136 ;  /* 0x0000004c08c4723c */ /* 0x040fe20000001888 */
[----:B-1----:R-:W-:Y:S01]  /*41e0*/  FMNMX.FTZ R172, R0, R5, !PT ;  /* 0x0000000500ac7209 */ /* 0x002fe20007810000 */
[--C-:B------:R-:W-:Y:S02]  /*41f0*/  FFMA.FTZ R0, R133, c[0x0][0x2d0], -R3.reuse ;  /* 0x0000b40085007a23 */ /* 0x100fe40000010803 */
[----:B--2---:R-:W-:Y:S01]  /*4200*/  FFMA.FTZ R4, R135, c[0x0][0x2d0], -R3 ;  /* 0x0000b40087047a23 */ /* 0x004fe20000010803 */
[----:B------:R-:W-:Y:S01]  /*4210*/  FSETP.NEU.FTZ.AND P1, PT, R172, -INF , PT ;  /* 0xff800000ac00780b */ /* 0x000fe20003f3d000 */
[----:B------:R1:W2:Y:S01]  /*4220*/  MUFU.EX2 R5, R0 ;  /* 0x0000000000057308 */ /* 0x0002a20000000800 */
[----:B------:R-:W-:Y:S01]  /*4230*/  IMAD.MOV.U32 R133, RZ, RZ, R182 ;  /* 0x000000ffff857224 */ /* 0x000fe200078e00b6 */
[----:B------:R-:W-:Y:S01]  /*4240*/  HMMA.16816.F32 R136, R8, R64, R156 ;  /* 0x000000400888723c */ /* 0x000fe2000000189c */
[----:B------:R-:W-:Y:S01]  /*4250*/  IMAD.MOV.U32 R210, RZ, RZ, R244 ;  /* 0x000000ffffd27224 */ /* 0x000fe200078e00f4 */
[----:B------:R-:W-:Y:S01]  /*4260*/  MOV R206, R245 ;  /* 0x000000f500ce7202 */ /* 0x000fe20000000f00 */
[----:B------:R-:W-:-:S02]  /*4270*/  IMAD.MOV.U32 R205, RZ, RZ, R246 ;  /* 0x000000ffffcd7224 */ /* 0x000fc400078e00f6 */
[----:B------:R-:W-:Y:S01]  /*4280*/  IMAD.MOV.U32 R204, RZ, RZ, R247 ;  /* 0x000000ffffcc7224 */ /* 0x000fe200078e00f7 */
[----:B------:R3:W4:Y:S02]  /*4290*/  MUFU.EX2 R135, R4 ;  /* 0x0000000400877308 */ /* 0x0007240000000800 */
[----:B------:R-:W-:Y:S01]  /*42a0*/  IMAD.MOV.U32 R242, RZ, RZ, R117 ;  /* 0x000000fffff27224 */ /* 0x000fe200078e0075 */
[----:B------:R-:W-:Y:S01]  /*42b0*/  MOV R243, R118 ;  /* 0x0000007600f37202 */ /* 0x000fe20000000f00 */
[----:B------:R-:W-:Y:S01]  /*42c0*/  IMAD.MOV.U32 R241, RZ, RZ, R116 ;  /* 0x000000fffff17224 */ /* 0x000fe200078e0074 */
[----:B------:R-:W-:Y:S01]  /*42d0*/  HMMA.16816.F32 R128, R8, R56, R128 ;  /* 0x000000380880723c */ /* 0x000fe20000001880 */
[----:B-1----:R-:W-:-:S05]  /*42e0*/  FMUL.FTZ R0, R172, c[0x0][0x2d0] ;  /* 0x0000b400ac007a20 */ /* 0x002fca0000410000 */
[----:B------:R-:W-:Y:S02]  /*42f0*/  FSEL R0, R0, RZ, P1 ;  /* 0x000000ff00007208 */ /* 0x000fe40000800000 */
[----:B------:R-:W-:Y:S01]  /*4300*/  HMMA.16816.F32 R124, R8, R52, R124 ;  /* 0x00000034087c723c */ /* 0x000fe2000000187c */
[----:B---3--:R-:W-:-:S04]  /*4310*/  FFMA.FTZ R4, R134, c[0x0][0x2d0], -R3 ;  /* 0x0000b40086047a23 */ /* 0x008fc80000010803 */
[----:B------:R-:W-:Y:S01]  /*4320*/  MOV R18, R139 ;  /* 0x0000008b00127202 */ /* 0x000fe20000000f00 */
[----:B------:R-:W-:Y:S01]  /*4330*/  IMAD.MOV.U32 R17, RZ, RZ, R136 ;  /* 0x000000ffff117224 */ /* 0x000fe200078e0088 */
[----:B------:R1:W3:Y:S01]  /*4340*/  MUFU.EX2 R134, R4 ;  /* 0x0000000400867308 */ /* 0x0002e20000000800 */
[----:B------:R-:W-:Y:S01]  /*4350*/  IMAD.MOV.U32 R16, RZ, RZ, R137 ;  /* 0x000000ffff107224 */ /* 0x000fe200078e0089 */
[----:B------:R-:W-:Y:S01]  /*4360*/  MOV R7, R138 ;  /* 0x0000008a00077202 */ /* 0x000fe20000000f00 */
[C---:B------:R-:W-:Y:S06]  /*4370*/  HMMA.16816.F32 R220, R8.reuse, R72, R148 ;  /* 0x0000004808dc723c */ /* 0x040fec0000001894 */
[----:B------:R-:W-:Y:S01]  /*4380*/  IMAD.MOV.U32 R211, RZ, RZ, R131 ;  /* 0x000000ffffd37224 */ /* 0x000fe200078e0083 */
[----:B------:R-:W-:Y:S01]  /*4390*/  MOV R208, R130 ;  /* 0x0000008200d07202 */ /* 0x000fe20000000f00 */
[----:B------:R-:W-:Y:S01]  /*43a0*/  HMMA.16816.F32 R136, R8, R60, R140 ;  /* 0x0000003c0888723c */ /* 0x000fe2000000188c */
[----:B------:R-:W-:Y:S01]  /*43b0*/  IMAD.MOV.U32 R207, RZ, RZ, R129 ;  /* 0x000000ffffcf7224 */ /* 0x000fe200078e0081 */
[----:B------:R-:W-:Y:S01]  /*43c0*/  MOV R150, R217 ;  /* 0x000000d900967202 */ /* 0x000fe20000000f00 */
[----:B------:R-:W-:-:S02]  /*43d0*/  IMAD.MOV.U32 R209, RZ, RZ, R128 ;  /* 0x000000ffffd17224 */ /* 0x000fc400078e0080 */
[----:B-1----:R-:W-:Y:S01]  /*43e0*/  FFMA.FTZ R4, R115, c[0x0][0x2d0], -R3 ;  /* 0x0000b40073047a23 */ /* 0x002fe20000010803 */
[----:B------:R-:W-:Y:S01]  /*43f0*/  MOV R115, R181 ;  /* 0x000000b500737202 */ /* 0x000fe20000000f00 */
[----:B------:R-:W-:Y:S01]  /*4400*/  IMAD.MOV.U32 R130, RZ, RZ, R126 ;  /* 0x000000ffff827224 */ /* 0x000fe200078e007e */
[----:B------:R-:W-:Y:S01]  /*4410*/  MOV R131, R125 ;  /* 0x0000007d00837202 */ /* 0x000fe20000000f00 */
[----:B------:R1:W-:Y:S01]  /*4420*/  MUFU.EX2 R235, R4 ;  /* 0x0000000400eb7308 */ /* 0x0003e20000000800 */
[----:B------:R-:W-:Y:S01]  /*4430*/  IMAD.MOV.U32 R129, RZ, RZ, R127 ;  /* 0x000000ffff817224 */ /* 0x000fe200078e007f */
[----:B------:R-:W-:Y:S01]  /*4440*/  MOV R128, R124 ;  /* 0x0000007c00807202 */ /* 0x000fe20000000f00 */
[----:B------:R-:W-:Y:S01]  /*4450*/  IMAD.MOV.U32 R151, RZ, RZ, R218 ;  /* 0x000000ffff977224 */ /* 0x000fe200078e00da */
[----:B------:R-:W-:Y:S01]  /*4460*/  HMMA.16816.F32 R124, R8, R78, R108 ;  /* 0x0000004e087c723c */ /* 0x000fe2000000186c */
[----:B------:R-:W-:Y:S02]  /*4470*/  IMAD.MOV.U32 R149, RZ, RZ, R216 ;  /* 0x000000ffff957224 */ /* 0x000fe400078e00d8 */
[----:B------:R-:W-:-:S04]  /*4480*/  IMAD.MOV.U32 R148, RZ, RZ, R215 ;  /* 0x000000ffff947224 */ /* 0x000fc800078e00d7 */
[----:B------:R-:W-:Y:S01]  /*4490*/  IMAD.MOV.U32 R109, RZ, RZ, R18 ;  /* 0x000000ffff6d7224 */ /* 0x000fe200078e0012 */
[C---:B------:R-:W-:Y:S01]  /*44a0*/  HMMA.16816.F32 R140, R8.reuse, R70, R40 ;  /* 0x00000046088c723c */ /* 0x040fe20000001828 */
[----:B------:R-:W-:Y:S01]  /*44b0*/  IMAD.MOV.U32 R110, RZ, RZ, R17 ;  /* 0x000000ffff6e7224 */ /* 0x000fe200078e0011 */
[----:B------:R-:W-:Y:S01]  /*44c0*/  MOV R111, R16 ;  /* 0x00000010006f7202 */ /* 0x000fe20000000f00 */
[----:B------:R-:W-:Y:S01]  /*44d0*/  IMAD.MOV.U32 R6, RZ, RZ, R137 ;  /* 0x000000ffff067224 */ /* 0x000fe200078e0089 */
[----:B------:R-:W-:Y:S01]  /*44e0*/  MOV R213, R139 ;  /* 0x0000008b00d57202 */ /* 0x000fe20000000f00 */
[----:B-1----:R-:W-:Y:S02]  /*44f0*/  FFMA.FTZ R4, R114, c[0x0][0x2d0], -R3 ;  /* 0x0000b40072047a23 */ /* 0x002fe40000010803 */
[----:B------:R-:W-:Y:S01]  /*4500*/  IMAD.MOV.U32 R214, RZ, RZ, R138 ;  /* 0x000000ffffd67224 */ /* 0x000fe200078e008a */
[----:B------:R-:W-:Y:S01]  /*4510*/  HMMA.16816.F32 R248, R8, R66, R36 ;  /* 0x0000004208f8723c */ /* 0x000fe20000001824 */
[----:B------:R1:W-:Y:S01]  /*4520*/  MUFU.EX2 R238, R4 ;  /* 0x0000000400ee7308 */ /* 0x0003e20000000800 */
[----:B------:R-:W-:-:S02]  /*4530*/  IMAD.MOV.U32 R212, RZ, RZ, R136 ;  /* 0x000000ffffd47224 */ /* 0x000fc400078e0088 */
[----:B------:R-:W-:-:S04]  /*4540*/  IMAD.MOV.U32 R114, RZ, RZ, R7 ;  /* 0x000000ffff727224 */ /* 0x000fc800078e0007 */
[C---:B------:R-:W-:Y:S07]  /*4550*/  HMMA.16816.F32 R136, R8.reuse, R74, R80 ;  /* 0x0000004a0888723c */ /* 0x040fee0000001850 */
[----:B------:R-:W-:Y:S01]  /*4560*/  IMAD.MOV.U32 R83, RZ, RZ, R6 ;  /* 0x000000ffff537224 */ /* 0x000fe200078e0006 */
[----:B------:R-:W-:Y:S01]  /*4570*/  HMMA.16816.F32 R244, R8, R62, R32 ;  /* 0x0000003e08f4723c */ /* 0x000fe20000001820 */
[----:B-1----:R-:W-:Y:S02]  /*4580*/  FFMA.FTZ R4, R160, c[0x0][0x2d0], -R0 ;  /* 0x0000b400a0047a23 */ /* 0x002fe40000010800 */
[----:B--2---:R-:W-:-:S02]  /*4590*/  IMAD.MOV.U32 R160, RZ, RZ, R5 ;  /* 0x000000ffffa07224 */ /* 0x004fc400078e0005 */
[----:B------:R1:W-:Y:S03]  /*45a0*/  MUFU.EX2 R117, R4 ;  /* 0x0000000400757308 */ /* 0x0003e60000000800 */
[C---:B------:R-:W-:Y:S08]  /*45b0*/  HMMA.16816.F32 R216, R8.reuse, R58, R28 ;  /* 0x0000003a08d8723c */ /* 0x040ff0000000181c */
[----:B------:R-:W-:Y:S01]  /*45c0*/  HMMA.16816.F32 R156, R8, R54, R24 ;  /* 0x00000036089c723c */ /* 0x000fe20000001818 */
[----:B-1----:R-:W-:-:S02]  /*45d0*/  FFMA.FTZ R4, R154, c[0x0][0x2d0], -R0 ;  /* 0x0000b4009a047a23 */ /* 0x002fc40000010800 */
[----:B------:R-:W-:-:S05]  /*45e0*/  IMAD.MOV.U32 R154, RZ, RZ, R130 ;  /* 0x000000ffff9a7224 */ /* 0x000fca00078e0082 */
[----:B------:R-:W-:Y:S01]  /*45f0*/  HMMA.16816.F32 R200, R8, R94, R20 ;  /* 0x0000005e08c8723c */ /* 0x000fe20000001814 */
[----:B------:R1:W2:Y:S06]  /*4600*/  MUFU.EX2 R116, R4 ;  /* 0x0000000400747308 */ /* 0x0002ac0000000800 */
[----:B----4-:R-:W-:Y:S02]  /*4610*/  F2FP.PACK_AB R8, R135, R164 ;  /* 0x000000a48708723e */ /* 0x010fe400000000ff */
[----:B---3--:R-:W-:Y:S01]  /*4620*/  F2FP.PACK_AB R10, R160, R134 ;  /* 0x00000086a00a723e */ /* 0x008fe200000000ff */
[----:B-1----:R-:W-:Y:S01]  /*4630*/  FFMA.FTZ R4, R152, c[0x0][0x2d0], -R0 ;  /* 0x0000b40098047a23 */ /* 0x002fe20000010800 */
[----:B--2---:R-:W-:Y:S01]  /*4640*/  F2FP.PACK_AB R9, R116, R117 ;  /* 0x000000757409723e */ /* 0x004fe200000000ff */
[----:B------:R-:W-:-:S02]  /*4650*/  IMAD.MOV.U32 R152, RZ, RZ, R128 ;  /* 0x000000ffff987224 */ /* 0x000fc400078e0080 */
[----:B------:R1:W-:Y:S02]  /*4660*/  MUFU.EX2 R118, R4 ;  /* 0x0000000400767308 */ /* 0x0003e40000000800 */
[----:B-1----:R-:W-:-:S06]  /*4670*/  FFMA.FTZ R4, R146, c[0x0][0x2d0], -R0 ;  /* 0x0000b40092047a23 */ /* 0x002fcc0000010800 */
[----:B------:R1:W2:Y:S02]  /*4680*/  MUFU.EX2 R175, R4 ;  /* 0x0000000400af7308 */ /* 0x0002a40000000800 */
[----:B-1----:R-:W-:Y:S01]  /*4690*/  FFMA.FTZ R4, R113, c[0x0][0x2d0], -R3 ;  /* 0x0000b40071047a23 */ /* 0x002fe20000010803 */
[----:B--2---:R-:W-:-:S05]  /*46a0*/  F2FP.PACK_AB R11, R175, R118 ;  /* 0x00000076af0b723e */ /* 0x004fca00000000ff */
[----:B------:R1:W2:Y:S02]  /*46b0*/  MUFU.EX2 R5, R4 ;  /* 0x0000000400057308 */ /* 0x0002a40000000800 */
[C---:B------:R-:W-:Y:S08]  /*46c0*/  HMMA.16816.F32 R40, R8.reuse, R44, RZ ;  /* 0x0000002c0828723c */ /* 0x040ff000000018ff */
[----:B------:R-:W-:Y:S01]  /*46d0*/  HMMA.16816.F32 R36, R8, R48, RZ ;  /* 0x000000300824723c */ /* 0x000fe200000018ff */
[----:B-1----:R-:W-:-:S04]  /*46e0*/  FFMA.FTZ R4, R112, c[0x0][0x2d0], -R3 ;  /* 0x0000b40070047a23 */ /* 0x002fc80000010803 */
[----:B------:R1:W3:Y:S03]  /*46f0*/  MUFU.EX2 R167, R4 ;  /* 0x0000000400a77308 */ /* 0x0002e60000000800 */
[C---:B------:R-:W-:Y:S07]  /*4700*/  HMMA.16816.F32 R32, R8.reuse, R84, RZ ;  /* 0x000000540820723c */ /* 0x040fee00000018ff */
[----:B------:R-:W-:Y:S01]  /*4710*/  IMAD.MOV.U32 R84, RZ, RZ, R109 ;  /* 0x000000ffff547224 */ /* 0x000fe200078e006d */
[----:B------:R-:W-:Y:S01]  /*4720*/  HMMA.16816.F32 R20, R8, R100, RZ ;  /* 0x000000640814723c */ /* 0x000fe200000018ff */
[----:B------:R-:W-:-:S02]  /*4730*/  IMAD.MOV.U32 R85, RZ, RZ, R110 ;  /* 0x000000ffff557224 */ /* 0x000fc400078e006e */
[----:B-1----:R-:W-:-:S04]  /*4740*/  FFMA.FTZ R4, R147, c[0x0][0x2d0], -R0 ;  /* 0x0000b40093047a23 */ /* 0x002fc80000010800 */
[----:B--2---:R-:W-:Y:S01]  /*4750*/  MOV R100, R5 ;  /* 0x0000000500647202 */ /* 0x004fe20000000f00 */
[----:B------:R-:W-:Y:S01]  /*4760*/  HMMA.16816.F32 R28, R8, R88, RZ ;  /* 0x00000058081c723c */ /* 0x000fe200000018ff */
[----:B------:R-:W-:Y:S01]  /*4770*/  IMAD.MOV.U32 R101, RZ, RZ, R180 ;  /* 0x000000ffff657224 */ /* 0x000fe200078e00b4 */
[----:B------:R1:W-:Y:S01]  /*4780*/  MUFU.EX2 R252, R4 ;  /* 0x0000000400fc7308 */ /* 0x0003e20000000800 */
[----:B---3--:R-:W-:-:S04]  /*4790*/  F2FP.PACK_AB R6, R167, R100 ;  /* 0x00000064a706723e */ /* 0x008fc800000000ff */
[----:B------:R-:W-:Y:S01]  /*47a0*/  MOV R88, R111 ;  /* 0x0000006f00587202 */ /* 0x000fe20000000f00 */
[----:B------:R-:W-:Y:S01]  /*47b0*/  HMMA.16816.F32 R24, R8, R96, RZ ;  /* 0x000000600818723c */ /* 0x000fe200000018ff */
[----:B------:R-:W-:-:S07]  /*47c0*/  MOV R89, R114 ;  /* 0x0000007200597202 */ /* 0x000fce0000000f00 */
[C---:B------:R-:W-:Y:S01]  /*47d0*/  HMMA.16816.F32 R16, R8.reuse, R104, RZ ;  /* 0x000000680810723c */ /* 0x040fe200000018ff */
[----:B-1----:R-:W-:Y:S02]  /*47e0*/  FFMA.FTZ R4, R153, c[0x0][0x2d0], -R0 ;  /* 0x0000b40099047a23 */ /* 0x002fe40000010800 */
[----:B------:R-:W-:Y:S02]  /*47f0*/  IMAD.MOV.U32 R153, RZ, RZ, R131 ;  /* 0x000000ffff997224 */ /* 0x000fe400078e0083 */
[----:B------:R1:W2:Y:S02]  /*4800*/  MUFU.EX2 R237, R4 ;  /* 0x0000000400ed7308 */ /* 0x0002a40000000800 */
[----:B------:R-:W-:Y:S01]  /*4810*/  IMAD.MOV.U32 R104, RZ, RZ, R133 ;  /* 0x000000ffff687224 */ /* 0x000fe200078e0085 */
[----:B------:R-:W-:Y:S01]  /*4820*/  MOV R105, R144 ;  /* 0x0000009000697202 */ /* 0x000fe20000000f00 */
[----:B------:R-:W-:Y:S01]  /*4830*/  IMAD.MOV.U32 R133, RZ, RZ, R165 ;  /* 0x000000ffff857224 */ /* 0x000fe200078e00a5 */
[----:B------:R-:W-:Y:S01]  /*4840*/  HMMA.16816.F32 R44, R8, R46, RZ ;  /* 0x0000002e082c723c */ /* 0x000fe200000018ff */
[----:B------:R-:W-:Y:S01]  /*4850*/  IMAD.MOV.U32 R165, RZ, RZ, R166 ;  /* 0x000000ffffa57224 */ /* 0x000fe200078e00a6 */
[----:B------:R-:W-:Y:S01]  /*4860*/  MOV R166, R148 ;  /* 0x0000009400a67202 */ /* 0x000fe20000000f00 */
[----:B-1----:R-:W-:Y:S01]  /*4870*/  FFMA.FTZ R4, R145, c[0x0][0x2d0], -R0 ;  /* 0x0000b40091047a23 */ /* 0x002fe20000010800 */
[----:B--2---:R-:W-:-:S03]  /*4880*/  F2FP.PACK_AB R5, R237, R252 ;  /* 0x000000fced05723e */ /* 0x004fc600000000ff */
[----:B------:R1:W-:Y:S02]  /*4890*/  MUFU.EX2 R108, R4 ;  /* 0x00000004006c7308 */ /* 0x0003e40000000800 */
[----:B-1----:R-:W-:Y:S01]  /*48a0*/  FFMA.FTZ R4, R155, c[0x0][0x2d0], -R0 ;  /* 0x0000b4009b047a23 */ /* 0x002fe20000010800 */
[----:B------:R-:W-:-:S05]  /*48b0*/  MOV R155, R129 ;  /* 0x00000081009b7202 */ /* 0x000fca0000000f00 */
[----:B------:R1:W2:Y:S02]  /*48c0*/  MUFU.EX2 R215, R4 ;  /* 0x0000000400d77308 */ /* 0x0002a40000000800 */
[----:B-1----:R-:W-:Y:S02]  /*48d0*/  F2FP.PACK_AB R4, R238, R235 ;  /* 0x000000ebee04723e */ /* 0x002fe400000000ff */
[----:B--2---:R-:W-:-:S07]  /*48e0*/  F2FP.PACK_AB R7, R215, R108 ;  /* 0x0000006cd707723e */ /* 0x004fce00000000ff */
[C---:B------:R-:W-:Y:S07]  /*48f0*/  HMMA.16816.F32 R180, R4.reuse, R76, R40 ;  /* 0x0000004c04b4723c */ /* 0x040fee0000001828 */
[----:B------:R-:W-:Y:S01]  /*4900*/  IMAD.MOV.U32 R76, RZ, RZ, R83 ;  /* 0x000000ffff4c7224 */ /* 0x000fe200078e0053 */
[----:B------:R-:W-:Y:S01]  /*4910*/  HMMA.16816.F32 R128, R4, R56, R20 ;  /* 0x000000380480723c */ /* 0x000fe20000001814 */
[----:B------:R-:W-:-:S07]  /*4920*/  IMAD.MOV.U32 R77, RZ, RZ, R115 ;  /* 0x000000ffff4d7224 */ /* 0x000fce00078e0073 */
[C---:B------:R-:W-:Y:S07]  /*4930*/  HMMA.16816.F32 R80, R4.reuse, R72, R36 ;  /* 0x000000480450723c */ /* 0x040fee0000001824 */
[----:B------:R-:W-:Y:S01]  /*4940*/  IMAD.MOV.U32 R72, RZ, RZ, R108 ;  /* 0x000000ffff487224 */ /* 0x000fe200078e006c */
[----:B------:R-:W-:Y:S01]  /*4950*/  MOV R73, R149 ;  /* 0x0000009500497202 */ /* 0x000fe20000000f00 */
[----:B------:R-:W-:Y:S07]  /*4960*/  HMMA.16816.F32 R108, R4, R68, R32 ;  /* 0x00000044046c723c */ /* 0x000fee0000001820 */
[----:B------:R-:W-:Y:S01]  /*4970*/  IMAD.MOV.U32 R68, RZ, RZ, R150 ;  /* 0x000000ffff447224 */ /* 0x000fe200078e0096 */
[----:B------:R-:W-:Y:S01]  /*4980*/  HMMA.16816.F32 R32, R8, R90, RZ ;  /* 0x0000005a0820723c */ /* 0x000fe200000018ff */
[----:B------:R-:W-:-:S06]  /*4990*/  IMAD.MOV.U32 R69, RZ, RZ, R151 ;  /* 0x000000ffff457224 */ /* 0x000fcc00078e0097 */
[----:B------:R-:W-:Y:S01]  /*49a0*/  MOV R91, R204 ;  /* 0x000000cc005b7202 */ /* 0x000fe20000000f00 */
[----:B------:R-:W-:Y:S01]  /*49b0*/  HMMA.16816.F32 R112, R4, R64, R28 ;  /* 0x000000400470723c */ /* 0x000fe2000000181c */
[----:B------:R-:W-:-:S07]  /*49c0*/  IMAD.MOV.U32 R90, RZ, RZ, R205 ;  /* 0x000000ffff5a7224 */ /* 0x000fce00078e00cd */
[C---:B------:R-:W-:Y:S08]  /*49d0*/  HMMA.16816.F32 R148, R4.reuse, R60, R24 ;  /* 0x0000003c0494723c */ /* 0x040ff00000001818 */
[----:B------:R-:W-:Y:S08]  /*49e0*/  HMMA.16816.F32 R144, R4, R52, R16 ;  /* 0x000000340490723c */ /* 0x000ff00000001810 */
[C---:B------:R-:W-:Y:S08]  /*49f0*/  HMMA.16816.F32 R40, R8.reuse, R50, RZ ;  /* 0x000000320828723c */ /* 0x040ff000000018ff */
[C---:B------:R-:W-:Y:S08]  /*4a00*/  HMMA.16816.F32 R36, R8.reuse, R86, RZ ;  /* 0x000000560824723c */ /* 0x040ff000000018ff */
[C---:B------:R-:W-:Y:S08]  /*4a10*/  HMMA.16816.F32 R28, R8.reuse, R98, RZ ;  /* 0x00000062081c723c */ /* 0x040ff000000018ff */
[C---:B------:R-:W-:Y:S07]  /*4a20*/  HMMA.16816.F32 R24, R8.reuse, R102, RZ ;  /* 0x000000660818723c */ /* 0x040fee00000018ff */
[----:B------:R-:W-:Y:S01]  /*4a30*/  IMAD.MOV.U32 R103, RZ, RZ, R105 ;  /* 0x000000ffff677224 */ /* 0x000fe200078e0069 */
[----:B------:R-:W-:Y:S01]  /*4a40*/  HMMA.16816.F32 R16, R8, R120, RZ ;  /* 0x000000780810723c */ /* 0x000fe200000018ff */
[----:B------:R-:W-:Y:S01]  /*4a50*/  MOV R105, R88 ;  /* 0x0000005800697202 */ /* 0x000fe20000000f00 */
[----:B------:R-:W-:Y:S01]  /*4a60*/  IMAD.MOV.U32 R102, RZ, RZ, R104 ;  /* 0x000000ffff667224 */ /* 0x000fe200078e0068 */
[----:B------:R-:W-:-:S02]  /*4a70*/  MOV R88, R210 ;  /* 0x000000d200587202 */ /* 0x000fc40000000f00 */
[----:B------:R-:W-:Y:S02]  /*4a80*/  MOV R104, R85 ;  /* 0x0000005500687202 */ /* 0x000fe40000000f00 */
[----:B------:R-:W-:Y:S01]  /*4a90*/  IMAD.MOV.U32 R120, RZ, RZ, R212 ;  /* 0x000000ffff787224 */ /* 0x000fe200078e00d4 */
[----:B------:R-:W-:Y:S01]  /*4aa0*/  HMMA.16816.F32 R20, R8, R106, RZ ;  /* 0x0000006a0814723c */ /* 0x000fe200000018ff */
[----:B------:R-:W-:-:S06]  /*4ab0*/  IMAD.MOV.U32 R121, RZ, RZ, R76 ;  /* 0x000000ffff797224 */ /* 0x000fcc00078e004c */
[----:B------:R-:W-:Y:S01]  /*4ac0*/  IMAD.MOV.U32 R106, RZ, RZ, R89 ;  /* 0x000000ffff6a7224 */ /* 0x000fe200078e0059 */
[----:B------:R-:W-:Y:S01]  /*4ad0*/  HMMA.16816.F32 R48, R8, R122, RZ ;  /* 0x0000007a0830723c */ /* 0x000fe200000018ff */
[----:B------:R-:W-:Y:S02]  /*4ae0*/  IMAD.MOV.U32 R89, RZ, RZ, R206 ;  /* 0x000000ffff597224 */ /* 0x000fe400078e00ce */
[----:B------:R-:W-:-:S04]  /*4af0*/  IMAD.MOV.U32 R107, RZ, RZ, R84 ;  /* 0x000000ffff6b7224 */ /* 0x000fc800078e0054 */
[----:B------:R-:W-:Y:S01]  /*4b00*/  FFMA.FTZ R8, R169, c[0x0][0x2d0], -R3 ;  /* 0x0000b400a9087a23 */ /* 0x000fe20000010803 */
[----:B------:R-:W-:Y:S01]  /*4b10*/  HMMA.16816.F32 R64, R4, R66, R32 ;  /* 0x000000420440723c */ /* 0x000fe20000001820 */
[----:B------:R-:W-:Y:S01]  /*4b20*/  MOV R123, R213 ;  /* 0x000000d5007b7202 */ /* 0x000fe20000000f00 */
[----:B------:R-:W-:-:S05]  /*4b30*/  IMAD.MOV.U32 R122, RZ, RZ, R214 ;  /* 0x000000ffff7a7224 */ /* 0x000fca00078e00d6 */
[----:B------:R-:W-:Y:S01]  /*4b40*/  IMAD.MOV.U32 R32, RZ, RZ, R211 ;  /* 0x000000ffff207224 */ /* 0x000fe200078e00d3 */
[C---:B------:R-:W-:Y:S01]  /*4b50*/  HMMA.16816.F32 R96, R4.reuse, R92, R16 ;  /* 0x0000005c0460723c */ /* 0x040fe20000001810 */
[----:B------:R1:W-:Y:S01]  /*4b60*/  MUFU.EX2 R211, R8 ;  /* 0x0000000800d37308 */ /* 0x0003e20000000800 */
[----:B------:R-:W-:Y:S01]  /*4b70*/  IMAD.MOV.U32 R35, RZ, RZ, R133 ;  /* 0x000000ffff237224 */ /* 0x000fe200078e0085 */
[----:B------:R-:W-:Y:S01]  /*4b80*/  LDSM.16.MT88.4 R16, [R227+0x1100] ;  /* 0x00110000e310783b */ /* 0x000fe20000004200 */
[----:B------:R-:W-:Y:S01]  /*4b90*/  IMAD.MOV.U32 R133, RZ, RZ, R234 ;  /* 0x000000ffff857224 */ /* 0x000fe200078e00ea */
[----:B------:R-:W-:Y:S01]  /*4ba0*/  MOV R33, R73 ;  /* 0x0000004900217202 */ /* 0x000fe20000000f00 */
[----:B------:R-:W-:Y:S01]  /*4bb0*/  IMAD.MOV.U32 R34, RZ, RZ, R72 ;  /* 0x000000ffff227224 */ /* 0x000fe200078e0048 */
[----:B------:R-:W-:Y:S01]  /*4bc0*/  MOV R93, R68 ;  /* 0x00000044005d7202 */ /* 0x000fe20000000f00 */
[----:B------:R-:W-:Y:S01]  /*4bd0*/  HMMA.16816.F32 R44, R4, R78, R44 ;  /* 0x0000004e042c723c */ /* 0x000fe2000000182c */
[----:B------:R-:W-:-:S07]  /*4be0*/  IMAD.MOV.U32 R92, RZ, RZ, R69 ;  /* 0x000000ffff5c7224 */ /* 0x000fce00078e0045 */
[----:B------:R-:W-:Y:S01]  /*4bf0*/  HMMA.16816.F32 R40, R4, R74, R40 ;  /* 0x0000004a0428723c */ /* 0x000fe20000001828 */
[----:B-1----:R-:W-:-:S04]  /*4c00*/  FFMA.FTZ R8, R168, c[0x0][0x2d0], -R3 ;  /* 0x0000b400a8087a23 */ /* 0x002fc80000010803 */
[----:B------:R1:W-:Y:S03]  /*4c10*/  MUFU.EX2 R212, R8 ;  /* 0x0000000800d47308 */ /* 0x0003e60000000800 */
[C---:B------:R-:W-:Y:S08]  /*4c20*/  HMMA.16816.F32 R36, R4.reuse, R70, R36 ;  /* 0x000000460424723c */ /* 0x040ff00000001824 */
[----:B------:R-:W-:Y:S01]  /*4c30*/  HMMA.16816.F32 R60, R4, R62, R28 ;  /* 0x0000003e043c723c */ /* 0x000fe2000000181c */
[----:B------:R-:W-:Y:S01]  /*4c40*/  LDSM.16.MT88.4 R28, [R226+0x1100] ;  /* 0x00110000e21c783b */ /* 0x000fe20000004200 */
[----:B-1----:R-:W-:Y:S01]  /*4c50*/  FFMA.FTZ R8, R162, c[0x0][0x2d0], -R3 ;  /* 0x0000b400a2087a23 */ /* 0x002fe20000010803 */
[----:B------:R-:W-:-:S05]  /*4c60*/  MOV R162, R208 ;  /* 0x000000d000a27202 */ /* 0x000fca0000000f00 */
[C---:B------:R-:W-:Y:S01]  /*4c70*/  HMMA.16816.F32 R56, R4.reuse, R58, R24 ;  /* 0x0000003a0438723c */ /* 0x040fe20000001818 */
[----:B------:R1:W-:Y:S01]  /*4c80*/  MUFU.EX2 R213, R8 ;  /* 0x0000000800d57308 */ /* 0x0003e20000000800 */
[----:B------:R-:W-:Y:S06]  /*4c90*/  LDSM.16.MT88.4 R24, [R225+0x1100] ;  /* 0x00110000e118783b */ /* 0x000fec0000004200 */
[C---:B------:R-:W-:Y:S01]  /*4ca0*/  HMMA.16816.F32 R52, R4.reuse, R54, R20 ;  /* 0x000000360434723c */ /* 0x040fe20000001814 */
[----:B------:R-:W2:Y:S07]  /*4cb0*/  LDSM.16.MT88.4 R20, [R224+0x1100] ;  /* 0x00110000e014783b */ /* 0x000eae0000004200 */
[----:B------:R-:W-:Y:S01]  /*4cc0*/  HMMA.16816.F32 R48, R4, R94, R48 ;  /* 0x0000005e0430723c */ /* 0x000fe20000001830 */
[----:B-1----:R-:W-:-:S02]  /*4cd0*/  FFMA.FTZ R8, R161, c[0x0][0x2d0], -R3 ;  /* 0x0000b400a1087a23 */ /* 0x002fc40000010803 */
[----:B------:R-:W-:Y:S02]  /*4ce0*/  IMAD.MOV.U32 R161, RZ, RZ, R207 ;  /* 0x000000ffffa17224 */ /* 0x000fe400078e00cf */
[----:B------:R1:W3:Y:S02]  /*4cf0*/  MUFU.EX2 R214, R8 ;  /* 0x0000000800d67308 */ /* 0x0002e40000000800 */
[----:B------:R-:W-:Y:S02]  /*4d00*/  FFMA.FTZ R4, R177, c[0x0][0x2d0], -R13 ;  /* 0x0000b400b1047a23 */ /* 0x000fe4000001080d */
[----:B-1----:R-:W-:Y:S01]  /*4d10*/  FFMA.FTZ R8, R174, c[0x0][0x2d0], -R0 ;  /* 0x0000b400ae087a23 */ /* 0x002fe20000010800 */
[----:B---3--:R-:W-:-:S03]  /*4d20*/  F2FP.PACK_AB R10, R214, R213 ;  /* 0x000000d5d60a723e */ /* 0x008fc600000000ff */
[----:B------:R1:W-:Y:S08]  /*4d30*/  MUFU.EX2 R174, R4 ;  /* 0x0000000400ae7308 */ /* 0x0003f00000000800 */
[----:B------:R3:W-:Y:S01]  /*4d40*/  MUFU.EX2 R207, R8 ;  /* 0x0000000800cf7308 */ /* 0x0007e20000000800 */
[----:B-1----:R-:W-:-:S07]  /*4d50*/  FFMA.FTZ R4, R184, c[0x0][0x2d0], -R13 ;  /* 0x0000b400b8047a23 */ /* 0x002fce000001080d */
[----:B------:R1:W4:Y:S01]  /*4d60*/  MUFU.EX2 R204, R4 ;  /* 0x0000000400cc7308 */ /* 0x0003220000000800 */
[----:B---3--:R-:W-:-:S07]  /*4d70*/  FFMA.FTZ R8, R170, c[0x0][0x2d0], -R0 ;  /* 0x0000b400aa087a23 */ /* 0x008fce0000010800 */
[----:B------:R3:W2:Y:S01]  /*4d80*/  MUFU.EX2 R208, R8 ;  /* 0x0000000800d07308 */ /* 0x0006a20000000800 */
[----:B-1----:R-:W-:Y:S01]  /*4d90*/  FFMA.FTZ R4, R187, c[0x0][0x2d0], -R12 ;  /* 0x0000b400bb047a23 */ /* 0x002fe2000001080c */
[----:B----4-:R-:W-:-:S06]  /*4da0*/  F2FP.PACK_AB R6, R204, R174 ;  /* 0x000000aecc06723e */ /* 0x010fcc00000000ff */
[----:B------:R1:W-:Y:S01]  /*4db0*/  MUFU.EX2 R168, R4 ;  /* 0x0000000400a87308 */ /* 0x0003e20000000800 */
[----:B---3--:R-:W-:Y:S01]  /*4dc0*/  FFMA.FTZ R8, R163, c[0x0][0x2d0], -R0 ;  /* 0x0000b400a3087a23 */ /* 0x008fe20000010800 */
[----:B--2---:R-:W-:Y:S01]  /*4dd0*/  F2FP.PACK_AB R9, R208, R207 ;  /* 0x000000cfd009723e */ /* 0x004fe200000000ff */
[----:B------:R-:W-:-:S05]  /*4de0*/  IMAD.MOV.U32 R163, RZ, RZ, R209 ;  /* 0x000000ffffa37224 */ /* 0x000fca00078e00d1 */
[----:B------:R2:W-:Y:S01]  /*4df0*/  MUFU.EX2 R209, R8 ;  /* 0x0000000800d17308 */ /* 0x0005e20000000800 */
[----:B-1----:R-:W-:-:S07]  /*4e00*/  FFMA.FTZ R4, R186, c[0x0][0x2d0], -R12 ;  /* 0x0000b400ba047a23 */ /* 0x002fce000001080c */
[----:B------:R1:W3:Y:S01]  /*4e10*/  MUFU.EX2 R169, R4 ;  /* 0x0000000400a97308 */ /* 0x0002e20000000800 */
[----:B--2---:R-:W-:Y:S01]  /*4e20*/  FFMA.FTZ R8, R132, c[0x0][0x2d0], -R0 ;  /* 0x0000b40084087a23 */ /* 0x004fe20000010800 */
[----:B------:R-:W-:-:S06]  /*4e30*/  MOV R132, R77 ;  /* 0x0000004d00847202 */ /* 0x000fcc0000000f00 */
[----:B------:R2:W4:Y:S01]  /*4e40*/  MUFU.EX2 R210, R8 ;  /* 0x0000000800d27308 */ /* 0x0005220000000800 */
[----:B-1----:R-:W-:Y:S01]  /*4e50*/  FFMA.FTZ R4, R185, c[0x0][0x2d0], -R12 ;  /* 0x0000b400b9047a23 */ /* 0x002fe2000001080c */
[----:B---3--:R-:W-:-:S06]  /*4e60*/  F2FP.PACK_AB R5, R169, R168 ;  /* 0x000000a8a905723e */ /* 0x008fcc00000000ff */
[----:B------:R1:W-:Y:S01]  /*4e70*/  MUFU.EX2 R170, R4 ;  /* 0x0000000400aa7308 */ /* 0x0003e20000000800 */
[----:B--2---:R-:W-:Y:S01]  /*4e80*/  FFMA.FTZ R8, R179, c[0x0][0x2d0], -R13 ;  /* 0x0000b400b3087a23 */ /* 0x004fe2000001080d */
[----:B----4-:R-:W-:-:S06]  /*4e90*/  F2FP.PACK_AB R11, R210, R209 ;  /* 0x000000d1d20b723e */ /* 0x010fcc00000000ff */
[----:B------:R2:W-:Y:S01]  /*4ea0*/  MUFU.EX2 R205, R8 ;  /* 0x0000000800cd7308 */ /* 0x0005e20000000800 */
[----:B-1----:R-:W-:-:S07]  /*4eb0*/  FFMA.FTZ R4, R176, c[0x0][0x2d0], -R12 ;  /* 0x0000b400b0047a23 */ /* 0x002fce000001080c */
[----:B------:R-:W1:Y:S01]  /*4ec0*/  MUFU.EX2 R234, R4 ;  /* 0x0000000400ea7308 */ /* 0x000e620000000800 */
[----:B--2---:R-:W-:-:S07]  /*4ed0*/  FFMA.FTZ R8, R178, c[0x0][0x2d0], -R13 ;  /* 0x0000b400b2087a23 */ /* 0x004fce000001080d */
[----:B------:R-:W2:Y:S01]  /*4ee0*/  MUFU.EX2 R206, R8 ;  /* 0x0000000800ce7308 */ /* 0x000ea20000000800 */
[----:B-1----:R-:W-:Y:S02]  /*4ef0*/  F2FP.PACK_AB R7, R234, R170 ;  /* 0x000000aaea07723e */ /* 0x002fe400000000ff */
[----:B--2---:R-:W-:Y:S02]  /*4f00*/  F2FP.PACK_AB R4, R206, R205 ;  /* 0x000000cdce04723e */ /* 0x004fe400000000ff */
[----:B------:R-:W-:-:S05]  /*4f10*/  F2FP.PACK_AB R8, R212, R211 ;  /* 0x000000d3d408723e */ /* 0x000fca00000000ff */
[----:B------:R-:W-:Y:S07]  /*4f20*/  HMMA.16816.F32 R176, R4, R20, R196 ;  /* 0x0000001404b0723c */ /* 0x000fee00000018c4 */
[----:B------:R-:W-:Y:S01]  /*4f30*/  IMAD.MOV.U32 R196, RZ, RZ, R163 ;  /* 0x000000ffffc47224 */ /* 0x000fe200078e00a3 */
[----:B------:R-:W-:Y:S01]  /*4f40*/  MOV R197, R161 ;  /* 0x000000a100c57202 */ /* 0x000fe20000000f00 */
[----:B------:R-:W-:Y:S01]  /*4f50*/  IMAD.MOV.U32 R163, RZ, RZ, R241 ;  /* 0x000000ffffa37224 */ /* 0x000fe200078e00f1 */
[----:B------:R-:W-:Y:S01]  /*4f60*/  HMMA.16816.F32 R68, R8, R24, R80 ;  /* 0x000000180844723c */ /* 0x000fe20000001850 */
[----:B------:R-:W2:Y:S01]  /*4f70*/  LDL.LU R241, [R1+0x88] ;  /* 0x0000880001f17983 */ /* 0x000ea20000300800 */
[----:B------:R-:W-:-:S02]  /*4f80*/  IMAD.MOV.U32 R161, RZ, RZ, R242 ;  /* 0x000000ffffa17224 */ /* 0x000fc400078e00f2 */
[----:B------:R-:W-:Y:S01]  /*4f90*/  IMAD.MOV.U32 R199, RZ, RZ, R32 ;  /* 0x000000ffffc77224 */ /* 0x000fe200078e0020 */
[----:B------:R-:W3:Y:S01]  /*4fa0*/  LDL.LU R242, [R1+0x84] ;  /* 0x0000840001f27983 */ /* 0x000ee20000300800 */
[----:B------:R-:W-:Y:S01]  /*4fb0*/  IMAD.MOV.U32 R32, RZ, RZ, R34 ;  /* 0x000000ffff207224 */ /* 0x000fe200078e0022 */
[----:B------:R-:W-:Y:S01]  /*4fc0*/  MOV R34, R93 ;  /* 0x0000005d00227202 */ /* 0x000fe20000000f00 */
[----:B------:R-:W-:Y:S01]  /*4fd0*/  HMMA.16816.F32 R72, R4, R24, R220 ;  /* 0x000000180448723c */ /* 0x000fe200000018dc */
[----:B------:R-:W-:-:S07]  /*4fe0*/  IMAD.MOV.U32 R198, RZ, RZ, R162 ;  /* 0x000000ffffc67224 */ /* 0x000fce00078e00a2 */
[-C--:B------:R-:W-:Y:S08]  /*4ff0*/  HMMA.16816.F32 R76, R4, R26.reuse, R136 ;  /* 0x0000001a044c723c */ /* 0x080ff00000001888 */
[C---:B------:R-:W-:Y:S01]  /*5000*/  HMMA.16816.F32 R40, R8.reuse, R26, R40 ;  /* 0x0000001a0828723c */ /* 0x040fe20000001828 */
[----:B------:R-:W-:Y:S07]  /*5010*/  LDSM.16.MT88.4 R24, [R224+0x3100] ;  /* 0x00310000e018783b */ /* 0x000fee0000004200 */
[----:B------:R-:W-:Y:S07]  /*5020*/  HMMA.16816.F32 R180, R8, R20, R180 ;  /* 0x0000001408b4723c */ /* 0x000fee00000018b4 */
[----:B------:R-:W-:Y:S01]  /*5030*/  IMAD.MOV.U32 R21, RZ, RZ, R132 ;  /* 0x000000ffff157224 */ /* 0x000fe200078e0084 */
[----:B------:R-:W-:Y:S01]  /*5040*/  MOV R132, R33 ;  /* 0x0000002100847202 */ /* 0x000fe20000000f00 */
[----:B------:R-:W-:Y:S01]  /*5050*/  HMMA.16816.F32 R184, R4, R22, R124 ;  /* 0x0000001604b8723c */ /* 0x000fe2000000187c */
[----:B------:R-:W-:-:S06]  /*5060*/  IMAD.MOV.U32 R33, RZ, RZ, R92 ;  /* 0x000000ffff217224 */ /* 0x000fcc00078e005c */
[----:B------:R-:W-:Y:S01]  /*5070*/  IMAD.MOV.U32 R126, RZ, RZ, R21 ;  /* 0x000000ffff7e7224 */ /* 0x000fe200078e0015 */
[----:B------:R-:W-:Y:S01]  /*5080*/  MOV R125, R233 ;  /* 0x000000e9007d7202 */ /* 0x000fe20000000f00 */
[----:B------:R-:W-:Y:S01]  /*5090*/  IMAD.MOV.U32 R124, RZ, RZ, R234 ;  /* 0x000000ffff7c7224 */ /* 0x000fe200078e00ea */
[----:B------:R-:W-:Y:S01]  /*50a0*/  MOV R127, R132 ;  /* 0x00000084007f7202 */ /* 0x000fe20000000f00 */
[----:B------:R-:W-:Y:S01]  /*50b0*/  HMMA.16816.F32 R44, R8, R22, R44 ;  /* 0x00000016082c723c */ /* 0x000fe2000000182c */
[----:B------:R-:W1:Y:S01]  /*50c0*/  LDSM.16.MT88.4 R20, [R225+0x3100] ;  /* 0x00310000e114783b */ /* 0x000e620000004200 */
[----:B------:R-:W-:-:S06]  /*50d0*/  IMAD.MOV.U32 R80, RZ, RZ, R125 ;  /* 0x000000ffff507224 */ /* 0x000fcc00078e007d */
[C---:B------:R-:W-:Y:S08]  /*50e0*/  HMMA.16816.F32 R84, R8.reuse, R16, R108 ;  /* 0x000000100854723c */ /* 0x040ff0000000186c */
[-C--:B------:R-:W-:Y:S08]  /*50f0*/  HMMA.16816.F32 R220, R8, R28.reuse, R112 ;  /* 0x0000001c08dc723c */ /* 0x080ff00000001870 */
[----:B------:R-:W-:Y:S01]  /*5100*/  HMMA.16816.F32 R104, R4, R28, R104 ;  /* 0x0000001c0468723c */ /* 0x000fe20000001868 */
[----:B------:R-:W-:-:S07]  /*5110*/  MOV R115, R126 ;  /* 0x0000007e00737202 */ /* 0x000fce0000000f00 */
[C---:B------:R-:W-:Y:S07]  /*5120*/  HMMA.16816.F32 R108, R4.reuse, R30, R248 ;  /* 0x0000001e046c723c */ /* 0x040fee00000018f8 */
[----:B------:R-:W-:Y:S01]  /*5130*/  MOV R248, R127 ;  /* 0x0000007f00f87202 */ /* 0x000fe20000000f00 */
[----:B------:R-:W-:Y:S01]  /*5140*/  HMMA.16816.F32 R88, R4, R16, R88 ;  /* 0x000000100458723c */ /* 0x000fe20000001858 */
[----:B------:R-:W-:Y:S01]  /*5150*/  IMAD.MOV.U32 R251, RZ, RZ, R32 ;  /* 0x000000fffffb7224 */ /* 0x000fe200078e0020 */
[----:B------:R-:W-:Y:S01]  /*5160*/  MOV R250, R34 ;  /* 0x0000002200fa7202 */ /* 0x000fe20000000f00 */
[----:B------:R-:W-:-:S05]  /*5170*/  IMAD.MOV.U32 R249, RZ, RZ, R33 ;  /* 0x000000fffff97224 */ /* 0x000fca00078e0021 */
[-C--:B------:R-:W-:Y:S08]  /*5180*/  HMMA.16816.F32 R92, R4, R18.reuse, R140 ;  /* 0x00000012045c723c */ /* 0x080ff0000000188c */
[----:B------:R-:W-:Y:S01]  /*5190*/  HMMA.16816.F32 R36, R8, R18, R36 ;  /* 0x000000120824723c */ /* 0x000fe20000001824 */
[----:B------:R-:W4:Y:S01]  /*51a0*/  LDSM.16.MT88.4 R16, [R227+0x3100] ;  /* 0x00310000e310783b */ /* 0x000f220000004200 */
[----:B------:R-:W-:Y:S01]  /*51b0*/  MOV R162, R243 ;  /* 0x000000f300a27202 */ /* 0x000fe20000000f00 */
[----:B------:R-:W-:Y:S01]  /*51c0*/  IMAD.MOV.U32 R136, RZ, RZ, R196 ;  /* 0x000000ffff887224 */ /* 0x000fe200078e00c4 */
[----:B------:R-:W-:Y:S01]  /*51d0*/  MOV R137, R197 ;  /* 0x000000c500897202 */ /* 0x000fe20000000f00 */
[----:B------:R-:W-:Y:S01]  /*51e0*/  IMAD.MOV.U32 R138, RZ, RZ, R198 ;  /* 0x000000ffff8a7224 */ /* 0x000fe200078e00c6 */
[----:B------:R-:W-:Y:S01]  /*51f0*/  MOV R198, R162 ;  /* 0x000000a200c67202 */ /* 0x000fe20000000f00 */
[----:B------:R-:W-:Y:S01]  /*5200*/  IMAD.MOV.U32 R139, RZ, RZ, R199 ;  /* 0x000000ffff8b7224 */ /* 0x000fe200078e00c7 */
[----:B------:R-:W-:Y:S01]  /*5210*/  MOV R112, R100 ;  /* 0x0000006400707202 */ /* 0x000fe20000000f00 */
[----:B------:R-:W-:-:S02]  /*5220*/  IMAD.MOV.U32 R196, RZ, RZ, R163 ;  /* 0x000000ffffc47224 */ /* 0x000fc400078e00a3 */
[----:B------:R-:W-:Y:S01]  /*5230*/  IMAD.MOV.U32 R113, RZ, RZ, R103 ;  /* 0x000000ffff717224 */ /* 0x000fe200078e0067 */
[----:B------:R-:W-:Y:S01]  /*5240*/  MOV R103, R231 ;  /* 0x000000e700677202 */ /* 0x000fe20000000f00 */
[----:B------:R-:W-:Y:S02]  /*5250*/  IMAD.MOV.U32 R197, RZ, RZ, R161 ;  /* 0x000000ffffc57224 */ /* 0x000fe400078e00a1 */
[----:B------:R-:W-:Y:S01]  /*5260*/  IMAD.MOV.U32 R114, RZ, RZ, R102 ;  /* 0x000000ffff727224 */ /* 0x000fe200078e0066 */
[----:B-1----:R-:W-:Y:S01]  /*5270*/  HMMA.16816.F32 R140, R4, R22, R216 ;  /* 0x00000016048c723c */ /* 0x002fe200000018d8 */
[----:B------:R-:W-:-:S07]  /*5280*/  IMAD.MOV.U32 R199, RZ, RZ, R119 ;  /* 0x000000ffffc77224 */ /* 0x000fce00078e0077 */
[----:B------:R-:W-:Y:S01]  /*5290*/  HMMA.16816.F32 R120, R4, R24, R120 ;  /* 0x000000180478723c */ /* 0x000fe20000001878 */
[----:B------:R-:W-:-:S07]  /*52a0*/  IMAD.MOV.U32 R100, RZ, RZ, R230 ;  /* 0x000000ffff647224 */ /* 0x000fce00078e00e6 */
[----:B------:R-:W-:Y:S01]  /*52b0*/  HMMA.16816.F32 R60, R8, R26, R60 ;  /* 0x0000001a083c723c */ /* 0x000fe2000000183c */
[----:B------:R-:W-:Y:S01]  /*52c0*/  IMAD.MOV.U32 R102, RZ, RZ, R232 ;  /* 0x000000ffff667224 */ /* 0x000fe200078e00e8 */
[----:B------:R-:W-:Y:S01]  /*52d0*/  MOV R219, R248 ;  /* 0x000000f800db7202 */ /* 0x000fe20000000f00 */
[----:B------:R-:W-:Y:S01]  /*52e0*/  IMAD.MOV.U32 R83, RZ, RZ, R235 ;  /* 0x000000ffff537224 */ /* 0x000fe200078e00eb */
[----:B------:R-:W-:Y:S01]  /*52f0*/  MOV R132, R236 ;  /* 0x000000ec00847202 */ /* 0x000fe20000000f00 */
[----:B------:R1:W5:Y:S03]  /*5300*/  LDL.LU R243, [R1+0x80] ;  /* 0x0000800001f37983 */ /* 0x0003660000300800 */
[C---:B------:R-:W-:Y:S08]  /*5310*/  HMMA.16816.F32 R136, R4.reuse, R20, R136 ;  /* 0x000000140488723c */ /* 0x040ff00000001888 */
[C---:B----4-:R-:W-:Y:S08]  /*5320*/  HMMA.16816.F32 R152, R4.reuse, R16, R152 ;  /* 0x000000100498723c */ /* 0x050ff00000001898 */
[----:B------:R-:W-:Y:S08]  /*5330*/  HMMA.16816.F32 R156, R4, R18, R156 ;  /* 0x00000012049c723c */ /* 0x000ff0000000189c */
[----:B------:R-:W-:Y:S01]  /*5340*/  HMMA.16816.F32 R56, R8, R22, R56 ;  /* 0x000000160838723c */ /* 0x000fe20000001838 */
[----:B------:R-:W-:-:S02]  /*5350*/  IMAD.MOV.U32 R163, RZ, RZ, R237 ;  /* 0x000000ffffa37224 */ /* 0x000fc400078e00ed */
[----:B------:R-:W-:Y:S02]  /*5360*/  IMAD.MOV.U32 R161, RZ, RZ, R238 ;  /* 0x000000ffffa17224 */ /* 0x000fe400078e00ee */
[----:B------:R-:W-:-:S03]  /*5370*/  IMAD.MOV.U32 R162, RZ, RZ, R133 ;  /* 0x000000ffffa27224 */ /* 0x000fc600078e0085 */
[----:B------:R-:W-:Y:S01]  /*5380*/  HMMA.16816.F32 R52, R8, R18, R52 ;  /* 0x000000120834723c */ /* 0x000fe20000001834 */
[----:B---3--:R-:W-:Y:S01]  /*5390*/  MOV R81, R242 ;  /* 0x000000f200517202 */ /* 0x008fe20000000f00 */
[----:B--2---:R-:W-:Y:S01]  /*53a0*/  IMAD.MOV.U32 R82, RZ, RZ, R241 ;  /* 0x000000ffff527224 */ /* 0x004fe200078e00f1 */
[----:B------:R-:W-:Y:S01]  /*53b0*/  MOV R133, R239 ;  /* 0x000000ef00857202 */ /* 0x000fe20000000f00 */
[----:B------:R-:W-:Y:S01]  /*53c0*/  IMAD.MOV.U32 R119, RZ, RZ, R240 ;  /* 0x000000ffff777224 */ /* 0x000fe200078e00f0 */
[----:B------:R1:W5:Y:S01]  /*53d0*/  LDL.LU R242, [R1+0x7c] ;  /* 0x00007c0001f27983 */ /* 0x0003620000300800 */
[----:B------:R-:W-:Y:S02]  /*53e0*/  IMAD.MOV.U32 R28, RZ, RZ, R81 ;  /* 0x000000ffff1c7224 */ /* 0x000fe400078e0051 */
[----:B------:R-:W-:Y:S01]  /*53f0*/  IMAD.MOV.U32 R81, RZ, RZ, R124 ;  /* 0x000000ffff517224 */ /* 0x000fe200078e007c */
[----:B------:R1:W5:Y:S01]  /*5400*/  LDL.LU R241, [R1+0x78] ;  /* 0x0000780001f17983 */ /* 0x0003620000300800 */
[----:B------:R-:W-:Y:S01]  /*5410*/  HMMA.16816.F32 R124, R4, R26, R244 ;  /* 0x0000001a047c723c */ /* 0x000fe200000018f4 */
[----:B------:R-:W-:-:S02]  /*5420*/  IMAD.MOV.U32 R29, RZ, RZ, R82 ;  /* 0x000000ffff1d7224 */ /* 0x000fc400078e0052 */
[----:B------:R1:W5:Y:S04]  /*5430*/  LDL.LU R240, [R1+0x74] ;  /* 0x0000740001f07983 */ /* 0x0003680000300800 */
[----:B------:R-:W-:Y:S01]  /*5440*/  IMAD.MOV.U32 R247, RZ, RZ, R35 ;  /* 0x000000fffff77224 */ /* 0x000fe200078e0023 */
[----:B------:R-:W-:Y:S01]  /*5450*/  MOV R245, R100 ;  /* 0x0000006400f57202 */ /* 0x000fe20000000f00 */
[----:B------:R-:W2:Y:S01]  /*5460*/  LDSM.16.MT88.4 R32, [R226+0x3100] ;  /* 0x00310000e220783b */ /* 0x000ea20000004200 */
[----:B------:R-:W-:Y:S02]  /*5470*/  IMAD.MOV.U32 R246, RZ, RZ, R249 ;  /* 0x000000fffff67224 */ /* 0x000fe400078e00f9 */
[----:B------:R-:W-:Y:S02]  /*5480*/  IMAD.MOV.U32 R218, RZ, RZ, R247 ;  /* 0x000000ffffda7224 */ /* 0x000fe400078e00f7 */
[----:B------:R-:W-:Y:S01]  /*5490*/  IMAD.MOV.U32 R244, RZ, RZ, R101 ;  /* 0x000000fffff47224 */ /* 0x000fe200078e0065 */
[----:B------:R-:W-:Y:S01]  /*54a0*/  MOV R82, R83 ;  /* 0x0000005300527202 */ /* 0x000fe20000000f00 */
[----:B------:R-:W-:Y:S01]  /*54b0*/  IMAD.MOV.U32 R247, RZ, RZ, R250 ;  /* 0x000000fffff77224 */ /* 0x000fe200078e00fa */
[----:B------:R1:W5:Y:S01]  /*54c0*/  LDL.LU R239, [R1+0x70] ;  /* 0x0000700001ef7983 */ /* 0x0003620000300800 */
[----:B------:R-:W-:-:S02]  /*54d0*/  IMAD.MOV.U32 R249, RZ, RZ, R102 ;  /* 0x000000fffff97224 */ /* 0x000fc400078e0066 */
[----:B------:R-:W-:Y:S01]  /*54e0*/  IMAD.MOV.U32 R250, RZ, RZ, R103 ;  /* 0x000000fffffa7224 */ /* 0x000fe200078e0067 */
[----:B------:R1:W5:Y:S01]  /*54f0*/  LDL.LU R238, [R1+0x6c] ;  /* 0x00006c0001ee7983 */ /* 0x0003620000300800 */
[C---:B--2---:R-:W-:Y:S01]  /*5500*/  HMMA.16816.F32 R196, R4.reuse, R32, R196 ;  /* 0x0000002004c4723c */ /* 0x044fe200000018c4 */
[----:B------:R-:W-:Y:S02]  /*5510*/  IMAD.MOV.U32 R83, RZ, RZ, R167 ;  /* 0x000000ffff537224 */ /* 0x000fe400078e00a7 */
[----:B------:R1:W5:Y:S05]  /*5520*/  LDL.LU R237, [R1+0x68] ;  /* 0x0000680001ed7983 */ /* 0x00036a0000300800 */
[----:B------:R-:W-:Y:S01]  /*5530*/  HMMA.16816.F32 R100, R4, R34, R200 ;  /* 0x000000220464723c */ /* 0x000fe200000018c8 */
[----:B------:R-:W-:Y:S01]  /*5540*/  MOV R248, R83 ;  /* 0x0000005300f87202 */ /* 0x000fe20000000f00 */
[----:B------:R-:W-:Y:S01]  /*5550*/  IMAD.MOV.U32 R167, RZ, RZ, R229 ;  /* 0x000000ffffa77224 */ /* 0x000fe200078e00e5 */
[----:B------:R1:W5:Y:S04]  /*5560*/  LDL.LU R236, [R1+0x64] ;  /* 0x0000640001ec7983 */ /* 0x0003680000300800 */
[----:B------:R-:W-:Y:S01]  /*5570*/  FFMA.FTZ R4, R195, c[0x0][0x2d0], -R3 ;  /* 0x0000b400c3047a23 */ /* 0x000fe20000010803 */
[----:B------:R-:W-:Y:S01]  /*5580*/  MOV R200, R218 ;  /* 0x000000da00c87202 */ /* 0x000fe20000000f00 */
[----:B------:R-:W-:Y:S01]  /*5590*/  IMAD.MOV.U32 R201, RZ, RZ, R219 ;  /* 0x000000ffffc97224 */ /* 0x000fe200078e00db */
[----:B------:R-:W-:Y:S01]  /*55a0*/  MOV R203, R29 ;  /* 0x0000001d00cb7202 */ /* 0x000fe20000000f00 */
[----:B------:R-:W-:Y:S01]  /*55b0*/  HMMA.16816.F32 R216, R8, R30, R64 ;  /* 0x0000001e08d8723c */ /* 0x000fe20000001840 */
[----:B------:R-:W-:Y:S01]  /*55c0*/  IMAD.MOV.U32 R202, RZ, RZ, R28 ;  /* 0x000000ffffca7224 */ /* 0x000fe200078e001c */
[----:B------:R1:W5:Y:S01]  /*55d0*/  LDL.LU R235, [R1+0x60] ;  /* 0x0000600001eb7983 */ /* 0x0003620000300800 */
[----:B------:R-:W-:-:S03]  /*55e0*/  IMAD.MOV.U32 R83, RZ, RZ, R228 ;  /* 0x000000ffff537224 */ /* 0x000fc600078e00e4 */
[----:B------:R1:W5:Y:S02]  /*55f0*/  LDL.LU R234, [R1+0x5c] ;  /* 0x00005c0001ea7983 */ /* 0x0003640000300800 */
[C---:B------:R-:W-:Y:S01]  /*5600*/  HMMA.16816.F32 R64, R8.reuse, R24, R148 ;  /* 0x000000180840723c */ /* 0x040fe20000001894 */
[----:B------:R2:W-:Y:S01]  /*5610*/  MUFU.EX2 R24, R4 ;  /* 0x0000000400187308 */ /* 0x0005e20000000800 */
[----:B------:R1:W5:Y:S04]  /*5620*/  LDL.LU R233, [R1+0x58] ;  /* 0x0000580001e97983 */ /* 0x0003680000300800 */
[----:B------:R1:W5:Y:S02]  /*5630*/  LDL.LU R232, [R1+0x54] ;  /* 0x0000540001e87983 */ /* 0x0003640000300800 */
[C---:B------:R-:W-:Y:S02]  /*5640*/  HMMA.16816.F32 R28, R8.reuse, R20, R128 ;  /* 0x00000014081c723c */ /* 0x040fe40000001880 */
[----:B------:R-:W-:Y:S04]  /*5650*/  LDSM.16.MT88.4 R128, [R224+0x3900] ;  /* 0x00390000e080783b */ /* 0x000fe80000004200 */
[----:B------:R1:W5:Y:S01]  /*5660*/  LDL.LU R231, [R1+0x50] ;  /* 0x0000500001e77983 */ /* 0x0003620000300800 */
[--C-:B--2---:R-:W-:Y:S01]  /*5670*/  FFMA.FTZ R4, R194, c[0x0][0x2d0], -R3.reuse ;  /* 0x0000b400c2047a23 */ /* 0x104fe20000010803 */
[C---:B------:R-:W-:Y:S02]  /*5680*/  HMMA.16816.F32 R148, R8.reuse, R16, R144 ;  /* 0x000000100894723c */ /* 0x040fe40000001890 */
[----:B------:R-:W-:Y:S01]  /*5690*/  LDSM.16.MT88.4 R144, [R225+0x3900] ;  /* 0x00390000e190783b */ /* 0x000fe20000004200 */
[----:B------:R2:W3:Y:S03]  /*56a0*/  MUFU.EX2 R25, R4 ;  /* 0x0000000400197308 */ /* 0x0004e60000000800 */
[----:B------:R1:W5:Y:S02]  /*56b0*/  LDL.LU R230, [R1+0x4c] ;  /* 0x00004c0001e67983 */ /* 0x0003640000300800 */
[----:B------:R-:W-:Y:S02]  /*56c0*/  HMMA.16816.F32 R48, R8, R34, R48 ;  /* 0x000000220830723c */ /* 0x000fe40000001830 */
[----:B------:R1:W5:Y:S04]  /*56d0*/  LDL.LU R229, [R1+0x48] ;  /* 0x0000480001e57983 */ /* 0x0003680000300800 */
[----:B------:R1:W5:Y:S01]  /*56e0*/  LDL.LU R228, [R1+0x44] ;  /* 0x0000440001e47983 */ /* 0x0003620000300800 */
[----:B--2---:R-:W-:-:S02]  /*56f0*/  FFMA.FTZ R4, R193, c[0x0][0x2d0], -R3 ;  /* 0x0000b400c1047a23 */ /* 0x004fc40000010803 */
[----:B------:R-:W-:-:S04]  /*5700*/  FFMA.FTZ R3, R192, c[0x0][0x2d0], -R3 ;  /* 0x0000b400c0037a23 */ /* 0x000fc80000010803 */
[----:B------:R2:W-:Y:S02]  /*5710*/  MUFU.EX2 R26, R3 ;  /* 0x00000003001a7308 */ /* 0x0005e40000000800 */
[----:B--2---:R-:W-:-:S06]  /*5720*/  FFMA.FTZ R3, R191, c[0x0][0x2d0], -R0 ;  /* 0x0000b400bf037a23 */ /* 0x004fcc0000010800 */
[----:B------:R2:W-:Y:S02]  /*5730*/  MUFU.EX2 R20, R3 ;  /* 0x0000000300147308 */ /* 0x0005e40000000800 */
[----:B--2---:R-:W-:-:S06]  /*5740*/  FFMA.FTZ R3, R190, c[0x0][0x2d0], -R0 ;  /* 0x0000b400be037a23 */ /* 0x004fcc0000010800 */
[----:B------:R2:W4:Y:S02]  /*5750*/  MUFU.EX2 R22, R3 ;  /* 0x0000000300167308 */ /* 0x0005240000000800 */
[--C-:B--2---:R-:W-:Y:S02]  /*5760*/  FFMA.FTZ R3, R189, c[0x0][0x2d0], -R0.reuse ;  /* 0x0000b400bd037a23 */ /* 0x104fe40000010800 */
[----:B------:R-:W-:Y:S02]  /*5770*/  FFMA.FTZ R0, R188, c[0x0][0x2d0], -R0 ;  /* 0x0000b400bc007a23 */ /* 0x000fe40000010800 */
[----:B------:R-:W2:Y:S02]  /*5780*/  LDSM.16.MT88.4 R188, [R224+0x1900] ;  /* 0x00190000e0bc783b */ /* 0x000ea40000004200 */
[----:B------:R1:W-:Y:S02]  /*5790*/  MUFU.EX2 R21, R0 ;  /* 0x0000000000157308 */ /* 0x0003e40000000800 */
[----:B-1----:R-:W-:-:S02]  /*57a0*/  FFMA.FTZ R0, R200, c[0x0][0x2d0], -R13 ;  /* 0x0000b400c8007a23 */ /* 0x002fc4000001080d */
[----:B------:R-:W-:Y:S02]  /*57b0*/  IMAD.MOV.U32 R200, RZ, RZ, R201 ;  /* 0x000000ffffc87224 */ /* 0x000fe400078e00c9 */
[----:B------:R-:W-:Y:S01]  /*57c0*/  IMAD.MOV.U32 R201, RZ, RZ, R202 ;  /* 0x000000ffffc97224 */ /* 0x000fe200078e00ca */
[----:B------:R-:W-:Y:S01]  /*57d0*/  MOV R202, R203 ;  /* 0x000000cb00ca7202 */ /* 0x000fe20000000f00 */
[----:B------:R1:W-:Y:S01]  /*57e0*/  MUFU.EX2 R16, R0 ;  /* 0x0000000000107308 */ /* 0x0003e20000000800 */
[----:B------:R-:W-:Y:S02]  /*57f0*/  IMAD.MOV.U32 R203, RZ, RZ, R244 ;  /* 0x000000ffffcb7224 */ /* 0x000fe400078e00f4 */
[----:B------:R-:W-:Y:S01]  /*5800*/  IMAD.MOV.U32 R244, RZ, RZ, R245 ;  /* 0x000000fffff47224 */ /* 0x000fe200078e00f5 */
[----:B------:R-:W-:Y:S01]  /*5810*/  MOV R245, R251 ;  /* 0x000000fb00f57202 */ /* 0x000fe20000000f00 */
[----:B------:R-:W-:Y:S02]  /*5820*/  IMAD.MOV.U32 R251, RZ, RZ, R112 ;  /* 0x000000fffffb7224 */ /* 0x000fe400078e0070 */
[----:B------:R-:W-:Y:S01]  /*5830*/  IMAD.MOV.U32 R112, RZ, RZ, R113 ;  /* 0x000000ffff707224 */ /* 0x000fe200078e0071 */
[----:B------:R-:W-:Y:S01]  /*5840*/  MOV R113, R114 ;  /* 0x0000007200717202 */ /* 0x000fe20000000f00 */
[----:B------:R-:W-:-:S02]  /*5850*/  IMAD.MOV.U32 R114, RZ, RZ, R115 ;  /* 0x000000ffff727224 */ /* 0x000fc400078e0073 */
[----:B-1----:R-:W-:-:S04]  /*5860*/  FFMA.FTZ R0, R200, c[0x0][0x2d0], -R13 ;  /* 0x0000b400c8007a23 */ /* 0x002fc8000001080d */
[----:B------:R1:W-:Y:S01]  /*5870*/  MUFU.EX2 R17, R0 ;  /* 0x0000000000117308 */ /* 0x0003e20000000800 */
[----:B------:R-:W-:Y:S01]  /*5880*/  IMAD.MOV.U32 R115, RZ, RZ, R80 ;  /* 0x000000ffff737224 */ /* 0x000fe200078e0050 */
[----:B------:R-:W-:Y:S01]  /*5890*/  MOV R80, R81 ;  /* 0x0000005100507202 */ /* 0x000fe20000000f00 */
[----:B------:R-:W-:Y:S02]  /*58a0*/  IMAD.MOV.U32 R81, RZ, RZ, R82 ;  /* 0x000000ffff517224 */ /* 0x000fe400078e0052 */
[----:B------:R-:W-:Y:S01]  /*58b0*/  IMAD.MOV.U32 R82, RZ, RZ, R132 ;  /* 0x000000ffff527224 */ /* 0x000fe200078e0084 */
[----:B------:R-:W-:Y:S01]  /*58c0*/  MOV R132, R163 ;  /* 0x000000a300847202 */ /* 0x000fe20000000f00 */
[----:B------:R-:W-:Y:S02]  /*58d0*/  IMAD.MOV.U32 R163, RZ, RZ, R161 ;  /* 0x000000ffffa37224 */ /* 0x000fe400078e00a1 */
[----:B-1----:R-:W-:-:S04]  /*58e0*/  FFMA.FTZ R0, R201, c[0x0][0x2d0], -R13 ;  /* 0x0000b400c9007a23 */ /* 0x002fc8000001080d */
[----:B------:R1:W-:Y:S01]  /*58f0*/  MUFU.EX2 R18, R0 ;  /* 0x0000000000127308 */ /* 0x0003e20000000800 */
[----:B------:R-:W-:Y:S01]  /*5900*/  IMAD.MOV.U32 R161, RZ, RZ, R162 ;  /* 0x000000ffffa17224 */ /* 0x000fe200078e00a2 */
[----:B------:R-:W-:Y:S01]  /*5910*/  MOV R162, R175 ;  /* 0x000000af00a27202 */ /* 0x000fe20000000f00 */
[----:B------:R-:W-:Y:S01]  /*5920*/  IMAD.MOV.U32 R200, RZ, RZ, R244 ;  /* 0x000000ffffc87224 */ /* 0x000fe200078e00f4 */
[----:B------:R-:W-:Y:S01]  /*5930*/  MOV R244, R251 ;  /* 0x000000fb00f47202 */ /* 0x000fe20000000f00 */
[----:B------:R-:W-:-:S03]  /*5940*/  IMAD.MOV.U32 R251, RZ, RZ, R115 ;  /* 0x000000fffffb7224 */ /* 0x000fc600078e0073 */
[----:B------:R-:W2:Y:S01]  /*5950*/  MUFU.EX2 R27, R4 ;  /* 0x00000004001b7308 */ /* 0x000ea20000000800 */
[----:B------:R-:W-:Y:S02]  /*5960*/  IMAD.MOV.U32 R115, RZ, RZ, R132 ;  /* 0x000000ffff737224 */ /* 0x000fe400078e0084 */
[----:B-1----:R-:W-:Y:S01]  /*5970*/  FFMA.FTZ R0, R202, c[0x0][0x2d0], -R13 ;  /* 0x0000b400ca007a23 */ /* 0x002fe2000001080d */
[----:B------:R-:W-:-:S04]  /*5980*/  MOV R132, R163 ;  /* 0x000000a300847202 */ /* 0x000fc80000000f00 */
[----:B------:R-:W1:Y:S01]  /*5990*/  MUFU.EX2 R23, R3 ;  /* 0x0000000300177308 */ /* 0x000e620000000800 */
[----:B------:R-:W-:Y:S01]  /*59a0*/  IMAD.MOV.U32 R163, RZ, RZ, R161 ;  /* 0x000000ffffa37224 */ /* 0x000fe200078e00a1 */
[----:B------:R-:W-:Y:S01]  /*59b0*/  HMMA.16816.F32 R192, R8, R32, R96 ;  /* 0x0000002008c0723c */ /* 0x000fe20000001860 */
[----:B------:R-:W-:Y:S01]  /*59c0*/  IMAD.MOV.U32 R161, RZ, RZ, R162 ;  /* 0x000000ffffa17224 */ /* 0x000fe200078e00a2 */
[----:B------:R1:W5:Y:S04]  /*59d0*/  LDL.LU R175, [R1+0x40] ;  /* 0x0000400001af7983 */ /* 0x0003680000300800 */
[----:B------:R2:W-:Y:S01]  /*59e0*/  MUFU.EX2 R19, R0 ;  /* 0x0000000000137308 */ /* 0x0005e20000000800 */
[----:B------:R-:W-:Y:S01]  /*59f0*/  MOV R162, R160 ;  /* 0x000000a000a27202 */ /* 0x000fe20000000f00 */
[----:B------:R-:W-:Y:S01]  /*5a00*/  IMAD.MOV.U32 R160, RZ, RZ, R165 ;  /* 0x000000ffffa07224 */ /* 0x000fe200078e00a5 */
[----:B------:R-:W-:Y:S01]  /*5a10*/  MOV R165, R166 ;  /* 0x000000a600a57202 */ /* 0x000fe20000000f00 */
[----:B------:R-:W-:Y:S01]  /*5a20*/  IMAD.MOV.U32 R166, RZ, RZ, R15 ;  /* 0x000000ffffa67224 */ /* 0x000fe200078e000f */
[----:B------:R-:W1:Y:S01]  /*5a30*/  LDSM.16.MT88.4 R96, [R227+0x1900] ;  /* 0x00190000e360783b */ /* 0x000e620000004200 */
[----:B--2---:R-:W-:-:S02]  /*5a40*/  FFMA.FTZ R0, R83, c[0x0][0x2d0], -R12 ;  /* 0x0000b40053007a23 */ /* 0x004fc4000001080c */
[----:B------:R-:W-:Y:S02]  /*5a50*/  IMAD.MOV.U32 R83, RZ, RZ, R14 ;  /* 0x000000ffff537224 */ /* 0x000fe400078e000e */
[----:B------:R2:W-:Y:S02]  /*5a60*/  MUFU.EX2 R14, R0 ;  /* 0x00000000000e7308 */ /* 0x0005e40000000800 */
[----:B--2---:R-:W-:-:S06]  /*5a70*/  FFMA.FTZ R0, R203, c[0x0][0x2d0], -R12 ;  /* 0x0000b400cb007a23 */ /* 0x004fcc000001080c */
[----:B------:R2:W1:Y:S01]  /*5a80*/  MUFU.EX2 R15, R0 ;  /* 0x00000000000f7308 */ /* 0x0004620000000800 */
[----:B------:R-:W-:Y:S02]  /*5a90*/  IMAD.MOV.U32 R201, RZ, RZ, R112 ;  /* 0x000000ffffc97224 */ /* 0x000fe400078e0070 */
[----:B--2---:R-:W-:-:S05]  /*5aa0*/  FFMA.FTZ R0, R83, c[0x0][0x2d0], -R12 ;  /* 0x0000b40053007a23 */ /* 0x004fca000001080c */
[----:B------:R2:W-:Y:S01]  /*5ab0*/  MUFU.EX2 R13, R0 ;  /* 0x00000000000d7308 */ /* 0x0005e20000000800 */
[----:B------:R-:W-:Y:S01]  /*5ac0*/  IMAD.MOV.U32 R202, RZ, RZ, R113 ;  /* 0x000000ffffca7224 */ /* 0x000fe200078e0071 */
[----:B------:R-:W-:Y:S01]  /*5ad0*/  MOV R203, R114 ;  /* 0x0000007200cb7202 */ /* 0x000fe20000000f00 */
[----:B------:R-:W-:Y:S01]  /*5ae0*/  IMAD.MOV.U32 R112, RZ, RZ, R80 ;  /* 0x000000ffff707224 */ /* 0x000fe200078e0050 */
[----:B------:R-:W-:Y:S01]  /*5af0*/  MOV R113, R81 ;  /* 0x0000005100717202 */ /* 0x000fe20000000f00 */
[----:B------:R-:W-:Y:S02]  /*5b00*/  IMAD.MOV.U32 R114, RZ, RZ, R82 ;  /* 0x000000ffff727224 */ /* 0x000fe400078e0052 */
[----:B--2---:R-:W-:Y:S02]  /*5b10*/  FFMA.FTZ R0, R200, c[0x0][0x2d0], -R12 ;  /* 0x0000b400c8007a23 */ /* 0x004fe4000001080c */
[----:B------:R-:W-:Y:S01]  /*5b20*/  IMAD.MOV.U32 R7, RZ, RZ, R251 ;  /* 0x000000ffff077224 */ /* 0x000fe200078e00fb */
[----:B------:R-:W-:Y:S01]  /*5b30*/  MOV R34, R132 ;  /* 0x0000008400227202 */ /* 0x000fe20000000f00 */
[----:B------:R2:W1:Y:S01]  /*5b40*/  MUFU.EX2 R12, R0 ;  /* 0x00000000000c7308 */ /* 0x0004620000000800 */
[----:B------:R-:W-:Y:S01]  /*5b50*/  MOV R251, R112 ;  /* 0x0000007000fb7202 */ /* 0x000fe20000000f00 */
[----:B------:R-:W-:Y:S01]  /*5b60*/  IMAD.MOV.U32 R112, RZ, RZ, R113 ;  /* 0x000000ffff707224 */ /* 0x000fe200078e0071 */
[----:B------:R-:W-:Y:S01]  /*5b70*/  MOV R113, R114 ;  /* 0x0000007200717202 */ /* 0x000fe20000000f00 */
[----:B------:R-:W-:Y:S01]  /*5b80*/  IMAD.MOV.U32 R35, RZ, RZ, R115 ;  /* 0x000000ffff237224 */ /* 0x000fe200078e0073 */
[----:B------:R-:W-:Y:S01]  /*5b90*/  MOV R115, R161 ;  /* 0x000000a100737202 */ /* 0x000fe20000000f00 */
[----:B------:R-:W-:Y:S01]  /*5ba0*/  IMAD.MOV.U32 R114, RZ, RZ, R163 ;  /* 0x000000ffff727224 */ /* 0x000fe200078e00a3 */
[----:B------:R-:W-:Y:S01]  /*5bb0*/  MOV R163, R160 ;  /* 0x000000a000a37202 */ /* 0x000fe20000000f00 */
[----:B------:R-:W-:Y:S01]  /*5bc0*/  IMAD.MOV.U32 R132, RZ, RZ, R162 ;  /* 0x000000ffff847224 */ /* 0x000fe200078e00a2 */
[----:B------:R-:W1:Y:S01]  /*5bd0*/  LDSM.16.MT88.4 R80, [R225+0x1900] ;  /* 0x00190000e150783b */ /* 0x000e620000004200 */
[----:B------:R-:W-:Y:S01]  /*5be0*/  MOV R33, R201 ;  /* 0x000000c900217202 */ /* 0x000fe20000000f00 */
[----:B------:R-:W-:Y:S01]  /*5bf0*/  IMAD.MOV.U32 R32, RZ, RZ, R202 ;  /* 0x000000ffff207224 */ /* 0x000fe200078e00ca */
[----:B------:R-:W-:Y:S01]  /*5c00*/  MOV R6, R203 ;  /* 0x000000cb00067202 */ /* 0x000fe20000000f00 */
[----:B------:R-:W-:Y:S01]  /*5c10*/  IMAD.MOV.U32 R161, RZ, RZ, R165 ;  /* 0x000000ffffa17224 */ /* 0x000fe200078e00a5 */
[----:B------:R-:W-:Y:S01]  /*5c20*/  MOV R162, R166 ;  /* 0x000000a600a27202 */ /* 0x000fe20000000f00 */
[----:B------:R-:W-:Y:S01]  /*5c30*/  IMAD.MOV.U32 R160, RZ, RZ, R167 ;  /* 0x000000ffffa07224 */ /* 0x000fe200078e00a7 */
[----:B---3--:R-:W-:Y:S01]  /*5c40*/  F2FP.PACK_AB R200, R25, R24 ;  /* 0x0000001819c8723e */ /* 0x008fe200000000ff */
[----:B--2---:R-:W-:Y:S01]  /*5c50*/  FADD.FTZ R0, R164, R135 ;  /* 0x00000087a4007221 */ /* 0x004fe20000010000 */
[----:B----4-:R-:W-:-:S02]  /*5c60*/  F2FP.PACK_AB R201, R22, R20 ;  /* 0x0000001416c9723e */ /* 0x010fc400000000ff */
[----:B------:R-:W-:Y:S02]  /*5c70*/  F2FP.PACK_AB R202, R26, R27 ;  /* 0x0000001b1aca723e */ /* 0x000fe400000000ff */
[----:B-1----:R-:W-:Y:S02]  /*5c80*/  F2FP.PACK_AB R203, R21, R23 ;  /* 0x0000001715cb723e */ /* 0x002fe400000000ff */
[----:B------:R-:W-:Y:S02]  /*5c90*/  F2FP.PACK_AB R164, R17, R16 ;  /* 0x0000001011a4723e */ /* 0x000fe400000000ff */
[----:B------:R-:W-:Y:S02]  /*5ca0*/  F2FP.PACK_AB R165, R15, R14 ;  /* 0x0000000e0fa5723e */ /* 0x000fe400000000ff */
[----:B------:R-:W-:Y:S02]  /*5cb0*/  F2FP.PACK_AB R166, R19, R18 ;  /* 0x0000001213a6723e */ /* 0x000fe400000000ff */
[----:B------:R-:W-:Y:S01]  /*5cc0*/  F2FP.PACK_AB R167, R12, R13 ;  /* 0x0000000d0ca7723e */ /* 0x000fe200000000ff */
[-C--:B------:R-:W-:Y:S08]  /*5cd0*/  HMMA.16816.F32 R180, R200, R188.reuse, R180 ;  /* 0x000000bcc8b4723c */ /* 0x080ff000000018b4 */
[C---:B------:R-:W-:Y:S08]  /*5ce0*/  HMMA.16816.F32 R176, R164.reuse, R188, R176 ;  /* 0x000000bca4b0723c */ /* 0x040ff000000018b0 */
[-C--:B------:R-:W-:Y:S08]  /*5cf0*/  HMMA.16816.F32 R184, R164, R190.reuse, R184 ;  /* 0x000000bea4b8723c */ /* 0x080ff000000018b8 */
[----:B------:R-:W-:Y:S07]  /*5d00*/  HMMA.16816.F32 R188, R200, R190, R44 ;  /* 0x000000bec8bc723c */ /* 0x000fee000000182c */
[----:B------:R-:W-:Y:S01]  /*5d10*/  MOV R47, R6 ;  /* 0x00000006002f7202 */ /* 0x000fe20000000f00 */
[----:B------:R-:W-:-:S02]  /*5d20*/  IMAD.MOV.U32 R46, RZ, RZ, R7 ;  /* 0x000000ffff2e7224 */ /* 0x000fc400078e0007 */
[----:B------:R-:W1:Y:S01]  /*5d30*/  LDSM.16.MT88.4 R4, [R226+0x3900] ;  /* 0x00390000e204783b */ /* 0x000e620000004200 */
[----:B------:R-:W-:Y:S01]  /*5d40*/  HMMA.16816.F32 R84, R200, R96, R84 ;  /* 0x00000060c854723c */ /* 0x000fe20000001854 */
[----:B------:R-:W-:Y:S01]  /*5d50*/  MOV R8, R160 ;  /* 0x000000a000087202 */ /* 0x000fe20000000f00 */
[----:B------:R-:W-:-:S06]  /*5d60*/  IMAD.MOV.U32 R3, RZ, RZ, R162 ;  /* 0x000000ffff037224 */ /* 0x000fcc00078e00a2 */
[----:B------:R-:W-:Y:S01]  /*5d70*/  HMMA.16816.F32 R88, R164, R96, R88 ;  /* 0x00000060a458723c */ /* 0x000fe20000001858 */
[----:B------:R-:W-:-:S07]  /*5d80*/  MOV R10, R161 ;  /* 0x000000a1000a7202 */ /* 0x000fce0000000f00 */
[----:B------:R-:W-:Y:S01]  /*5d90*/  HMMA.16816.F32 R92, R164, R98, R92 ;  /* 0x00000062a45c723c */ /* 0x000fe2000000185c */
[----:B------:R-:W-:Y:S02]  /*5da0*/  IMAD.MOV.U32 R9, RZ, RZ, R163 ;  /* 0x000000ffff097224 */ /* 0x000fe400078e00a3 */
[----:B------:R-:W-:-:S05]  /*5db0*/  FADD.FTZ R11, R117, R116 ;  /* 0x00000074750b7221 */ /* 0x000fca0000010000 */
[C---:B------:R-:W-:Y:S01]  /*5dc0*/  HMMA.16816.F32 R68, R200.reuse, R80, R68 ;  /* 0x00000050c844723c */ /* 0x040fe20000001844 */
[----:B------:R-:W-:Y:S01]  /*5dd0*/  MOV R45, R112 ;  /* 0x00000070002d7202 */ /* 0x000fe20000000f00 */
[----:B------:R-:W-:Y:S01]  /*5de0*/  IMAD.MOV.U32 R44, RZ, RZ, R113 ;  /* 0x000000ffff2c7224 */ /* 0x000fe200078e0071 */
[----:B------:R-:W-:Y:S05]  /*5df0*/  LDSM.16.MT88.4 R160, [R227+0x3900] ;  /* 0x00390000e3a0783b */ /* 0x000fea0000004200 */
[----:B------:R-:W-:Y:S07]  /*5e00*/  HMMA.16816.F32 R96, R200, R98, R36 ;  /* 0x00000062c860723c */ /* 0x000fee0000001824 */
[----:B------:R-:W-:Y:S01]  /*5e10*/  MOV R37, R119 ;  /* 0x0000007700257202 */ /* 0x000fe20000000f00 */
[----:B------:R-:W-:Y:S01]  /*5e20*/  IMAD.MOV.U32 R38, RZ, RZ, R133 ;  /* 0x000000ffff267224 */ /* 0x000fe200078e0085 */
[----:B------:R-:W-:Y:S01]  /*5e30*/  MOV R39, R134 ;  /* 0x0000008600277202 */ /* 0x000fe20000000f00 */
[----:B------:R-:W-:Y:S02]  /*5e40*/  HMMA.16816.F32 R72, R164, R80, R72 ;  /* 0x00000050a448723c */ /* 0x000fe40000001848 */
[----:B------:R-:W-:-:S02]  /*5e50*/  FADD.FTZ R8, R8, R37 ;  /* 0x0000002508087221 */ /* 0x000fc40000010000 */
[----:B------:R-:W-:-:S04]  /*5e60*/  FADD.FTZ R3, R3, R38 ;  /* 0x0000002603037221 */ /* 0x000fc80000010000 */
[----:B------:R-:W-:Y:S01]  /*5e70*/  HMMA.16816.F32 R76, R164, R82, R76 ;  /* 0x00000052a44c723c */ /* 0x000fe2000000184c */
[----:B------:R-:W-:Y:S02]  /*5e80*/  FADD.FTZ R0, R39, R0 ;  /* 0x0000000027007221 */ /* 0x000fe40000010000 */
[----:B------:R-:W-:-:S05]  /*5e90*/  FADD.FTZ R10, R10, R8 ;  /* 0x000000080a0a7221 */ /* 0x000fca0000010000 */
[----:B------:R-:W-:Y:S01]  /*5ea0*/  HMMA.16816.F32 R80, R200, R82, R40 ;  /* 0x00000052c850723c */ /* 0x000fe20000001828 */
[----:B------:R-:W-:-:S06]  /*5eb0*/  FADD.FTZ R9, R9, R3 ;  /* 0x0000000309097221 */ /* 0x000fcc0000010000 */
[----:B------:R-:W-:Y:S01]  /*5ec0*/  MOV R41, R132 ;  /* 0x0000008400297202 */ /* 0x000fe20000000f00 */
[----:B------:R-:W-:Y:S01]  /*5ed0*/  IMAD.MOV.U32 R40, RZ, RZ, R118 ;  /* 0x000000ffff287224 */ /* 0x000fe200078e0076 */
[----:B------:R-:W-:Y:S01]  /*5ee0*/  MOV R43, R114 ;  /* 0x00000072002b7202 */ /* 0x000fe20000000f00 */
[----:B------:R-:W-:Y:S02]  /*5ef0*/  IMAD.MOV.U32 R42, RZ, RZ, R115 ;  /* 0x000000ffff2a7224 */ /* 0x000fe400078e0073 */
[----:B------:R-:W-:Y:S01]  /*5f00*/  FADD.FTZ R8, R41, R0 ;  /* 0x0000000029087221 */ /* 0x000fe20000010000 */
[----:B-1----:R-:W-:Y:S01]  /*5f10*/  HMMA.16816.F32 R196, R164, R4, R196 ;  /* 0x00000004a4c4723c */ /* 0x002fe200000018c4 */
[----:B------:R-:W-:Y:S01]  /*5f20*/  FADD.FTZ R11, R40, R11 ;  /* 0x0000000b280b7221 */ /* 0x000fe20000010000 */
[----:B------:R-:W1:Y:S01]  /*5f30*/  LDSM.16.MT88.4 R112, [R226+0x1900] ;  /* 0x00190000e270783b */ /* 0x000e620000004200 */
[----:B------:R-:W-:Y:S02]  /*5f40*/  FADD.FTZ R0, R44, R9 ;  /* 0x000000092c007221 */ /* 0x000fe40000010000 */
[----:B------:R-:W-:-:S03]  /*5f50*/  FADD.FTZ R9, R45, R8 ;  /* 0x000000082d097221 */ /* 0x000fc60000010000 */
[----:B------:R-:W-:Y:S01]  /*5f60*/  HMMA.16816.F32 R192, R200, R4, R192 ;  /* 0x00000004c8c0723c */ /* 0x000fe200000018c0 */
[----:B------:R-:W-:-:S06]  /*5f70*/  FADD.FTZ R3, R43, R10 ;  /* 0x0000000a2b037221 */ /* 0x000fcc0000010000 */
[----:B------:R-:W-:Y:S02]  /*5f80*/  FADD.FTZ R4, R42, R11 ;  /* 0x0000000b2a047221 */ /* 0x000fe40000010000 */
[----:B------:R-:W-:Y:S02]  /*5f90*/  FADD.FTZ R5, R47, R0 ;  /* 0x000000002f057221 */ /* 0x000fe40000010000 */
[----:B------:R-:W-:Y:S02]  /*5fa0*/  FADD.FTZ R0, R34, R9 ;  /* 0x0000000922007221 */ /* 0x000fe40000010000 */
[----:B------:R-:W-:Y:S02]  /*5fb0*/  FADD.FTZ R8, R252, R4 ;  /* 0x00000004fc087221 */ /* 0x000fe40000010000 */
[----:B------:R-:W-:Y:S02]  /*5fc0*/  FADD.FTZ R4, R46, R3 ;  /* 0x000000032e047221 */ /* 0x000fe40000010000 */
[----:B------:R-:W-:-:S02]  /*5fd0*/  FADD.FTZ R0, R244, R0 ;  /* 0x00000000f4007221 */ /* 0x000fc40000010000 */
        /* <DEDUP_REMOVED lines=33> */
[----:B------:R-:W-:Y:S01]  /*61f0*/  FADD.FTZ R5, R15, R5 ;  /* 0x000000050f057221 */ /* 0x000fe20000010000 */
[----:B-1----:R-:W-:Y:S01]  /*6200*/  HMMA.16816.F32 R104, R164, R112, R104 ;  /* 0x00000070a468723c */ /* 0x002fe20000001868 */
[----:B------:R-:W-:Y:S02]  /*6210*/  FADD.FTZ R4, R17, R4 ;  /* 0x0000000411047221 */ /* 0x000fe40000010000 */
[----:B------:R-:W-:-:S02]  /*6220*/  FADD.FTZ R0, R26, R0 ;  /* 0x000000001a007221 */ /* 0x000fc40000010000 */
[----:B------:R-:W-:-:S03]  /*6230*/  FADD.FTZ R3, R23, R3 ;  /* 0x0000000317037221 */ /* 0x000fc60000010000 */
[----:B------:R-:W-:Y:S01]  /*6240*/  HMMA.16816.F32 R108, R164, R114, R108 ;  /* 0x00000072a46c723c */ /* 0x000fe2000000186c */
[----:B------:R-:W-:Y:S02]  /*6250*/  FADD.FTZ R5, R13, R5 ;  /* 0x000000050d057221 */ /* 0x000fe40000010000 */
[----:B------:R-:W-:-:S05]  /*6260*/  FADD.FTZ R4, R18, R4 ;  /* 0x0000000412047221 */ /* 0x000fca0000010000 */
[C---:B------:R-:W-:Y:S01]  /*6270*/  HMMA.16816.F32 R120, R164.reuse, R128, R120 ;  /* 0x00000080a478723c */ /* 0x040fe20000001878 */
[----:B------:R1:W-:Y:S07]  /*6280*/  STL [R1], R0 ;  /* 0x0000000001007387 */ /* 0x0003ee0000100800 */
[----:B------:R-:W-:Y:S01]  /*6290*/  HMMA.16816.F32 R124, R164, R130, R124 ;  /* 0x00000082a47c723c */ /* 0x000fe2000000187c */
[----:B------:R-:W-:-:S07]  /*62a0*/  UIADD3 UR23, UR21, -0x2, URZ ;  /* 0xfffffffe15177890 */ /* 0x000fce000fffe03f */
[C---:B------:R-:W-:Y:S08]  /*62b0*/  HMMA.16816.F32 R136, R164.reuse, R144, R136 ;  /* 0x00000090a488723c */ /* 0x040ff00000001888 */
[----:B------:R-:W-:Y:S01]  /*62c0*/  HMMA.16816.F32 R140, R164, R146, R140 ;  /* 0x00000092a48c723c */ /* 0x000fe2000000188c */
[----:B-1----:R-:W-:-:S07]  /*62d0*/  FADD.FTZ R0, R12, R5 ;  /* 0x000000050c007221 */ /* 0x002fce0000010000 */
        /* <DEDUP_REMOVED lines=8> */
[C---:B------:R-:W-:Y:S08]  /*6360*/  HMMA.16816.F32 R128, R200.reuse, R130, R60 ;  /* 0x00000082c880723c */ /* 0x040ff0000000183c */
[C---:B------:R-:W-:Y:S08]  /*6370*/  HMMA.16816.F32 R144, R200.reuse, R146, R56 ;  /* 0x00000092c890723c */ /* 0x040ff00000001838 */
[----:B------:R-:W-:Y:S01]  /*6380*/  HMMA.16816.F32 R160, R200, R162, R52 ;  /* 0x000000a2c8a0723c */ /* 0x000fe20000001834 */
[----:B------:R-:W-:-:S07]  /*6390*/  UISETP.GE.AND UP0, UPT, UR23, UR8, UPT ;  /* 0x000000081700728c */ /* 0x000fce000bf06270 */
[----:B------:R-:W-:Y:S07]  /*63a0*/  HMMA.16816.F32 R200, R200, R6, R48 ;  /* 0x00000006c8c8723c */ /* 0x000fee0000001830 */
[----:B------:R-:W-:Y:S02]  /*63b0*/  FADD.FTZ R6, R21, R3 ;  /* 0x0000000315067221 */ /* 0x000fe40000010000 */
[----:B------:R-:W-:-:S03]  /*63c0*/  FADD.FTZ R3, R19, R4 ;  /* 0x0000000413037221 */ /* 0x000fc60000010000 */
[----:B------:R1:W-:Y:S04]  /*63d0*/  STL [R1+0xc], R6 ;  /* 0x00000c0601007387 */ /* 0x0003e80000100800 */
[----:B------:R1:W-:Y:S04]  /*63e0*/  STL [R1+0x4], R0 ;  /* 0x0000040001007387 */ /* 0x0003e80000100800 */
[----:B------:R1:W-:Y:S01]  /*63f0*/  STL [R1+0x8], R3 ;  /* 0x0000080301007387 */ /* 0x0003e20000100800 */
[----:B------:R-:W-:Y:S11]  /*6400*/  PLOP3.LUT P1, PT, PT, PT, UP0, 0x80, 0x0 ;  /* 0x000000000000781c */ /* 0x000ff60003f2f008 */
[----:B------:R-:W-:Y:S02]  /*6410*/  @!UPT UIADD3 URZ, URZ, URZ, URZ ;  /* 0x0000003f3f3ff290 */ /* 0x000fe4000fffe03f */
[----:B------:R-:W-:Y:S05]  /*6420*/  @!P1 BRA `(.L_x_111) ;  /* 0x00003a6000009947 */ /* 0x000fea0003800000 */
[----:B------:R-:W2:Y:S04]  /*6430*/  LDL.64 R244, [R1+0x30] ;  /* 0x0000300001f47983 */ /* 0x000ea80000100a00 */
[----:B------:R-:W3:Y:S04]  /*6440*/  LDL.64 R246, [R1+0x38] ;  /* 0x0000380001f67983 */ /* 0x000ee80000100a00 */
[----:B------:R-:W4:Y:S04]  /*6450*/  LDL R249, [R1+0x20] ;  /* 0x0000200001f97983 */ /* 0x000f280000100800 */
[----:B------:R-:W4:Y:S01]  /*6460*/  LDL.64 R250, [R1+0x28] ;  /* 0x0000280001fa7983 */ /* 0x000f220000100a00 */
[----:B------:R-:W-:Y:S01]  /*6470*/  MOV R174, R2 ;  /* 0x0000000200ae7202 */ /* 0x000fe20000000f00 */
[----:B-1----:R-:W-:Y:S01]  /*6480*/  IMAD.MOV.U32 R3, RZ, RZ, R172 ;  /* 0x000000ffff037224 */ /* 0x002fe200078e00ac */
[----:B------:R-:W-:Y:S01]  /*6490*/  ULDC.64 UR6, c[0x0][0x208] ;  /* 0x0000820000067ab9 */ /* 0x000fe20000000a00 */
[----:B------:R-:W-:Y:S01]  /*64a0*/  IMAD.MOV.U32 R0, RZ, RZ, R173 ;  /* 0x000000ffff007224 */ /* 0x000fe200078e00ad */
[----:B------:R-:W-:Y:S01]  /*64b0*/  ULDC.64 UR4, c[0x0][0x1e0] ;  /* 0x0000780000047ab9 */ /* 0x000fe20000000a00 */
[----:B------:R-:W-:Y:S01]  /*64c0*/  IMAD.MOV.U32 R168, RZ, RZ, R171 ;  /* 0x000000ffffa87224 */ /* 0x000fe200078e00ab */
[----:B--2---:R-:W-:-:S02]  /*64d0*/  IADD3 R5, P2, R244, 0x40, RZ ;  /* 0x00000040f4057810 */ /* 0x004fc40007f5e0ff */
[----:B---3--:R-:W-:-:S03]  /*64e0*/  IADD3 R4, P1, R246, 0x40, RZ ;  /* 0x00000040f6047810 */ /* 0x008fc60007f3e0ff */
[----:B------:R-:W-:Y:S04]  /*64f0*/  STL [R1+0x1c], R5 ;  /* 0x00001c0501007387 */ /* 0x000fe80000100800 */
[----:B------:R1:W-:Y:S01]  /*6500*/  STL [R1+0x14], R4 ;  /* 0x0000140401007387 */ /* 0x0003e20000100800 */
[----:B----4-:R-:W-:Y:S01]  /*6510*/  IMAD.X R2, RZ, RZ, R251, P1 ;  /* 0x000000ffff027224 */ /* 0x010fe200008e06fb */
[----:B-1----:R-:W-:-:S05]  /*6520*/  IADD3.X R4, RZ, R249, RZ, P2, !PT ;  /* 0x000000f9ff047210 */ /* 0x002fca00017fe4ff */
[----:B------:R1:W-:Y:S04]  /*6530*/  STL [R1+0x18], R4 ;  /* 0x0000180401007387 */ /* 0x0003e80000100800 */
[----:B------:R1:W-:Y:S02]  /*6540*/  STL [R1+0x10], R2 ;  /* 0x0000100201007387 */ /* 0x0003e40000100800 */
.L_x_112:
[----:B------:R-:W2:Y:S01]  /*6550*/  LDL.64 R170, [R1+0x30] ;  /* 0x0000300001aa7983 */ /* 0x000ea20000100a00 */
[----:B------:R-:W-:Y:S04]  /*6560*/  DEPBAR.LE SB0, 0x0 ;  /* 0x000080000000791a */ /* 0x000fe80000000000 */
[----:B------:R-:W-:Y:S01]  /*6570*/  USHF.R.S32.HI UR17, URZ, 0x1f, UR23 ;  /* 0x0000001f3f117899 */ /* 0x000fe20008011417 */
[----:B------:R-:W3:Y:S01]  /*6580*/  LDL R169, [R1+0x20] ;  /* 0x0000200001a97983 */ /* 0x000ee20000100800 */
[----:B------:R-:W-:Y:S02]  /*6590*/  UIMAD.WIDE.U32 UR24, UR23, UR6, URZ ;  /* 0x00000006171872a5 */ /* 0x000fe4000f8e003f */
[----:B------:R-:W-:Y:S01]  /*65a0*/  UIMAD UR17, UR17, UR6, URZ ;  /* 0x00000006111172a4 */ /* 0x000fe2000f8e023f */
[----:B------:R-:W3:Y:S01]  /*65b0*/  LDL R172, [R1+0x1c] ;  /* 0x00001c0001ac7983 */ /* 0x000ee20000100800 */
[----:B------:R-:W-:Y:S02]  /*65c0*/  USHF.L.U32 UR20, UR24, 0x6, URZ ;  /* 0x0000000618147899 */ /* 0x000fe4000800063f */
[----:B------:R-:W-:Y:S01]  /*65d0*/  UIMAD UR17, UR23, UR7, UR17 ;  /* 0x00000007171172a4 */ /* 0x000fe2000f8e0211 */
[----:B------:R-:W3:Y:S01]  /*65e0*/  LDL R244, [R1+0x18] ;  /* 0x0000180001f47983 */ /* 0x000ee20000100800 */
[----:B------:R-:W-:Y:S02]  /*65f0*/  UISETP.GT.AND UP1, UPT, UR23, UR8, UPT ;  /* 0x000000081700728c */ /* 0x000fe4000bf24270 */
[----:B------:R-:W-:Y:S01]  /*6600*/  UIADD3 UR17, UR25, UR17, URZ ;  /* 0x0000001119117290 */ /* 0x000fe2000fffe03f */
[----:B------:R-:W-:Y:S01]  /*6610*/  BAR.SYNC.DEFER_BLOCKING 0x0 ;  /* 0x0000000000007b1d */ /* 0x000fe20000010000 */
[----:B------:R-:W-:Y:S02]  /*6620*/  UIADD3 UR23, UR23, -0x1, URZ ;  /* 0xffffffff17177890 */ /* 0x000fe4000fffe03f */
[----:B------:R-:W-:Y:S05]  /*6630*/  USHF.L.U64.HI UR17, UR24, 0x6, UR17 ;  /* 0x0000000618117899 */ /* 0x000fea0008010211 */
[----:B------:R-:W-:Y:S02]  /*6640*/  @UP1 USHF.L.U32 UR21, UR4, 0x5, URZ ;  /* 0x0000000504151899 */ /* 0x000fe4000800063f */
[----:B------:R-:W-:Y:S02]  /*6650*/  @UP1 USHF.L.U64.HI UR22, UR4, 0x5, UR5 ;  /* 0x0000000504161899 */ /* 0x000fe40008010205 */
[----:B------:R-:W-:Y:S01]  /*6660*/  @UP1 UIMAD.WIDE.U32 UR24, UR23, UR4, URZ ;  /* 0x00000004171812a5 */ /* 0x000fe2000f8e003f */
[----:B-----5:R-:W-:Y:S08]  /*6670*/  LDSM.16.M88.4 R64, [R230+0x8100] ;  /* 0x00810000e640783b */ /* 0x020ff00000000200 */
[----:B------:R-:W1:Y:S08]  /*6680*/  LDSM.16.M88.4 R16, [R175+0x4100] ;  /* 0x00410000af10783b */ /* 0x000e700000000200 */
[----:B------:R-:W1:Y:S08]  /*6690*/  LDSM.16.M88.4 R60, [R230+0xa100] ;  /* 0x00a10000e63c783b */ /* 0x000e700000000200 */
[----:B------:R-:W1:Y:S08]  /*66a0*/  LDSM.16.M88.4 R32, [R175+0x4900] ;  /* 0x00490000af20783b */ /* 0x000e700000000200 */
[----:B------:R-:W1:Y:S08]  /*66b0*/  LDSM.16.M88.4 R48, [R175+0x5100] ;  /* 0x00510000af30783b */ /* 0x000e700000000200 */
[----:B------:R-:W1:Y:S02]  /*66c0*/  LDSM.16.M88.4 R204, [R175+0x5900] ;  /* 0x00590000afcc783b */ /* 0x000e640000000200 */
[-C--:B-1----:R-:W-:Y:S06]  /*66d0*/  HMMA.16816.F32 R4, R64, R16.reuse, RZ ;  /* 0x000000104004723c */ /* 0x082fec00000018ff */
[----:B------:R-:W-:Y:S02]  /*66e0*/  LDSM.16.M88.4 R208, [R232+0x8100] ;  /* 0x00810000e8d0783b */ /* 0x000fe40000000200 */
[C---:B------:R-:W-:Y:S06]  /*66f0*/  HMMA.16816.F32 R8, R60.reuse, R16, RZ ;  /* 0x000000103c08723c */ /* 0x040fec00000018ff */
[----:B------:R-:W1:Y:S02]  /*6700*/  LDSM.16.M88.4 R212, [R234] ;  /* 0x00000000ead4783b */ /* 0x000e640000000200 */
[-C--:B------:R-:W-:Y:S06]  /*6710*/  HMMA.16816.F32 R12, R60, R18.reuse, RZ ;  /* 0x000000123c0c723c */ /* 0x080fec00000018ff */
[----:B------:R-:W1:Y:S02]  /*6720*/  LDSM.16.M88.4 R216, [R232+0xa100] ;  /* 0x00a10000e8d8783b */ /* 0x000e640000000200 */
[C---:B------:R-:W-:Y:S06]  /*6730*/  HMMA.16816.F32 R16, R64.reuse, R18, RZ ;  /* 0x000000124010723c */ /* 0x040fec00000018ff */
[----:B------:R-:W1:Y:S02]  /*6740*/  LDSM.16.M88.4 R220, [R242] ;  /* 0x00000000f2dc783b */ /* 0x000e640000000200 */
[-C--:B------:R-:W-:Y:S06]  /*6750*/  HMMA.16816.F32 R20, R64, R32.reuse, RZ ;  /* 0x000000204014723c */ /* 0x080fec00000018ff */
[----:B------:R-:W4:Y:S06]  /*6760*/  LDL.64 R250, [R1+0x28] ;  /* 0x0000280001fa7983 */ /* 0x000f2c0000100a00 */
[----:B------:R-:W4:Y:S01]  /*6770*/  LDL R252, [R1+0x14] ;  /* 0x0000140001fc7983 */ /* 0x000f220000100800 */
[C---:B------:R-:W-:Y:S03]  /*6780*/  HMMA.16816.F32 R24, R60.reuse, R32, RZ ;  /* 0x000000203c18723c */ /* 0x040fe600000018ff */
[----:B------:R-:W4:Y:S05]  /*6790*/  LDL R249, [R1+0x10] ;  /* 0x0000100001f97983 */ /* 0x000f2a0000100800 */
[-C--:B------:R-:W-:Y:S08]  /*67a0*/  HMMA.16816.F32 R28, R60, R34.reuse, RZ ;  /* 0x000000223c1c723c */ /* 0x080ff000000018ff */
[C---:B------:R-:W-:Y:S08]  /*67b0*/  HMMA.16816.F32 R32, R64.reuse, R34, RZ ;  /* 0x000000224020723c */ /* 0x040ff000000018ff */
[-C--:B------:R-:W-:Y:S08]  /*67c0*/  HMMA.16816.F32 R36, R64, R48.reuse, RZ ;  /* 0x000000304024723c */ /* 0x080ff000000018ff */
[C---:B------:R-:W-:Y:S08]  /*67d0*/  HMMA.16816.F32 R40, R60.reuse, R48, RZ ;  /* 0x000000303c28723c */ /* 0x040ff000000018ff */
[-C--:B------:R-:W-:Y:S08]  /*67e0*/  HMMA.16816.F32 R44, R60, R50.reuse, RZ ;  /* 0x000000323c2c723c */ /* 0x080ff000000018ff */
[C---:B------:R-:W-:Y:S08]  /*67f0*/  HMMA.16816.F32 R48, R64.reuse, R50, RZ ;  /* 0x000000324030723c */ /* 0x040ff000000018ff */
[-C--:B------:R-:W-:Y:S08]  /*6800*/  HMMA.16816.F32 R52, R64, R204.reuse, RZ ;  /* 0x000000cc4034723c */ /* 0x080ff000000018ff */
[C---:B------:R-:W-:Y:S08]  /*6810*/  HMMA.16816.F32 R56, R60.reuse, R204, RZ ;  /* 0x000000cc3c38723c */ /* 0x040ff000000018ff */
[-C--:B------:R-:W-:Y:S08]  /*6820*/  HMMA.16816.F32 R60, R60, R206.reuse, RZ ;  /* 0x000000ce3c3c723c */ /* 0x080ff000000018ff */
[----:B------:R-:W-:Y:S01]  /*6830*/  HMMA.16816.F32 R64, R64, R206, RZ ;  /* 0x000000ce4040723c */ /* 0x000fe200000018ff */
[----:B------:R-:W2:Y:S07]  /*6840*/  LDSM.16.M88.4 R204, [R241] ;  /* 0x00000000f1cc783b */ /* 0x000eae0000000200 */
[-C--:B-1----:R-:W-:Y:S08]  /*6850*/  HMMA.16816.F32 R4, R208, R212.reuse, R4 ;  /* 0x000000d4d004723c */ /* 0x082ff00000001804 */
[C---:B------:R-:W-:Y:S08]  /*6860*/  HMMA.16816.F32 R8, R216.reuse, R212, R8 ;  /* 0x000000d4d808723c */ /* 0x040ff00000001808 */
[-C--:B------:R-:W-:Y:S08]  /*6870*/  HMMA.16816.F32 R12, R216, R214.reuse, R12 ;  /* 0x000000d6d80c723c */ /* 0x080ff0000000180c */
[C---:B------:R-:W-:Y:S01]  /*6880*/  HMMA.16816.F32 R16, R208.reuse, R214, R16 ;  /* 0x000000d6d010723c */ /* 0x040fe20000001810 */
[----:B------:R-:W1:Y:S07]  /*6890*/  LDSM.16.M88.4 R212, [R240] ;  /* 0x00000000f0d4783b */ /* 0x000e6e0000000200 */
[-C--:B------:R-:W-:Y:S08]  /*68a0*/  HMMA.16816.F32 R20, R208, R220.reuse, R20 ;  /* 0x000000dcd014723c */ /* 0x080ff00000001814 */
[C---:B------:R-:W-:Y:S08]  /*68b0*/  HMMA.16816.F32 R24, R216.reuse, R220, R24 ;  /* 0x000000dcd818723c */ /* 0x040ff00000001818 */
[-C--:B------:R-:W-:Y:S08]  /*68c0*/  HMMA.16816.F32 R28, R216, R222.reuse, R28 ;  /* 0x000000ded81c723c */ /* 0x080ff0000000181c */
[C---:B------:R-:W-:Y:S08]  /*68d0*/  HMMA.16816.F32 R32, R208.reuse, R222, R32 ;  /* 0x000000ded020723c */ /* 0x040ff00000001820 */
[-C--:B--2---:R-:W-:Y:S08]  /*68e0*/  HMMA.16816.F32 R36, R208, R204.reuse, R36 ;  /* 0x000000ccd024723c */ /* 0x084ff00000001824 */
[C---:B------:R-:W-:Y:S08]  /*68f0*/  HMMA.16816.F32 R40, R216.reuse, R204, R40 ;  /* 0x000000ccd828723c */ /* 0x040ff00000001828 */
[-C--:B------:R-:W-:Y:S04]  /*6900*/  HMMA.16816.F32 R44, R216, R206.reuse, R44 ;  /* 0x000000ced82c723c */ /* 0x080fe8000000182c */
[----:B------:R-:W-:Y:S04]  /*6910*/  IADD3 R2, P2, R170, UR20, RZ ;  /* 0x00000014aa027c10 */ /* 0x000fe8000ff5e0ff */
[C---:B------:R-:W-:Y:S04]  /*6920*/  HMMA.16816.F32 R48, R208.reuse, R206, R48 ;  /* 0x000000ced030723c */ /* 0x040fe80000001830 */
[C---:B------:R-:W-:Y:S02]  /*6930*/  LEA R170, P1, R2.reuse, c[0x0][0x1f8], 0x1 ;  /* 0x00007e0002aa7a11 */ /* 0x040fe400078208ff */
[----:B---3--:R-:W-:Y:S02]  /*6940*/  IADD3.X R169, R169, UR17, RZ, P2, !PT ;  /* 0x00000011a9a97c10 */ /* 0x008fe400097fe4ff */
[-C--:B-1----:R-:W-:Y:S04]  /*6950*/  HMMA.16816.F32 R52, R208, R212.reuse, R52 ;  /* 0x000000d4d034723c */ /* 0x082fe80000001834 */
[----:B------:R-:W-:Y:S02]  /*6960*/  LEA.HI.X R171, R2, c[0x0][0x1fc], R169, 0x1, P1 ;  /* 0x00007f0002ab7a11 */ /* 0x000fe400008f0ca9 */
[----:B------:R-:W-:Y:S01]  /*6970*/  IADD3 R2, P2, R172, UR20, RZ ;  /* 0x00000014ac027c10 */ /* 0x000fe2000ff5e0ff */
[----:B------:R-:W-:Y:S01]  /*6980*/  @UP1 USHF.L.U32 UR20, UR24, 0x6, URZ ;  /* 0x0000000618141899 */ /* 0x000fe2000800063f */
[C---:B------:R-:W-:Y:S01]  /*6990*/  HMMA.16816.F32 R56, R216.reuse, R212, R56 ;  /* 0x000000d4d838723c */ /* 0x040fe20000001838 */
[----:B------:R-:W-:Y:S01]  /*69a0*/  @!PT LDS RZ, [RZ] ;  /* 0x00000000fffff984 */ /* 0x000fe20000000800 */
[----:B------:R-:W-:Y:S01]  /*69b0*/  @!PT LDS RZ, [RZ] ;  /* 0x00000000fffff984 */ /* 0x000fe20000000800 */
[----:B------:R-:W-:Y:S01]  /*69c0*/  @!PT LDS RZ, [RZ] ;  /* 0x00000000fffff984 */ /* 0x000fe20000000800 */
[----:B------:R1:W-:Y:S03]  /*69d0*/  LDGSTS.E.BYPASS.LTC128B.128 [R243+0x100], [R170.64], !P3 ;  /* 0x00100000aaf37fae */ /* 0x0003e6000d901d52 */
[----:B------:R-:W-:Y:S02]  /*69e0*/  LEA R172, P1, R2, c[0x0][0x1f8], 0x1 ;  /* 0x00007e0002ac7a11 */ /* 0x000fe400078208ff */
[----:B------:R-:W-:Y:S01]  /*69f0*/  IADD3.X R169, R244, UR17, RZ, P2, !PT ;  /* 0x00000011f4a97c10 */ /* 0x000fe200097fe4ff */
[----:B------:R-:W-:Y:S01]  /*6a00*/  @UP1 USHF.R.S32.HI UR17, URZ, 0x1f, UR23 ;  /* 0x0000001f3f111899 */ /* 0x000fe20008011417 */
[-C--:B------:R-:W-:Y:S03]  /*6a10*/  HMMA.16816.F32 R60, R216, R214.reuse, R60 ;  /* 0x000000d6d83c723c */ /* 0x080fe6000000183c */
[----:B------:R-:W-:Y:S01]  /*6a20*/  @UP1 UIMAD UR17, UR17, UR4, URZ ;  /* 0x00000004111112a4 */ /* 0x000fe2000f8e023f */
[----:B------:R-:W-:Y:S03]  /*6a30*/  LEA.HI.X R173, R2, c[0x0][0x1fc], R169, 0x1, P1 ;  /* 0x00007f0002ad7a11 */ /* 0x000fe600008f0ca9 */
[----:B------:R-:W-:Y:S01]  /*6a40*/  @UP1 UIMAD UR17, UR23, UR5, UR17 ;  /* 0x00000005171112a4 */ /* 0x000fe2000f8e0211 */
[----:B------:R-:W-:Y:S01]  /*6a50*/  HMMA.16816.F32 R64, R208, R214, R64 ;  /* 0x000000d6d040723c */ /* 0x000fe20000001840 */
[----:B------:R2:W-:Y:S02]  /*6a60*/  LDGSTS.E.BYPASS.LTC128B.128 [R243+0x2100], [R172.64], !P0 ;  /* 0x02100000acf37fae */ /* 0x0005e4000c101d52 */
[----:B------:R-:W-:Y:S04]  /*6a70*/  @UP1 UIADD3 UR17, UR25, UR17, URZ ;  /* 0x0000001119111290 */ /* 0x000fe8000fffe03f */
[----:B------:R-:W-:Y:S01]  /*6a80*/  @UP1 USHF.L.U64.HI UR17, UR24, 0x6, UR17 ;  /* 0x0000000618111899 */ /* 0x000fe20008010211 */
[----:B-1----:R-:W-:Y:S04]  /*6a90*/  IADD3 R170, P1, R170, UR10, RZ ;  /* 0x0000000aaaaa7c10 */ /* 0x002fe8000ff3e0ff */
[----:B------:R-:W-:Y:S02]  /*6aa0*/  IADD3.X R171, R171, UR14, RZ, P1, !PT ;  /* 0x0000000eabab7c10 */ /* 0x000fe40008ffe4ff */
[C---:B------:R-:W-:Y:S03]  /*6ab0*/  IADD3 R206, P4, R170.reuse, UR16, RZ ;  /* 0x00000010aace7c10 */ /* 0x040fe6000ff9e0ff */
[----:B------:R1:W-:Y:S01]  /*6ac0*/  LDGSTS.E.BYPASS.LTC128B.128 [R243+0x900], [R170.64], !P3 ;  /* 0x00900000aaf37fae */ /* 0x0003e2000d901d52 */
[C---:B------:R-:W-:Y:S02]  /*6ad0*/  IADD3.X R207, R171.reuse, UR15, RZ, P4, !PT ;  /* 0x0000000fabcf7c10 */ /* 0x040fe4000a7fe4ff */
[----:B--2---:R-:W-:Y:S05]  /*6ae0*/  IADD3 R172, P1, R170, UR10, RZ ;  /* 0x0000000aaaac7c10 */ /* 0x004fea000ff3e0ff */
[----:B------:R1:W-:Y:S01]  /*6af0*/  LDGSTS.E.BYPASS.LTC128B.128 [R243+0x2900], [R170.64+0x80], !P0 ;  /* 0x02900080aaf37fae */ /* 0x0003e2000c101d52 */
[----:B------:R-:W-:Y:S02]  /*6b00*/  IADD3.X R173, R171, UR14, RZ, P1, !PT ;  /* 0x0000000eabad7c10 */ /* 0x000fe40008ffe4ff */
[C---:B------:R-:W-:Y:S05]  /*6b10*/  IADD3 R204, P2, R172.reuse, UR10, RZ ;  /* 0x0000000aaccc7c10 */ /* 0x040fea000ff5e0ff */
[----:B------:R2:W-:Y:S01]  /*6b20*/  LDGSTS.E.BYPASS.LTC128B.128 [R243+0x1100], [R172.64], !P3 ;  /* 0x01100000acf37fae */ /* 0x0005e2000d901d52 */
[C---:B------:R-:W-:Y:S07]  /*6b30*/  IADD3.X R205, R173.reuse, UR14, RZ, P2, !PT ;  /* 0x0000000eadcd7c10 */ /* 0x040fee00097fe4ff */
[----:B------:R3:W-:Y:S08]  /*6b40*/  LDGSTS.E.BYPASS.LTC128B.128 [R243+0x3100], [R206.64], !P0 ;  /* 0x03100000cef37fae */ /* 0x0007f0000c101d52 */
[----:B------:R3:W-:Y:S01]  /*6b50*/  LDGSTS.E.BYPASS.LTC128B.128 [R243+0x1900], [R204.64], !P3 ;  /* 0x01900000ccf37fae */ /* 0x0007e2000d901d52 */
[----:B-1----:R-:W-:Y:S04]  /*6b60*/  IADD3 R170, P1, R172, UR16, RZ ;  /* 0x00000010acaa7c10 */ /* 0x002fe8000ff3e0ff */
[----:B------:R-:W-:Y:S02]  /*6b70*/  IADD3.X R171, R173, UR15, RZ, P1, !PT ;  /* 0x0000000fadab7c10 */ /* 0x000fe40008ffe4ff */
[----:B------:R-:W-:Y:S03]  /*6b80*/  PLOP3.LUT P1, PT, PT, PT, UP1, 0x80, 0x0 ;  /* 0x000000000000781c */ /* 0x000fe60003f2f018 */
[----:B------:R1:W-:Y:S08]  /*6b90*/  LDGSTS.E.BYPASS.LTC128B.128 [R243+0x3900], [R170.64], !P0 ;  /* 0x03900000aaf37fae */ /* 0x0003f0000c101d52 */
[----:B------:R-:W-:Y:S08]  /*6ba0*/  LDSM.16.M88.4 R216, [R229+0x4100] ;  /* 0x00410000e5d8783b */ /* 0x000ff00000000200 */
[----:B---3--:R-:W3:Y:S08]  /*6bb0*/  LDSM.16.M88.4 R204, [R231+0x8100] ;  /* 0x00810000e7cc783b */ /* 0x008ef00000000200 */
[----:B------:R-:W1:Y:S08]  /*6bc0*/  LDSM.16.M88.4 R220, [R231+0xa100] ;  /* 0x00a10000e7dc783b */ /* 0x000e700000000200 */
[----:B------:R-:W2:Y:S08]  /*6bd0*/  LDSM.16.M88.4 R208, [R229+0x4900] ;  /* 0x00490000e5d0783b */ /* 0x000eb00000000200 */
[----:B------:R-:W0:Y:S08]  /*6be0*/  LDGDEPBAR ;  /* 0x00000000000079af */ /* 0x000e300000000000 */
[----:B------:R-:W2:Y:S01]  /*6bf0*/  LDSM.16.M88.4 R212, [R229+0x5100] ;  /* 0x00510000e5d4783b */ /* 0x000ea20000000200 */
[-C--:B---3--:R-:W-:Y:S08]  /*6c00*/  HMMA.16816.F32 R4, R204, R216.reuse, R4 ;  /* 0x000000d8cc04723c */ /* 0x088ff00000001804 */
[C---:B-1----:R-:W-:Y:S08]  /*6c10*/  HMMA.16816.F32 R8, R220.reuse, R216, R8 ;  /* 0x000000d8dc08723c */ /* 0x042ff00000001808 */
[-C--:B------:R-:W-:Y:S08]  /*6c20*/  HMMA.16816.F32 R12, R220, R218.reuse, R12 ;  /* 0x000000dadc0c723c */ /* 0x080ff0000000180c */
[C---:B------:R-:W-:Y:S01]  /*6c30*/  HMMA.16816.F32 R16, R204.reuse, R218, R16 ;  /* 0x000000dacc10723c */ /* 0x040fe20000001810 */
[----:B------:R-:W1:Y:S07]  /*6c40*/  LDSM.16.M88.4 R216, [R229+0x5900] ;  /* 0x00590000e5d8783b */ /* 0x000e6e0000000200 */
[-C--:B--2---:R-:W-:Y:S08]  /*6c50*/  HMMA.16816.F32 R20, R204, R208.reuse, R20 ;  /* 0x000000d0cc14723c */ /* 0x084ff00000001814 */
[C---:B------:R-:W-:Y:S08]  /*6c60*/  HMMA.16816.F32 R24, R220.reuse, R208, R24 ;  /* 0x000000d0dc18723c */ /* 0x040ff00000001818 */
[-C--:B------:R-:W-:Y:S08]  /*6c70*/  HMMA.16816.F32 R28, R220, R210.reuse, R28 ;  /* 0x000000d2dc1c723c */ /* 0x080ff0000000181c */
[C---:B------:R-:W-:Y:S01]  /*6c80*/  HMMA.16816.F32 R32, R204.reuse, R210, R32 ;  /* 0x000000d2cc20723c */ /* 0x040fe20000001820 */
[----:B------:R-:W-:Y:S07]  /*6c90*/  LDSM.16.M88.4 R208, [R233+0x8100] ;  /* 0x00810000e9d0783b */ /* 0x000fee0000000200 */
[-C--:B------:R-:W-:Y:S08]  /*6ca0*/  HMMA.16816.F32 R36, R204, R212.reuse, R36 ;  /* 0x000000d4cc24723c */ /* 0x080ff00000001824 */
[C---:B------:R-:W-:Y:S08]  /*6cb0*/  HMMA.16816.F32 R40, R220.reuse, R212, R40 ;  /* 0x000000d4dc28723c */ /* 0x040ff00000001828 */
[-C--:B------:R-:W-:Y:S08]  /*6cc0*/  HMMA.16816.F32 R44, R220, R214.reuse, R44 ;  /* 0x000000d6dc2c723c */ /* 0x080ff0000000182c */
[C---:B------:R-:W-:Y:S01]  /*6cd0*/  HMMA.16816.F32 R48, R204.reuse, R214, R48 ;  /* 0x000000d6cc30723c */ /* 0x040fe20000001830 */
[----:B------:R-:W2:Y:S07]  /*6ce0*/  LDSM.16.M88.4 R212, [R228] ;  /* 0x00000000e4d4783b */ /* 0x000eae0000000200 */
[-C--:B-1----:R-:W-:Y:S08]  /*6cf0*/  HMMA.16816.F32 R52, R204, R216.reuse, R52 ;  /* 0x000000d8cc34723c */ /* 0x082ff00000001834 */
[C---:B------:R-:W-:Y:S08]  /*6d00*/  HMMA.16816.F32 R56, R220.reuse, R216, R56 ;  /* 0x000000d8dc38723c */ /* 0x040ff00000001838 */
[-C--:B------:R-:W-:Y:S01]  /*6d10*/  HMMA.16816.F32 R60, R220, R218.reuse, R60 ;  /* 0x000000dadc3c723c */ /* 0x080fe2000000183c */
[----:B------:R-:W1:Y:S07]  /*6d20*/  LDSM.16.M88.4 R220, [R233+0xa100] ;  /* 0x00a10000e9dc783b */ /* 0x000e6e0000000200 */
[----:B------:R-:W-:Y:S01]  /*6d30*/  HMMA.16816.F32 R64, R204, R218, R64 ;  /* 0x000000dacc40723c */ /* 0x000fe20000001840 */
[----:B------:R-:W3:Y:S07]  /*6d40*/  LDSM.16.M88.4 R204, [R228+0x800] ;  /* 0x00080000e4cc783b */ /* 0x000eee0000000200 */
[-C--:B--2---:R-:W-:Y:S01]  /*6d50*/  HMMA.16816.F32 R4, R208, R212.reuse, R4 ;  /* 0x000000d4d004723c */ /* 0x084fe20000001804 */
[----:B------:R-:W-:Y:S07]  /*6d60*/  LDSM.16.M88.4 R216, [R228+0x1800] ;  /* 0x00180000e4d8783b */ /* 0x000fee0000000200 */
[C---:B-1----:R-:W-:Y:S08]  /*6d70*/  HMMA.16816.F32 R8, R220.reuse, R212, R8 ;  /* 0x000000d4dc08723c */ /* 0x042ff00000001808 */
[-C--:B------:R-:W-:Y:S08]  /*6d80*/  HMMA.16816.F32 R12, R220, R214.reuse, R12 ;  /* 0x000000d6dc0c723c */ /* 0x080ff0000000180c */
[C---:B------:R-:W-:Y:S01]  /*6d90*/  HMMA.16816.F32 R16, R208.reuse, R214, R16 ;  /* 0x000000d6d010723c */ /* 0x040fe20000001810 */
[----:B------:R-:W1:Y:S07]  /*6da0*/  LDSM.16.M88.4 R212, [R228+0x1000] ;  /* 0x00100000e4d4783b */ /* 0x000e6e0000000200 */
[-C--:B---3--:R-:W-:Y:S08]  /*6db0*/  HMMA.16816.F32 R20, R208, R204.reuse, R20 ;  /* 0x000000ccd014723c */ /* 0x088ff00000001814 */
[C---:B------:R-:W-:Y:S08]  /*6dc0*/  HMMA.16816.F32 R24, R220.reuse, R204, R24 ;  /* 0x000000ccdc18723c */ /* 0x040ff00000001818 */
[-C--:B------:R-:W-:Y:S08]  /*6dd0*/  HMMA.16816.F32 R28, R220, R206.reuse, R28 ;  /* 0x000000cedc1c723c */ /* 0x080ff0000000181c */
[C---:B------:R-:W-:Y:S01]  /*6de0*/  HMMA.16816.F32 R32, R208.reuse, R206, R32 ;  /* 0x000000ced020723c */ /* 0x040fe20000001820 */
[----:B------:R-:W-:Y:S07]  /*6df0*/  LDSM.16.M88.4 R204, [R230+0xc100] ;  /* 0x00c10000e6cc783b */ /* 0x000fee0000000200 */
[-C--:B-1----:R-:W-:Y:S08]  /*6e00*/  HMMA.16816.F32 R36, R208, R212.reuse, R36 ;  /* 0x000000d4d024723c */ /* 0x082ff00000001824 */
[C---:B------:R-:W-:Y:S08]  /*6e10*/  HMMA.16816.F32 R40, R220.reuse, R212, R40 ;  /* 0x000000d4dc28723c */ /* 0x040ff00000001828 */
[-C--:B------:R-:W-:Y:S08]  /*6e20*/  HMMA.16816.F32 R44, R220, R214.reuse, R44 ;  /* 0x000000d6dc2c723c */ /* 0x080ff0000000182c */
[C---:B------:R-:W-:Y:S01]  /*6e30*/  HMMA.16816.F32 R48, R208.reuse, R214, R48 ;  /* 0x000000d6d030723c */ /* 0x040fe20000001830 */
[----:B------:R-:W1:Y:S07]  /*6e40*/  LDSM.16.M88.4 R212, [R175+0x6100] ;  /* 0x00610000afd4783b */ /* 0x000e6e0000000200 */
[-C--:B------:R-:W-:Y:S08]  /*6e50*/  HMMA.16816.F32 R52, R208, R216.reuse, R52 ;  /* 0x000000d8d034723c */ /* 0x080ff00000001834 */
[C---:B------:R-:W-:Y:S08]  /*6e60*/  HMMA.16816.F32 R56, R220.reuse, R216, R56 ;  /* 0x000000d8dc38723c */ /* 0x040ff00000001838 */
[-C--:B------:R-:W-:Y:S01]  /*6e70*/  HMMA.16816.F32 R60, R220, R218.reuse, R60 ;  /* 0x000000dadc3c723c */ /* 0x080fe2000000183c */
[----:B------:R-:W2:Y:S07]  /*6e80*/  LDSM.16.M88.4 R220, [R230+0xe100] ;  /* 0x00e10000e6dc783b */ /* 0x000eae0000000200 */
[----:B------:R-:W-:Y:S01]  /*6e90*/  HMMA.16816.F32 R64, R208, R218, R64 ;  /* 0x000000dad040723c */ /* 0x000fe20000001840 */
[----:B------:R-:W3:Y:S07]  /*6ea0*/  LDSM.16.M88.4 R208, [R175+0x6900] ;  /* 0x00690000afd0783b */ /* 0x000eee0000000200 */
[-C--:B-1----:R-:W-:Y:S01]  /*6eb0*/  HMMA.16816.F32 R4, R204, R212.reuse, R4 ;  /* 0x000000d4cc04723c */ /* 0x082fe20000001804 */
[----:B------:R-:W-:Y:S07]  /*6ec0*/  LDSM.16.M88.4 R216, [R175+0x7900] ;  /* 0x00790000afd8783b */ /* 0x000fee0000000200 */
[C---:B--2---:R-:W-:Y:S08]  /*6ed0*/  HMMA.16816.F32 R8, R220.reuse, R212, R8 ;  /* 0x000000d4dc08723c */ /* 0x044ff00000001808 */
        /* <DEDUP_REMOVED lines=12> */
[----:B------:R-:W1:Y:S07]  /*6fa0*/  LDSM.16.M88.4 R212, [R239] ;  /* 0x00000000efd4783b */ /* 0x000e6e0000000200 */
[-C--:B------:R-:W-:Y:S08]  /*6fb0*/  HMMA.16816.F32 R52, R204, R216.reuse, R52 ;  /* 0x000000d8cc34723c */ /* 0x080ff00000001834 */
[C---:B------:R-:W-:Y:S08]  /*6fc0*/  HMMA.16816.F32 R56, R220.reuse, R216, R56 ;  /* 0x000000d8dc38723c */ /* 0x040ff00000001838 */
[-C--:B------:R-:W-:Y:S01]  /*6fd0*/  HMMA.16816.F32 R60, R220, R218.reuse, R60 ;  /* 0x000000dadc3c723c */ /* 0x080fe2000000183c */
[----:B------:R-:W2:Y:S07]  /*6fe0*/  LDSM.16.M88.4 R220, [R232+0xe100] ;  /* 0x00e10000e8dc783b */ /* 0x000eae0000000200 */
[----:B------:R-:W-:Y:S01]  /*6ff0*/  HMMA.16816.F32 R64, R204, R218, R64 ;  /* 0x000000dacc40723c */ /* 0x000fe20000001840 */
[----:B------:R-:W3:Y:S07]  /*7000*/  LDSM.16.M88.4 R204, [R238] ;  /* 0x00000000eecc783b */ /* 0x000eee0000000200 */
[-C--:B-1----:R-:W-:Y:S01]  /*7010*/  HMMA.16816.F32 R4, R208, R212.reuse, R4 ;  /* 0x000000d4d004723c */ /* 0x082fe20000001804 */
[----:B------:R-:W-:Y:S07]  /*7020*/  LDSM.16.M88.4 R216, [R236] ;  /* 0x00000000ecd8783b */ /* 0x000fee0000000200 */
[C---:B--2---:R-:W-:Y:S08]  /*7030*/  HMMA.16816.F32 R8, R220.reuse, R212, R8 ;  /* 0x000000d4dc08723c */ /* 0x044ff00000001808 */
[-C--:B------:R-:W-:Y:S08]  /*7040*/  HMMA.16816.F32 R12, R220, R214.reuse, R12 ;  /* 0x000000d6dc0c723c */ /* 0x080ff0000000180c */
[C---:B------:R-:W-:Y:S01]  /*7050*/  HMMA.16816.F32 R16, R208.reuse, R214, R16 ;  /* 0x000000d6d010723c */ /* 0x040fe20000001810 */
[----:B------:R-:W1:Y:S07]  /*7060*/  LDSM.16.M88.4 R212, [R237] ;  /* 0x00000000edd4783b */ /* 0x000e6e0000000200 */
        /* <DEDUP_REMOVED lines=39> */
[----:B------:R-:W1:Y:S07]  /*72e0*/  LDSM.16.M88.4 R216, [R228+0x3000] ;  /* 0x00300000e4d8783b */ /* 0x000e6e0000000200 */
[C---:B--2---:R-:W-:Y:S11]  /*72f0*/  HMMA.16816.F32 R8, R220.reuse, R212, R8 ;  /* 0x000000d4dc08723c */ /* 0x044ff60000001808 */
[----:B------:R-:W-:Y:S05]  /*7300*/  @!UPT UIADD3 URZ, URZ, URZ, URZ ;  /* 0x0000003f3f3ff290 */ /* 0x000fea000fffe03f */
[----:B------:R-:W-:Y:S02]  /*7310*/  FMNMX.FTZ R169, R6, R3, !PT ;  /* 0x0000000306a97209 */ /* 0x000fe40007810000 */
[----:B------:R-:W-:Y:S01]  /*7320*/  FMNMX.FTZ R2, R4, R0, !PT ;  /* 0x0000000004027209 */ /* 0x000fe20007810000 */
[-C--:B------:R-:W-:Y:S03]  /*7330*/  HMMA.16816.F32 R12, R220, R214.reuse, R12 ;  /* 0x000000d6dc0c723c */ /* 0x080fe6000000180c */
[----:B------:R-:W-:Y:S02]  /*7340*/  FMNMX.FTZ R169, R7, R169, !PT ;  /* 0x000000a907a97209 */ /* 0x000fe40007810000 */
[----:B------:R-:W-:Y:S03]  /*7350*/  FMNMX.FTZ R2, R5, R2, !PT ;  /* 0x0000000205027209 */ /* 0x000fe60007810000 */
[C---:B------:R-:W-:Y:S01]  /*7360*/  HMMA.16816.F32 R16, R208.reuse, R214, R16 ;  /* 0x000000d6d010723c */ /* 0x040fe20000001810 */
[----:B------:R-:W2:Y:S01]  /*7370*/  LDSM.16.M88.4 R212, [R228+0x3800] ;  /* 0x00380000e4d4783b */ /* 0x000ea20000000200 */
[----:B------:R-:W-:Y:S06]  /*7380*/  DEPBAR.LE SB0, 0x0 ;  /* 0x000080000000791a */ /* 0x000fec0000000000 */
[-C--:B---3--:R-:W-:Y:S01]  /*7390*/  HMMA.16816.F32 R20, R208, R204.reuse, R20 ;  /* 0x000000ccd014723c */ /* 0x088fe20000001814 */
[----:B------:R-:W-:Y:S04]  /*73a0*/  BAR.SYNC.DEFER_BLOCKING 0x0 ;  /* 0x0000000000007b1d */ /* 0x000fe80000010000 */
[----:B------:R-:W-:Y:S03]  /*73b0*/  FMNMX.FTZ R170, R8, R168, !PT ;  /* 0x000000a808aa7209 */ /* 0x000fe60007810000 */
[C---:B------:R-:W-:Y:S04]  /*73c0*/  HMMA.16816.F32 R24, R220.reuse, R204, R24 ;  /* 0x000000ccdc18723c */ /* 0x040fe80000001818 */
[----:B------:R-:W-:Y:S04]  /*73d0*/  FMNMX.FTZ R170, R9, R170, !PT ;  /* 0x000000aa09aa7209 */ /* 0x000fe80007810000 */
[-C--:B------:R-:W-:Y:S04]  /*73e0*/  HMMA.16816.F32 R28, R220, R206.reuse, R28 ;  /* 0x000000cedc1c723c */ /* 0x080fe8000000181c */
[----:B------:R-:W-:Y:S02]  /*73f0*/  FMNMX.FTZ R2, R16, R2, !PT ;  /* 0x0000000210027209 */ /* 0x000fe40007810000 */
[----:B------:R-:W-:Y:S02]  /*7400*/  FMNMX.FTZ R170, R12, R170, !PT ;  /* 0x000000aa0caa7209 */ /* 0x000fe40007810000 */
[C---:B------:R-:W-:Y:S01]  /*7410*/  HMMA.16816.F32 R32, R208.reuse, R206, R32 ;  /* 0x000000ced020723c */ /* 0x040fe20000001820 */
[----:B------:R-:W3:Y:S03]  /*7420*/  LDL.64 R206, [R1+0x38] ;  /* 0x0000380001ce7983 */ /* 0x000ee60000100a00 */
[----:B------:R-:W-:Y:S02]  /*7430*/  FMNMX.FTZ R171, R13, R170, !PT ;  /* 0x000000aa0dab7209 */ /* 0x000fe40007810000 */
[----:B------:R-:W-:Y:S02]  /*7440*/  FMNMX.FTZ R169, R18, R169, !PT ;  /* 0x000000a912a97209 */ /* 0x000fe40007810000 */
[-C--:B-1----:R-:W-:Y:S04]  /*7450*/  HMMA.16816.F32 R36, R208, R216.reuse, R36 ;  /* 0x000000d8d024723c */ /* 0x082fe80000001824 */
[----:B------:R-:W-:Y:S02]  /*7460*/  FMNMX.FTZ R2, R17, R2, !PT ;  /* 0x0000000211027209 */ /* 0x000fe40007810000 */
[----:B------:R-:W-:Y:S02]  /*7470*/  FMNMX.FTZ R169, R19, R169, !PT ;  /* 0x000000a913a97209 */ /* 0x000fe40007810000 */
[C---:B------:R-:W-:Y:S04]  /*7480*/  HMMA.16816.F32 R40, R220.reuse, R216, R40 ;  /* 0x000000d8dc28723c */ /* 0x040fe80000001828 */
[----:B------:R-:W-:Y:S02]  /*7490*/  FMNMX.FTZ R2, R20, R2, !PT ;  /* 0x0000000214027209 */ /* 0x000fe40007810000 */
[----:B------:R-:W-:Y:S02]  /*74a0*/  FMNMX.FTZ R169, R22, R169, !PT ;  /* 0x000000a916a97209 */ /* 0x000fe40007810000 */
[-C--:B------:R-:W-:Y:S04]  /*74b0*/  HMMA.16816.F32 R44, R220, R218.reuse, R44 ;  /* 0x000000dadc2c723c */ /* 0x080fe8000000182c */
[----:B------:R-:W-:Y:S02]  /*74c0*/  FMNMX.FTZ R2, R21, R2, !PT ;  /* 0x0000000215027209 */ /* 0x000fe40007810000 */
[----:B------:R-:W-:Y:S02]  /*74d0*/  FMNMX.FTZ R170, R23, R169, !PT ;  /* 0x000000a917aa7209 */ /* 0x000fe40007810000 */
[C---:B------:R-:W-:Y:S04]  /*74e0*/  HMMA.16816.F32 R48, R208.reuse, R218, R48 ;  /* 0x000000dad030723c */ /* 0x040fe80000001830 */
[----:B------:R-:W-:Y:S02]  /*74f0*/  FMNMX.FTZ R2, R32, R2, !PT ;  /* 0x0000000220027209 */ /* 0x000fe40007810000 */
[----:B------:R-:W-:Y:S02]  /*7500*/  FMNMX.FTZ R169, R24, R171, !PT ;  /* 0x000000ab18a97209 */ /* 0x000fe40007810000 */
[-C--:B--2---:R-:W-:Y:S04]  /*7510*/  HMMA.16816.F32 R52, R208, R212.reuse, R52 ;  /* 0x000000d4d034723c */ /* 0x084fe80000001834 */
        /* <DEDUP_REMOVED lines=22> */
[----:B------:R-:W-:Y:S01]  /*7680*/  FMNMX.FTZ R169, R28, R169, !PT ;  /* 0x000000a91ca97209 */ /* 0x000fe20007810000 */
[----:B------:R-:W1:Y:S01]  /*7690*/  SHFL.BFLY PT, R172, R173, 0x2, 0x1f ;  /* 0x0c401f00adac7f89 */ /* 0x000e6200000e0000 */
[----:B------:R-:W-:Y:S02]  /*76a0*/  FMNMX.FTZ R2, R67, R2, !PT ;  /* 0x0000000243027209 */ /* 0x000fe40007810000 */
[----:B------:R-:W-:Y:S02]  /*76b0*/  FMNMX.FTZ R169, R29, R169, !PT ;  /* 0x000000a91da97209 */ /* 0x000fe40007810000 */
[----:B------:R-:W-:Y:S02]  /*76c0*/  FMNMX.FTZ R170, R10, R174, !PT ;  /* 0x000000ae0aaa7209 */ /* 0x000fe40007810000 */
[----:B------:R-:W-:Y:S01]  /*76d0*/  FMNMX.FTZ R169, R40, R169, !PT ;  /* 0x000000a928a97209 */ /* 0x000fe20007810000 */
[----:B------:R-:W2:Y:S01]  /*76e0*/  SHFL.BFLY PT, R171, R2, 0x2, 0x1f ;  /* 0x0c401f0002ab7f89 */ /* 0x000ea200000e0000 */
        /* <DEDUP_REMOVED lines=8> */
[----:B-1----:R-:W-:Y:S02]  /*7770*/  FMNMX.FTZ R173, R173, R172, !PT ;  /* 0x000000acadad7209 */ /* 0x002fe40007810000 */
[----:B------:R-:W-:Y:S02]  /*7780*/  FMNMX.FTZ R169, R57, R169, !PT ;  /* 0x000000a939a97209 */ /* 0x000fe40007810000 */
[----:B------:R-:W-:Y:S01]  /*7790*/  FMNMX.FTZ R170, R27, R170, !PT ;  /* 0x000000aa1baa7209 */ /* 0x000fe20007810000 */
[----:B------:R-:W1:Y:S01]  /*77a0*/  SHFL.BFLY PT, R204, R173, 0x1, 0x1f ;  /* 0x0c201f00adcc7f89 */ /* 0x000e6200000e0000 */
[----:B------:R-:W-:Y:S02]  /*77b0*/  FMNMX.FTZ R169, R60, R169, !PT ;  /* 0x000000a93ca97209 */ /* 0x000fe40007810000 */
[----:B--2---:R-:W-:Y:S02]  /*77c0*/  FMNMX.FTZ R2, R2, R171, !PT ;  /* 0x000000ab02027209 */ /* 0x004fe40007810000 */
[----:B------:R-:W-:Y:S02]  /*77d0*/  FMNMX.FTZ R169, R61, R169, !PT ;  /* 0x000000a93da97209 */ /* 0x000fe40007810000 */
[----:B------:R-:W-:Y:S01]  /*77e0*/  FMNMX.FTZ R170, R30, R170, !PT ;  /* 0x000000aa1eaa7209 */ /* 0x000fe20007810000 */
[----:B------:R-:W2:Y:S03]  /*77f0*/  SHFL.BFLY PT, R172, R2, 0x1, 0x1f ;  /* 0x0c201f0002ac7f89 */ /* 0x000ea600000e0000 */
[----:B------:R-:W-:Y:S04]  /*7800*/  FMNMX.FTZ R170, R31, R170, !PT ;  /* 0x000000aa1faa7209 */ /* 0x000fe80007810000 */
[----:B------:R-:W-:Y:S01]  /*7810*/  FMNMX.FTZ R170, R42, R170, !PT ;  /* 0x000000aa2aaa7209 */ /* 0x000fe20007810000 */
[----:B------:R-:W4:Y:S03]  /*7820*/  SHFL.BFLY PT, R205, R169, 0x2, 0x1f ;  /* 0x0c401f00a9cd7f89 */ /* 0x000f2600000e0000 */
[----:B------:R-:W-:Y:S04]  /*7830*/  FMNMX.FTZ R170, R43, R170, !PT ;  /* 0x000000aa2baa7209 */ /* 0x000fe80007810000 */
[----:B------:R-:W-:Y:S02]  /*7840*/  FMNMX.FTZ R170, R46, R170, !PT ;  /* 0x000000aa2eaa7209 */ /* 0x000fe40007810000 */
[----:B-1----:R-:W-:Y:S02]  /*7850*/  FMNMX.FTZ R173, R173, R204, !PT ;  /* 0x000000ccadad7209 */ /* 0x002fe40007810000 */
[----:B------:R-:W-:Y:S03]  /*7860*/  FMNMX.FTZ R170, R47, R170, !PT ;  /* 0x000000aa2faa7209 */ /* 0x000fe60007810000 */
[C---:B------:R-:W-:Y:S01]  /*7870*/  FADD.FTZ R0, -R173.reuse, R0 ;  /* 0x00000000ad007221 */ /* 0x040fe20000010100 */
[----:B--2---:R-:W-:Y:S01]  /*7880*/  FMNMX.FTZ R172, R2, R172, !PT ;  /* 0x000000ac02ac7209 */ /* 0x004fe20007810000 */
[----:B------:R-:W-:Y:S01]  /*7890*/  FMUL.FTZ R210, R173, c[0x0][0x2d0] ;  /* 0x0000b400add27a20 */ /* 0x000fe20000410000 */
[----:B------:R-:W-:Y:S01]  /*78a0*/  FMNMX.FTZ R2, R58, R170, !PT ;  /* 0x000000aa3a027209 */ /* 0x000fe20007810000 */
[----:B------:R-:W-:Y:S02]  /*78b0*/  FMUL.FTZ R0, R0, c[0x0][0x2d0] ;  /* 0x0000b40000007a20 */ /* 0x000fe40000410000 */
[----:B------:R-:W-:Y:S02]  /*78c0*/  FMUL.FTZ R209, R172, c[0x0][0x2d0] ;  /* 0x0000b400acd17a20 */ /* 0x000fe40000410000 */
[----:B------:R1:W2:Y:S01]  /*78d0*/  MUFU.EX2 R170, R0 ;  /* 0x0000000000aa7308 */ /* 0x0002a20000000800 */
[----:B----4-:R-:W-:Y:S01]  /*78e0*/  FMNMX.FTZ R169, R169, R205, !PT ;  /* 0x000000cda9a97209 */ /* 0x010fe20007810000 */
[--C-:B------:R-:W-:Y:S02]  /*78f0*/  FFMA.FTZ R6, R6, c[0x0][0x2d0], -R209.reuse ;  /* 0x0000b40006067a23 */ /* 0x100fe400000108d1 */
[--C-:B------:R-:W-:Y:S02]  /*7900*/  FFMA.FTZ R5, R5, c[0x0][0x2d0], -R210.reuse ;  /* 0x0000b40005057a23 */ /* 0x100fe400000108d2 */
[----:B------:R-:W4:Y:S01]  /*7910*/  SHFL.BFLY PT, R171, R169, 0x1, 0x1f ;  /* 0x0c201f00a9ab7f89 */ /* 0x000f2200000e0000 */
        /* <DEDUP_REMOVED lines=8> */
[----:B------:R-:W-:Y:S01]  /*79a0*/  MUFU.EX2 R246, R5 ;  /* 0x0000000500f67308 */ /* 0x000fe20000000800 */
[----:B------:R-:W-:Y:S02]  /*79b0*/  FFMA.FTZ R21, R21, c[0x0][0x2d0], -R210 ;  /* 0x0000b40015157a23 */ /* 0x000fe400000108d2 */
[----:B------:R-:W-:Y:S01]  /*79c0*/  FFMA.FTZ R22, R22, c[0x0][0x2d0], -R209 ;  /* 0x0000b40016167a23 */ /* 0x000fe200000108d1 */
[----:B-1----:R-:W-:Y:S01]  /*79d0*/  FMNMX.FTZ R0, R59, R2, !PT ;  /* 0x000000023b007209 */ /* 0x002fe20007810000 */
[----:B------:R-:W-:Y:S02]  /*79e0*/  FADD.FTZ R2, -R172, R3 ;  /* 0x00000003ac027221 */ /* 0x000fe40000010100 */
[----:B--2---:R-:W-:Y:S01]  /*79f0*/  FMUL.FTZ R68, R170, R68 ;  /* 0x00000044aa447220 */ /* 0x004fe20000410000 */
[----:B------:R-:W-:Y:S01]  /*7a00*/  FMNMX.FTZ R0, R62, R0, !PT ;  /* 0x000000003e007209 */ /* 0x000fe20007810000 */
[----:B------:R-:W-:Y:S01]  /*7a10*/  FMUL.FTZ R2, R2, c[0x0][0x2d0] ;  /* 0x0000b40002027a20 */ /* 0x000fe20000410000 */
[----:B----4-:R-:W-:Y:S01]  /*7a20*/  FMNMX.FTZ R171, R169, R171, !PT ;  /* 0x000000aba9ab7209 */ /* 0x010fe20007810000 */
[----:B------:R-:W-:Y:S01]  /*7a30*/  MUFU.EX2 R247, R7 ;  /* 0x0000000700f77308 */ /* 0x000fe20000000800 */
[----:B------:R-:W-:Y:S01]  /*7a40*/  FMNMX.FTZ R0, R63, R0, !PT ;  /* 0x000000003f007209 */ /* 0x000fe20007810000 */
[C---:B------:R-:W-:Y:S02]  /*7a50*/  FMUL.FTZ R69, R170.reuse, R69 ;  /* 0x00000045aa457220 */ /* 0x040fe40000410000 */
[----:B------:R-:W-:Y:S02]  /*7a60*/  FMUL.FTZ R208, R171, c[0x0][0x2d0] ;  /* 0x0000b400abd07a20 */ /* 0x000fe40000410000 */
[----:B------:R-:W1:Y:S01]  /*7a70*/  SHFL.BFLY PT, R3, R0, 0x2, 0x1f ;  /* 0x0c401f0000037f89 */ /* 0x000e6200000e0000 */
[----:B------:R-:W-:Y:S02]  /*7a80*/  FMUL.FTZ R80, R170, R80 ;  /* 0x00000050aa507220 */ /* 0x000fe40000410000 */
[--C-:B------:R-:W-:Y:S01]  /*7a90*/  FFMA.FTZ R12, R12, c[0x0][0x2d0], -R208.reuse ;  /* 0x0000b4000c0c7a23 */ /* 0x100fe200000108d0 */
[----:B------:R2:W4:Y:S01]  /*7aa0*/  MUFU.EX2 R169, R2 ;  /* 0x0000000200a97308 */ /* 0x0005220000000800 */
[--C-:B------:R-:W-:Y:S02]  /*7ab0*/  FFMA.FTZ R8, R8, c[0x0][0x2d0], -R208.reuse ;  /* 0x0000b40008087a23 */ /* 0x100fe400000108d0 */
[----:B------:R-:W-:Y:S02]  /*7ac0*/  FFMA.FTZ R9, R9, c[0x0][0x2d0], -R208 ;  /* 0x0000b40009097a23 */ /* 0x000fe400000108d0 */
[C---:B------:R-:W-:Y:S02]  /*7ad0*/  FMUL.FTZ R81, R170.reuse, R81 ;  /* 0x00000051aa517220 */ /* 0x040fe40000410000 */
[C---:B------:R-:W-:Y:S02]  /*7ae0*/  FMUL.FTZ R84, R170.reuse, R84 ;  /* 0x00000054aa547220 */ /* 0x040fe40000410000 */
[C---:B------:R-:W-:Y:S01]  /*7af0*/  FMUL.FTZ R85, R170.reuse, R85 ;  /* 0x00000055aa557220 */ /* 0x040fe20000410000 */
[----:B------:R4:W-:Y:S01]  /*7b00*/  MUFU.EX2 R214, R4 ;  /* 0x0000000400d67308 */ /* 0x0009e20000000800 */
[C---:B------:R-:W-:Y:S02]  /*7b10*/  FMUL.FTZ R96, R170.reuse, R96 ;  /* 0x00000060aa607220 */ /* 0x040fe40000410000 */
[C---:B------:R-:W-:Y:S02]  /*7b20*/  FMUL.FTZ R97, R170.reuse, R97 ;  /* 0x00000061aa617220 */ /* 0x040fe40000410000 */
[C---:B------:R-:W-:Y:S02]  /*7b30*/  FMUL.FTZ R100, R170.reuse, R100 ;  /* 0x00000064aa647220 */ /* 0x040fe40000410000 */
[C---:B------:R-:W-:Y:S02]  /*7b40*/  FMUL.FTZ R101, R170.reuse, R101 ;  /* 0x00000065aa657220 */ /* 0x040fe40000410000 */
[----:B------:R-:W-:Y:S01]  /*7b50*/  FMUL.FTZ R112, R170, R112 ;  /* 0x00000070aa707220 */ /* 0x000fe20000410000 */
[----:B------:R4:W-:Y:S01]  /*7b60*/  MUFU.EX2 R215, R16 ;  /* 0x0000001000d77308 */ /* 0x0009e20000000800 */
[----:B-1----:R-:W-:Y:S01]  /*7b70*/  FMNMX.FTZ R0, R0, R3, !PT ;  /* 0x0000000300007209 */ /* 0x002fe20007810000 */
[----:B------:R-:W-:Y:S02]  /*7b80*/  FMUL.FTZ R113, R170, R113 ;  /* 0x00000071aa717220 */ /* 0x000fe40000410000 */
[----:B--2---:R-:W-:Y:S02]  /*7b90*/  FADD.FTZ R2, -R171, R168 ;  /* 0x000000a8ab027221 */ /* 0x004fe40000010100 */
[C---:B----4-:R-:W-:Y:S02]  /*7ba0*/  FMUL.FTZ R70, R169.reuse, R70 ;  /* 0x00000046a9467220 */ /* 0x050fe40000410000 */
[----:B------:R-:W-:Y:S02]  /*7bb0*/  FMUL.FTZ R2, R2, c[0x0][0x2d0] ;  /* 0x0000b40002027a20 */ /* 0x000fe40000410000 */
[----:B------:R1:W-:Y:S01]  /*7bc0*/  MUFU.EX2 R245, R17 ;  /* 0x0000001100f57308 */ /* 0x0003e20000000800 */
[C---:B------:R-:W-:Y:S02]  /*7bd0*/  FMUL.FTZ R71, R169.reuse, R71 ;  /* 0x00000047a9477220 */ /* 0x040fe40000410000 */
[C---:B------:R-:W-:Y:S01]  /*7be0*/  FMUL.FTZ R82, R169.reuse, R82 ;  /* 0x00000052a9527220 */ /* 0x040fe20000410000 */
[----:B------:R-:W-:Y:S01]  /*7bf0*/  @P1 IADD3 R4, P4, R252, UR20, RZ ;  /* 0x00000014fc041c10 */ /* 0x000fe2000ff9e0ff */
[C---:B------:R-:W-:Y:S02]  /*7c00*/  FMUL.FTZ R83, R169.reuse, R83 ;  /* 0x00000053a9537220 */ /* 0x040fe40000410000 */
[C---:B------:R-:W-:Y:S02]  /*7c10*/  FMUL.FTZ R86, R169.reuse, R86 ;  /* 0x00000056a9567220 */ /* 0x040fe40000410000 */
[C---:B------:R-:W-:Y:S01]  /*7c20*/  FMUL.FTZ R87, R169.reuse, R87 ;  /* 0x00000057a9577220 */ /* 0x040fe20000410000 */
[----:B------:R2:W4:Y:S01]  /*7c30*/  MUFU.EX2 R168, R2 ;  /* 0x0000000200a87308 */ /* 0x0005220000000800 */
[C---:B------:R-:W-:Y:S02]  /*7c40*/  FMUL.FTZ R98, R169.reuse, R98 ;  /* 0x00000062a9627220 */ /* 0x040fe40000410000 */
[C---:B------:R-:W-:Y:S01]  /*7c50*/  FMUL.FTZ R99, R169.reuse, R99 ;  /* 0x00000063a9637220 */ /* 0x040fe20000410000 */
[----:B------:R-:W-:Y:S01]  /*7c60*/  @P1 LEA R16, P2, R4, c[0x0][0x1c8], 0x1 ;  /* 0x0000720004101a11 */ /* 0x000fe200078408ff */
[C---:B------:R-:W-:Y:S02]  /*7c70*/  FMUL.FTZ R102, R169.reuse, R102 ;  /* 0x00000066a9667220 */ /* 0x040fe40000410000 */
[C---:B------:R-:W-:Y:S02]  /*7c80*/  FMUL.FTZ R103, R169.reuse, R103 ;  /* 0x00000067a9677220 */ /* 0x040fe40000410000 */
[C---:B------:R-:W-:Y:S01]  /*7c90*/  FMUL.FTZ R114, R169.reuse, R114 ;  /* 0x00000072a9727220 */ /* 0x040fe20000410000 */
[----:B------:R-:W-:Y:S01]  /*7ca0*/  MUFU.EX2 R219, R12 ;  /* 0x0000000c00db7308 */ /* 0x000fe20000000800 */
[----:B------:R-:W-:Y:S02]  /*7cb0*/  FMUL.FTZ R115, R169, R115 ;  /* 0x00000073a9737220 */ /* 0x000fe40000410000 */
[C---:B------:R-:W-:Y:S01]  /*7cc0*/  FMUL.FTZ R116, R170.reuse, R116 ;  /* 0x00000074aa747220 */ /* 0x040fe20000410000 */
[----:B-1----:R-:W-:Y:S01]  /*7cd0*/  @P1 IADD3.X R17, R249, UR17, RZ, P4, !PT ;  /* 0x00000011f9111c10 */ /* 0x002fe2000a7fe4ff */
[----:B------:R-:W-:Y:S02]  /*7ce0*/  FMUL.FTZ R117, R170, R117 ;  /* 0x00000075aa757220 */ /* 0x000fe40000410000 */
[C---:B------:R-:W-:Y:S01]  /*7cf0*/  FMUL.FTZ R118, R169.reuse, R118 ;  /* 0x00000076a9767220 */ /* 0x040fe20000410000 */
[----:B------:R-:W-:Y:S01]  /*7d00*/  @P1 LEA.HI.X R17, R4, c[0x0][0x1cc], R17, 0x1, P2 ;  /* 0x0000730004111a11 */ /* 0x000fe200010f0c11 */
[----:B------:R-:W-:Y:S01]  /*7d10*/  FMUL.FTZ R119, R169, R119 ;  /* 0x00000077a9777220 */ /* 0x000fe20000410000 */
[----:B------:R-:W-:Y:S01]  /*7d20*/  MUFU.EX2 R212, R8 ;  /* 0x0000000800d47308 */ /* 0x000fe20000000800 */
[C---:B------:R-:W-:Y:S02]  /*7d30*/  FMUL.FTZ R128, R170.reuse, R128 ;  /* 0x00000080aa807220 */ /* 0x040fe40000410000 */
[----:B------:R-:W-:Y:S01]  /*7d40*/  FMUL.FTZ R129, R170, R129 ;  /* 0x00000081aa817220 */ /* 0x000fe20000410000 */
[----:B--2---:R-:W1:Y:S01]  /*7d50*/  SHFL.BFLY PT, R2, R0, 0x1, 0x1f ;  /* 0x0c201f0000027f89 */ /* 0x004e6200000e0000 */
[C---:B----4-:R-:W-:Y:S02]  /*7d60*/  FMUL.FTZ R72, R168.reuse, R72 ;  /* 0x00000048a8487220 */ /* 0x050fe40000410000 */
[C---:B------:R-:W-:Y:S02]  /*7d70*/  FMUL.FTZ R73, R168.reuse, R73 ;  /* 0x00000049a8497220 */ /* 0x040fe40000410000 */
[C---:B------:R-:W-:Y:S01]  /*7d80*/  FMUL.FTZ R76, R168.reuse, R76 ;  /* 0x0000004ca84c7220 */ /* 0x040fe20000410000 */
[----:B------:R-:W2:Y:S01]  /*7d90*/  MUFU.EX2 R220, R9 ;  /* 0x0000000900dc7308 */ /* 0x000ea20000000800 */
[C---:B------:R-:W-:Y:S02]  /*7da0*/  FMUL.FTZ R77, R168.reuse, R77 ;  /* 0x0000004da84d7220 */ /* 0x040fe40000410000 */
[C---:B------:R-:W-:Y:S02]  /*7db0*/  FMUL.FTZ R88, R168.reuse, R88 ;  /* 0x00000058a8587220 */ /* 0x040fe40000410000 */
[C---:B------:R-:W-:Y:S02]  /*7dc0*/  FMUL.FTZ R89, R168.reuse, R89 ;  /* 0x00000059a8597220 */ /* 0x040fe40000410000 */
[C---:B------:R-:W-:Y:S02]  /*7dd0*/  FMUL.FTZ R92, R168.reuse, R92 ;  /* 0x0000005ca85c7220 */ /* 0x040fe40000410000 */
[C---:B------:R-:W-:Y:S01]  /*7de0*/  FMUL.FTZ R93, R168.reuse, R93 ;  /* 0x0000005da85d7220 */ /* 0x040fe20000410000 */
[----:B------:R4:W-:Y:S01]  /*7df0*/  MUFU.EX2 R248, R18 ;  /* 0x0000001200f87308 */ /* 0x0009e20000000800 */
[C---:B------:R-:W-:Y:S02]  /*7e00*/  FMUL.FTZ R104, R168.reuse, R104 ;  /* 0x00000068a8687220 */ /* 0x040fe40000410000 */
[C---:B------:R-:W-:Y:S02]  /*7e10*/  FMUL.FTZ R105, R168.reuse, R105 ;  /* 0x00000069a8697220 */ /* 0x040fe40000410000 */
[C---:B------:R-:W-:Y:S02]  /*7e20*/  FMUL.FTZ R108, R168.reuse, R108 ;  /* 0x0000006ca86c7220 */ /* 0x040fe40000410000 */
[----:B------:R-:W-:Y:S01]  /*7e30*/  FMUL.FTZ R109, R168, R109 ;  /* 0x0000006da86d7220 */ /* 0x000fe20000410000 */
[----:B-1----:R-:W-:Y:S01]  /*7e40*/  FMNMX.FTZ R2, R0, R2, !PT ;  /* 0x0000000200027209 */ /* 0x002fe20007810000 */
[C---:B------:R-:W-:Y:S01]  /*7e50*/  FMUL.FTZ R120, R168.reuse, R120 ;  /* 0x00000078a8787220 */ /* 0x040fe20000410000 */
[----:B------:R1:W-:Y:S01]  /*7e60*/  MUFU.EX2 R244, R19 ;  /* 0x0000001300f47308 */ /* 0x0003e20000000800 */
[----:B------:R-:W-:Y:S02]  /*7e70*/  FMUL.FTZ R121, R168, R121 ;  /* 0x00000079a8797220 */ /* 0x000fe40000410000 */
[----:B------:R-:W-:Y:S01]  /*7e80*/  FADD.FTZ R0, -R2, R174 ;  /* 0x000000ae02007221 */ /* 0x000fe20000010100 */
[----:B---3--:R-:W-:Y:S01]  /*7e90*/  @P1 IADD3 R3, P6, R206, UR20, RZ ;  /* 0x00000014ce031c10 */ /* 0x008fe2000ffde0ff */
[----:B------:R-:W-:Y:S01]  /*7ea0*/  @UP1 UIADD3 UR20, UP0, UR12, 0x80, URZ ;  /* 0x000000800c141890 */ /* 0x000fe2000ff1e03f */
[----:B------:R-:W-:Y:S02]  /*7eb0*/  FMUL.FTZ R124, R168, R124 ;  /* 0x0000007ca87c7220 */ /* 0x000fe40000410000 */
[----:B------:R-:W-:Y:S01]  /*7ec0*/  @P1 LEA R6, P5, R3, c[0x0][0x1c8], 0x1 ;  /* 0x0000720003061a11 */ /* 0x000fe200078a08ff */
[----:B------:R-:W-:Y:S01]  /*7ed0*/  FMUL.FTZ R0, R0, c[0x0][0x2d0] ;  /* 0x0000b40000007a20 */ /* 0x000fe20000410000 */
[----:B------:R-:W-:Y:S01]  /*7ee0*/  @P1 IADD3.X R5, R251, UR17, RZ, P6, !PT ;  /* 0x00000011fb051c10 */ /* 0x000fe2000b7fe4ff */
[----:B------:R-:W-:Y:S01]  /*7ef0*/  @UP1 UIADD3.X UR17, URZ, UR9, URZ, UP0, !UPT ;  /* 0x000000093f111290 */ /* 0x000fe200087fe43f */
[----:B------:R-:W-:Y:S01]  /*7f00*/  @P1 IADD3 R4, P4, R6, UR21, RZ ;  /* 0x0000001506041c10 */ /* 0x000fe2000ff9e0ff */
[----:B------:R-:W-:Y:S01]  /*7f10*/  FMUL.FTZ R125, R168, R125 ;  /* 0x0000007da87d7220 */ /* 0x000fe20000410000 */
[----:B------:R-:W-:Y:S01]  /*7f20*/  @P1 LEA.HI.X R7, R3, c[0x0][0x1cc], R5, 0x1, P5 ;  /* 0x0000730003071a11 */ /* 0x000fe200028f0c05 */
[----:B------:R-:W-:Y:S01]  /*7f30*/  FFMA.FTZ R3, R13, c[0x0][0x2d0], -R208 ;  /* 0x0000b4000d037a23 */ /* 0x000fe200000108d0 */
[----:B------:R-:W3:Y:S01]  /*7f40*/  MUFU.EX2 R0, R0 ;  /* 0x0000000000007308 */ /* 0x000ee20000000800 */
[----:B----4-:R-:W-:Y:S01]  /*7f50*/  FMUL.FTZ R18, R169, R190 ;  /* 0x000000bea9127220 */ /* 0x010fe20000410000 */
[----:B------:R-:W-:Y:S01]  /*7f60*/  @P1 IADD3.X R5, R7, UR22, RZ, P4, !PT ;  /* 0x0000001607051c10 */ /* 0x000fe2000a7fe4ff */
[----:B------:R4:W-:Y:S01]  /*7f70*/  @P1 LDGSTS.E.BYPASS.LTC128B.128 [R243+0x4100], [R6.64], !P3 ;  /* 0x0410000006f31fae */ /* 0x0009e2000d901d52 */
[C---:B------:R-:W-:Y:S01]  /*7f80*/  FMUL.FTZ R130, R169.reuse, R130 ;  /* 0x00000082a9827220 */ /* 0x040fe20000410000 */
[----:B--2---:R-:W-:Y:S01]  /*7f90*/  MOV R190, R220 ;  /* 0x000000dc00be7202 */ /* 0x004fe20000000f00 */
[C---:B------:R-:W-:Y:S02]  /*7fa0*/  FMUL.FTZ R131, R169.reuse, R131 ;  /* 0x00000083a9837220 */ /* 0x040fe40000410000 */
[C---:B-1----:R-:W-:Y:S01]  /*7fb0*/  FMUL.FTZ R19, R169.reuse, R191 ;  /* 0x000000bfa9137220 */ /* 0x042fe20000410000 */
[----:B------:R-:W-:Y:S01]  /*7fc0*/  MOV R191, R219 ;  /* 0x000000db00bf7202 */ /* 0x000fe20000000f00 */
[----:B------:R1:W-:Y:S01]  /*7fd0*/  MUFU.EX2 R174, R3 ;  /* 0x0000000300ae7308 */ /* 0x0003e20000000800 */
[----:B------:R2:W-:Y:S01]  /*7fe0*/  @P1 LDGSTS.E.BYPASS.LTC128B.128 [R243+0x6100], [R16.64], !P0 ;  /* 0x0610000010f31fae */ /* 0x0005e2000c101d52 */
[C---:B------:R-:W-:Y:S02]  /*7ff0*/  FMUL.FTZ R132, R170.reuse, R132 ;  /* 0x00000084aa847220 */ /* 0x040fe40000410000 */
[----:B------:R-:W-:Y:S02]  /*8000*/  FMUL.FTZ R133, R170, R133 ;  /* 0x00000085aa857220 */ /* 0x000fe40000410000 */
[C---:B------:R-:W-:Y:S02]  /*8010*/  FMUL.FTZ R134, R169.reuse, R134 ;  /* 0x00000086a9867220 */ /* 0x040fe40000410000 */
[----:B------:R-:W-:Y:S01]  /*8020*/  FMUL.FTZ R135, R169, R135 ;  /* 0x00000087a9877220 */ /* 0x000fe20000410000 */
[----:B------:R2:W-:Y:S01]  /*8030*/  @P1 LDGSTS.E.BYPASS.LTC128B.128 [R243+0x4900], [R4.64], !P3 ;  /* 0x0490000004f31fae */ /* 0x0005e2000d901d52 */
[C---:B------:R-:W-:Y:S01]  /*8040*/  FMUL.FTZ R136, R168.reuse, R136 ;  /* 0x00000088a8887220 */ /* 0x040fe20000410000 */
[----:B------:R-:W-:Y:S01]  /*8050*/  MUFU.EX2 R251, R20 ;  /* 0x0000001400fb7308 */ /* 0x000fe20000000800 */
[----:B------:R-:W-:Y:S02]  /*8060*/  FMUL.FTZ R137, R168, R137 ;  /* 0x00000089a8897220 */ /* 0x000fe40000410000 */
[C---:B---3--:R-:W-:Y:S02]  /*8070*/  FMUL.FTZ R74, R0.reuse, R74 ;  /* 0x0000004a004a7220 */ /* 0x048fe40000410000 */
[C---:B------:R-:W-:Y:S01]  /*8080*/  FMUL.FTZ R75, R0.reuse, R75 ;  /* 0x0000004b004b7220 */ /* 0x040fe20000410000 */
[----:B------:R3:W-:Y:S01]  /*8090*/  @P1 LDGSTS.E.BYPASS.LTC128B.128 [R243+0x6900], [R4.64+0x80], !P0 ;  /* 0x0690008004f31fae */ /* 0x0007e2000c101d52 */
[----:B------:R-:W-:Y:S01]  /*80a0*/  FMUL.FTZ R78, R0, R78 ;  /* 0x0000004e004e7220 */ /* 0x000fe20000410000 */
[----:B----4-:R-:W-:Y:S01]  /*80b0*/  @P1 IADD3 R6, P2, R4, UR21, RZ ;  /* 0x0000001504061c10 */ /* 0x010fe2000ff5e0ff */
[C---:B------:R-:W-:Y:S01]  /*80c0*/  FMUL.FTZ R79, R0.reuse, R79 ;  /* 0x0000004f004f7220 */ /* 0x040fe20000410000 */
[----:B------:R-:W-:Y:S01]  /*80d0*/  MUFU.EX2 R250, R22 ;  /* 0x0000001600fa7308 */ /* 0x000fe20000000800 */
[----:B------:R-:W-:Y:S01]  /*80e0*/  FMUL.FTZ R90, R0, R90 ;  /* 0x0000005a005a7220 */ /* 0x000fe20000410000 */
[C---:B------:R-:W-:Y:S01]  /*80f0*/  @P1 IADD3.X R7, R5.reuse, UR22, RZ, P2, !PT ;  /* 0x0000001605071c10 */ /* 0x040fe200097fe4ff */
[----:B-1----:R-:W-:Y:S01]  /*8100*/  FMUL.FTZ R3, R2, c[0x0][0x2d0] ;  /* 0x0000b40002037a20 */ /* 0x002fe20000410000 */
[----:B------:R-:W-:Y:S01]  /*8110*/  @P1 IADD3 R12, P2, R4, UR20, RZ ;  /* 0x00000014040c1c10 */ /* 0x000fe2000ff5e0ff */
[----:B------:R-:W-:Y:S01]  /*8120*/  FMUL.FTZ R91, R0, R91 ;  /* 0x0000005b005b7220 */ /* 0x000fe20000410000 */
[----:B------:R-:W-:Y:S01]  /*8130*/  @P1 IADD3 R8, P4, R6, UR21, RZ ;  /* 0x0000001506081c10 */ /* 0x000fe2000ff9e0ff */
[----:B------:R1:W-:Y:S01]  /*8140*/  @P1 LDGSTS.E.BYPASS.LTC128B.128 [R243+0x5100], [R6.64], !P3 ;  /* 0x0510000006f31fae */ /* 0x0003e2000d901d52 */
[----:B------:R-:W-:Y:S01]  /*8150*/  @P1 IADD3.X R13, R5, UR17, RZ, P2, !PT ;  /* 0x00000011050d1c10 */ /* 0x000fe200097fe4ff */
[--C-:B------:R-:W-:Y:S01]  /*8160*/  FFMA.FTZ R14, R14, c[0x0][0x2d0], -R3.reuse ;  /* 0x0000b4000e0e7a23 */ /* 0x100fe20000010803 */
[----:B------:R-:W-:Y:S01]  /*8170*/  @P1 IADD3.X R9, R7, UR22, RZ, P4, !PT ;  /* 0x0000001607091c10 */ /* 0x000fe2000a7fe4ff */
[--C-:B------:R-:W-:Y:S02]  /*8180*/  FFMA.FTZ R15, R15, c[0x0][0x2d0], -R3.reuse ;  /* 0x0000b4000f0f7a23 */ /* 0x100fe40000010803 */
[----:B------:R4:W-:Y:S01]  /*8190*/  MUFU.EX2 R217, R14 ;  /* 0x0000000e00d97308 */ /* 0x0009e20000000800 */
[--C-:B------:R-:W-:Y:S01]  /*81a0*/  FFMA.FTZ R10, R10, c[0x0][0x2d0], -R3.reuse ;  /* 0x0000b4000a0a7a23 */ /* 0x100fe20000010803 */
[----:B------:R4:W-:Y:S01]  /*81b0*/  @P1 LDGSTS.E.BYPASS.LTC128B.128 [R243+0x7100], [R12.64], !P0 ;  /* 0x071000000cf31fae */ /* 0x0009e2000c101d52 */
[----:B------:R-:W-:Y:S02]  /*81c0*/  FFMA.FTZ R11, R11, c[0x0][0x2d0], -R3 ;  /* 0x0000b4000b0b7a23 */ /* 0x000fe40000010803 */
[C---:B--2---:R-:W-:Y:S02]  /*81d0*/  FMUL.FTZ R16, R170.reuse, R188 ;  /* 0x000000bcaa107220 */ /* 0x044fe40000410000 */
[----:B------:R-:W-:Y:S01]  /*81e0*/  FMUL.FTZ R17, R170, R189 ;  /* 0x000000bdaa117220 */ /* 0x000fe20000410000 */
[----:B------:R-:W-:Y:S01]  /*81f0*/  MOV R189, R246 ;  /* 0x000000f600bd7202 */ /* 0x000fe20000000f00 */
[----:B------:R-:W-:Y:S01]  /*8200*/  FMUL.FTZ R94, R0, R94 ;  /* 0x0000005e005e7220 */ /* 0x000fe20000410000 */
[----:B---3--:R-:W-:Y:S01]  /*8210*/  @P1 IADD3 R4, P2, R6, UR20, RZ ;  /* 0x0000001406041c10 */ /* 0x008fe2000ff5e0ff */
[----:B------:R2:W-:Y:S01]  /*8220*/  @P1 LDGSTS.E.BYPASS.LTC128B.128 [R243+0x5900], [R8.64], !P3 ;  /* 0x0590000008f31fae */ /* 0x0005e2000d901d52 */
[----:B------:R3:W-:Y:S01]  /*8230*/  MUFU.EX2 R218, R15 ;  /* 0x0000000f00da7308 */ /* 0x0007e20000000800 */
[C---:B------:R-:W-:Y:S01]  /*8240*/  FMUL.FTZ R95, R0.reuse, R95 ;  /* 0x0000005f005f7220 */ /* 0x040fe20000410000 */
[----:B------:R-:W-:Y:S01]  /*8250*/  @P1 IADD3.X R5, R7, UR17, RZ, P2, !PT ;  /* 0x0000001107051c10 */ /* 0x000fe200097fe4ff */
[C---:B------:R-:W-:Y:S02]  /*8260*/  FMUL.FTZ R106, R0.reuse, R106 ;  /* 0x0000006a006a7220 */ /* 0x040fe40000410000 */
[C---:B------:R-:W-:Y:S02]  /*8270*/  FMUL.FTZ R107, R0.reuse, R107 ;  /* 0x0000006b006b7220 */ /* 0x040fe40000410000 */
[----:B------:R2:W-:Y:S01]  /*8280*/  @P1 LDGSTS.E.BYPASS.LTC128B.128 [R243+0x7900], [R4.64], !P0 ;  /* 0x0790000004f31fae */ /* 0x0005e2000c101d52 */
[C---:B------:R-:W-:Y:S02]  /*8290*/  FMUL.FTZ R110, R0.reuse, R110 ;  /* 0x0000006e006e7220 */ /* 0x040fe40000410000 */
[----:B------:R-:W-:Y:S01]  /*82a0*/  MUFU.EX2 R211, R10 ;  /* 0x0000000a00d37308 */ /* 0x000fe20000000800 */
[----:B-1----:R-:W-:Y:S01]  /*82b0*/  FMUL.FTZ R6, R169, R182 ;  /* 0x000000b6a9067220 */ /* 0x002fe20000410000 */
[----:B------:R-:W-:Y:S01]  /*82c0*/  F2FP.PACK_AB R182, R245, R215 ;  /* 0x000000d7f5b6723e */ /* 0x000fe200000000ff */
[----:B----4-:R-:W-:Y:S02]  /*82d0*/  FMUL.FTZ R14, R0, R186 ;  /* 0x000000ba000e7220 */ /* 0x010fe40000410000 */
[----:B------:R-:W1:Y:S01]  /*82e0*/  LDSM.16.MT88.4 R204, [R224+0x100] ;  /* 0x00010000e0cc783b */ /* 0x000e620000004200 */
[----:B------:R-:W-:Y:S01]  /*82f0*/  FMUL.FTZ R7, R169, R183 ;  /* 0x000000b7a9077220 */ /* 0x000fe20000410000 */
[----:B------:R-:W-:Y:S01]  /*8300*/  F2FP.PACK_AB R183, R244, R248 ;  /* 0x000000f8f4b7723e */ /* 0x000fe200000000ff */
[C---:B------:R-:W-:Y:S02]  /*8310*/  FMUL.FTZ R12, R168.reuse, R184 ;  /* 0x000000b8a80c7220 */ /* 0x040fe40000410000 */
[----:B------:R-:W4:Y:S01]  /*8320*/  MUFU.EX2 R216, R11 ;  /* 0x0000000b00d87308 */ /* 0x000f220000000800 */
[----:B------:R-:W-:Y:S02]  /*8330*/  FMUL.FTZ R13, R168, R185 ;  /* 0x000000b9a80d7220 */ /* 0x000fe40000410000 */
[C---:B------:R-:W-:Y:S01]  /*8340*/  FMUL.FTZ R111, R0.reuse, R111 ;  /* 0x0000006f006f7220 */ /* 0x040fe20000410000 */
[----:B------:R-:W0:Y:S01]  /*8350*/  LDGDEPBAR ;  /* 0x00000000000079af */ /* 0x000e220000000000 */
[----:B---3--:R-:W-:Y:S02]  /*8360*/  FMUL.FTZ R15, R0, R187 ;  /* 0x000000bb000f7220 */ /* 0x008fe40000410000 */
[----:B--2---:R-:W-:Y:S01]  /*8370*/  FMUL.FTZ R8, R168, R176 ;  /* 0x000000b0a8087220 */ /* 0x004fe20000410000 */
[----:B------:R-:W-:Y:S01]  /*8380*/  F2FP.PACK_AB R176, R220, R212 ;  /* 0x000000d4dcb0723e */ /* 0x000fe200000000ff */
[----:B------:R-:W-:Y:S01]  /*8390*/  FMUL.FTZ R9, R168, R177 ;  /* 0x000000b1a8097220 */ /* 0x000fe20000410000 */
[----:B------:R2:W-:Y:S01]  /*83a0*/  MUFU.EX2 R188, R21 ;  /* 0x0000001500bc7308 */ /* 0x0005e20000000800 */
[C---:B------:R-:W-:Y:S01]  /*83b0*/  FMUL.FTZ R122, R0.reuse, R122 ;  /* 0x0000007a007a7220 */ /* 0x040fe20000410000 */
[----:B------:R-:W3:Y:S01]  /*83c0*/  LDSM.16.MT88.4 R184, [R225+0x100] ;  /* 0x00010000e1b8783b */ /* 0x000ee20000004200 */
[----:B------:R-:W-:Y:S02]  /*83d0*/  FMUL.FTZ R123, R0, R123 ;  /* 0x0000007b007b7220 */ /* 0x000fe40000410000 */
[----:B------:R-:W-:Y:S01]  /*83e0*/  FMUL.FTZ R4, R170, R180 ;  /* 0x000000b4aa047220 */ /* 0x000fe20000410000 */
[----:B------:R-:W-:Y:S01]  /*83f0*/  F2FP.PACK_AB R180, R246, R214 ;  /* 0x000000d6f6b4723e */ /* 0x000fe200000000ff */
[----:B------:R-:W-:Y:S01]  /*8400*/  FMUL.FTZ R5, R170, R181 ;  /* 0x000000b5aa057220 */ /* 0x000fe20000410000 */
[----:B------:R-:W-:Y:S01]  /*8410*/  F2FP.PACK_AB R181, R247, R213 ;  /* 0x000000d5f7b5723e */ /* 0x000fe200000000ff */
[--C-:B------:R-:W-:Y:S02]  /*8420*/  FFMA.FTZ R48, R48, c[0x0][0x2d0], -R210.reuse ;  /* 0x0000b40030307a23 */ /* 0x100fe400000108d2 */
[--C-:B------:R-:W-:Y:S02]  /*8430*/  FFMA.FTZ R49, R49, c[0x0][0x2d0], -R210.reuse ;  /* 0x0000b40031317a23 */ /* 0x100fe400000108d2 */
[--C-:B------:R-:W-:Y:S01]  /*8440*/  FFMA.FTZ R50, R50, c[0x0][0x2d0], -R209.reuse ;  /* 0x0000b40032327a23 */ /* 0x100fe200000108d1 */
[----:B----4-:R-:W-:Y:S01]  /*8450*/  F2FP.PACK_AB R177, R216, R211 ;  /* 0x000000d3d8b1723e */ /* 0x010fe200000000ff */
[--C-:B------:R-:W-:Y:S02]  /*8460*/  FFMA.FTZ R51, R51, c[0x0][0x2d0], -R209.reuse ;  /* 0x0000b40033337a23 */ /* 0x100fe400000108d1 */
[--C-:B------:R-:W-:Y:S02]  /*8470*/  FFMA.FTZ R36, R36, c[0x0][0x2d0], -R210.reuse ;  /* 0x0000b40024247a23 */ /* 0x100fe400000108d2 */
[----:B------:R-:W-:Y:S02]  /*8480*/  FFMA.FTZ R37, R37, c[0x0][0x2d0], -R210 ;  /* 0x0000b40025257a23 */ /* 0x000fe400000108d2 */
[--C-:B------:R-:W-:Y:S01]  /*8490*/  FFMA.FTZ R38, R38, c[0x0][0x2d0], -R209.reuse ;  /* 0x0000b40026267a23 */ /* 0x100fe200000108d1 */
[----:B------:R-:W-:Y:S01]  /*84a0*/  MUFU.EX2 R246, R36 ;  /* 0x0000002400f67308 */ /* 0x000fe20000000800 */
[----:B------:R-:W-:Y:S01]  /*84b0*/  FFMA.FTZ R39, R39, c[0x0][0x2d0], -R209 ;  /* 0x0000b40027277a23 */ /* 0x000fe200000108d1 */
[-C--:B-1----:R-:W-:Y:S05]  /*84c0*/  HMMA.16816.F32 R4, R180, R204.reuse, R4 ;  /* 0x000000ccb404723c */ /* 0x082fea0000001804 */
[----:B------:R-:W-:Y:S01]  /*84d0*/  FMUL.FTZ R10, R0, R178 ;  /* 0x000000b2000a7220 */ /* 0x000fe20000410000 */
[----:B------:R-:W-:Y:S01]  /*84e0*/  F2FP.PACK_AB R178, R174, R219 ;  /* 0x000000dbaeb2723e */ /* 0x000fe200000000ff */
[----:B------:R-:W-:Y:S01]  /*84f0*/  FMUL.FTZ R11, R0, R179 ;  /* 0x000000b3000b7220 */ /* 0x000fe20000410000 */
[----:B------:R-:W-:Y:S01]  /*8500*/  F2FP.PACK_AB R179, R218, R217 ;  /* 0x000000d9dab3723e */ /* 0x000fe200000000ff */
[--C-:B------:R-:W-:Y:S03]  /*8510*/  FFMA.FTZ R44, R44, c[0x0][0x2d0], -R208.reuse ;  /* 0x0000b4002c2c7a23 */ /* 0x100fe600000108d0 */
[--C-:B------:R-:W-:Y:S01]  /*8520*/  FFMA.FTZ R45, R45, c[0x0][0x2d0], -R208.reuse ;  /* 0x0000b4002d2d7a23 */ /* 0x100fe200000108d0 */
[----:B------:R-:W-:Y:S01]  /*8530*/  MUFU.EX2 R220, R44 ;  /* 0x0000002c00dc7308 */ /* 0x000fe20000000800 */
[--C-:B------:R-:W-:Y:S01]  /*8540*/  FFMA.FTZ R46, R46, c[0x0][0x2d0], -R3.reuse ;  /* 0x0000b4002e2e7a23 */ /* 0x100fe20000010803 */
[C---:B------:R-:W-:Y:S04]  /*8550*/  HMMA.16816.F32 R8, R176.reuse, R204, R8 ;  /* 0x000000ccb008723c */ /* 0x040fe80000001808 */
[--C-:B------:R-:W-:Y:S02]  /*8560*/  FFMA.FTZ R47, R47, c[0x0][0x2d0], -R3.reuse ;  /* 0x0000b4002f2f7a23 */ /* 0x100fe40000010803 */
[--C-:B------:R-:W-:Y:S02]  /*8570*/  FFMA.FTZ R57, R57, c[0x0][0x2d0], -R208.reuse ;  /* 0x0000b40039397a23 */ /* 0x100fe400000108d0 */
[-C--:B------:R-:W-:Y:S04]  /*8580*/  HMMA.16816.F32 R12, R176, R206.reuse, R12 ;  /* 0x000000ceb00c723c */ /* 0x080fe8000000180c */
[--C-:B------:R-:W-:Y:S02]  /*8590*/  FFMA.FTZ R58, R58, c[0x0][0x2d0], -R3.reuse ;  /* 0x0000b4003a3a7a23 */ /* 0x100fe40000010803 */
[--C-:B------:R-:W-:Y:S02]  /*85a0*/  FFMA.FTZ R59, R59, c[0x0][0x2d0], -R3.reuse ;  /* 0x0000b4003b3b7a23 */ /* 0x100fe40000010803 */
[C---:B------:R-:W-:Y:S04]  /*85b0*/  HMMA.16816.F32 R16, R180.reuse, R206, R16 ;  /* 0x000000ceb410723c */ /* 0x040fe80000001810 */
[C---:B------:R-:W-:Y:S02]  /*85c0*/  FMUL.FTZ R126, R0.reuse, R126 ;  /* 0x0000007e007e7220 */ /* 0x040fe40000410000 */
[C---:B------:R-:W-:Y:S01]  /*85d0*/  FMUL.FTZ R127, R0.reuse, R127 ;  /* 0x0000007f007f7220 */ /* 0x040fe20000410000 */
[----:B------:R-:W-:Y:S01]  /*85e0*/  MOV R207, R245 ;  /* 0x000000f500cf7202 */ /* 0x000fe20000000f00 */
[-C--:B---3--:R-:W-:Y:S01]  /*85f0*/  HMMA.16816.F32 R68, R180, R184.reuse, R68 ;  /* 0x000000b8b444723c */ /* 0x088fe20000001844 */
[----:B------:R-:W-:Y:S03]  /*8600*/  MUFU.EX2 R245, R49 ;  /* 0x0000003100f57308 */ /* 0x000fe60000000800 */
[C---:B------:R-:W-:Y:S01]  /*8610*/  FMUL.FTZ R138, R0.reuse, R138 ;  /* 0x0000008a008a7220 */ /* 0x040fe20000410000 */
[----:B------:R-:W-:Y:S01]  /*8620*/  MOV R206, R244 ;  /* 0x000000f400ce7202 */ /* 0x000fe20000000f00 */
[----:B------:R-:W-:Y:S02]  /*8630*/  FMUL.FTZ R139, R0, R139 ;  /* 0x0000008b008b7220 */ /* 0x000fe40000410000 */
[C---:B------:R-:W-:Y:S03]  /*8640*/  HMMA.16816.F32 R72, R176.reuse, R184, R72 ;  /* 0x000000b8b048723c */ /* 0x040fe60000001848 */
[----:B------:R-:W-:Y:S01]  /*8650*/  MUFU.EX2 R244, R51 ;  /* 0x0000003300f47308 */ /* 0x000fe20000000800 */
[C---:B------:R-:W-:Y:S02]  /*8660*/  FMUL.FTZ R140, R168.reuse, R140 ;  /* 0x0000008ca88c7220 */ /* 0x040fe40000410000 */
[----:B------:R-:W-:Y:S02]  /*8670*/  FMUL.FTZ R141, R168, R141 ;  /* 0x0000008da88d7220 */ /* 0x000fe40000410000 */
[-C--:B------:R-:W-:Y:S04]  /*8680*/  HMMA.16816.F32 R76, R176, R186.reuse, R76 ;  /* 0x000000bab04c723c */ /* 0x080fe8000000184c */
[C---:B------:R-:W-:Y:S02]  /*8690*/  FMUL.FTZ R142, R0.reuse, R142 ;  /* 0x0000008e008e7220 */ /* 0x040fe40000410000 */
[----:B------:R-:W-:Y:S02]  /*86a0*/  FMUL.FTZ R143, R0, R143 ;  /* 0x0000008f008f7220 */ /* 0x000fe40000410000 */
[C---:B------:R-:W-:Y:S01]  /*86b0*/  HMMA.16816.F32 R80, R180.reuse, R186, R80 ;  /* 0x000000bab450723c */ /* 0x040fe20000001850 */
[----:B------:R-:W1:Y:S03]  /*86c0*/  LDSM.16.MT88.4 R184, [R227+0x100] ;  /* 0x00010000e3b8783b */ /* 0x000e660000004200 */
[C---:B------:R-:W-:Y:S02]  /*86d0*/  FMUL.FTZ R144, R170.reuse, R144 ;  /* 0x00000090aa907220 */ /* 0x040fe40000410000 */
[C---:B------:R-:W-:Y:S02]  /*86e0*/  FMUL.FTZ R145, R170.reuse, R145 ;  /* 0x00000091aa917220 */ /* 0x040fe40000410000 */
[C---:B------:R-:W-:Y:S04]  /*86f0*/  FMUL.FTZ R146, R169.reuse, R146 ;  /* 0x00000092a9927220 */ /* 0x040fe80000410000 */
[C---:B------:R-:W-:Y:S02]  /*8700*/  FMUL.FTZ R147, R169.reuse, R147 ;  /* 0x00000093a9937220 */ /* 0x040fe40000410000 */
[C---:B------:R-:W-:Y:S02]  /*8710*/  FMUL.FTZ R148, R170.reuse, R148 ;  /* 0x00000094aa947220 */ /* 0x040fe40000410000 */
[----:B------:R-:W-:Y:S02]  /*8720*/  FMUL.FTZ R149, R170, R149 ;  /* 0x00000095aa957220 */ /* 0x000fe40000410000 */
[C---:B------:R-:W-:Y:S02]  /*8730*/  FMUL.FTZ R150, R169.reuse, R150 ;  /* 0x00000096a9967220 */ /* 0x040fe40000410000 */
[C---:B------:R-:W-:Y:S02]  /*8740*/  FMUL.FTZ R151, R169.reuse, R151 ;  /* 0x00000097a9977220 */ /* 0x040fe40000410000 */
[C---:B------:R-:W-:Y:S02]  /*8750*/  FMUL.FTZ R152, R168.reuse, R152 ;  /* 0x00000098a8987220 */ /* 0x040fe40000410000 */
[----:B------:R-:W-:Y:S02]  /*8760*/  FMUL.FTZ R153, R168, R153 ;  /* 0x00000099a8997220 */ /* 0x000fe40000410000 */
[C---:B------:R-:W-:Y:S02]  /*8770*/  FMUL.FTZ R154, R0.reuse, R154 ;  /* 0x0000009a009a7220 */ /* 0x040fe40000410000 */
[----:B------:R-:W-:Y:S02]  /*8780*/  FMUL.FTZ R155, R0, R155 ;  /* 0x0000009b009b7220 */ /* 0x000fe40000410000 */
[C---:B------:R-:W-:Y:S02]  /*8790*/  FMUL.FTZ R156, R168.reuse, R156 ;  /* 0x0000009ca89c7220 */ /* 0x040fe40000410000 */
[----:B------:R-:W-:Y:S02]  /*87a0*/  FMUL.FTZ R157, R168, R157 ;  /* 0x0000009da89d7220 */ /* 0x000fe40000410000 */
[C---:B------:R-:W-:Y:S02]  /*87b0*/  FMUL.FTZ R158, R0.reuse, R158 ;  /* 0x0000009e009e7220 */ /* 0x040fe40000410000 */
[----:B------:R-:W-:Y:S02]  /*87c0*/  FMUL.FTZ R159, R0, R159 ;  /* 0x0000009f009f7220 */ /* 0x000fe40000410000 */
[C---:B------:R-:W-:Y:S02]  /*87d0*/  FMUL.FTZ R160, R170.reuse, R160 ;  /* 0x000000a0aaa07220 */ /* 0x040fe40000410000 */
[C---:B------:R-:W-:Y:S01]  /*87e0*/  FMUL.FTZ R161, R170.reuse, R161 ;  /* 0x000000a1aaa17220 */ /* 0x040fe20000410000 */
[-C--:B-1----:R-:W-:Y:S03]  /*87f0*/  HMMA.16816.F32 R84, R180, R184.reuse, R84 ;  /* 0x000000b8b454723c */ /* 0x082fe60000001854 */
[C---:B------:R-:W-:Y:S02]  /*8800*/  FMUL.FTZ R162, R169.reuse, R162 ;  /* 0x000000a2a9a27220 */ /* 0x040fe40000410000 */
[C---:B------:R-:W-:Y:S02]  /*8810*/  FMUL.FTZ R163, R169.reuse, R163 ;  /* 0x000000a3a9a37220 */ /* 0x040fe40000410000 */
[C---:B------:R-:W-:Y:S01]  /*8820*/  FMUL.FTZ R20, R170.reuse, R192 ;  /* 0x000000c0aa147220 */ /* 0x040fe20000410000 */
[C---:B------:R-:W-:Y:S04]  /*8830*/  HMMA.16816.F32 R88, R176.reuse, R184, R88 ;  /* 0x000000b8b058723c */ /* 0x040fe80000001858 */
[----:B--2---:R-:W-:Y:S02]  /*8840*/  FMUL.FTZ R21, R170, R193 ;  /* 0x000000c1aa157220 */ /* 0x004fe40000410000 */
[----:B------:R-:W-:Y:S02]  /*8850*/  FMUL.FTZ R22, R169, R194 ;  /* 0x000000c2a9167220 */ /* 0x000fe40000410000 */
[-C--:B------:R-:W-:Y:S04]  /*8860*/  HMMA.16816.F32 R92, R176, R186.reuse, R92 ;  /* 0x000000bab05c723c */ /* 0x080fe8000000185c */
[C---:B------:R-:W-:Y:S02]  /*8870*/  FMUL.FTZ R164, R168.reuse, R164 ;  /* 0x000000a4a8a47220 */ /* 0x040fe40000410000 */
[----:B------:R-:W-:Y:S02]  /*8880*/  FMUL.FTZ R165, R168, R165 ;  /* 0x000000a5a8a57220 */ /* 0x000fe40000410000 */
[C---:B------:R-:W-:Y:S01]  /*8890*/  HMMA.16816.F32 R96, R180.reuse, R186, R96 ;  /* 0x000000bab460723c */ /* 0x040fe20000001860 */
[----:B------:R-:W1:Y:S03]  /*88a0*/  LDSM.16.MT88.4 R184, [R226+0x100] ;  /* 0x00010000e2b8783b */ /* 0x000e660000004200 */
[C---:B------:R-:W-:Y:S02]  /*88b0*/  FMUL.FTZ R166, R0.reuse, R166 ;  /* 0x000000a600a67220 */ /* 0x040fe40000410000 */
[----:B------:R-:W-:Y:S02]  /*88c0*/  FMUL.FTZ R167, R0, R167 ;  /* 0x000000a700a77220 */ /* 0x000fe40000410000 */
[--C-:B------:R-:W-:Y:S04]  /*88d0*/  FFMA.FTZ R40, R40, c[0x0][0x2d0], -R208.reuse ;  /* 0x0000b40028287a23 */ /* 0x100fe800000108d0 */
[----:B------:R-:W-:Y:S02]  /*88e0*/  FFMA.FTZ R41, R41, c[0x0][0x2d0], -R208 ;  /* 0x0000b40029297a23 */ /* 0x000fe400000108d0 */
[--C-:B------:R-:W-:Y:S02]  /*88f0*/  FFMA.FTZ R42, R42, c[0x0][0x2d0], -R3.reuse ;  /* 0x0000b4002a2a7a23 */ /* 0x100fe40000010803 */
[----:B------:R-:W-:Y:S01]  /*8900*/  FFMA.FTZ R43, R43, c[0x0][0x2d0], -R3 ;  /* 0x0000b4002b2b7a23 */ /* 0x000fe20000010803 */
[----:B------:R-:W-:Y:S01]  /*8910*/  MUFU.EX2 R219, R41 ;  /* 0x0000002900db7308 */ /* 0x000fe20000000800 */
[--C-:B------:R-:W-:Y:S02]  /*8920*/  FFMA.FTZ R23, R23, c[0x0][0x2d0], -R209.reuse ;  /* 0x0000b40017177a23 */ /* 0x100fe400000108d1 */
[--C-:B------:R-:W-:Y:S02]  /*8930*/  FFMA.FTZ R32, R32, c[0x0][0x2d0], -R210.reuse ;  /* 0x0000b40020207a23 */ /* 0x100fe400000108d2 */
[----:B------:R-:W-:Y:S02]  /*8940*/  FFMA.FTZ R33, R33, c[0x0][0x2d0], -R210 ;  /* 0x0000b40021217a23 */ /* 0x000fe400000108d2 */
[--C-:B------:R-:W-:Y:S02]  /*8950*/  FFMA.FTZ R34, R34, c[0x0][0x2d0], -R209.reuse ;  /* 0x0000b40022227a23 */ /* 0x100fe400000108d1 */
[----:B------:R-:W-:Y:S01]  /*8960*/  FFMA.FTZ R35, R35, c[0x0][0x2d0], -R209 ;  /* 0x0000b40023237a23 */ /* 0x000fe200000108d1 */
[----:B------:R2:W-:Y:S01]  /*8970*/  MUFU.EX2 R222, R33 ;  /* 0x0000002100de7308 */ /* 0x0005e20000000800 */
[--C-:B------:R-:W-:Y:S02]  /*8980*/  FFMA.FTZ R24, R24, c[0x0][0x2d0], -R208.reuse ;  /* 0x0000b40018187a23 */ /* 0x100fe400000108d0 */
[--C-:B------:R-:W-:Y:S02]  /*8990*/  FFMA.FTZ R25, R25, c[0x0][0x2d0], -R208.reuse ;  /* 0x0000b40019197a23 */ /* 0x100fe400000108d0 */
[--C-:B------:R-:W-:Y:S02]  /*89a0*/  FFMA.FTZ R26, R26, c[0x0][0x2d0], -R3.reuse ;  /* 0x0000b4001a1a7a23 */ /* 0x100fe40000010803 */
[--C-:B------:R-:W-:Y:S02]  /*89b0*/  FFMA.FTZ R27, R27, c[0x0][0x2d0], -R3.reuse ;  /* 0x0000b4001b1b7a23 */ /* 0x100fe40000010803 */
[--C-:B------:R-:W-:Y:S01]  /*89c0*/  FFMA.FTZ R28, R28, c[0x0][0x2d0], -R208.reuse ;  /* 0x0000b4001c1c7a23 */ /* 0x100fe200000108d0 */
[----:B------:R3:W-:Y:S01]  /*89d0*/  MUFU.EX2 R223, R34 ;  /* 0x0000002200df7308 */ /* 0x0007e20000000800 */
[--C-:B------:R-:W-:Y:S02]  /*89e0*/  FFMA.FTZ R29, R29, c[0x0][0x2d0], -R208.reuse ;  /* 0x0000b4001d1d7a23 */ /* 0x100fe400000108d0 */
[--C-:B------:R-:W-:Y:S01]  /*89f0*/  FFMA.FTZ R30, R30, c[0x0][0x2d0], -R3.reuse ;  /* 0x0000b4001e1e7a23 */ /* 0x100fe20000010803 */
[-C--:B-1----:R-:W-:Y:S03]  /*8a00*/  HMMA.16816.F32 R100, R180, R184.reuse, R100 ;  /* 0x000000b8b464723c */ /* 0x082fe60000001864 */
[----:B------:R-:W-:Y:S02]  /*8a10*/  FFMA.FTZ R31, R31, c[0x0][0x2d0], -R3 ;  /* 0x0000b4001f1f7a23 */ /* 0x000fe40000010803 */
[----:B------:R-:W-:Y:S01]  /*8a20*/  FFMA.FTZ R60, R60, c[0x0][0x2d0], -R208 ;  /* 0x0000b4003c3c7a23 */ /* 0x000fe200000108d0 */
[----:B------:R1:W-:Y:S02]  /*8a30*/  MUFU.EX2 R221, R35 ;  /* 0x0000002300dd7308 */ /* 0x0003e40000000800 */
[C---:B------:R-:W-:Y:S04]  /*8a40*/  HMMA.16816.F32 R104, R176.reuse, R184, R104 ;  /* 0x000000b8b068723c */ /* 0x040fe80000001868 */
[----:B--2---:R-:W-:Y:S04]  /*8a50*/  FMUL.FTZ R33, R168, R197 ;  /* 0x000000c5a8217220 */ /* 0x004fe80000410000 */
[-C--:B------:R-:W-:Y:S01]  /*8a60*/  HMMA.16816.F32 R108, R176, R186.reuse, R108 ;  /* 0x000000bab06c723c */ /* 0x080fe2000000186c */
[----:B------:R2:W-:Y:S03]  /*8a70*/  MUFU.EX2 R204, R23 ;  /* 0x0000001700cc7308 */ /* 0x0005e60000000800 */
[C---:B---3--:R-:W-:Y:S04]  /*8a80*/  FMUL.FTZ R34, R0.reuse, R198 ;  /* 0x000000c600227220 */ /* 0x048fe80000410000 */
[C---:B------:R-:W-:Y:S01]  /*8a90*/  HMMA.16816.F32 R112, R180.reuse, R186, R112 ;  /* 0x000000bab470723c */ /* 0x040fe20000001870 */
[----:B------:R-:W3:Y:S02]  /*8aa0*/  LDSM.16.MT88.4 R184, [R224+0x2100] ;  /* 0x00210000e0b8783b */ /* 0x000ee40000004200 */
[----:B------:R-:W4:Y:S01]  /*8ab0*/  MUFU.EX2 R198, R40 ;  /* 0x0000002800c67308 */ /* 0x000f220000000800 */
[----:B-1----:R-:W-:Y:S09]  /*8ac0*/  FMUL.FTZ R35, R0, R199 ;  /* 0x000000c700237220 */ /* 0x002ff20000410000 */
[----:B------:R-:W-:Y:S01]  /*8ad0*/  MUFU.EX2 R199, R38 ;  /* 0x0000002600c77308 */ /* 0x000fe20000000800 */
[----:B--2---:R-:W-:Y:S09]  /*8ae0*/  FMUL.FTZ R23, R169, R195 ;  /* 0x000000c3a9177220 */ /* 0x004ff20000410000 */
[----:B------:R1:W2:Y:S01]  /*8af0*/  MUFU.EX2 R205, R32 ;  /* 0x0000002000cd7308 */ /* 0x0002a20000000800 */
[----:B----4-:R-:W-:Y:S09]  /*8b00*/  F2FP.PACK_AB R40, R219, R198 ;  /* 0x000000c6db28723e */ /* 0x010ff200000000ff */
[----:B------:R4:W-:Y:S01]  /*8b10*/  MUFU.EX2 R249, R24 ;  /* 0x0000001800f97308 */ /* 0x0009e20000000800 */
[-C--:B---3--:R-:W-:Y:S09]  /*8b20*/  HMMA.16816.F32 R116, R180, R184.reuse, R116 ;  /* 0x000000b8b474723c */ /* 0x088ff20000001874 */
[----:B------:R3:W-:Y:S03]  /*8b30*/  MUFU.EX2 R252, R25 ;  /* 0x0000001900fc7308 */ /* 0x0007e60000000800 */
[----:B-1----:R-:W-:Y:S01]  /*8b40*/  FMUL.FTZ R32, R168, R196 ;  /* 0x000000c4a8207220 */ /* 0x002fe20000410000 */
[C---:B------:R-:W-:Y:S06]  /*8b50*/  HMMA.16816.F32 R120, R176.reuse, R184, R120 ;  /* 0x000000b8b078723c */ /* 0x040fec0000001878 */
[----:B------:R-:W-:Y:S02]  /*8b60*/  MUFU.EX2 R196, R42 ;  /* 0x0000002a00c47308 */ /* 0x000fe40000000800 */
[-C--:B------:R-:W-:Y:S04]  /*8b70*/  HMMA.16816.F32 R124, R176, R186.reuse, R124 ;  /* 0x000000bab07c723c */ /* 0x080fe8000000187c */
[C---:B----4-:R-:W-:Y:S01]  /*8b80*/  FMUL.FTZ R24, R170.reuse, R200 ;  /* 0x000000c8aa187220 */ /* 0x050fe20000410000 */
[----:B------:R-:W-:Y:S03]  /*8b90*/  MOV R200, R204 ;  /* 0x000000cc00c87202 */ /* 0x000fe60000000f00 */
[----:B------:R1:W-:Y:S01]  /*8ba0*/  MUFU.EX2 R192, R27 ;  /* 0x0000001b00c07308 */ /* 0x0003e20000000800 */
[C---:B------:R-:W-:Y:S01]  /*8bb0*/  HMMA.16816.F32 R128, R180.reuse, R186, R128 ;  /* 0x000000bab480723c */ /* 0x040fe20000001880 */
[----:B------:R-:W4:Y:S03]  /*8bc0*/  LDSM.16.MT88.4 R184, [R225+0x2100] ;  /* 0x00210000e1b8783b */ /* 0x000f260000004200 */
[----:B---3--:R-:W-:Y:S01]  /*8bd0*/  FMUL.FTZ R25, R170, R201 ;  /* 0x000000c9aa197220 */ /* 0x008fe20000410000 */
[----:B--2---:R-:W-:Y:S02]  /*8be0*/  MOV R201, R205 ;  /* 0x000000cd00c97202 */ /* 0x004fe40000000f00 */
[----:B------:R-:W-:Y:S02]  /*8bf0*/  MOV R205, R248 ;  /* 0x000000f800cd7202 */ /* 0x000fe40000000f00 */
[----:B------:R-:W2:Y:S10]  /*8c00*/  MUFU.EX2 R204, R43 ;  /* 0x0000002b00cc7308 */ /* 0x000eb40000000800 */
[----:B------:R3:W-:Y:S01]  /*8c10*/  MUFU.EX2 R248, R48 ;  /* 0x0000003000f87308 */ /* 0x0007e20000000800 */
[----:B-1----:R-:W-:Y:S01]  /*8c20*/  FMUL.FTZ R27, R169, R203 ;  /* 0x000000cba91b7220 */ /* 0x002fe20000410000 */
[----:B------:R-:W-:Y:S08]  /*8c30*/  MOV R203, R222 ;  /* 0x000000de00cb7202 */ /* 0x000ff00000000f00 */
[----:B------:R-:W1:Y:S01]  /*8c40*/  MUFU.EX2 R222, R45 ;  /* 0x0000002d00de7308 */ /* 0x000e620000000800 */
[----:B--2---:R-:W-:Y:S09]  /*8c50*/  F2FP.PACK_AB R41, R204, R196 ;  /* 0x000000c4cc29723e */ /* 0x004ff200000000ff */
[----:B------:R-:W-:Y:S01]  /*8c60*/  MUFU.EX2 R195, R28 ;  /* 0x0000001c00c37308 */ /* 0x000fe20000000800 */
[-C--:B----4-:R-:W-:Y:S01]  /*8c70*/  HMMA.16816.F32 R132, R180, R184.reuse, R132 ;  /* 0x000000b8b484723c */ /* 0x090fe20000001884 */
[----:B---3--:R-:W2:Y:S04]  /*8c80*/  LDL.LU R48, [R1+0x4] ;  /* 0x0000040001307983 */ /* 0x008ea80000300800 */
[----:B------:R-:W3:Y:S04]  /*8c90*/  LDL.LU R49, [R1+0x8] ;  /* 0x0000080001317983 */ /* 0x000ee80000300800 */
[----:B------:R4:W4:Y:S01]  /*8ca0*/  MUFU.EX2 R194, R29 ;  /* 0x0000001d00c27308 */ /* 0x0009220000000800 */
[C---:B------:R-:W-:Y:S04]  /*8cb0*/  HMMA.16816.F32 R136, R176.reuse, R184, R136 ;  /* 0x000000b8b088723c */ /* 0x040fe80000001888 */
[----:B-1----:R-:W-:Y:S04]  /*8cc0*/  F2FP.PACK_AB R42, R222, R220 ;  /* 0x000000dcde2a723e */ /* 0x002fe800000000ff */
[-C--:B------:R-:W-:Y:S01]  /*8cd0*/  HMMA.16816.F32 R140, R176, R186.reuse, R140 ;  /* 0x000000bab08c723c */ /* 0x080fe2000000188c */
[----:B------:R1:W-:Y:S07]  /*8ce0*/  MUFU.EX2 R193, R30 ;  /* 0x0000001e00c17308 */ /* 0x0003ee0000000800 */
[C---:B------:R-:W-:Y:S01]  /*8cf0*/  HMMA.16816.F32 R144, R180.reuse, R186, R144 ;  /* 0x000000bab490723c */ /* 0x040fe20000001890 */
[----:B------:R-:W1:Y:S02]  /*8d00*/  LDSM.16.MT88.4 R184, [R227+0x2100] ;  /* 0x00210000e3b8783b */ /* 0x000e640000004200 */
[----:B------:R-:W-:Y:S01]  /*8d10*/  MUFU.EX2 R197, R31 ;  /* 0x0000001f00c57308 */ /* 0x000fe20000000800 */
[----:B----4-:R-:W-:Y:S02]  /*8d20*/  F2FP.PACK_AB R29, R200, R250 ;  /* 0x000000fac81d723e */ /* 0x010fe400000000ff */
[----:B-1----:R-:W-:Y:S02]  /*8d30*/  F2FP.PACK_AB R30, R203, R201 ;  /* 0x000000c9cb1e723e */ /* 0x002fe400000000ff */
[-C--:B------:R-:W-:Y:S08]  /*8d40*/  HMMA.16816.F32 R148, R180, R184.reuse, R148 ;  /* 0x000000b8b494723c */ /* 0x080ff00000001894 */
[C---:B------:R-:W-:Y:S08]  /*8d50*/  HMMA.16816.F32 R152, R176.reuse, R184, R152 ;  /* 0x000000b8b098723c */ /* 0x040ff00000001898 */
[-C--:B------:R-:W-:Y:S08]  /*8d60*/  HMMA.16816.F32 R156, R176, R186.reuse, R156 ;  /* 0x000000bab09c723c */ /* 0x080ff0000000189c */
[C---:B------:R-:W-:Y:S01]  /*8d70*/  HMMA.16816.F32 R160, R180.reuse, R186, R160 ;  /* 0x000000bab4a0723c */ /* 0x040fe200000018a0 */
[----:B------:R-:W1:Y:S07]  /*8d80*/  LDSM.16.MT88.4 R184, [R226+0x2100] ;  /* 0x00210000e2b8783b */ /* 0x000e6e0000004200 */
[-C--:B-1----:R-:W-:Y:S08]  /*8d90*/  HMMA.16816.F32 R20, R180, R184.reuse, R20 ;  /* 0x000000b8b414723c */ /* 0x082ff00000001814 */
[C---:B------:R-:W-:Y:S01]  /*8da0*/  HMMA.16816.F32 R32, R176.reuse, R184, R32 ;  /* 0x000000b8b020723c */ /* 0x040fe20000001820 */
[----:B------:R1:W4:Y:S06]  /*8db0*/  MUFU.EX2 R184, R26 ;  /* 0x0000001a00b87308 */ /* 0x00032c0000000800 */
[----:B------:R-:W-:Y:S01]  /*8dc0*/  MOV R185, R188 ;  /* 0x000000bc00b97202 */ /* 0x000fe20000000f00 */
[-C--:B------:R-:W-:Y:S01]  /*8dd0*/  HMMA.16816.F32 R164, R176, R186.reuse, R164 ;  /* 0x000000bab0a4723c */ /* 0x080fe200000018a4 */
[----:B------:R-:W4:Y:S03]  /*8de0*/  LDSM.16.MT88.4 R176, [R224+0x900] ;  /* 0x00090000e0b0783b */ /* 0x000f260000004200 */
[----:B------:R-:W-:Y:S02]  /*8df0*/  F2FP.PACK_AB R28, R185, R251 ;  /* 0x000000fbb91c723e */ /* 0x000fe400000000ff */
[----:B------:R-:W-:Y:S02]  /*8e00*/  MOV R188, R247 ;  /* 0x000000f700bc7202 */ /* 0x000fe40000000f00 */
[----:B------:R-:W2:Y:S01]  /*8e10*/  MUFU.EX2 R247, R37 ;  /* 0x0000002500f77308 */ /* 0x000ea20000000800 */
[----:B-1----:R-:W-:Y:S03]  /*8e20*/  FMUL.FTZ R26, R169, R202 ;  /* 0x000000caa91a7220 */ /* 0x002fe60000410000 */
[----:B------:R-:W-:Y:S06]  /*8e30*/  MOV R202, R223 ;  /* 0x000000df00ca7202 */ /* 0x000fec0000000f00 */
[----:B------:R1:W-:Y:S01]  /*8e40*/  MUFU.EX2 R223, R50 ;  /* 0x0000003200df7308 */ /* 0x0003e20000000800 */
[----:B------:R-:W-:Y:S07]  /*8e50*/  HMMA.16816.F32 R24, R180, R186, R24 ;  /* 0x000000bab418723c */ /* 0x000fee0000001818 */
[----:B------:R-:W-:Y:S02]  /*8e60*/  MOV R187, R221 ;  /* 0x000000dd00bb7202 */ /* 0x000fe40000000f00 */
[----:B------:R-:W-:Y:S01]  /*8e70*/  F2FP.PACK_AB R180, R252, R249 ;  /* 0x000000f9fcb4723e */ /* 0x000fe200000000ff */
[----:B------:R1:W1:Y:S02]  /*8e80*/  MUFU.EX2 R221, R39 ;  /* 0x0000002700dd7308 */ /* 0x0002640000000800 */
[----:B------:R-:W-:Y:S02]  /*8e90*/  F2FP.PACK_AB R31, R187, R202 ;  /* 0x000000cabb1f723e */ /* 0x000fe400000000ff */
[----:B------:R-:W-:Y:S02]  /*8ea0*/  F2FP.PACK_AB R182, R194, R195 ;  /* 0x000000c3c2b6723e */ /* 0x000fe400000000ff */
[----:B----4-:R-:W-:Y:S02]  /*8eb0*/  F2FP.PACK_AB R181, R192, R184 ;  /* 0x000000b8c0b5723e */ /* 0x010fe400000000ff */
[----:B------:R-:W-:Y:S01]  /*8ec0*/  F2FP.PACK_AB R183, R197, R193 ;  /* 0x000000c1c5b7723e */ /* 0x000fe200000000ff */
[-C--:B------:R-:W-:Y:S01]  /*8ed0*/  HMMA.16816.F32 R4, R28, R176.reuse, R4 ;  /* 0x000000b01c04723c */ /* 0x080fe20000001804 */
[----:B-1----:R-:W4:Y:S04]  /*8ee0*/  LDL.LU R50, [R1+0xc] ;  /* 0x00000c0001327983 */ /* 0x002f280000300800 */
[----:B------:R-:W2:Y:S01]  /*8ef0*/  LDL.LU R51, [R1] ;  /* 0x0000000001337983 */ /* 0x000ea20000300800 */
[----:B------:R-:W-:Y:S02]  /*8f00*/  MOV R186, R174 ;  /* 0x000000ae00ba7202 */ /* 0x000fe40000000f00 */
[C---:B------:R-:W-:Y:S01]  /*8f10*/  HMMA.16816.F32 R8, R180.reuse, R176, R8 ;  /* 0x000000b0b408723c */ /* 0x040fe20000001808 */
[----:B------:R-:W-:Y:S01]  /*8f20*/  MUFU.EX2 R174, R46 ;  /* 0x0000002e00ae7308 */ /* 0x000fe20000000800 */
[----:B------:R-:W-:Y:S06]  /*8f30*/  LDSM.16.MT88.4 R36, [R224+0x1100] ;  /* 0x00110000e024783b */ /* 0x000fec0000004200 */
[-C--:B------:R-:W-:Y:S08]  /*8f40*/  HMMA.16816.F32 R12, R180, R178.reuse, R12 ;  /* 0x000000b2b40c723c */ /* 0x080ff0000000180c */
[C---:B------:R-:W-:Y:S01]  /*8f50*/  HMMA.16816.F32 R16, R28.reuse, R178, R16 ;  /* 0x000000b21c10723c */ /* 0x040fe20000001810 */
[----:B------:R-:W1:Y:S07]  /*8f60*/  LDSM.16.MT88.4 R176, [R225+0x900] ;  /* 0x00090000e1b0783b */ /* 0x000e6e0000004200 */
[-C--:B-1----:R-:W-:Y:S08]  /*8f70*/  HMMA.16816.F32 R68, R28, R176.reuse, R68 ;  /* 0x000000b01c44723c */ /* 0x082ff00000001844 */
[C---:B------:R-:W-:Y:S08]  /*8f80*/  HMMA.16816.F32 R72, R180.reuse, R176, R72 ;  /* 0x000000b0b448723c */ /* 0x040ff00000001848 */
[-C--:B------:R-:W-:Y:S08]  /*8f90*/  HMMA.16816.F32 R76, R180, R178.reuse, R76 ;  /* 0x000000b2b44c723c */ /* 0x080ff0000000184c */
[C---:B------:R-:W-:Y:S01]  /*8fa0*/  HMMA.16816.F32 R80, R28.reuse, R178, R80 ;  /* 0x000000b21c50723c */ /* 0x040fe20000001850 */
[----:B------:R-:W1:Y:S03]  /*8fb0*/  LDSM.16.MT88.4 R176, [R227+0x900] ;  /* 0x00090000e3b0783b */ /* 0x000e660000004200 */
[----:B---3--:R-:W-:Y:S04]  /*8fc0*/  FFMA.FTZ R168, R168, R49, R212 ;  /* 0x00000031a8a87223 */ /* 0x008fe800000100d4 */
[-C--:B-1----:R-:W-:Y:S08]  /*8fd0*/  HMMA.16816.F32 R84, R28, R176.reuse, R84 ;  /* 0x000000b01c54723c */ /* 0x082ff00000001854 */
[C---:B------:R-:W-:Y:S08]  /*8fe0*/  HMMA.16816.F32 R88, R180.reuse, R176, R88 ;  /* 0x000000b0b458723c */ /* 0x040ff00000001858 */
[-C--:B------:R-:W-:Y:S08]  /*8ff0*/  HMMA.16816.F32 R92, R180, R178.reuse, R92 ;  /* 0x000000b2b45c723c */ /* 0x080ff0000000185c */
[C---:B------:R-:W-:Y:S01]  /*9000*/  HMMA.16816.F32 R96, R28.reuse, R178, R96 ;  /* 0x000000b21c60723c */ /* 0x040fe20000001860 */
[----:B------:R-:W1:Y:S07]  /*9010*/  LDSM.16.MT88.4 R176, [R226+0x900] ;  /* 0x00090000e2b0783b */ /* 0x000e6e0000004200 */
        /* <DEDUP_REMOVED lines=10> */
[----:B----4-:R-:W-:Y:S02]  /*90c0*/  FFMA.FTZ R169, R169, R50, R213 ;  /* 0x00000032a9a97223 */ /* 0x010fe400000100d5 */
[----:B--2---:R-:W-:Y:S02]  /*90d0*/  FFMA.FTZ R170, R170, R51, R214 ;  /* 0x00000033aaaa7223 */ /* 0x004fe400000100d6 */
        /* <DEDUP_REMOVED lines=11> */
[C---:B------:R-:W-:Y:S07]  /*9190*/  HMMA.16816.F32 R32, R180.reuse, R176, R32 ;  /* 0x000000b0b420723c */ /* 0x040fee0000001820 */
[--C-:B------:R-:W-:Y:S01]  /*91a0*/  FFMA.FTZ R177, R54, c[0x0][0x2d0], -R209.reuse ;  /* 0x0000b40036b17a23 */ /* 0x100fe200000108d1 */
[-C--:B------:R-:W-:Y:S04]  /*91b0*/  HMMA.16816.F32 R164, R180, R178.reuse, R164 ;  /* 0x000000b2b4a4723c */ /* 0x080fe800000018a4 */
[--C-:B------:R-:W-:Y:S03]  /*91c0*/  FFMA.FTZ R176, R55, c[0x0][0x2d0], -R209.reuse ;  /* 0x0000b40037b07a23 */ /* 0x100fe600000108d1 */
[--C-:B------:R-:W-:Y:S01]  /*91d0*/  FFMA.FTZ R182, R52, c[0x0][0x2d0], -R210.reuse ;  /* 0x0000b40034b67a23 */ /* 0x100fe200000108d2 */
[----:B------:R-:W-:Y:S04]  /*91e0*/  HMMA.16816.F32 R24, R28, R178, R24 ;  /* 0x000000b21c18723c */ /* 0x000fe80000001818 */
[--C-:B------:R-:W-:Y:S01]  /*91f0*/  FFMA.FTZ R181, R53, c[0x0][0x2d0], -R210.reuse ;  /* 0x0000b40035b57a23 */ /* 0x100fe200000108d2 */
[----:B------:R-:W-:Y:S01]  /*9200*/  MOV R183, R206 ;  /* 0x000000ce00b77202 */ /* 0x000fe20000000f00 */
[--C-:B------:R-:W-:Y:S01]  /*9210*/  FFMA.FTZ R180, R64, c[0x0][0x2d0], -R210.reuse ;  /* 0x0000b40040b47a23 */ /* 0x100fe200000108d2 */
[----:B------:R-:W-:Y:S01]  /*9220*/  F2FP.PACK_AB R28, R247, R246 ;  /* 0x000000f6f71c723e */ /* 0x000fe200000000ff */
[----:B------:R-:W-:Y:S01]  /*9230*/  FFMA.FTZ R210, R65, c[0x0][0x2d0], -R210 ;  /* 0x0000b40041d27a23 */ /* 0x000fe200000108d2 */
[----:B------:R-:W-:Y:S01]  /*9240*/  F2FP.PACK_AB R30, R245, R248 ;  /* 0x000000f8f51e723e */ /* 0x000fe200000000ff */
[----:B------:R-:W-:Y:S01]  /*9250*/  LDSM.16.MT88.4 R52, [R226+0x1100] ;  /* 0x00110000e234783b */ /* 0x000fe20000004200 */
[----:B------:R-:W-:Y:S01]  /*9260*/  MUFU.EX2 R214, R180 ;  /* 0x000000b400d67308 */ /* 0x000fe20000000800 */
[----:B------:R-:W-:Y:S01]  /*9270*/  FFMA.FTZ R65, R66, c[0x0][0x2d0], -R209 ;  /* 0x0000b40042417a23 */ /* 0x000fe200000108d1 */
[----:B------:R-:W-:Y:S01]  /*9280*/  F2FP.PACK_AB R29, R221, R199 ;  /* 0x000000c7dd1d723e */ /* 0x000fe200000000ff */
[--C-:B------:R-:W-:Y:S01]  /*9290*/  FFMA.FTZ R64, R56, c[0x0][0x2d0], -R208.reuse ;  /* 0x0000b40038407a23 */ /* 0x100fe200000108d0 */
[----:B------:R-:W-:Y:S01]  /*92a0*/  F2FP.PACK_AB R31, R244, R223 ;  /* 0x000000dff41f723e */ /* 0x000fe200000000ff */
[----:B------:R-:W-:Y:S01]  /*92b0*/  FFMA.FTZ R56, R0, R48, R211 ;  /* 0x0000003000387223 */ /* 0x000fe200000100d3 */
[----:B------:R-:W-:Y:S01]  /*92c0*/  MOV R178, R191 ;  /* 0x000000bf00b27202 */ /* 0x000fe20000000f00 */
[----:B------:R-:W-:Y:S01]  /*92d0*/  LDSM.16.MT88.4 R48, [R227+0x1100] ;  /* 0x00110000e330783b */ /* 0x000fe20000004200 */
[----:B------:R-:W-:Y:S01]  /*92e0*/  MOV R0, R188 ;  /* 0x000000bc00007202 */ /* 0x000fe20000000f00 */
[----:B------:R-:W-:Y:S01]  /*92f0*/  FFMA.FTZ R209, R67, c[0x0][0x2d0], -R209 ;  /* 0x0000b40043d17a23 */ /* 0x000fe200000108d1 */
[----:B------:R1:W2:Y:S01]  /*9300*/  MUFU.EX2 R66, R47 ;  /* 0x0000002f00427308 */ /* 0x0002a20000000800 */
[-C--:B------:R-:W-:Y:S03]  /*9310*/  HMMA.16816.F32 R4, R28, R36.reuse, R4 ;  /* 0x000000241c04723c */ /* 0x080fe60000001804 */
[----:B------:R-:W-:Y:S01]  /*9320*/  MOV R179, R207 ;  /* 0x000000cf00b37202 */ /* 0x000fe20000000f00 */
[----:B------:R-:W-:Y:S02]  /*9330*/  FFMA.FTZ R208, R61, c[0x0][0x2d0], -R208 ;  /* 0x0000b4003dd07a23 */ /* 0x000fe400000108d0 */
[--C-:B------:R-:W-:Y:S02]  /*9340*/  FFMA.FTZ R61, R62, c[0x0][0x2d0], -R3.reuse ;  /* 0x0000b4003e3d7a23 */ /* 0x100fe40000010803 */
[----:B------:R-:W-:Y:S01]  /*9350*/  FFMA.FTZ R3, R63, c[0x0][0x2d0], -R3 ;  /* 0x0000b4003f037a23 */ /* 0x000fe20000010803 */
[----:B------:R-:W-:Y:S03]  /*9360*/  MUFU.EX2 R62, R59 ;  /* 0x0000003b003e7308 */ /* 0x000fe60000000800 */
[----:B------:R-:W-:Y:S01]  /*9370*/  FADD.FTZ R0, R0, R169 ;  /* 0x000000a900007221 */ /* 0x000fe20000010000 */
[----:B------:R-:W-:Y:S06]  /*9380*/  MOV R169, R203 ;  /* 0x000000cb00a97202 */ /* 0x000fec0000000f00 */
[----:B------:R-:W-:Y:S01]  /*9390*/  MUFU.EX2 R63, R58 ;  /* 0x0000003a003f7308 */ /* 0x000fe20000000800 */
[----:B-1----:R-:W1:Y:S01]  /*93a0*/  LDSM.16.MT88.4 R44, [R225+0x1100] ;  /* 0x00110000e12c783b */ /* 0x002e620000004200 */
[----:B--2---:R-:W-:Y:S08]  /*93b0*/  F2FP.PACK_AB R43, R66, R174 ;  /* 0x000000ae422b723e */ /* 0x004ff000000000ff */
[----:B------:R-:W-:Y:S01]  /*93c0*/  MUFU.EX2 R212, R65 ;  /* 0x0000004100d47308 */ /* 0x000fe20000000800 */
[C---:B------:R-:W-:Y:S08]  /*93d0*/  HMMA.16816.F32 R8, R40.reuse, R36, R8 ;  /* 0x000000242808723c */ /* 0x040ff00000001808 */
[-C--:B------:R-:W-:Y:S01]  /*93e0*/  HMMA.16816.F32 R12, R40, R38.reuse, R12 ;  /* 0x00000026280c723c */ /* 0x080fe2000000180c */
[----:B------:R-:W2:Y:S07]  /*93f0*/  MUFU.EX2 R209, R209 ;  /* 0x000000d100d17308 */ /* 0x000eae0000000800 */
[C---:B------:R-:W-:Y:S01]  /*9400*/  HMMA.16816.F32 R16, R28.reuse, R38, R16 ;  /* 0x000000261c10723c */ /* 0x040fe20000001810 */
[----:B------:R-:W3:Y:S02]  /*9410*/  LDSM.16.MT88.4 R36, [R224+0x3100] ;  /* 0x00310000e024783b */ /* 0x000ee40000004200 */
[----:B------:R-:W-:Y:S10]  /*9420*/  MUFU.EX2 R206, R64 ;  /* 0x0000004000ce7308 */ /* 0x000ff40000000800 */
[----:B------:R-:W-:Y:S01]  /*9430*/  MUFU.EX2 R208, R208 ;  /* 0x000000d000d07308 */ /* 0x000fe20000000800 */
[-C--:B-1----:R-:W-:Y:S03]  /*9440*/  HMMA.16816.F32 R68, R28, R44.reuse, R68 ;  /* 0x0000002c1c44723c */ /* 0x082fe60000001844 */
[----:B--2---:R-:W-:Y:S06]  /*9450*/  F2FP.PACK_AB R203, R209, R212 ;  /* 0x000000d4d1cb723e */ /* 0x004fec00000000ff */
[----:B------:R1:W-:Y:S01]  /*9460*/  MUFU.EX2 R213, R181 ;  /* 0x000000b500d57308 */ /* 0x0003e20000000800 */
[C---:B------:R-:W-:Y:S08]  /*9470*/  HMMA.16816.F32 R72, R40.reuse, R44, R72 ;  /* 0x0000002c2848723c */ /* 0x040ff00000001848 */
[-C--:B------:R-:W-:Y:S01]  /*9480*/  HMMA.16816.F32 R76, R40, R46.reuse, R76 ;  /* 0x0000002e284c723c */ /* 0x080fe2000000184c */
[----:B------:R2:W-:Y:S07]  /*9490*/  MUFU.EX2 R211, R182 ;  /* 0x000000b600d37308 */ /* 0x0005ee0000000800 */
[C---:B------:R-:W-:Y:S01]  /*94a0*/  HMMA.16816.F32 R80, R28.reuse, R46, R80 ;  /* 0x0000002e1c50723c */ /* 0x040fe20000001850 */
[----:B------:R-:W4:Y:S02]  /*94b0*/  LDSM.16.MT88.4 R44, [R225+0x3100] ;  /* 0x00310000e12c783b */ /* 0x000f240000004200 */
[----:B------:R-:W-:Y:S01]  /*94c0*/  MUFU.EX2 R207, R177 ;  /* 0x000000b100cf7308 */ /* 0x000fe20000000800 */
[----:B-1----:R-:W-:Y:S04]  /*94d0*/  MOV R181, R215 ;  /* 0x000000d700b57202 */ /* 0x002fe80000000f00 */
[-C--:B------:R-:W-:Y:S05]  /*94e0*/  HMMA.16816.F32 R84, R28, R48.reuse, R84 ;  /* 0x000000301c54723c */ /* 0x080fea0000001854 */
[----:B------:R-:W1:Y:S03]  /*94f0*/  MUFU.EX2 R215, R210 ;  /* 0x000000d200d77308 */ /* 0x000e660000000800 */
[C---:B------:R-:W-:Y:S04]  /*9500*/  HMMA.16816.F32 R88, R40.reuse, R48, R88 ;  /* 0x000000302858723c */ /* 0x040fe80000001858 */
[----:B--2---:R-:W-:Y:S03]  /*9510*/  MOV R182, R205 ;  /* 0x000000cd00b67202 */ /* 0x004fe60000000f00 */
[----:B------:R-:W-:Y:S01]  /*9520*/  MUFU.EX2 R205, R57 ;  /* 0x0000003900cd7308 */ /* 0x000fe20000000800 */
[-C--:B------:R-:W-:Y:S04]  /*9530*/  HMMA.16816.F32 R92, R40, R50.reuse, R92 ;  /* 0x00000032285c723c */ /* 0x080fe8000000185c */
[----:B------:R-:W-:Y:S04]  /*9540*/  FADD.FTZ R0, R182, R0 ;  /* 0x00000000b6007221 */ /* 0x000fe80000010000 */
[C---:B------:R-:W-:Y:S01]  /*9550*/  HMMA.16816.F32 R96, R28.reuse, R50, R96 ;  /* 0x000000321c60723c */ /* 0x040fe20000001860 */
[----:B------:R-:W2:Y:S01]  /*9560*/  LDSM.16.MT88.4 R48, [R227+0x3100] ;  /* 0x00310000e330783b */ /* 0x000ea20000004200 */
[----:B------:R-:W1:Y:S06]  /*9570*/  MUFU.EX2 R210, R176 ;  /* 0x000000b000d27308 */ /* 0x000e6c0000000800 */
[-C--:B------:R-:W-:Y:S04]  /*9580*/  HMMA.16816.F32 R100, R28, R52.reuse, R100 ;  /* 0x000000341c64723c */ /* 0x080fe80000001864 */
[----:B------:R-:W1:Y:S04]  /*9590*/  MUFU.EX2 R67, R60 ;  /* 0x0000003c00437308 */ /* 0x000e680000000800 */
[C---:B------:R-:W-:Y:S06]  /*95a0*/  HMMA.16816.F32 R104, R40.reuse, R52, R104 ;  /* 0x000000342868723c */ /* 0x040fec0000001868 */
[----:B------:R1:W-:Y:S02]  /*95b0*/  MUFU.EX2 R60, R3 ;  /* 0x00000003003c7308 */ /* 0x0003e40000000800 */
[-C--:B------:R-:W-:Y:S08]  /*95c0*/  HMMA.16816.F32 R108, R40, R54.reuse, R108 ;  /* 0x00000036286c723c */ /* 0x080ff0000000186c */
[C---:B------:R-:W-:Y:S01]  /*95d0*/  HMMA.16816.F32 R112, R28.reuse, R54, R112 ;  /* 0x000000361c70723c */ /* 0x040fe20000001870 */
[----:B------:R-:W2:Y:S01]  /*95e0*/  LDSM.16.MT88.4 R52, [R226+0x3100] ;  /* 0x00310000e234783b */ /* 0x000ea20000004200 */
[----:B------:R-:W2:Y:S06]  /*95f0*/  MUFU.EX2 R61, R61 ;  /* 0x0000003d003d7308 */ /* 0x000eac0000000800 */
[-C--:B---3--:R-:W-:Y:S04]  /*9600*/  HMMA.16816.F32 R116, R28, R36.reuse, R116 ;  /* 0x000000241c74723c */ /* 0x088fe80000001874 */
[----:B-1----:R-:W-:Y:S04]  /*9610*/  FADD.FTZ R3, R183, R0 ;  /* 0x00000000b7037221 */ /* 0x002fe80000010000 */
[C---:B------:R-:W-:Y:S04]  /*9620*/  HMMA.16816.F32 R120, R40.reuse, R36, R120 ;  /* 0x000000242878723c */ /* 0x040fe80000001878 */
[----:B------:R-:W-:Y:S03]  /*9630*/  FADD.FTZ R3, R250, R3 ;  /* 0x00000003fa037221 */ /* 0x000fe60000010000 */
[----:B------:R-:W-:Y:S01]  /*9640*/  MOV R37, R190 ;  /* 0x000000be00257202 */ /* 0x000fe20000000f00 */
[-C--:B------:R-:W-:Y:S04]  /*9650*/  HMMA.16816.F32 R124, R40, R38.reuse, R124 ;  /* 0x00000026287c723c */ /* 0x080fe8000000187c */
[----:B------:R-:W-:Y:S02]  /*9660*/  MOV R36, R189 ;  /* 0x000000bd00247202 */ /* 0x000fe40000000f00 */
[----:B------:R-:W1:Y:S02]  /*9670*/  LDSM.16.MT88.4 R188, [R224+0x1900] ;  /* 0x00190000e0bc783b */ /* 0x000e640000004200 */
[C---:B------:R-:W-:Y:S08]  /*9680*/  HMMA.16816.F32 R128, R28.reuse, R38, R128 ;  /* 0x000000261c80723c */ /* 0x040ff00000001880 */
[-C--:B----4-:R-:W-:Y:S08]  /*9690*/  HMMA.16816.F32 R132, R28, R44.reuse, R132 ;  /* 0x0000002c1c84723c */ /* 0x090ff00000001884 */
[C---:B------:R-:W-:Y:S07]  /*96a0*/  HMMA.16816.F32 R136, R40.reuse, R44, R136 ;  /* 0x0000002c2888723c */ /* 0x040fee0000001888 */
[----:B------:R-:W-:Y:S01]  /*96b0*/  FADD.FTZ R44, R36, R170 ;  /* 0x000000aa242c7221 */ /* 0x000fe20000010000 */
[-C--:B------:R-:W-:Y:S04]  /*96c0*/  HMMA.16816.F32 R140, R40, R46.reuse, R140 ;  /* 0x0000002e288c723c */ /* 0x080fe8000000188c */
[----:B------:R-:W-:Y:S01]  /*96d0*/  FADD.FTZ R45, R37, R168 ;  /* 0x000000a8252d7221 */ /* 0x000fe20000010000 */
[----:B------:R-:W-:Y:S01]  /*96e0*/  MOV R168, R202 ;  /* 0x000000ca00a87202 */ /* 0x000fe20000000f00 */
[----:B------:R-:W3:Y:S01]  /*96f0*/  LDSM.16.MT88.4 R36, [R225+0x1900] ;  /* 0x00190000e124783b */ /* 0x000ee20000004200 */
[----:B------:R-:W-:Y:S01]  /*9700*/  F2FP.PACK_AB R202, R215, R214 ;  /* 0x000000d6d7ca723e */ /* 0x000fe200000000ff */
[C---:B------:R-:W-:Y:S04]  /*9710*/  HMMA.16816.F32 R144, R28.reuse, R46, R144 ;  /* 0x0000002e1c90723c */ /* 0x040fe80000001890 */
[----:B------:R-:W-:Y:S01]  /*9720*/  FADD.FTZ R45, R178, R45 ;  /* 0x0000002db22d7221 */ /* 0x000fe20000010000 */
[----:B------:R-:W-:Y:S01]  /*9730*/  MOV R170, R187 ;  /* 0x000000bb00aa7202 */ /* 0x000fe20000000f00 */
[----:B------:R-:W-:Y:S02]  /*9740*/  FADD.FTZ R44, R181, R44 ;  /* 0x0000002cb52c7221 */ /* 0x000fe40000010000 */
[-C--:B--2---:R-:W-:Y:S04]  /*9750*/  HMMA.16816.F32 R148, R28, R48.reuse, R148 ;  /* 0x000000301c94723c */ /* 0x084fe80000001894 */
[----:B------:R-:W-:Y:S02]  /*9760*/  FADD.FTZ R44, R179, R44 ;  /* 0x0000002cb32c7221 */ /* 0x000fe40000010000 */
[----:B------:R-:W-:Y:S02]  /*9770*/  FADD.FTZ R0, R186, R45 ;  /* 0x0000002dba007221 */ /* 0x000fe40000010000 */
[C---:B------:R-:W-:Y:S04]  /*9780*/  HMMA.16816.F32 R152, R40.reuse, R48, R152 ;  /* 0x000000302898723c */ /* 0x040fe80000001898 */
[----:B------:R-:W-:Y:S02]  /*9790*/  FADD.FTZ R65, R251, R44 ;  /* 0x0000002cfb417221 */ /* 0x000fe40000010000 */
[----:B------:R-:W-:Y:S01]  /*97a0*/  FADD.FTZ R46, R216, R56 ;  /* 0x00000038d82e7221 */ /* 0x000fe20000010000 */
[----:B------:R-:W-:Y:S01]  /*97b0*/  MOV R216, R201 ;  /* 0x000000c900d87202 */ /* 0x000fe20000000f00 */
[-C--:B------:R-:W-:Y:S04]  /*97c0*/  HMMA.16816.F32 R156, R40, R50.reuse, R156 ;  /* 0x00000032289c723c */ /* 0x080fe8000000189c */
[----:B------:R-:W-:Y:S01]  /*97d0*/  FADD.FTZ R46, R217, R46 ;  /* 0x0000002ed92e7221 */ /* 0x000fe20000010000 */
[----:B------:R-:W-:Y:S01]  /*97e0*/  F2FP.PACK_AB R201, R210, R207 ;  /* 0x000000cfd2c9723e */ /* 0x000fe200000000ff */
[----:B------:R-:W-:Y:S01]  /*97f0*/  FADD.FTZ R0, R249, R0 ;  /* 0x00000000f9007221 */ /* 0x000fe20000010000 */
[----:B------:R-:W-:Y:S01]  /*9800*/  MOV R217, R200 ;  /* 0x000000c800d97202 */ /* 0x000fe20000000f00 */
[C---:B------:R-:W-:Y:S01]  /*9810*/  HMMA.16816.F32 R160, R28.reuse, R50, R160 ;  /* 0x000000321ca0723c */ /* 0x040fe200000018a0 */
[----:B------:R-:W-:Y:S03]  /*9820*/  LDSM.16.MT88.4 R48, [R224+0x3900] ;  /* 0x00390000e030783b */ /* 0x000fe60000004200 */
[----:B------:R-:W-:Y:S01]  /*9830*/  FADD.FTZ R56, R218, R46 ;  /* 0x0000002eda387221 */ /* 0x000fe20000010000 */
[----:B------:R-:W-:Y:S01]  /*9840*/  F2FP.PACK_AB R200, R213, R211 ;  /* 0x000000d3d5c8723e */ /* 0x000fe200000000ff */
[----:B------:R-:W-:Y:S01]  /*9850*/  FADD.FTZ R0, R252, R0 ;  /* 0x00000000fc007221 */ /* 0x000fe20000010000 */
[----:B------:R-:W-:Y:S01]  /*9860*/  MOV R218, R185 ;  /* 0x000000b900da7202 */ /* 0x000fe20000000f00 */
[-C--:B------:R-:W-:Y:S01]  /*9870*/  HMMA.16816.F32 R20, R28, R52.reuse, R20 ;  /* 0x000000341c14723c */ /* 0x080fe20000001814 */
[----:B------:R-:W-:Y:S03]  /*9880*/  LDSM.16.MT88.4 R44, [R226+0x1900] ;  /* 0x00190000e22c783b */ /* 0x000fe60000004200 */
[----:B------:R-:W-:Y:S02]  /*9890*/  FADD.FTZ R64, R184, R56 ;  /* 0x00000038b8407221 */ /* 0x000fe40000010000 */
[----:B------:R-:W-:Y:S02]  /*98a0*/  FADD.FTZ R0, R195, R0 ;  /* 0x00000000c3007221 */ /* 0x000fe40000010000 */
[C---:B------:R-:W-:Y:S01]  /*98b0*/  HMMA.16816.F32 R32, R40.reuse, R52, R32 ;  /* 0x000000342820723c */ /* 0x040fe20000001820 */
[----:B------:R-:W-:Y:S03]  /*98c0*/  LDSM.16.MT88.4 R56, [R227+0x3900] ;  /* 0x00390000e338783b */ /* 0x000fe60000004200 */
[----:B------:R-:W-:Y:S04]  /*98d0*/  FADD.FTZ R3, R217, R3 ;  /* 0x00000003d9037221 */ /* 0x000fe80000010000 */
[-C--:B------:R-:W-:Y:S01]  /*98e0*/  HMMA.16816.F32 R164, R40, R54.reuse, R164 ;  /* 0x0000003628a4723c */ /* 0x080fe200000018a4 */
[----:B------:R-:W2:Y:S03]  /*98f0*/  LDSM.16.MT88.4 R40, [R227+0x1900] ;  /* 0x00190000e328783b */ /* 0x000ea60000004200 */
[----:B------:R-:W-:Y:S01]  /*9900*/  FADD.FTZ R3, R168, R3 ;  /* 0x00000003a8037221 */ /* 0x000fe20000010000 */
[----:B------:R-:W-:Y:S03]  /*9910*/  MOV R168, R171 ;  /* 0x000000ab00a87202 */ /* 0x000fe60000000f00 */
[----:B------:R-:W-:Y:S01]  /*9920*/  HMMA.16816.F32 R24, R28, R54, R24 ;  /* 0x000000361c18723c */ /* 0x000fe20000001818 */
[----:B------:R-:W4:Y:S06]  /*9930*/  LDSM.16.MT88.4 R52, [R225+0x3900] ;  /* 0x00390000e134783b */ /* 0x000f2c0000004200 */
[----:B------:R-:W-:Y:S01]  /*9940*/  F2FP.PACK_AB R28, R205, R206 ;  /* 0x000000cecd1c723e */ /* 0x000fe200000000ff */
[-C--:B-1----:R-:W-:Y:S01]  /*9950*/  HMMA.16816.F32 R180, R200, R188.reuse, R4 ;  /* 0x000000bcc8b4723c */ /* 0x082fe20000001804 */
[----:B------:R-:W1:Y:S04]  /*9960*/  LDSM.16.MT88.4 R4, [R226+0x3900] ;  /* 0x00390000e204783b */ /* 0x000e680000004200 */
[----:B------:R-:W-:Y:S02]  /*9970*/  F2FP.PACK_AB R30, R208, R67 ;  /* 0x00000043d01e723e */ /* 0x000fe400000000ff */
[----:B------:R-:W-:Y:S02]  /*9980*/  F2FP.PACK_AB R29, R62, R63 ;  /* 0x0000003f3e1d723e */ /* 0x000fe400000000ff */
[----:B------:R-:W-:Y:S07]  /*9990*/  F2FP.PACK_AB R31, R60, R61 ;  /* 0x0000003d3c1f723e */ /* 0x000fee00000000ff */
[C---:B------:R-:W-:Y:S07]  /*99a0*/  HMMA.16816.F32 R176, R28.reuse, R188, R8 ;  /* 0x000000bc1cb0723c */ /* 0x040fee0000001808 */
[----:B------:R-:W-:Y:S01]  /*99b0*/  FADD.FTZ R9, R194, R0 ;  /* 0x00000000c2097221 */ /* 0x000fe20000010000 */
[-C--:B------:R-:W-:Y:S04]  /*99c0*/  HMMA.16816.F32 R184, R28, R190.reuse, R12 ;  /* 0x000000be1cb8723c */ /* 0x080fe8000000180c */
[----:B------:R-:W-:Y:S02]  /*99d0*/  FADD.FTZ R10, R170, R3 ;  /* 0x00000003aa0a7221 */ /* 0x000fe40000010000 */
[----:B------:R-:W-:Y:S02]  /*99e0*/  FADD.FTZ R8, R218, R65 ;  /* 0x00000041da087221 */ /* 0x000fe40000010000 */
[C---:B------:R-:W-:Y:S04]  /*99f0*/  HMMA.16816.F32 R188, R200.reuse, R190, R16 ;  /* 0x000000bec8bc723c */ /* 0x040fe80000001810 */
[----:B------:R-:W-:Y:S02]  /*9a00*/  FADD.FTZ R12, R192, R64 ;  /* 0x00000040c00c7221 */ /* 0x000fe40000010000 */
[----:B------:R-:W-:Y:S02]  /*9a10*/  FADD.FTZ R0, R199, R10 ;  /* 0x0000000ac7007221 */ /* 0x000fe40000010000 */
[-C--:B---3--:R-:W-:Y:S04]  /*9a20*/  HMMA.16816.F32 R68, R200, R36.reuse, R68 ;  /* 0x00000024c844723c */ /* 0x088fe80000001844 */
[----:B------:R-:W-:Y:S02]  /*9a30*/  FADD.FTZ R12, R193, R12 ;  /* 0x0000000cc10c7221 */ /* 0x000fe40000010000 */
[----:B------:R-:W-:Y:S02]  /*9a40*/  FADD.FTZ R8, R216, R8 ;  /* 0x00000008d8087221 */ /* 0x000fe40000010000 */
[C---:B------:R-:W-:Y:S04]  /*9a50*/  HMMA.16816.F32 R72, R28.reuse, R36, R72 ;  /* 0x000000241c48723c */ /* 0x040fe80000001848 */
[----:B------:R-:W-:Y:S02]  /*9a60*/  FADD.FTZ R11, R169, R8 ;  /* 0x00000008a90b7221 */ /* 0x000fe40000010000 */
[----:B------:R-:W-:Y:S02]  /*9a70*/  FADD.FTZ R8, R197, R12 ;  /* 0x0000000cc5087221 */ /* 0x000fe40000010000 */
[-C--:B------:R-:W-:Y:S04]  /*9a80*/  HMMA.16816.F32 R76, R28, R38.reuse, R76 ;  /* 0x000000261c4c723c */ /* 0x080fe8000000184c */
[----:B------:R-:W-:Y:S02]  /*9a90*/  FADD.FTZ R10, R196, R8 ;  /* 0x00000008c40a7221 */ /* 0x000fe40000010000 */
[----:B------:R-:W-:Y:S02]  /*9aa0*/  FADD.FTZ R3, R246, R11 ;  /* 0x0000000bf6037221 */ /* 0x000fe40000010000 */
[C---:B------:R-:W-:Y:S04]  /*9ab0*/  HMMA.16816.F32 R80, R200.reuse, R38, R80 ;  /* 0x00000026c850723c */ /* 0x040fe80000001850 */
[----:B------:R-:W-:Y:S02]  /*9ac0*/  FADD.FTZ R11, R198, R9 ;  /* 0x00000009c60b7221 */ /* 0x000fe40000010000 */
[----:B------:R-:W-:Y:S02]  /*9ad0*/  FADD.FTZ R9, R247, R3 ;  /* 0x00000003f7097221 */ /* 0x000fe40000010000 */
[-C--:B--2---:R-:W-:Y:S04]  /*9ae0*/  HMMA.16816.F32 R84, R200, R40.reuse, R84 ;  /* 0x00000028c854723c */ /* 0x084fe80000001854 */
[----:B------:R-:W-:Y:S02]  /*9af0*/  FADD.FTZ R3, R204, R10 ;  /* 0x0000000acc037221 */ /* 0x000fe40000010000 */
[----:B------:R-:W-:Y:S02]  /*9b00*/  FADD.FTZ R8, R221, R0 ;  /* 0x00000000dd087221 */ /* 0x000fe40000010000 */
[C---:B------:R-:W-:Y:S04]  /*9b10*/  HMMA.16816.F32 R88, R28.reuse, R40, R88 ;  /* 0x000000281c58723c */ /* 0x040fe80000001858 */
[----:B------:R-:W-:Y:S02]  /*9b20*/  FADD.FTZ R0, R248, R9 ;  /* 0x00000009f8007221 */ /* 0x000fe40000010000 */
[----:B------:R-:W-:Y:S02]  /*9b30*/  FADD.FTZ R10, R223, R8 ;  /* 0x00000008df0a7221 */ /* 0x000fe40000010000 */
[-C--:B------:R-:W-:Y:S04]  /*9b40*/  HMMA.16816.F32 R92, R28, R42.reuse, R92 ;  /* 0x0000002a1c5c723c */ /* 0x080fe8000000185c */
[----:B------:R-:W-:Y:S04]  /*9b50*/  FADD.FTZ R9, R245, R0 ;  /* 0x00000000f5097221 */ /* 0x000fe80000010000 */
[C---:B------:R-:W-:Y:S04]  /*9b60*/  HMMA.16816.F32 R96, R200.reuse, R42, R96 ;  /* 0x0000002ac860723c */ /* 0x040fe80000001860 */
[----:B------:R-:W-:Y:S04]  /*9b70*/  FADD.FTZ R9, R211, R9 ;  /* 0x00000009d3097221 */ /* 0x000fe80000010000 */
[-C--:B------:R-:W-:Y:S08]  /*9b80*/  HMMA.16816.F32 R100, R200, R44.reuse, R100 ;  /* 0x0000002cc864723c */ /* 0x080ff00000001864 */
[C---:B------:R-:W-:Y:S08]  /*9b90*/  HMMA.16816.F32 R104, R28.reuse, R44, R104 ;  /* 0x0000002c1c68723c */ /* 0x040ff00000001868 */
[-C--:B------:R-:W-:Y:S08]  /*9ba0*/  HMMA.16816.F32 R108, R28, R46.reuse, R108 ;  /* 0x0000002e1c6c723c */ /* 0x080ff0000000186c */
[C---:B------:R-:W-:Y:S08]  /*9bb0*/  HMMA.16816.F32 R112, R200.reuse, R46, R112 ;  /* 0x0000002ec870723c */ /* 0x040ff00000001870 */
[-C--:B------:R-:W-:Y:S08]  /*9bc0*/  HMMA.16816.F32 R116, R200, R48.reuse, R116 ;  /* 0x00000030c874723c */ /* 0x080ff00000001874 */
[C---:B------:R-:W-:Y:S08]  /*9bd0*/  HMMA.16816.F32 R120, R28.reuse, R48, R120 ;  /* 0x000000301c78723c */ /* 0x040ff00000001878 */
[-C--:B------:R-:W-:Y:S08]  /*9be0*/  HMMA.16816.F32 R124, R28, R50.reuse, R124 ;  /* 0x000000321c7c723c */ /* 0x080ff0000000187c */
[C---:B------:R-:W-:Y:S08]  /*9bf0*/  HMMA.16816.F32 R128, R200.reuse, R50, R128 ;  /* 0x00000032c880723c */ /* 0x040ff00000001880 */
[-C--:B----4-:R-:W-:Y:S08]  /*9c00*/  HMMA.16816.F32 R132, R200, R52.reuse, R132 ;  /* 0x00000034c884723c */ /* 0x090ff00000001884 */
[C---:B------:R-:W-:Y:S08]  /*9c10*/  HMMA.16816.F32 R136, R28.reuse, R52, R136 ;  /* 0x000000341c88723c */ /* 0x040ff00000001888 */
[-C--:B------:R-:W-:Y:S08]  /*9c20*/  HMMA.16816.F32 R140, R28, R54.reuse, R140 ;  /* 0x000000361c8c723c */ /* 0x080ff0000000188c */
[C---:B------:R-:W-:Y:S08]  /*9c30*/  HMMA.16816.F32 R144, R200.reuse, R54, R144 ;  /* 0x00000036c890723c */ /* 0x040ff00000001890 */
[-C--:B------:R-:W-:Y:S08]  /*9c40*/  HMMA.16816.F32 R148, R200, R56.reuse, R148 ;  /* 0x00000038c894723c */ /* 0x080ff00000001894 */
[C---:B------:R-:W-:Y:S08]  /*9c50*/  HMMA.16816.F32 R152, R28.reuse, R56, R152 ;  /* 0x000000381c98723c */ /* 0x040ff00000001898 */
[-C--:B------:R-:W-:Y:S08]  /*9c60*/  HMMA.16816.F32 R156, R28, R58.reuse, R156 ;  /* 0x0000003a1c9c723c */ /* 0x080ff0000000189c */
[C---:B------:R-:W-:Y:S08]  /*9c70*/  HMMA.16816.F32 R160, R200.reuse, R58, R160 ;  /* 0x0000003ac8a0723c */ /* 0x040ff000000018a0 */
[-C--:B-1----:R-:W-:Y:S08]  /*9c80*/  HMMA.16816.F32 R192, R200, R4.reuse, R20 ;  /* 0x00000004c8c0723c */ /* 0x082ff00000001814 */
[C---:B------:R-:W-:Y:S07]  /*9c90*/  HMMA.16816.F32 R196, R28.reuse, R4, R32 ;  /* 0x000000041cc4723c */ /* 0x040fee0000001820 */
[----:B------:R-:W-:Y:S01]  /*9ca0*/  FADD.FTZ R4, R219, R11 ;  /* 0x0000000bdb047221 */ /* 0x000fe20000010000 */
[-C--:B------:R-:W-:Y:S04]  /*9cb0*/  HMMA.16816.F32 R164, R28, R6.reuse, R164 ;  /* 0x000000061ca4723c */ /* 0x080fe800000018a4 */
[----:B------:R-:W-:Y:S02]  /*9cc0*/  FADD.FTZ R8, R220, R4 ;  /* 0x00000004dc087221 */ /* 0x000fe40000010000 */
[----:B------:R-:W-:Y:S01]  /*9cd0*/  FADD.FTZ R5, R174, R3 ;  /* 0x00000003ae057221 */ /* 0x000fe20000010000 */
[----:B------:R-:W-:Y:S01]  /*9ce0*/  MOV R174, R2 ;  /* 0x0000000200ae7202 */ /* 0x000fe20000000f00 */
        /* <DEDUP_REMOVED lines=15> */
[----:B------:R-:W-:Y:S01]  /*9de0*/  STL [R1], R5 ;  /* 0x0000000501007387 */ /* 0x000fe20000100800 */
[----:B------:R-:W-:Y:S02]  /*9df0*/  FADD.FTZ R3, R208, R3 ;  /* 0x00000003d0037221 */ /* 0x000fe40000010000 */
[----:B------:R-:W-:Y:S02]  /*9e00*/  FADD.FTZ R4, R209, R4 ;  /* 0x00000004d1047221 */ /* 0x000fe40000010000 */
[----:B------:R-:W-:Y:S03]  /*9e10*/  FADD.FTZ R0, R61, R7 ;  /* 0x000000073d007221 */ /* 0x000fe60000010000 */
[----:B------:R-:W-:Y:S01]  /*9e20*/  STL [R1+0xc], R4 ;  /* 0x00000c0401007387 */ /* 0x000fe20000100800 */
[----:B------:R-:W-:Y:S03]  /*9e30*/  FADD.FTZ R0, R60, R0 ;  /* 0x000000003c007221 */ /* 0x000fe60000010000 */
[----:B------:R1:W-:Y:S04]  /*9e40*/  STL [R1+0x8], R3 ;  /* 0x0000080301007387 */ /* 0x0003e80000100800 */
[----:B------:R2:W-:Y:S01]  /*9e50*/  STL [R1+0x4], R0 ;  /* 0x0000040001007387 */ /* 0x0005e20000100800 */
[----:B-1----:R-:W-:Y:S02]  /*9e60*/  MOV R3, R172 ;  /* 0x000000ac00037202 */ /* 0x002fe40000000f00 */
[----:B--2---:R-:W-:Y:S01]  /*9e70*/  MOV R0, R173 ;  /* 0x000000ad00007202 */ /* 0x004fe20000000f00 */
[----:B------:R-:W-:-:S05]  /*9e80*/  @P1 BRA `(.L_x_112) ;  /* 0xffffc6c000001947 */ /* 0x000fca000383ffff */
.L_x_111:
[----:B-1----:R-:W2:Y:S04]  /*9e90*/  LDL.LU R6, [R1] ;  /* 0x0000000001067983 */ /* 0x002ea80000300800 */
[----:B------:R-:W3:Y:S04]  /*9ea0*/  LDL.LU R4, [R1+0xc] ;  /* 0x00000c0001047983 */ /* 0x000ee80000300800 */
[----:B------:R-:W4:Y:S04]  /*9eb0*/  LDL.LU R8, [R1+0x8] ;  /* 0x0000080001087983 */ /* 0x000f280000300800 */
[----:B------:R-:W4:Y:S01]  /*9ec0*/  LDL.LU R5, [R1+0x4] ;  /* 0x0000040001057983 */ /* 0x000f220000300800 */
[----:B------:R-:W-:-:S02]  /*9ed0*/  MOV R18, 0xff800000 ;  /* 0xff80000000127802 */ /* 0x000fc40000000f00 */
[----:B------:R-:W-:Y:S02]  /*9ee0*/  MOV R19, 0xff800000 ;  /* 0xff80000000137802 */ /* 0x000fe40000000f00 */
[----:B------:R-:W-:Y:S02]  /*9ef0*/  MOV R20, 0xff800000 ;  /* 0xff80000000147802 */ /* 0x000fe40000000f00 */
[----:B------:R-:W-:Y:S02]  /*9f00*/  MOV R21, 0xff800000 ;  /* 0xff80000000157802 */ /* 0x000fe40000000f00 */
[----:B------:R-:W-:Y:S01]  /*9f10*/  PLOP3.LUT P4, PT, PT, PT, PT, 0x8, 0x0 ;  /* 0x000000000000781c */ /* 0x000fe20003f8e170 */
[----:B--2---:R-:W1:Y:S04]  /*9f20*/  SHFL.BFLY PT, R11, R6, 0x2, 0x1f ;  /* 0x0c401f00060b7f89 */ /* 0x004e6800000e0000 */
[----:B---3--:R-:W2:Y:S04]  /*9f30*/  SHFL.BFLY PT, R9, R4, 0x2, 0x1f ;  /* 0x0c401f0004097f89 */ /* 0x008ea800000e0000 */
[----:B----4-:R-:W3:Y:S01]  /*9f40*/  SHFL.BFLY PT, R7, R8, 0x2, 0x1f ;  /* 0x0c401f0008077f89 */ /* 0x010ee200000e0000 */
[----:B-1----:R-:W-:-:S03]  /*9f50*/  FADD.FTZ R11, R11, R6 ;  /* 0x000000060b0b7221 */ /* 0x002fc60000010000 */
[----:B------:R-:W1:Y:S01]  /*9f60*/  SHFL.BFLY PT, R6, R5, 0x2, 0x1f ;  /* 0x0c401f0005067f89 */ /* 0x000e6200000e0000 */
[----:B--2---:R-:W-:-:S03]  /*9f70*/  FADD.FTZ R9, R9, R4 ;  /* 0x0000000409097221 */ /* 0x004fc60000010000 */
[----:B------:R-:W2:Y:S01]  /*9f80*/  SHFL.BFLY PT, R0, R11, 0x1, 0x1f ;  /* 0x0c201f000b007f89 */ /* 0x000ea200000e0000 */
[----:B---3--:R-:W-:-:S03]  /*9f90*/  FADD.FTZ R7, R7, R8 ;  /* 0x0000000807077221 */ /* 0x008fc60000010000 */
[----:B------:R-:W3:Y:S04]  /*9fa0*/  SHFL.BFLY PT, R4, R9, 0x1, 0x1f ;  /* 0x0c201f0009047f89 */ /* 0x000ee800000e0000 */
[----:B------:R-:W4:Y:S01]  /*9fb0*/  SHFL.BFLY PT, R3, R7, 0x1, 0x1f ;  /* 0x0c201f0007037f89 */ /* 0x000f2200000e0000 */
[----:B-1----:R-:W-:Y:S02]  /*9fc0*/  FADD.FTZ R6, R6, R5 ;  /* 0x0000000506067221 */ /* 0x002fe40000010000 */
[----:B--2---:R-:W-:-:S03]  /*9fd0*/  FADD.FTZ R11, R11, R0 ;  /* 0x000000000b0b7221 */ /* 0x004fc60000010000 */
[----:B------:R-:W1:Y:S01]  /*9fe0*/  SHFL.BFLY PT, R5, R6, 0x1, 0x1f ;  /* 0x0c201f0006057f89 */ /* 0x000e6200000e0000 */
[----:B------:R-:W-:Y:S01]  /*9ff0*/  MOV R0, RZ ;  /* 0x000000ff00007202 */ /* 0x000fe20000000f00 */
[----:B---3--:R-:W-:Y:S01]  /*a000*/  FADD.FTZ R9, R9, R4 ;  /* 0x0000000409097221 */ /* 0x008fe20000010000 */
[----:B------:R-:W-:Y:S02]  /*a010*/  FSETP.NE.FTZ.AND P3, PT, R11, RZ, PT ;  /* 0x000000ff0b00720b */ /* 0x000fe40003f75000 */
[----:B------:R-:W-:Y:S01]  /*a020*/  MOV R4, RZ ;  /* 0x000000ff00047202 */ /* 0x000fe20000000f00 */
[----:B----4-:R-:W-:Y:S01]  /*a030*/  FADD.FTZ R7, R7, R3 ;  /* 0x0000000307077221 */ /* 0x010fe20000010000 */
[----:B------:R-:W-:Y:S02]  /*a040*/  FSETP.NE.FTZ.AND P2, PT, R9, RZ, PT ;  /* 0x000000ff0900720b */ /* 0x000fe40003f55000 */
[----:B------:R-:W-:Y:S02]  /*a050*/  MOV R3, RZ ;  /* 0x000000ff00037202 */ /* 0x000fe40000000f00 */
[----:B------:R-:W-:-:S05]  /*a060*/  FSETP.NE.FTZ.AND P1, PT, R7, RZ, PT ;  /* 0x000000ff0700720b */ /* 0x000fca0003f35000 */
[----:B------:R-:W2:Y:S01]  /*a070*/  @P3 MUFU.RCP R0, R11 ;  /* 0x0000000b00003308 */ /* 0x000ea20000001000 */
[----:B-1----:R-:W-:-:S07]  /*a080*/  FADD.FTZ R6, R5, R6 ;  /* 0x0000000605067221 */ /* 0x002fce0000010000 */
[----:B------:R-:W1:Y:S01]  /*a090*/  @P1 MUFU.RCP R3, R7 ;  /* 0x0000000700031308 */ /* 0x000e620000001000 */
[----:B------:R-:W-:Y:S01]  /*a0a0*/  FSETP.NE.FTZ.AND P0, PT, R6, RZ, PT ;  /* 0x000000ff0600720b */ /* 0x000fe20003f15000 */
[----:B--2---:R-:W-:-:S06]  /*a0b0*/  FMUL.FTZ R180, R0, R180 ;  /* 0x000000b400b47220 */ /* 0x004fcc0000410000 */
[----:B------:R-:W2:Y:S01]  /*a0c0*/  @P2 MUFU.RCP R4, R9 ;  /* 0x0000000900042308 */ /* 0x000ea20000001000 */
[C---:B------:R-:W-:Y:S02]  /*a0d0*/  FMUL.FTZ R181, R0.reuse, R181 ;  /* 0x000000b500b57220 */ /* 0x040fe40000410000 */
[C---:B------:R-:W-:Y:S02]  /*a0e0*/  FMUL.FTZ R188, R0.reuse, R188 ;  /* 0x000000bc00bc7220 */ /* 0x040fe40000410000 */
[C---:B------:R-:W-:Y:S02]  /*a0f0*/  FMUL.FTZ R189, R0.reuse, R189 ;  /* 0x000000bd00bd7220 */ /* 0x040fe40000410000 */
[C---:B------:R-:W-:Y:S01]  /*a100*/  FMUL.FTZ R68, R0.reuse, R68 ;  /* 0x0000004400447220 */ /* 0x040fe20000410000 */
[----:B------:R-:W-:Y:S01]  /*a110*/  @P3 MUFU.LG2 R11, R11 ;  /* 0x0000000b000b3308 */ /* 0x000fe20000000c00 */
[C---:B------:R-:W-:Y:S01]  /*a120*/  FMUL.FTZ R69, R0.reuse, R69 ;  /* 0x0000004500457220 */ /* 0x040fe20000410000 */
[----:B------:R-:W-:Y:S01]  /*a130*/  @P0 MOV R8, 0x3f317218 ;  /* 0x3f31721800080802 */ /* 0x000fe20000000f00 */
[----:B------:R-:W-:-:S02]  /*a140*/  FMUL.FTZ R80, R0, R80 ;  /* 0x0000005000507220 */ /* 0x000fc40000410000 */
[C---:B------:R-:W-:Y:S02]  /*a150*/  FMUL.FTZ R81, R0.reuse, R81 ;  /* 0x0000005100517220 */ /* 0x040fe40000410000 */
[C---:B------:R-:W-:Y:S01]  /*a160*/  FMUL.FTZ R84, R0.reuse, R84 ;  /* 0x0000005400547220 */ /* 0x040fe20000410000 */
[----:B------:R-:W-:Y:S01]  /*a170*/  @P2 MUFU.LG2 R9, R9 ;  /* 0x0000000900092308 */ /* 0x000fe20000000c00 */
[C---:B------:R-:W-:Y:S02]  /*a180*/  FMUL.FTZ R85, R0.reuse, R85 ;  /* 0x0000005500557220 */ /* 0x040fe40000410000 */
[C---:B------:R-:W-:Y:S02]  /*a190*/  FMUL.FTZ R96, R0.reuse, R96 ;  /* 0x0000006000607220 */ /* 0x040fe40000410000 */
[C---:B------:R-:W-:Y:S02]  /*a1a0*/  FMUL.FTZ R97, R0.reuse, R97 ;  /* 0x0000006100617220 */ /* 0x040fe40000410000 */
[C---:B------:R-:W-:Y:S01]  /*a1b0*/  FMUL.FTZ R100, R0.reuse, R100 ;  /* 0x0000006400647220 */ /* 0x040fe20000410000 */
[----:B------:R-:W-:Y:S01]  /*a1c0*/  @P1 MUFU.LG2 R7, R7 ;  /* 0x0000000700071308 */ /* 0x000fe20000000c00 */
        /* <DEDUP_REMOVED lines=18> */
[----:B------:R-:W-:Y:S01]  /*a2f0*/  FMUL.FTZ R201, R0, R201 ;  /* 0x000000c900c97220 */ /* 0x000fe20000410000 */
[----:B------:R-:W-:Y:S01]  /*a300*/  MOV R0, RZ ;  /* 0x000000ff00007202 */ /* 0x000fe20000000f00 */
[----:B-1----:R-:W-:-:S02]  /*a310*/  FMUL.FTZ R176, R3, R176 ;  /* 0x000000b003b07220 */ /* 0x002fc40000410000 */
[C---:B------:R-:W-:Y:S02]  /*a320*/  FMUL.FTZ R177, R3.reuse, R177 ;  /* 0x000000b103b17220 */ /* 0x040fe40000410000 */
[C---:B------:R-:W-:Y:S01]  /*a330*/  FMUL.FTZ R184, R3.reuse, R184 ;  /* 0x000000b803b87220 */ /* 0x040fe20000410000 */
[----:B------:R-:W1:Y:S01]  /*a340*/  @P0 MUFU.RCP R0, R6 ;  /* 0x0000000600000308 */ /* 0x000e620000001000 */
[C---:B------:R-:W-:Y:S02]  /*a350*/  FMUL.FTZ R185, R3.reuse, R185 ;  /* 0x000000b903b97220 */ /* 0x040fe40000410000 */
[C---:B------:R-:W-:Y:S02]  /*a360*/  FMUL.FTZ R72, R3.reuse, R72 ;  /* 0x0000004803487220 */ /* 0x040fe40000410000 */
[C---:B------:R-:W-:Y:S02]  /*a370*/  FMUL.FTZ R73, R3.reuse, R73 ;  /* 0x0000004903497220 */ /* 0x040fe40000410000 */
[C---:B------:R-:W-:Y:S01]  /*a380*/  FMUL.FTZ R76, R3.reuse, R76 ;  /* 0x0000004c034c7220 */ /* 0x040fe20000410000 */
[----:B------:R-:W3:Y:S01]  /*a390*/  @P0 MUFU.LG2 R6, R6 ;  /* 0x0000000600060308 */ /* 0x000ee20000000c00 */
        /* <DEDUP_REMOVED lines=25> */
[----:B------:R-:W-:Y:S01]  /*a530*/  @P2 MOV R3, 0x3f317218 ;  /* 0x3f31721800032802 */ /* 0x000fe20000000f00 */
[----:B--2---:R-:W-:-:S02]  /*a540*/  FMUL.FTZ R182, R4, R182 ;  /* 0x000000b604b67220 */ /* 0x004fc40000410000 */
        /* <DEDUP_REMOVED lines=30> */
[----:B------:R-:W-:Y:S01]  /*a730*/  FMUL.FTZ R203, R4, R203 ;  /* 0x000000cb04cb7220 */ /* 0x000fe20000410000 */
[----:B------:R-:W-:Y:S01]  /*a740*/  @P3 MOV R4, 0x3f317218 ;  /* 0x3f31721800043802 */ /* 0x000fe20000000f00 */
[C---:B-1----:R-:W-:Y:S02]  /*a750*/  FMUL.FTZ R178, R0.reuse, R178 ;  /* 0x000000b200b27220 */ /* 0x042fe40000410000 */
        /* <DEDUP_REMOVED lines=30> */
[----:B------:R-:W-:Y:S01]  /*a940*/  FMUL.FTZ R167, R0, R167 ;  /* 0x000000a700a77220 */ /* 0x000fe20000410000 */
[----:B------:R-:W-:Y:S01]  /*a950*/  @P1 MOV R0, 0x3f317218 ;  /* 0x3f31721800001802 */ /* 0x000fe20000000f00 */
[----:B------:R-:W-:Y:S02]  /*a960*/  @P2 FMUL.FTZ R5, R3, c[0x0][0x2d0] ;  /* 0x0000b40003052a20 */ /* 0x000fe40000410000 */
[----:B------:R-:W-:Y:S02]  /*a970*/  @P3 FMUL.FTZ R10, R4, c[0x0][0x2d0] ;  /* 0x0000b400040a3a20 */ /* 0x000fe40000410000 */
[----:B------:R-:W-:-:S02]  /*a980*/  @P1 FMUL.FTZ R3, R0, c[0x0][0x2d0] ;  /* 0x0000b40000031a20 */ /* 0x000fc40000410000 */
[----:B------:R-:W-:Y:S02]  /*a990*/  @P3 FMUL.FTZ R11, R11, 0.69314718246459960938 ;  /* 0x3f3172180b0b3820 */ /* 0x000fe40000410000 */
[----:B------:R-:W-:Y:S02]  /*a9a0*/  @P2 FMUL.FTZ R9, R9, 0.69314718246459960938 ;  /* 0x3f31721809092820 */ /* 0x000fe40000410000 */
[----:B------:R-:W-:Y:S02]  /*a9b0*/  @P1 FMUL.FTZ R7, R7, 0.69314718246459960938 ;  /* 0x3f31721807071820 */ /* 0x000fe40000410000 */
[----:B---3--:R-:W-:Y:S02]  /*a9c0*/  @P0 FMUL.FTZ R4, R6, 0.69314718246459960938 ;  /* 0x3f31721806040820 */ /* 0x008fe40000410000 */
[----:B------:R-:W-:Y:S02]  /*a9d0*/  @P0 FMUL.FTZ R0, R8, c[0x0][0x2d0] ;  /* 0x0000b40008000a20 */ /* 0x000fe40000410000 */
[----:B------:R-:W-:-:S02]  /*a9e0*/  @P3 FFMA.FTZ R18, R10, R173, R11 ;  /* 0x000000ad0a123223 */ /* 0x000fc4000001000b */
[----:B------:R-:W-:Y:S02]  /*a9f0*/  @P2 FFMA.FTZ R19, R5, R172, R9 ;  /* 0x000000ac05132223 */ /* 0x000fe40000010009 */
[----:B------:R-:W-:Y:S02]  /*aa00*/  @P1 FFMA.FTZ R20, R3, R171, R7 ;  /* 0x000000ab03141223 */ /* 0x000fe40000010007 */
[----:B------:R-:W-:Y:S02]  /*aa10*/  @P0 FFMA.FTZ R21, R0, R2, R4 ;  /* 0x0000000200150223 */ /* 0x000fe40000010004 */
.L_x_95:
[----:B------:R-:W-:Y:S05]  /*aa20*/  @P4 BRA `(.L_x_113) ;  /* 0x0000209000004947 */ /* 0x000fea0003800000 */
[----:B------:R-:W1:Y:S01]  /*aa30*/  S2R R16, SR_TID.X ;  /* 0x0000000000107919 */ /* 0x000e620000002100 */
[----:B------:R-:W-:Y:S01]  /*aa40*/  ULDC.64 UR4, c[0x0][0x4d0] ;  /* 0x0001340000047ab9 */ /* 0x000fe20000000a00 */
[----:B------:R-:W-:Y:S01]  /*aa50*/  IMAD R4, RZ, RZ, -UR11 ;  /* 0x8000000bff047e24 */ /* 0x000fe2000f8e02ff */
[----:B------:R-:W-:Y:S01]  /*aa60*/  UIMAD.WIDE.U32 UR8, UR11, UR4, URZ ;  /* 0x000000040b0872a5 */ /* 0x000fe2000f8e003f */
[----:B------:R-:W2:Y:S01]  /*aa70*/  S2R R11, SR_CTAID.Y ;  /* 0x00000000000b7919 */ /* 0x000ea20000002600 */
[----:B------:R-:W-:Y:S01]  /*aa80*/  USHF.R.S32.HI UR6, URZ, 0x1f, UR11 ;  /* 0x0000001f3f067899 */ /* 0x000fe2000801140b */
[----:B------:R-:W-:Y:S01]  /*aa90*/  MOV R24, c[0x0][0x4e8] ;  /* 0x00013a0000187a02 */ /* 0x000fe20000000f00 */
[----:B------:R-:W-:Y:S01]  /*aaa0*/  BSSY B0, `(.L_x_114) ;  /* 0x00000db000007945 */ /* 0x000fe20003800000 */
[----:B------:R-:W3:Y:S01]  /*aab0*/  S2R R9, SR_CTAID.Z ;  /* 0x0000000000097919 */ /* 0x000ee20000002700 */
[----:B------:R-:W-:Y:S01]  /*aac0*/  IMAD.U32 R3, RZ, RZ, UR9 ;  /* 0x00000009ff037e24 */ /* 0x000fe2000f8e00ff */
[----:B------:R-:W-:Y:S01]  /*aad0*/  UIMAD UR7, UR6, UR4, URZ ;  /* 0x00000004060772a4 */ /* 0x000fe2000f8e023f */
[----:B------:R-:W-:Y:S01]  /*aae0*/  IMAD.U32 R2, RZ, RZ, UR8 ;  /* 0x00000008ff027e24 */ /* 0x000fe2000f8e00ff */
[----:B------:R-:W4:Y:S04]  /*aaf0*/  S2R R15, SR_CTAID.X ;  /* 0x00000000000f7919 */ /* 0x000f280000002500 */
[----:B------:R-:W-:Y:S01]  /*ab00*/  BAR.SYNC.DEFER_BLOCKING 0x1, 0x80 ;  /* 0x0042000000007b1d */ /* 0x000fe20000010000 */
[----:B------:R-:W-:Y:S01]  /*ab10*/  UIMAD UR5, UR11, UR5, UR7 ;  /* 0x000000050b0572a4 */ /* 0x000fe2000f8e0207 */
[C---:B------:R-:W-:Y:S01]  /*ab20*/  ISETP.NE.AND P0, PT, R24.reuse, 0x1, PT ;  /* 0x000000011800780c */ /* 0x040fe20003f05270 */
[----:B------:R-:W-:-:S02]  /*ab30*/  IMAD R24, R24, c[0x0][0x388], RZ ;  /* 0x0000e20018187a24 */ /* 0x000fc400078e02ff */
[----:B------:R-:W-:Y:S01]  /*ab40*/  UIADD3 UR5, UR9, UR5, URZ ;  /* 0x0000000509057290 */ /* 0x000fe2000fffe03f */
[----:B-1----:R-:W-:-:S05]  /*ab50*/  SHF.R.S32.HI R6, RZ, 0x1f, R16 ;  /* 0x0000001fff067819 */ /* 0x002fca0000011410 */
[----:B------:R-:W-:Y:S01]  /*ab60*/  IMAD.U32 R5, RZ, RZ, UR5 ;  /* 0x00000005ff057e24 */ /* 0x000fe2000f8e00ff */
[-C--:B------:R-:W-:Y:S01]  /*ab70*/  LEA.HI R0, R6, R16.reuse, RZ, 0x2 ;  /* 0x0000001006007211 */ /* 0x080fe200078f10ff */
[----:B--2---:R-:W-:Y:S01]  /*ab80*/  IMAD R12, R4, c[0x0][0x550], R11 ;  /* 0x00015400040c7a24 */ /* 0x004fe200078e020b */
[-C--:B------:R-:W-:Y:S01]  /*ab90*/  LEA.HI R6, R6, R16.reuse, RZ, 0x5 ;  /* 0x0000001006067211 */ /* 0x080fe200078f28ff */
[----:B------:R-:W-:Y:S01]  /*aba0*/  IMAD.MOV.U32 R4, RZ, RZ, R2 ;  /* 0x000000ffff047224 */ /* 0x000fe200078e0002 */
[----:B------:R-:W-:Y:S01]  /*abb0*/  LOP3.LUT R0, R0, 0xfffffffc, RZ, 0xc0, !PT ;  /* 0xfffffffc00007812 */ /* 0x000fe200078ec0ff */
[----:B------:R-:W-:Y:S01]  /*abc0*/  ULDC.64 UR4, c[0x0][0x438] ;  /* 0x00010e0000047ab9 */ /* 0x000fe20000000a00 */
[----:B------:R-:W-:Y:S01]  /*abd0*/  LOP3.LUT R7, R6, 0xffffffe0, RZ, 0xc0, !PT ;  /* 0xffffffe006077812 */ /* 0x000fe200078ec0ff */
[----:B------:R-:W-:Y:S01]  /*abe0*/  UIMAD UR6, UR6, UR4, URZ ;  /* 0x00000004060672a4 */ /* 0x000fe2000f8e023f */
[----:B------:R-:W-:Y:S01]  /*abf0*/  IADD3 R0, -R0, R16, RZ ;  /* 0x0000001000007210 */ /* 0x000fe20007ffe1ff */
[----:B------:R-:W-:Y:S01]  /*ac00*/  UIMAD.WIDE.U32 UR8, UR11, UR4, URZ ;  /* 0x000000040b0872a5 */ /* 0x000fe2000f8e003f */
[--C-:B------:R-:W-:Y:S01]  /*ac10*/  SHF.R.S32.HI R8, RZ, 0x5, R6.reuse ;  /* 0x00000005ff087819 */ /* 0x100fe20000011406 */
[----:B------:R-:W-:Y:S01]  /*ac20*/  IMAD.IADD R16, R16, 0x1, -R7 ;  /* 0x0000000110107824 */ /* 0x000fe200078e0a07 */
[----:B------:R-:W-:Y:S01]  /*ac30*/  LEA.HI R3, R0, R0, RZ, 0x1 ;  /* 0x0000000000037211 */ /* 0x000fe200078f08ff */
[----:B------:R-:W-:Y:S01]  /*ac40*/  UIMAD UR4, UR11, UR5, UR6 ;  /* 0x000000050b0472a4 */ /* 0x000fe2000f8e0206 */
[----:B------:R-:W-:Y:S01]  /*ac50*/  SHF.R.S32.HI R2, RZ, 0x1f, R6 ;  /* 0x0000001fff027819 */ /* 0x000fe20000011406 */
[----:B---3--:R-:W-:Y:S01]  /*ac60*/  IMAD.WIDE.U32 R4, R9, c[0x0][0x4d8], R4 ;  /* 0x0001360009047a25 */ /* 0x008fe200078e0004 */
[----:B------:R-:W-:Y:S01]  /*ac70*/  LOP3.LUT R7, R3, 0x1ffffffe, RZ, 0xc0, !PT ;  /* 0x1ffffffe03077812 */ /* 0x000fe200078ec0ff */
[----:B------:R-:W-:Y:S01]  /*ac80*/  UIADD3 UR4, UR9, UR4, URZ ;  /* 0x0000000409047290 */ /* 0x000fe2000fffe03f */
[----:B------:R-:W-:-:S02]  /*ac90*/  LEA.HI R2, R2, R8, RZ, 0x2 ;  /* 0x0000000802027211 */ /* 0x000fc400078f10ff */
[----:B------:R-:W-:Y:S01]  /*aca0*/  IADD3 R7, R0, -R7, RZ ;  /* 0x8000000700077210 */ /* 0x000fe20007ffe0ff */
[----:B------:R-:W-:Y:S01]  /*acb0*/  IMAD.SHL.U32 R0, R3, 0x20, RZ ;  /* 0x0000002003007824 */ /* 0x000fe200078e00ff */
[----:B------:R-:W-:Y:S02]  /*acc0*/  SHF.R.S32.HI R3, RZ, 0x1f, R16 ;  /* 0x0000001fff037819 */ /* 0x000fe40000011410 */
[----:B------:R-:W-:Y:S02]  /*acd0*/  LOP3.LUT R2, R2, 0xffffffc, RZ, 0xc0, !PT ;  /* 0x0ffffffc02027812 */ /* 0x000fe400078ec0ff */
[----:B------:R-:W-:Y:S01]  /*ace0*/  LEA.HI R17, R3, R16, RZ, 0x2 ;  /* 0x0000001003117211 */ /* 0x000fe200078f10ff */
[----:B------:R-:W-:Y:S01]  /*acf0*/  IMAD.U32 R3, RZ, RZ, UR9 ;  /* 0x00000009ff037e24 */ /* 0x000fe2000f8e00ff */
[----:B------:R-:W-:Y:S01]  /*ad00*/  LOP3.LUT R0, R0, 0xffffffc0, RZ, 0xc0, !PT ;  /* 0xffffffc000007812 */ /* 0x000fe200078ec0ff */
[----:B------:R-:W-:Y:S01]  /*ad10*/  IMAD.IADD R8, R8, 0x1, -R2 ;  /* 0x0000000108087824 */ /* 0x000fe200078e0a02 */
[----:B------:R-:W-:Y:S01]  /*ad20*/  SHF.R.S32.HI R6, RZ, 0x2, R17 ;  /* 0x00000002ff067819 */ /* 0x000fe20000011411 */
[----:B------:R-:W-:Y:S01]  /*ad30*/  IMAD.U32 R2, RZ, RZ, UR8 ;  /* 0x00000008ff027e24 */ /* 0x000fe2000f8e00ff */
[----:B------:R-:W-:Y:S01]  /*ad40*/  SHF.R.S32.HI R10, RZ, 0x1f, R9 ;  /* 0x0000001fff0a7819 */ /* 0x000fe20000011409 */
[----:B------:R-:W-:Y:S01]  /*ad50*/  IMAD R7, R7, 0x8, R0 ;  /* 0x0000000807077824 */ /* 0x000fe200078e0200 */
[----:B------:R-:W-:Y:S01]  /*ad60*/  MOV R3, UR4 ;  /* 0x0000000400037c02 */ /* 0x000fe20008000f00 */
[----:B------:R-:W-:Y:S01]  /*ad70*/  IMAD R14, R8, 0x10, R6 ;  /* 0x00000010080e7824 */ /* 0x000fe200078e0206 */
[----:B------:R-:W-:Y:S01]  /*ad80*/  LOP3.LUT P1, RZ, R16, 0x3, RZ, 0xc0, !PT ;  /* 0x0000000310ff7812 */ /* 0x000fe2000782c0ff */
[----:B------:R-:W-:-:S02]  /*ad90*/  IMAD R0, R10, c[0x0][0x4d8], RZ ;  /* 0x000136000a007a24 */ /* 0x000fc400078e02ff */
[----:B------:R-:W-:Y:S01]  /*ada0*/  IMAD R6, R10, c[0x0][0x440], RZ ;  /* 0x000110000a067a24 */ /* 0x000fe200078e02ff */
[----:B------:R-:W-:Y:S01]  /*adb0*/  IADD3 R8, R14, R7, RZ ;  /* 0x000000070e087210 */ /* 0x000fe20007ffe0ff */
[C---:B------:R-:W-:Y:S02]  /*adc0*/  IMAD R0, R9.reuse, c[0x0][0x4dc], R0 ;  /* 0x0001370009007a24 */ /* 0x040fe400078e0200 */
[----:B------:R-:W-:Y:S02]  /*add0*/  IMAD R6, R9, c[0x0][0x444], R6 ;  /* 0x0001110009067a24 */ /* 0x000fe400078e0206 */
[----:B----4-:R-:W-:Y:S02]  /*ade0*/  IMAD R8, R15, 0x80, R8 ;  /* 0x000000800f087824 */ /* 0x010fe400078e0208 */
[----:B------:R-:W-:-:S04]  /*adf0*/  IMAD.WIDE.U32 R2, R9, c[0x0][0x440], R2 ;  /* 0x0001100009027a25 */ /* 0x000fc800078e0002 */
[----:B------:R-:W-:-:S04]  /*ae00*/  @P0 IMAD.HI.U32 R11, R8, c[0x0][0x4ec], RZ ;  /* 0x00013b00080b0a27 */ /* 0x000fc800078e00ff */
[----:B------:R-:W-:Y:S01]  /*ae10*/  IMAD.IADD R5, R5, 0x1, R0 ;  /* 0x0000000105057824 */ /* 0x000fe200078e0200 */
[----:B------:R-:W-:Y:S01]  /*ae20*/  SHF.R.S32.HI R0, RZ, 0x1f, R12 ;  /* 0x0000001fff007819 */ /* 0x000fe2000001140c */
[----:B------:R-:W-:Y:S01]  /*ae30*/  IMAD.IADD R3, R3, 0x1, R6 ;  /* 0x0000000103037824 */ /* 0x000fe200078e0206 */
[----:B------:R-:W-:Y:S01]  /*ae40*/  MOV R6, R8 ;  /* 0x0000000800067202 */ /* 0x000fe20000000f00 */
[----:B------:R-:W-:Y:S01]  /*ae50*/  @P0 IMAD.HI.U32 R10, R8, c[0x0][0x4ec], RZ ;  /* 0x00013b00080a0a27 */ /* 0x000fe200078e00ff */
[----:B------:R-:W-:-:S03]  /*ae60*/  @P0 SHF.R.U32.HI R6, RZ, c[0x0][0x4f0], R11 ;  /* 0x00013c00ff060a19 */ /* 0x000fc6000001160b */
[----:B------:R-:W-:Y:S01]  /*ae70*/  IMAD.MOV.U32 R7, RZ, RZ, R8 ;  /* 0x000000ffff077224 */ /* 0x000fe200078e0008 */
[----:B------:R-:W-:Y:S01]  /*ae80*/  @P0 SHF.R.U32.HI R7, RZ, c[0x0][0x4f0], R10 ;  /* 0x00013c00ff070a19 */ /* 0x000fe2000001160a */
[C---:B------:R-:W-:Y:S02]  /*ae90*/  IMAD R9, R0.reuse, c[0x0][0x448], RZ ;  /* 0x0001120000097a24 */ /* 0x040fe400078e02ff */
[----:B------:R-:W-:Y:S02]  /*aea0*/  IMAD R0, R0, c[0x0][0x4e0], RZ ;  /* 0x0001380000007a24 */ /* 0x000fe400078e02ff */
[----:B------:R-:W-:Y:S02]  /*aeb0*/  IMAD.MOV R10, RZ, RZ, -R6 ;  /* 0x000000ffff0a7224 */ /* 0x000fe400078e0a06 */
[C---:B------:R-:W-:Y:S01]  /*aec0*/  IMAD R11, R12.reuse, c[0x0][0x44c], R9 ;  /* 0x000113000c0b7a24 */ /* 0x040fe200078e0209 */
[----:B------:R-:W-:Y:S01]  /*aed0*/  SHF.R.S32.HI R9, RZ, 0x1f, R7 ;  /* 0x0000001fff097819 */ /* 0x000fe20000011407 */
[----:B------:R-:W-:-:S02]  /*aee0*/  IMAD R13, R12, c[0x0][0x4e4], R0 ;  /* 0x000139000c0d7a24 */ /* 0x000fc400078e0200 */
[----:B------:R-:W-:-:S04]  /*aef0*/  IMAD.WIDE.U32 R4, R12, c[0x0][0x4e0], R4 ;  /* 0x000138000c047a25 */ /* 0x000fc800078e0004 */
[----:B------:R-:W-:Y:S01]  /*af00*/  IMAD R0, R10, c[0x0][0x4e8], R8 ;  /* 0x00013a000a007a24 */ /* 0x000fe200078e0208 */
[----:B------:R-:W-:Y:S01]  /*af10*/  SHF.R.S32.HI R10, RZ, 0x1f, R6 ;  /* 0x0000001fff0a7819 */ /* 0x000fe20000011406 */
[----:B------:R-:W-:Y:S01]  /*af20*/  IMAD R9, R9, c[0x0][0x430], RZ ;  /* 0x00010c0009097a24 */ /* 0x000fe200078e02ff */
[----:B------:R-:W-:Y:S01]  /*af30*/  IADD3 R4, P0, R6, R4, RZ ;  /* 0x0000000406047210 */ /* 0x000fe20007f1e0ff */
[----:B------:R-:W-:Y:S01]  /*af40*/  IMAD.WIDE.U32 R2, R12, c[0x0][0x448], R2 ;  /* 0x000112000c027a25 */ /* 0x000fe200078e0002 */
[----:B------:R-:W-:Y:S02]  /*af50*/  SHF.R.S32.HI R6, RZ, 0x1f, R0 ;  /* 0x0000001fff067819 */ /* 0x000fe40000011400 */
[----:B------:R-:W-:Y:S01]  /*af60*/  IADD3.X R5, R10, R5, R13, P0, !PT ;  /* 0x000000050a057210 */ /* 0x000fe200007fe40d */
[----:B------:R-:W-:Y:S01]  /*af70*/  IMAD R10, R7, c[0x0][0x434], R9 ;  /* 0x00010d00070a7a24 */ /* 0x000fe200078e0209 */
[----:B------:R-:W-:Y:S01]  /*af80*/  IADD3 R3, R3, R11, RZ ;  /* 0x0000000b03037210 */ /* 0x000fe20007ffe0ff */
[----:B------:R-:W-:-:S02]  /*af90*/  IMAD R9, R6, c[0x0][0x4c8], RZ ;  /* 0x0001320006097a24 */ /* 0x000fc400078e02ff */
[----:B------:R-:W-:Y:S02]  /*afa0*/  IMAD.MOV R6, RZ, RZ, -R7 ;  /* 0x000000ffff067224 */ /* 0x000fe400078e0a07 */
[----:B------:R-:W-:-:S04]  /*afb0*/  IMAD.WIDE.U32 R4, R0, c[0x0][0x4c8], R4 ;  /* 0x0001320000047a25 */ /* 0x000fc800078e0004 */
[----:B------:R-:W-:Y:S02]  /*afc0*/  IMAD R0, R0, c[0x0][0x4cc], R9 ;  /* 0x0001330000007a24 */ /* 0x000fe400078e0209 */
[----:B------:R-:W-:Y:S01]  /*afd0*/  IMAD R13, R6, c[0x0][0x4e8], R8 ;  /* 0x00013a00060d7a24 */ /* 0x000fe200078e0208 */
[C---:B------:R-:W-:Y:S01]  /*afe0*/  LEA R6, P0, R4.reuse, c[0x0][0x4a8], 0x2 ;  /* 0x00012a0004067a11 */ /* 0x040fe200078010ff */
[----:B------:R-:W-:Y:S01]  /*aff0*/  IMAD.WIDE.U32 R2, R7, c[0x0][0x430], R2 ;  /* 0x00010c0007027a25 */ /* 0x000fe200078e0002 */
[----:B------:R-:W-:Y:S02]  /*b000*/  IADD3 R0, R5, R0, RZ ;  /* 0x0000000005007210 */ /* 0x000fe40007ffe0ff */
[----:B------:R-:W-:Y:S01]  /*b010*/  SHF.R.S32.HI R7, RZ, 0x1f, R13 ;  /* 0x0000001fff077819 */ /* 0x000fe2000001140d */
[----:B------:R-:W-:Y:S01]  /*b020*/  IMAD.IADD R3, R3, 0x1, R10 ;  /* 0x0000000103037824 */ /* 0x000fe200078e020a */
[----:B------:R-:W-:Y:S01]  /*b030*/  LEA.HI.X R0, R4, c[0x0][0x4ac], R0, 0x2, P0 ;  /* 0x00012b0004007a11 */ /* 0x000fe200000f1400 */
[----:B------:R-:W-:Y:S01]  /*b040*/  IMAD R12, R15, 0x80, R14 ;  /* 0x000000800f0c7824 */ /* 0x000fe200078e020e */
[----:B------:R-:W-:Y:S01]  /*b050*/  SHFL.IDX PT, R4, R6, RZ, 0x1c1f ;  /* 0x001c1fff06047589 */ /* 0x000fe200000e0000 */
[----:B------:R-:W-:-:S02]  /*b060*/  IMAD R7, R7, c[0x0][0x428], RZ ;  /* 0x00010a0007077a24 */ /* 0x000fc400078e02ff */
[C---:B------:R-:W-:Y:S01]  /*b070*/  IMAD.WIDE.U32 R2, R13.reuse, c[0x0][0x428], R2 ;  /* 0x00010a000d027a25 */ /* 0x040fe200078e0002 */
[----:B------:R-:W1:Y:S01]  /*b080*/  SHFL.IDX PT, R5, R0, RZ, 0x1c1f ;  /* 0x001c1fff00057589 */ /* 0x000e6200000e0000 */
[C---:B------:R-:W-:Y:S02]  /*b090*/  IADD3 R14, R12.reuse, 0x40, RZ ;  /* 0x000000400c0e7810 */ /* 0x040fe40007ffe0ff */
[----:B------:R-:W-:Y:S01]  /*b0a0*/  IMAD R15, R13, c[0x0][0x42c], R7 ;  /* 0x00010b000d0f7a24 */ /* 0x000fe200078e0207 */
[----:B------:R-:W-:Y:S01]  /*b0b0*/  SHFL.IDX PT, R10, R6, 0x1, 0x1c1f ;  /* 0x003c1f00060a7f89 */ /* 0x000fe200000e0000 */
[C---:B------:R-:W-:Y:S02]  /*b0c0*/  IADD3 R13, R12.reuse, 0x48, RZ ;  /* 0x000000480c0d7810 */ /* 0x040fe40007ffe0ff */
[-C--:B------:R-:W-:Y:S01]  /*b0d0*/  ISETP.GE.OR P4, PT, R12, R24.reuse, P1 ;  /* 0x000000180c00720c */ /* 0x080fe20000f86670 */
[----:B------:R-:W2:Y:S01]  /*b0e0*/  SHFL.IDX PT, R11, R0, 0x1, 0x1c1f ;  /* 0x003c1f00000b7f89 */ /* 0x000ea200000e0000 */
[-C--:B------:R-:W-:Y:S01]  /*b0f0*/  ISETP.GE.OR P2, PT, R14, R24.reuse, P1 ;  /* 0x000000180e00720c */ /* 0x080fe20000f46670 */
[----:B------:R-:W-:Y:S01]  /*b100*/  IMAD.IADD R3, R3, 0x1, R15 ;  /* 0x0000000103037824 */ /* 0x000fe200078e020f */
[----:B------:R-:W-:Y:S01]  /*b110*/  LEA R23, P0, R2, c[0x0][0x400], 0x2 ;  /* 0x0001000002177a11 */ /* 0x000fe200078010ff */
[----:B------:R-:W-:Y:S01]  /*b120*/  SHFL.IDX PT, R8, R6, 0x2, 0x1c1f ;  /* 0x005c1f0006087f89 */ /* 0x000fe200000e0000 */
[----:B------:R-:W-:-:S02]  /*b130*/  ISETP.GE.AND P5, PT, R14, R24, PT ;  /* 0x000000180e00720c */ /* 0x000fc40003fa6270 */
[----:B------:R-:W-:Y:S01]  /*b140*/  LEA.HI.X R22, R2, c[0x0][0x404], R3, 0x2, P0 ;  /* 0x0001010002167a11 */ /* 0x000fe200000f1403 */
[----:B------:R-:W3:Y:S01]  /*b150*/  SHFL.IDX PT, R9, R0, 0x2, 0x1c1f ;  /* 0x005c1f0000097f89 */ /* 0x000ee200000e0000 */
[----:B------:R-:W-:-:S03]  /*b160*/  ISETP.GE.AND P6, PT, R13, R24, PT ;  /* 0x000000180d00720c */ /* 0x000fc60003fc6270 */
[----:B------:R-:W-:Y:S04]  /*b170*/  SHFL.IDX PT, R6, R6, 0x3, 0x1c1f ;  /* 0x007c1f0006067f89 */ /* 0x000fe800000e0000 */
[----:B------:R4:W2:Y:S04]  /*b180*/  SHFL.IDX PT, R7, R0, 0x3, 0x1c1f ;  /* 0x007c1f0000077f89 */ /* 0x0008a800000e0000 */
[----:B-1----:R1:W-:Y:S04]  /*b190*/  @!P4 ST.E [R4.64], R18 ;  /* 0x000000120400c985 */ /* 0x0023e8000c101912 */
[----:B------:R1:W1:Y:S04]  /*b1a0*/  SHFL.IDX PT, R2, R23, RZ, 0x1c1f ;  /* 0x001c1fff17027589 */ /* 0x00026800000e0000 */
[----:B------:R1:W1:Y:S01]  /*b1b0*/  SHFL.IDX PT, R3, R22, RZ, 0x1c1f ;  /* 0x001c1fff16037589 */ /* 0x00026200000e0000 */
[----:B----4-:R-:W-:-:S04]  /*b1c0*/  IADD3 R0, R12, 0x8, RZ ;  /* 0x000000080c007810 */ /* 0x010fc80007ffe0ff */
[CC--:B------:R-:W-:Y:S02]  /*b1d0*/  ISETP.GE.OR P3, PT, R0.reuse, R24.reuse, P1 ;  /* 0x000000180000720c */ /* 0x0c0fe40000f66670 */
[-C--:B------:R-:W-:Y:S02]  /*b1e0*/  ISETP.GE.OR P1, PT, R13, R24.reuse, P1 ;  /* 0x000000180d00720c */ /* 0x080fe40000f26670 */
[----:B------:R-:W-:Y:S02]  /*b1f0*/  ISETP.GE.AND P0, PT, R0, R24, PT ;  /* 0x000000180000720c */ /* 0x000fe40003f06270 */
[----:B------:R-:W-:-:S04]  /*b200*/  LOP3.LUT R0, R17, 0x7ffffffc, RZ, 0xc0, !PT ;  /* 0x7ffffffc11007812 */ /* 0x000fc800078ec0ff */
[----:B------:R-:W-:-:S03]  /*b210*/  IADD3 R0, R16, -R0, RZ ;  /* 0x8000000010007210 */ /* 0x000fc60007ffe0ff */
[----:B--2---:R2:W-:Y:S02]  /*b220*/  @!P3 ST.E [R10.64], R19 ;  /* 0x000000130a00b985 */ /* 0x0045e4000c101912 */
[----:B------:R-:W-:Y:S02]  /*b230*/  IMAD.SHL.U32 R0, R0, 0x2, RZ ;  /* 0x0000000200007824 */ /* 0x000fe400078e00ff */
[----:B---3--:R2:W-:Y:S04]  /*b240*/  @!P2 ST.E [R8.64], R20 ;  /* 0x000000140800a985 */ /* 0x0085e8000c101912 */
[----:B------:R2:W-:Y:S01]  /*b250*/  @!P1 ST.E [R6.64], R21 ;  /* 0x0000001506009985 */ /* 0x0005e2000c101912 */
[----:B------:R-:W-:-:S13]  /*b260*/  ISETP.GE.AND P1, PT, R12, R24, PT ;  /* 0x000000180c00720c */ /* 0x000fda0003f26270 */
[----:B------:R-:W-:Y:S05]  /*b270*/  @P1 BRA `(.L_x_115) ;  /* 0x000005d000001947 */ /* 0x000fea0003800000 */
[C---:B-1----:R-:W-:Y:S02]  /*b280*/  IADD3 R4, R0.reuse, 0x8, RZ ;  /* 0x0000000800047810 */ /* 0x042fe40007ffe0ff */
[----:B------:R-:W-:Y:S02]  /*b290*/  IADD3 R5, R0, 0x10, RZ ;  /* 0x0000001000057810 */ /* 0x000fe40007ffe0ff */
[----:B------:R-:W-:Y:S02]  /*b2a0*/  ISETP.GE.AND P3, PT, R4, c[0x0][0x3c8], PT ;  /* 0x0000f20004007a0c */ /* 0x000fe40003f66270 */
[----:B------:R-:W-:Y:S02]  /*b2b0*/  ISETP.GE.AND P2, PT, R5, c[0x0][0x3c8], PT ;  /* 0x0000f20005007a0c */ /* 0x000fe40003f46270 */
[C---:B------:R-:W-:Y:S02]  /*b2c0*/  ISETP.GE.AND P4, PT, R0.reuse, c[0x0][0x3c8], PT ;  /* 0x0000f20000007a0c */ /* 0x040fe40003f86270 */
[----:B--2---:R-:W-:-:S02]  /*b2d0*/  IADD3 R8, R0, 0x18, RZ ;  /* 0x0000001800087810 */ /* 0x004fc40007ffe0ff */
[----:B------:R-:W-:Y:S02]  /*b2e0*/  IADD3 R10, R0, 0x38, RZ ;  /* 0x00000038000a7810 */ /* 0x000fe40007ffe0ff */
[----:B------:R-:W-:-:S03]  /*b2f0*/  ISETP.GE.AND P1, PT, R8, c[0x0][0x3c8], PT ;  /* 0x0000f20008007a0c */ /* 0x000fc60003f26270 */
[----:B------:R-:W-:Y:S02]  /*b300*/  @!P3 LEA.HI R4, R4, R4, RZ, 0x1 ;  /* 0x000000040404b211 */ /* 0x000fe400078f08ff */
[----:B------:R-:W-:Y:S02]  /*b310*/  @!P2 LEA.HI R9, R5, R5, RZ, 0x1 ;  /* 0x000000050509a211 */ /* 0x000fe400078f08ff */
[----:B------:R-:W-:Y:S01]  /*b320*/  @!P3 LOP3.LUT R4, R4, 0xfffffffe, RZ, 0xc0, !PT ;  /* 0xfffffffe0404b812 */ /* 0x000fe200078ec0ff */
[----:B------:R-:W-:Y:S01]  /*b330*/  @!P4 IMAD.WIDE R6, R0, 0x4, R2 ;  /* 0x000000040006c825 */ /* 0x000fe200078e0202 */
[----:B------:R-:W-:-:S03]  /*b340*/  @!P2 LOP3.LUT R9, R9, 0xfffffffe, RZ, 0xc0, !PT ;  /* 0xfffffffe0909a812 */ /* 0x000fc600078ec0ff */
[----:B------:R-:W-:Y:S01]  /*b350*/  @!P3 IMAD.WIDE R4, R4, 0x4, R2 ;  /* 0x000000040404b825 */ /* 0x000fe200078e0202 */
[----:B------:R1:W-:Y:S01]  /*b360*/  @!P4 ST.E.64 [R6.64], R180 ;  /* 0x000000b40600c985 */ /* 0x0003e2000c101b12 */
[----:B------:R-:W-:-:S03]  /*b370*/  @!P1 LEA.HI R8, R8, R8, RZ, 0x1 ;  /* 0x0000000808089211 */ /* 0x000fc600078f08ff */
[----:B------:R2:W-:Y:S01]  /*b380*/  @!P3 ST.E.64 [R4.64], R188 ;  /* 0x000000bc0400b985 */ /* 0x0005e2000c101b12 */
[----:B------:R-:W-:Y:S02]  /*b390*/  @!P1 LOP3.LUT R8, R8, 0xfffffffe, RZ, 0xc0, !PT ;  /* 0xfffffffe08089812 */ /* 0x000fe400078ec0ff */
[C---:B-1----:R-:W-:Y:S02]  /*b3a0*/  IADD3 R7, R0.reuse, 0x20, RZ ;  /* 0x0000002000077810 */ /* 0x042fe40007ffe0ff */
[C---:B------:R-:W-:Y:S01]  /*b3b0*/  IADD3 R6, R0.reuse, 0x28, RZ ;  /* 0x0000002800067810 */ /* 0x040fe20007ffe0ff */
[----:B--2---:R-:W-:Y:S01]  /*b3c0*/  @!P2 IMAD.WIDE R4, R9, 0x4, R2 ;  /* 0x000000040904a825 */ /* 0x004fe200078e0202 */
[----:B------:R-:W-:Y:S02]  /*b3d0*/  IADD3 R9, R0, 0x30, RZ ;  /* 0x0000003000097810 */ /* 0x000fe40007ffe0ff */
[----:B------:R-:W-:Y:S02]  /*b3e0*/  ISETP.GE.AND P4, PT, R7, c[0x0][0x3c8], PT ;  /* 0x0000f20007007a0c */ /* 0x000fe40003f86270 */
[----:B------:R1:W-:Y:S01]  /*b3f0*/  @!P2 ST.E.64 [R4.64], R68 ;  /* 0x000000440400a985 */ /* 0x0003e2000c101b12 */
[----:B------:R-:W-:-:S02]  /*b400*/  ISETP.GE.AND P3, PT, R6, c[0x0][0x3c8], PT ;  /* 0x0000f20006007a0c */ /* 0x000fc40003f66270 */
[----:B------:R-:W-:Y:S01]  /*b410*/  ISETP.GE.AND P2, PT, R9, c[0x0][0x3c8], PT ;  /* 0x0000f20009007a0c */ /* 0x000fe20003f46270 */
[----:B-1----:R-:W-:-:S07]  /*b420*/  @!P1 IMAD.WIDE R4, R8, 0x4, R2 ;  /* 0x0000000408049825 */ /* 0x002fce00078e0202 */
[----:B------:R-:W-:Y:S01]  /*b430*/  @!P4 LEA.HI R8, R7, R7, RZ, 0x1 ;  /* 0x000000070708c211 */ /* 0x000fe200078f08ff */
[----:B------:R1:W-:Y:S01]  /*b440*/  @!P1 ST.E.64 [R4.64], R80 ;  /* 0x0000005004009985 */ /* 0x0003e2000c101b12 */
[----:B------:R-:W-:Y:S02]  /*b450*/  ISETP.GE.AND P1, PT, R10, c[0x0][0x3c8], PT ;  /* 0x0000f2000a007a0c */ /* 0x000fe40003f26270 */
[----:B------:R-:W-:-:S11]  /*b460*/  @!P4 LOP3.LUT R8, R8, 0xfffffffe, RZ, 0xc0, !PT ;  /* 0xfffffffe0808c812 */ /* 0x000fd600078ec0ff */
[----:B------:R-:W-:Y:S02]  /*b470*/  @!P1 LEA.HI R10, R10, R10, RZ, 0x1 ;  /* 0x0000000a0a0a9211 */ /* 0x000fe400078f08ff */
[----:B-1----:R-:W-:Y:S02]  /*b480*/  @!P3 LEA.HI R5, R6, R6, RZ, 0x1 ;  /* 0x000000060605b211 */ /* 0x002fe400078f08ff */
[----:B------:R-:W-:Y:S01]  /*b490*/  @!P2 LEA.HI R4, R9, R9, RZ, 0x1 ;  /* 0x000000090904a211 */ /* 0x000fe200078f08ff */
[--C-:B------:R-:W-:Y:S01]  /*b4a0*/  @!P4 IMAD.WIDE R8, R8, 0x4, R2.reuse ;  /* 0x000000040808c825 */ /* 0x100fe200078e0202 */
[----:B------:R-:W-:Y:S02]  /*b4b0*/  @!P3 LOP3.LUT R5, R5, 0xfffffffe, RZ, 0xc0, !PT ;  /* 0xfffffffe0505b812 */ /* 0x000fe400078ec0ff */
[----:B------:R-:W-:Y:S02]  /*b4c0*/  @!P2 LOP3.LUT R4, R4, 0xfffffffe, RZ, 0xc0, !PT ;  /* 0xfffffffe0404a812 */ /* 0x000fe400078ec0ff */
[----:B------:R1:W-:Y:S01]  /*b4d0*/  @!P4 ST.E.64 [R8.64], R84 ;  /* 0x000000540800c985 */ /* 0x0003e2000c101b12 */
[----:B------:R-:W-:-:S04]  /*b4e0*/  @!P3 IMAD.WIDE R6, R5, 0x4, R2 ;  /* 0x000000040506b825 */ /* 0x000fc800078e0202 */
[----:B------:R-:W-:Y:S01]  /*b4f0*/  @!P2 IMAD.WIDE R4, R4, 0x4, R2 ;  /* 0x000000040404a825 */ /* 0x000fe200078e0202 */
[----:B------:R2:W-:Y:S04]  /*b500*/  @!P3 ST.E.64 [R6.64], R96 ;  /* 0x000000600600b985 */ /* 0x0005e8000c101b12 */
[----:B------:R3:W-:Y:S01]  /*b510*/  @!P2 ST.E.64 [R4.64], R100 ;  /* 0x000000640400a985 */ /* 0x0007e2000c101b12 */
[----:B-1----:R-:W-:Y:S02]  /*b520*/  @!P1 LOP3.LUT R8, R10, 0xfffffffe, RZ, 0xc0, !PT ;  /* 0xfffffffe0a089812 */ /* 0x002fe400078ec0ff */
[----:B------:R-:W-:-:S03]  /*b530*/  IADD3 R9, R0, 0x40, RZ ;  /* 0x0000004000097810 */ /* 0x000fc60007ffe0ff */
[----:B--2---:R-:W-:Y:S01]  /*b540*/  @!P1 IMAD.WIDE R6, R8, 0x4, R2 ;  /* 0x0000000408069825 */ /* 0x004fe200078e0202 */
[----:B------:R-:W-:Y:S02]  /*b550*/  ISETP.GE.AND P4, PT, R9, c[0x0][0x3c8], PT ;  /* 0x0000f20009007a0c */ /* 0x000fe40003f86270 */
[C---:B------:R-:W-:Y:S02]  /*b560*/  IADD3 R8, R0.reuse, 0x58, RZ ;  /* 0x0000005800087810 */ /* 0x040fe40007ffe0ff */
[C---:B---3--:R-:W-:Y:S01]  /*b570*/  IADD3 R5, R0.reuse, 0x48, RZ ;  /* 0x0000004800057810 */ /* 0x048fe20007ffe0ff */
[----:B------:R1:W-:Y:S01]  /*b580*/  @!P1 ST.E.64 [R6.64], R112 ;  /* 0x0000007006009985 */ /* 0x0003e2000c101b12 */
[----:B------:R-:W-:Y:S02]  /*b590*/  IADD3 R4, R0, 0x50, RZ ;  /* 0x0000005000047810 */ /* 0x000fe40007ffe0ff */
[----:B------:R-:W-:Y:S02]  /*b5a0*/  ISETP.GE.AND P3, PT, R5, c[0x0][0x3c8], PT ;  /* 0x0000f20005007a0c */ /* 0x000fe40003f66270 */
[----:B------:R-:W-:-:S02]  /*b5b0*/  ISETP.GE.AND P2, PT, R4, c[0x0][0x3c8], PT ;  /* 0x0000f20004007a0c */ /* 0x000fc40003f46270 */
[----:B------:R-:W-:Y:S02]  /*b5c0*/  ISETP.GE.AND P1, PT, R8, c[0x0][0x3c8], PT ;  /* 0x0000f20008007a0c */ /* 0x000fe40003f26270 */
[----:B------:R-:W-:-:S09]  /*b5d0*/  @!P4 LEA.HI R9, R9, R9, RZ, 0x1 ;  /* 0x000000090909c211 */ /* 0x000fd200078f08ff */
[----:B------:R-:W-:Y:S02]  /*b5e0*/  @!P2 LEA.HI R4, R4, R4, RZ, 0x1 ;  /* 0x000000040404a211 */ /* 0x000fe400078f08ff */
[----:B------:R-:W-:-:S04]  /*b5f0*/  @!P1 LEA.HI R8, R8, R8, RZ, 0x1 ;  /* 0x0000000808089211 */ /* 0x000fc800078f08ff */
[----:B------:R-:W-:Y:S02]  /*b600*/  @!P1 LOP3.LUT R10, R8, 0xfffffffe, RZ, 0xc0, !PT ;  /* 0xfffffffe080a9812 */ /* 0x000fe400078ec0ff */
[----:B-1----:R-:W-:Y:S02]  /*b610*/  @!P3 LEA.HI R6, R5, R5, RZ, 0x1 ;  /* 0x000000050506b211 */ /* 0x002fe400078f08ff */
[----:B------:R-:W-:Y:S02]  /*b620*/  @!P4 LOP3.LUT R5, R9, 0xfffffffe, RZ, 0xc0, !PT ;  /* 0xfffffffe0905c812 */ /* 0x000fe400078ec0ff */
[----:B------:R-:W-:Y:S02]  /*b630*/  @!P3 LOP3.LUT R9, R6, 0xfffffffe, RZ, 0xc0, !PT ;  /* 0xfffffffe0609b812 */ /* 0x000fe400078ec0ff */
[----:B------:R-:W-:Y:S01]  /*b640*/  @!P2 LOP3.LUT R6, R4, 0xfffffffe, RZ, 0xc0, !PT ;  /* 0xfffffffe0406a812 */ /* 0x000fe200078ec0ff */
[----:B------:R-:W-:-:S04]  /*b650*/  @!P4 IMAD.WIDE R4, R5, 0x4, R2 ;  /* 0x000000040504c825 */ /* 0x000fc800078e0202 */
[--C-:B------:R-:W-:Y:S01]  /*b660*/  @!P3 IMAD.WIDE R8, R9, 0x4, R2.reuse ;  /* 0x000000040908b825 */ /* 0x100fe200078e0202 */
[----:B------:R1:W-:Y:S03]  /*b670*/  @!P4 ST.E.64 [R4.64], R116 ;  /* 0x000000740400c985 */ /* 0x0003e6000c101b12 */
[--C-:B------:R-:W-:Y:S01]  /*b680*/  @!P2 IMAD.WIDE R6, R6, 0x4, R2.reuse ;  /* 0x000000040606a825 */ /* 0x100fe200078e0202 */
[----:B------:R2:W-:Y:S04]  /*b690*/  @!P3 ST.E.64 [R8.64], R128 ;  /* 0x000000800800b985 */ /* 0x0005e8000c101b12 */
[----:B------:R3:W-:Y:S01]  /*b6a0*/  @!P2 ST.E.64 [R6.64], R132 ;  /* 0x000000840600a985 */ /* 0x0007e2000c101b12 */
[----:B-1----:R-:W-:Y:S01]  /*b6b0*/  @!P1 IMAD.WIDE R4, R10, 0x4, R2 ;  /* 0x000000040a049825 */ /* 0x002fe200078e0202 */
[----:B--2---:R-:W-:-:S04]  /*b6c0*/  IADD3 R8, R0, 0x60, RZ ;  /* 0x0000006000087810 */ /* 0x004fc80007ffe0ff */
[----:B------:R1:W-:Y:S01]  /*b6d0*/  @!P1 ST.E.64 [R4.64], R144 ;  /* 0x0000009004009985 */ /* 0x0003e2000c101b12 */
[----:B---3--:R-:W-:Y:S02]  /*b6e0*/  IADD3 R6, R0, 0x68, RZ ;  /* 0x0000006800067810 */ /* 0x008fe40007ffe0ff */
[----:B------:R-:W-:Y:S02]  /*b6f0*/  ISETP.GE.AND P4, PT, R8, c[0x0][0x3c8], PT ;  /* 0x0000f20008007a0c */ /* 0x000fe40003f86270 */
[----:B------:R-:W-:-:S11]  /*b700*/  ISETP.GE.AND P3, PT, R6, c[0x0][0x3c8], PT ;  /* 0x0000f20006007a0c */ /* 0x000fd60003f66270 */
[----:B------:R-:W-:Y:S02]  /*b710*/  @!P4 LEA.HI R8, R8, R8, RZ, 0x1 ;  /* 0x000000080808c211 */ /* 0x000fe400078f08ff */
[----:B------:R-:W-:-:S04]  /*b720*/  @!P3 LEA.HI R7, R6, R6, RZ, 0x1 ;  /* 0x000000060607b211 */ /* 0x000fc800078f08ff */
[----:B------:R-:W-:Y:S02]  /*b730*/  @!P3 LOP3.LUT R7, R7, 0xfffffffe, RZ, 0xc0, !PT ;  /* 0xfffffffe0707b812 */ /* 0x000fe400078ec0ff */
[C---:B-1----:R-:W-:Y:S02]  /*b740*/  IADD3 R5, R0.reuse, 0x70, RZ ;  /* 0x0000007000057810 */ /* 0x042fe40007ffe0ff */
[----:B------:R-:W-:Y:S02]  /*b750*/  IADD3 R4, R0, 0x78, RZ ;  /* 0x0000007800047810 */ /* 0x000fe40007ffe0ff */
[----:B------:R-:W-:Y:S02]  /*b760*/  ISETP.GE.AND P2, PT, R5, c[0x0][0x3c8], PT ;  /* 0x0000f20005007a0c */ /* 0x000fe40003f46270 */
[----:B------:R-:W-:-:S11]  /*b770*/  ISETP.GE.AND P1, PT, R4, c[0x0][0x3c8], PT ;  /* 0x0000f20004007a0c */ /* 0x000fd60003f26270 */
[----:B------:R-:W-:Y:S02]  /*b780*/  @!P2 LEA.HI R6, R5, R5, RZ, 0x1 ;  /* 0x000000050506a211 */ /* 0x000fe400078f08ff */
[----:B------:R-:W-:Y:S02]  /*b790*/  @!P1 LEA.HI R4, R4, R4, RZ, 0x1 ;  /* 0x0000000404049211 */ /* 0x000fe400078f08ff */
[----:B------:R-:W-:Y:S02]  /*b7a0*/  @!P4 LOP3.LUT R5, R8, 0xfffffffe, RZ, 0xc0, !PT ;  /* 0xfffffffe0805c812 */ /* 0x000fe400078ec0ff */
[----:B------:R-:W-:Y:S01]  /*b7b0*/  @!P2 LOP3.LUT R10, R6, 0xfffffffe, RZ, 0xc0, !PT ;  /* 0xfffffffe060aa812 */ /* 0x000fe200078ec0ff */
[----:B------:R-:W-:Y:S01]  /*b7c0*/  @!P3 IMAD.WIDE R6, R7, 0x4, R2 ;  /* 0x000000040706b825 */ /* 0x000fe200078e0202 */
[----:B------:R-:W-:-:S03]  /*b7d0*/  @!P1 LOP3.LUT R11, R4, 0xfffffffe, RZ, 0xc0, !PT ;  /* 0xfffffffe040b9812 */ /* 0x000fc600078ec0ff */
[----:B------:R-:W-:-:S04]  /*b7e0*/  @!P4 IMAD.WIDE R8, R5, 0x4, R2 ;  /* 0x000000040508c825 */ /* 0x000fc800078e0202 */
[--C-:B------:R-:W-:Y:S01]  /*b7f0*/  @!P2 IMAD.WIDE R4, R10, 0x4, R2.reuse ;  /* 0x000000040a04a825 */ /* 0x100fe200078e0202 */
[----:B------:R1:W-:Y:S03]  /*b800*/  @!P4 ST.E.64 [R8.64], R148 ;  /* 0x000000940800c985 */ /* 0x0003e6000c101b12 */
[----:B------:R-:W-:Y:S01]  /*b810*/  @!P1 IMAD.WIDE R2, R11, 0x4, R2 ;  /* 0x000000040b029825 */ /* 0x000fe200078e0202 */
[----:B------:R1:W-:Y:S04]  /*b820*/  @!P3 ST.E.64 [R6.64], R160 ;  /* 0x000000a00600b985 */ /* 0x0003e8000c101b12 */
[----:B------:R1:W-:Y:S04]  /*b830*/  @!P2 ST.E.64 [R4.64], R192 ;  /* 0x000000c00400a985 */ /* 0x0003e8000c101b12 */
[----:B------:R1:W-:Y:S02]  /*b840*/  @!P1 ST.E.64 [R2.64], R200 ;  /* 0x000000c802009985 */ /* 0x0003e4000c101b12 */
.L_x_115:
[----:B-1----:R-:W-:Y:S05]  /*b850*/  BSYNC B0 ;  /* 0x0000000000007941 */ /* 0x002fea0003800000 */
.L_x_114:
[----:B------:R1:W3:Y:S01]  /*b860*/  SHFL.IDX PT, R3, R22, 0x1, 0x1c1f ;  /* 0x003c1f0016037f89 */ /* 0x0002e200000e0000 */
[----:B------:R-:W-:Y:S03]  /*b870*/  BSSY B0, `(.L_x_116) ;  /* 0x0000060000007945 */ /* 0x000fe60003800000 */
[----:B------:R1:W4:Y:S01]  /*b880*/  SHFL.IDX PT, R2, R23, 0x1, 0x1c1f ;  /* 0x003c1f0017027f89 */ /* 0x00032200000e0000 */
[----:B------:R-:W-:Y:S05]  /*b890*/  @P0 BRA `(.L_x_117) ;  /* 0x000005d000000947 */ /* 0x000fea0003800000 */
[C---:B--2---:R-:W-:Y:S02]  /*b8a0*/  IADD3 R6, R0.reuse, 0x8, RZ ;  /* 0x0000000800067810 */ /* 0x044fe40007ffe0ff */
[----:B------:R-:W-:-:S02]  /*b8b0*/  IADD3 R5, R0, 0x10, RZ ;  /* 0x0000001000057810 */ /* 0x000fc40007ffe0ff */
[C---:B------:R-:W-:Y:S02]  /*b8c0*/  ISETP.GE.AND P0, PT, R0.reuse, c[0x0][0x3c8], PT ;  /* 0x0000f20000007a0c */ /* 0x040fe40003f06270 */
[----:B------:R-:W-:Y:S02]  /*b8d0*/  IADD3 R4, R0, 0x18, RZ ;  /* 0x0000001800047810 */ /* 0x000fe40007ffe0ff */
[----:B------:R-:W-:Y:S02]  /*b8e0*/  ISETP.GE.AND P4, PT, R6, c[0x0][0x3c8], PT ;  /* 0x0000f20006007a0c */ /* 0x000fe40003f86270 */
[----:B------:R-:W-:Y:S02]  /*b8f0*/  ISETP.GE.AND P3, PT, R5, c[0x0][0x3c8], PT ;  /* 0x0000f20005007a0c */ /* 0x000fe40003f66270 */
[----:B------:R-:W-:Y:S02]  /*b900*/  ISETP.GE.AND P2, PT, R4, c[0x0][0x3c8], PT ;  /* 0x0000f20004007a0c */ /* 0x000fe40003f46270 */
[----:B------:R-:W-:-:S02]  /*b910*/  IADD3 R10, R0, 0x20, RZ ;  /* 0x00000020000a7810 */ /* 0x000fc40007ffe0ff */
[C---:B------:R-:W-:Y:S01]  /*b920*/  IADD3 R11, R0.reuse, 0x28, RZ ;  /* 0x00000028000b7810 */ /* 0x040fe20007ffe0ff */
[----:B---34-:R-:W-:Y:S01]  /*b930*/  @!P0 IMAD.WIDE R8, R0, 0x4, R2 ;  /* 0x0000000400088825 */ /* 0x018fe200078e0202 */
[----:B------:R-:W-:Y:S02]  /*b940*/  ISETP.GE.AND P1, PT, R10, c[0x0][0x3c8], PT ;  /* 0x0000f2000a007a0c */ /* 0x000fe40003f26270 */
[----:B------:R-:W-:Y:S02]  /*b950*/  IADD3 R12, R0, 0x50, RZ ;  /* 0x00000050000c7810 */ /* 0x000fe40007ffe0ff */
[----:B------:R-:W-:Y:S01]  /*b960*/  @!P4 LEA.HI R7, R6, R6, RZ, 0x1 ;  /* 0x000000060607c211 */ /* 0x000fe200078f08ff */
[----:B------:R2:W-:Y:S01]  /*b970*/  @!P0 ST.E.64 [R8.64], R182 ;  /* 0x000000b608008985 */ /* 0x0005e2000c101b12 */
[----:B------:R-:W-:Y:S02]  /*b980*/  @!P3 LEA.HI R6, R5, R5, RZ, 0x1 ;  /* 0x000000050506b211 */ /* 0x000fe400078f08ff */
[----:B------:R-:W-:-:S02]  /*b990*/  @!P2 LEA.HI R4, R4, R4, RZ, 0x1 ;  /* 0x000000040404a211 */ /* 0x000fc400078f08ff */
[----:B------:R-:W-:Y:S02]  /*b9a0*/  @!P4 LOP3.LUT R5, R7, 0xfffffffe, RZ, 0xc0, !PT ;  /* 0xfffffffe0705c812 */ /* 0x000fe400078ec0ff */
[----:B------:R-:W-:Y:S02]  /*b9b0*/  @!P3 LOP3.LUT R6, R6, 0xfffffffe, RZ, 0xc0, !PT ;  /* 0xfffffffe0606b812 */ /* 0x000fe400078ec0ff */
[----:B------:R-:W-:Y:S02]  /*b9c0*/  ISETP.GE.AND P0, PT, R11, c[0x0][0x3c8], PT ;  /* 0x0000f2000b007a0c */ /* 0x000fe40003f06270 */
[----:B------:R-:W-:Y:S01]  /*b9d0*/  @!P2 LOP3.LUT R4, R4, 0xfffffffe, RZ, 0xc0, !PT ;  /* 0xfffffffe0404a812 */ /* 0x000fe200078ec0ff */
[----:B------:R-:W-:-:S04]  /*b9e0*/  @!P3 IMAD.WIDE R6, R6, 0x4, R2 ;  /* 0x000000040606b825 */ /* 0x000fc800078e0202 */
[----:B--2---:R-:W-:-:S04]  /*b9f0*/  @!P4 IMAD.WIDE R8, R5, 0x4, R2 ;  /* 0x000000040508c825 */ /* 0x004fc800078e0202 */
[----:B------:R-:W-:Y:S01]  /*ba00*/  @!P2 IMAD.WIDE R4, R4, 0x4, R2 ;  /* 0x000000040404a825 */ /* 0x000fe200078e0202 */
[----:B------:R2:W-:Y:S04]  /*ba10*/  @!P4 ST.E.64 [R8.64], R190 ;  /* 0x000000be0800c985 */ /* 0x0005e8000c101b12 */
[----:B------:R3:W-:Y:S04]  /*ba20*/  @!P3 ST.E.64 [R6.64], R70 ;  /* 0x000000460600b985 */ /* 0x0007e8000c101b12 */
[----:B------:R4:W-:Y:S01]  /*ba30*/  @!P2 ST.E.64 [R4.64], R82 ;  /* 0x000000520400a985 */ /* 0x0009e2000c101b12 */
[----:B--2---:R-:W-:-:S02]  /*ba40*/  IADD3 R8, R0, 0x30, RZ ;  /* 0x0000003000087810 */ /* 0x004fc40007ffe0ff */
[----:B------:R-:W-:Y:S02]  /*ba50*/  IADD3 R9, R0, 0x40, RZ ;  /* 0x0000004000097810 */ /* 0x000fe40007ffe0ff */
[----:B---3--:R-:W-:Y:S02]  /*ba60*/  @!P1 LEA.HI R6, R10, R10, RZ, 0x1 ;  /* 0x0000000a0a069211 */ /* 0x008fe400078f08ff */
[----:B------:R-:W-:Y:S02]  /*ba70*/  IADD3 R10, R0, 0x38, RZ ;  /* 0x00000038000a7810 */ /* 0x000fe40007ffe0ff */
[----:B----4-:R-:W-:Y:S02]  /*ba80*/  @!P0 LEA.HI R4, R11, R11, RZ, 0x1 ;  /* 0x0000000b0b048211 */ /* 0x010fe400078f08ff */
[----:B------:R-:W-:Y:S02]  /*ba90*/  @!P1 LOP3.LUT R6, R6, 0xfffffffe, RZ, 0xc0, !PT ;  /* 0xfffffffe06069812 */ /* 0x000fe400078ec0ff */
[----:B------:R-:W-:-:S02]  /*baa0*/  @!P0 LOP3.LUT R4, R4, 0xfffffffe, RZ, 0xc0, !PT ;  /* 0xfffffffe04048812 */ /* 0x000fc400078ec0ff */
[----:B------:R-:W-:Y:S01]  /*bab0*/  IADD3 R11, R0, 0x48, RZ ;  /* 0x00000048000b7810 */ /* 0x000fe20007ffe0ff */
[--C-:B------:R-:W-:Y:S01]  /*bac0*/  @!P1 IMAD.WIDE R6, R6, 0x4, R2.reuse ;  /* 0x0000000406069825 */ /* 0x100fe200078e0202 */
[----:B------:R-:W-:Y:S02]  /*bad0*/  ISETP.GE.AND P4, PT, R8, c[0x0][0x3c8], PT ;  /* 0x0000f20008007a0c */ /* 0x000fe40003f86270 */
[----:B------:R-:W-:Y:S01]  /*bae0*/  ISETP.GE.AND P3, PT, R10, c[0x0][0x3c8], PT ;  /* 0x0000f2000a007a0c */ /* 0x000fe20003f66270 */
[----:B------:R-:W-:Y:S01]  /*baf0*/  @!P0 IMAD.WIDE R4, R4, 0x4, R2 ;  /* 0x0000000404048825 */ /* 0x000fe200078e0202 */
[----:B------:R-:W-:Y:S01]  /*bb00*/  ISETP.GE.AND P2, PT, R9, c[0x0][0x3c8], PT ;  /* 0x0000f20009007a0c */ /* 0x000fe20003f46270 */
[----:B------:R2:W-:Y:S01]  /*bb10*/  @!P1 ST.E.64 [R6.64], R86 ;  /* 0x0000005606009985 */ /* 0x0005e2000c101b12 */
[----:B------:R-:W-:-:S03]  /*bb20*/  ISETP.GE.AND P1, PT, R11, c[0x0][0x3c8], PT ;  /* 0x0000f2000b007a0c */ /* 0x000fc60003f26270 */
[----:B------:R3:W-:Y:S01]  /*bb30*/  @!P0 ST.E.64 [R4.64], R98 ;  /* 0x0000006204008985 */ /* 0x0007e2000c101b12 */
[----:B------:R-:W-:-:S13]  /*bb40*/  ISETP.GE.AND P0, PT, R12, c[0x0][0x3c8], PT ;  /* 0x0000f2000c007a0c */ /* 0x000fda0003f06270 */
[----:B------:R-:W-:-:S04]  /*bb50*/  @!P0 LEA.HI R12, R12, R12, RZ, 0x1 ;  /* 0x0000000c0c0c8211 */ /* 0x000fc800078f08ff */
[----:B------:R-:W-:Y:S02]  /*bb60*/  @!P0 LOP3.LUT R12, R12, 0xfffffffe, RZ, 0xc0, !PT ;  /* 0xfffffffe0c0c8812 */ /* 0x000fe400078ec0ff */
[----:B--2---:R-:W-:Y:S02]  /*bb70*/  @!P3 LEA.HI R6, R10, R10, RZ, 0x1 ;  /* 0x0000000a0a06b211 */ /* 0x004fe400078f08ff */
[----:B------:R-:W-:Y:S02]  /*bb80*/  @!P1 LEA.HI R7, R11, R11, RZ, 0x1 ;  /* 0x0000000b0b079211 */ /* 0x000fe400078f08ff */
[----:B---3--:R-:W-:Y:S02]  /*bb90*/  @!P4 LEA.HI R4, R8, R8, RZ, 0x1 ;  /* 0x000000080804c211 */ /* 0x008fe400078f08ff */
[----:B------:R-:W-:Y:S02]  /*bba0*/  @!P2 LEA.HI R5, R9, R9, RZ, 0x1 ;  /* 0x000000090905a211 */ /* 0x000fe400078f08ff */
[----:B------:R-:W-:-:S02]  /*bbb0*/  @!P4 LOP3.LUT R4, R4, 0xfffffffe, RZ, 0xc0, !PT ;  /* 0xfffffffe0404c812 */ /* 0x000fc400078ec0ff */
[----:B------:R-:W-:Y:S02]  /*bbc0*/  @!P3 LOP3.LUT R6, R6, 0xfffffffe, RZ, 0xc0, !PT ;  /* 0xfffffffe0606b812 */ /* 0x000fe400078ec0ff */
[----:B------:R-:W-:Y:S01]  /*bbd0*/  @!P2 LOP3.LUT R10, R5, 0xfffffffe, RZ, 0xc0, !PT ;  /* 0xfffffffe050aa812 */ /* 0x000fe200078ec0ff */
[----:B------:R-:W-:Y:S01]  /*bbe0*/  @!P4 IMAD.WIDE R4, R4, 0x4, R2 ;  /* 0x000000040404c825 */ /* 0x000fe200078e0202 */
[----:B------:R-:W-:-:S03]  /*bbf0*/  @!P1 LOP3.LUT R7, R7, 0xfffffffe, RZ, 0xc0, !PT ;  /* 0xfffffffe07079812 */ /* 0x000fc600078ec0ff */
[--C-:B------:R-:W-:Y:S01]  /*bc00*/  @!P3 IMAD.WIDE R8, R6, 0x4, R2.reuse ;  /* 0x000000040608b825 */ /* 0x100fe200078e0202 */
[----:B------:R2:W-:Y:S03]  /*bc10*/  @!P4 ST.E.64 [R4.64], R102 ;  /* 0x000000660400c985 */ /* 0x0005e6000c101b12 */
[--C-:B------:R-:W-:Y:S01]  /*bc20*/  @!P2 IMAD.WIDE R10, R10, 0x4, R2.reuse ;  /* 0x000000040a0aa825 */ /* 0x100fe200078e0202 */
[----:B------:R3:W-:Y:S03]  /*bc30*/  @!P3 ST.E.64 [R8.64], R114 ;  /* 0x000000720800b985 */ /* 0x0007e6000c101b12 */
[--C-:B------:R-:W-:Y:S01]  /*bc40*/  @!P1 IMAD.WIDE R6, R7, 0x4, R2.reuse ;  /* 0x0000000407069825 */ /* 0x100fe200078e0202 */
[----:B------:R-:W-:Y:S04]  /*bc50*/  @!P2 ST.E.64 [R10.64], R118 ;  /* 0x000000760a00a985 */ /* 0x000fe8000c101b12 */
[----:B------:R4:W-:Y:S01]  /*bc60*/  @!P1 ST.E.64 [R6.64], R130 ;  /* 0x0000008206009985 */ /* 0x0009e2000c101b12 */
[----:B--2---:R-:W-:Y:S01]  /*bc70*/  @!P0 IMAD.WIDE R4, R12, 0x4, R2 ;  /* 0x000000040c048825 */ /* 0x004fe200078e0202 */
[----:B---3--:R-:W-:-:S04]  /*bc80*/  IADD3 R8, R0, 0x58, RZ ;  /* 0x0000005800087810 */ /* 0x008fc80007ffe0ff */
[----:B------:R2:W-:Y:S01]  /*bc90*/  @!P0 ST.E.64 [R4.64], R134 ;  /* 0x0000008604008985 */ /* 0x0005e2000c101b12 */
[----:B------:R-:W-:Y:S02]  /*bca0*/  ISETP.GE.AND P4, PT, R8, c[0x0][0x3c8], PT ;  /* 0x0000f20008007a0c */ /* 0x000fe40003f86270 */
[C---:B----4-:R-:W-:Y:S02]  /*bcb0*/  IADD3 R7, R0.reuse, 0x60, RZ ;  /* 0x0000006000077810 */ /* 0x050fe40007ffe0ff */
[----:B------:R-:W-:Y:S02]  /*bcc0*/  IADD3 R6, R0, 0x68, RZ ;  /* 0x0000006800067810 */ /* 0x000fe40007ffe0ff */
[----:B------:R-:W-:Y:S02]  /*bcd0*/  ISETP.GE.AND P3, PT, R7, c[0x0][0x3c8], PT ;  /* 0x0000f20007007a0c */ /* 0x000fe40003f66270 */
[----:B------:R-:W-:-:S05]  /*bce0*/  ISETP.GE.AND P2, PT, R6, c[0x0][0x3c8], PT ;  /* 0x0000f20006007a0c */ /* 0x000fca0003f46270 */
[----:B------:R-:W-:-:S06]  /*bcf0*/  @!P4 LEA.HI R9, R8, R8, RZ, 0x1 ;  /* 0x000000080809c211 */ /* 0x000fcc00078f08ff */
[----:B------:R-:W-:Y:S02]  /*bd00*/  @!P3 LEA.HI R8, R7, R7, RZ, 0x1 ;  /* 0x000000070708b211 */ /* 0x000fe400078f08ff */
[----:B------:R-:W-:Y:S02]  /*bd10*/  @!P2 LEA.HI R7, R6, R6, RZ, 0x1 ;  /* 0x000000060607a211 */ /* 0x000fe400078f08ff */
[----:B------:R-:W-:Y:S02]  /*bd20*/  @!P3 LOP3.LUT R8, R8, 0xfffffffe, RZ, 0xc0, !PT ;  /* 0xfffffffe0808b812 */ /* 0x000fe400078ec0ff */
[C---:B--2---:R-:W-:Y:S02]  /*bd30*/  IADD3 R5, R0.reuse, 0x70, RZ ;  /* 0x0000007000057810 */ /* 0x044fe40007ffe0ff */
[----:B------:R-:W-:Y:S02]  /*bd40*/  IADD3 R4, R0, 0x78, RZ ;  /* 0x0000007800047810 */ /* 0x000fe40007ffe0ff */
[----:B------:R-:W-:-:S02]  /*bd50*/  ISETP.GE.AND P1, PT, R5, c[0x0][0x3c8], PT ;  /* 0x0000f20005007a0c */ /* 0x000fc40003f26270 */
[----:B------:R-:W-:Y:S02]  /*bd60*/  ISETP.GE.AND P0, PT, R4, c[0x0][0x3c8], PT ;  /* 0x0000f20004007a0c */ /* 0x000fe40003f06270 */
[----:B------:R-:W-:-:S09]  /*bd70*/  @!P2 LOP3.LUT R7, R7, 0xfffffffe, RZ, 0xc0, !PT ;  /* 0xfffffffe0707a812 */ /* 0x000fd200078ec0ff */
[----:B------:R-:W-:Y:S02]  /*bd80*/  @!P1 LEA.HI R6, R5, R5, RZ, 0x1 ;  /* 0x0000000505069211 */ /* 0x000fe400078f08ff */
[----:B------:R-:W-:Y:S02]  /*bd90*/  @!P0 LEA.HI R4, R4, R4, RZ, 0x1 ;  /* 0x0000000404048211 */ /* 0x000fe400078f08ff */
[----:B------:R-:W-:Y:S01]  /*bda0*/  @!P4 LOP3.LUT R5, R9, 0xfffffffe, RZ, 0xc0, !PT ;  /* 0xfffffffe0905c812 */ /* 0x000fe200078ec0ff */
[--C-:B------:R-:W-:Y:S01]  /*bdb0*/  @!P3 IMAD.WIDE R8, R8, 0x4, R2.reuse ;  /* 0x000000040808b825 */ /* 0x100fe200078e0202 */
[----:B------:R-:W-:Y:S02]  /*bdc0*/  @!P1 LOP3.LUT R12, R6, 0xfffffffe, RZ, 0xc0, !PT ;  /* 0xfffffffe060c9812 */ /* 0x000fe400078ec0ff */
[----:B------:R-:W-:Y:S01]  /*bdd0*/  @!P0 LOP3.LUT R13, R4, 0xfffffffe, RZ, 0xc0, !PT ;  /* 0xfffffffe040d8812 */ /* 0x000fe200078ec0ff */
[----:B------:R-:W-:-:S04]  /*bde0*/  @!P4 IMAD.WIDE R10, R5, 0x4, R2 ;  /* 0x00000004050ac825 */ /* 0x000fc800078e0202 */
[--C-:B------:R-:W-:Y:S01]  /*bdf0*/  @!P2 IMAD.WIDE R6, R7, 0x4, R2.reuse ;  /* 0x000000040706a825 */ /* 0x100fe200078e0202 */
[----:B------:R2:W-:Y:S03]  /*be00*/  @!P4 ST.E.64 [R10.64], R146 ;  /* 0x000000920a00c985 */ /* 0x0005e6000c101b12 */
[--C-:B------:R-:W-:Y:S01]  /*be10*/  @!P1 IMAD.WIDE R4, R12, 0x4, R2.reuse ;  /* 0x000000040c049825 */ /* 0x100fe200078e0202 */
[----:B------:R2:W-:Y:S03]  /*be20*/  @!P3 ST.E.64 [R8.64], R150 ;  /* 0x000000960800b985 */ /* 0x0005e6000c101b12 */
[----:B------:R-:W-:Y:S01]  /*be30*/  @!P0 IMAD.WIDE R2, R13, 0x4, R2 ;  /* 0x000000040d028825 */ /* 0x000fe200078e0202 */
[----:B------:R2:W-:Y:S04]  /*be40*/  @!P2 ST.E.64 [R6.64], R162 ;  /* 0x000000a20600a985 */ /* 0x0005e8000c101b12 */
[----:B------:R2:W-:Y:S04]  /*be50*/  @!P1 ST.E.64 [R4.64], R194 ;  /* 0x000000c204009985 */ /* 0x0005e8000c101b12 */
[----:B------:R2:W-:Y:S02]  /*be60*/  @!P0 ST.E.64 [R2.64], R202 ;  /* 0x000000ca02008985 */ /* 0x0005e4000c101b12 */
.L_x_117:
[----:B------:R-:W-:Y:S05]  /*be70*/  BSYNC B0 ;  /* 0x0000000000007941 */ /* 0x000fea0003800000 */
.L_x_116:
[----:B--23--:R2:W3:Y:S01]  /*be80*/  SHFL.IDX PT, R3, R22, 0x2, 0x1c1f ;  /* 0x005c1f0016037f89 */ /* 0x00c4e200000e0000 */
[----:B------:R-:W-:Y:S03]  /*be90*/  BSSY B0, `(.L_x_118) ;  /* 0x0000060000007945 */ /* 0x000fe60003800000 */
[----:B----4-:R2:W4:Y:S01]  /*bea0*/  SHFL.IDX PT, R2, R23, 0x2, 0x1c1f ;  /* 0x005c1f0017027f89 */ /* 0x01052200000e0000 */
[----:B------:R-:W-:Y:S05]  /*beb0*/  @P5 BRA `(.L_x_119) ;  /* 0x000005d000005947 */ /* 0x000fea0003800000 */
[C---:B------:R-:W-:Y:S02]  /*bec0*/  IADD3 R5, R0.reuse, 0x8, RZ ;  /* 0x0000000800057810 */ /* 0x040fe40007ffe0ff */
[----:B------:R-:W-:-:S02]  /*bed0*/  IADD3 R4, R0, 0x10, RZ ;  /* 0x0000001000047810 */ /* 0x000fc40007ffe0ff */
[----:B------:R-:W-:Y:S02]  /*bee0*/  ISETP.GE.AND P2, PT, R5, c[0x0][0x3c8], PT ;  /* 0x0000f20005007a0c */ /* 0x000fe40003f46270 */
[----:B------:R-:W-:Y:S02]  /*bef0*/  ISETP.GE.AND P1, PT, R4, c[0x0][0x3c8], PT ;  /* 0x0000f20004007a0c */ /* 0x000fe40003f26270 */
[C---:B------:R-:W-:Y:S02]  /*bf00*/  ISETP.GE.AND P3, PT, R0.reuse, c[0x0][0x3c8], PT ;  /* 0x0000f20000007a0c */ /* 0x040fe40003f66270 */
[C---:B------:R-:W-:Y:S02]  /*bf10*/  IADD3 R10, R0.reuse, 0x18, RZ ;  /* 0x00000018000a7810 */ /* 0x040fe40007ffe0ff */
[----:B------:R-:W-:Y:S02]  /*bf20*/  IADD3 R11, R0, 0x20, RZ ;  /* 0x00000020000b7810 */ /* 0x000fe40007ffe0ff */
[----:B------:R-:W-:-:S02]  /*bf30*/  ISETP.GE.AND P0, PT, R10, c[0x0][0x3c8], PT ;  /* 0x0000f2000a007a0c */ /* 0x000fc40003f06270 */
[----:B------:R-:W-:Y:S02]  /*bf40*/  ISETP.GE.AND P5, PT, R11, c[0x0][0x3c8], PT ;  /* 0x0000f2000b007a0c */ /* 0x000fe40003fa6270 */
[----:B------:R-:W-:Y:S02]  /*bf50*/  @!P2 LEA.HI R5, R5, R5, RZ, 0x1 ;  /* 0x000000050505a211 */ /* 0x000fe400078f08ff */
[----:B------:R-:W-:Y:S01]  /*bf60*/  @!P1 LEA.HI R4, R4, R4, RZ, 0x1 ;  /* 0x0000000404049211 */ /* 0x000fe200078f08ff */
[--C-:B---34-:R-:W-:Y:S01]  /*bf70*/  @!P3 IMAD.WIDE R6, R0, 0x4, R2.reuse ;  /* 0x000000040006b825 */ /* 0x118fe200078e0202 */
[----:B------:R-:W-:Y:S02]  /*bf80*/  @!P2 LOP3.LUT R5, R5, 0xfffffffe, RZ, 0xc0, !PT ;  /* 0xfffffffe0505a812 */ /* 0x000fe400078ec0ff */
[----:B------:R-:W-:Y:S02]  /*bf90*/  @!P1 LOP3.LUT R8, R4, 0xfffffffe, RZ, 0xc0, !PT ;  /* 0xfffffffe04089812 */ /* 0x000fe400078ec0ff */
[----:B------:R3:W-:Y:S01]  /*bfa0*/  @!P3 ST.E.64 [R6.64], R176 ;  /* 0x000000b00600b985 */ /* 0x0007e2000c101b12 */
[----:B------:R-:W-:Y:S01]  /*bfb0*/  @!P2 IMAD.WIDE R4, R5, 0x4, R2 ;  /* 0x000000040504a825 */ /* 0x000fe200078e0202 */
[----:B------:R-:W-:-:S03]  /*bfc0*/  IADD3 R12, R0, 0x48, RZ ;  /* 0x00000048000c7810 */ /* 0x000fc60007ffe0ff */
[----:B------:R-:W-:Y:S01]  /*bfd0*/  @!P1 IMAD.WIDE R8, R8, 0x4, R2 ;  /* 0x0000000408089825 */ /* 0x000fe200078e0202 */
[----:B------:R4:W-:Y:S04]  /*bfe0*/  @!P2 ST.E.64 [R4.64], R184 ;  /* 0x000000b80400a985 */ /* 0x0009e8000c101b12 */
[----:B------:R1:W-:Y:S01]  /*bff0*/  @!P1 ST.E.64 [R8.64], R72 ;  /* 0x0000004808009985 */ /* 0x0003e2000c101b12 */
[----:B---3--:R-:W-:Y:S02]  /*c000*/  IADD3 R7, R0, 0x28, RZ ;  /* 0x0000002800077810 */ /* 0x008fe40007ffe0ff */
[----:B------:R-:W-:Y:S02]  /*c010*/  @!P5 LEA.HI R6, R11, R11, RZ, 0x1 ;  /* 0x0000000b0b06d211 */ /* 0x000fe400078f08ff */
[----:B------:R-:W-:-:S02]  /*c020*/  ISETP.GE.AND P4, PT, R7, c[0x0][0x3c8], PT ;  /* 0x0000f20007007a0c */ /* 0x000fc40003f86270 */
[----:B----4-:R-:W-:Y:S02]  /*c030*/  @!P0 LEA.HI R4, R10, R10, RZ, 0x1 ;  /* 0x0000000a0a048211 */ /* 0x010fe400078f08ff */
[----:B------:R-:W-:Y:S02]  /*c040*/  IADD3 R10, R0, 0x40, RZ ;  /* 0x00000040000a7810 */ /* 0x000fe40007ffe0ff */
[----:B------:R-:W-:Y:S02]  /*c050*/  @!P0 LOP3.LUT R4, R4, 0xfffffffe, RZ, 0xc0, !PT ;  /* 0xfffffffe04048812 */ /* 0x000fe400078ec0ff */
[C---:B-1----:R-:W-:Y:S02]  /*c060*/  IADD3 R8, R0.reuse, 0x30, RZ ;  /* 0x0000003000087810 */ /* 0x042fe40007ffe0ff */
[----:B------:R-:W-:Y:S01]  /*c070*/  IADD3 R9, R0, 0x38, RZ ;  /* 0x0000003800097810 */ /* 0x000fe20007ffe0ff */
[----:B------:R-:W-:Y:S01]  /*c080*/  @!P0 IMAD.WIDE R4, R4, 0x4, R2 ;  /* 0x0000000404048825 */ /* 0x000fe200078e0202 */
[----:B------:R-:W-:-:S02]  /*c090*/  ISETP.GE.AND P3, PT, R8, c[0x0][0x3c8], PT ;  /* 0x0000f20008007a0c */ /* 0x000fc40003f66270 */
[----:B------:R-:W-:Y:S02]  /*c0a0*/  ISETP.GE.AND P2, PT, R9, c[0x0][0x3c8], PT ;  /* 0x0000f20009007a0c */ /* 0x000fe40003f46270 */
[----:B------:R-:W-:Y:S01]  /*c0b0*/  @!P5 LOP3.LUT R6, R6, 0xfffffffe, RZ, 0xc0, !PT ;  /* 0xfffffffe0606d812 */ /* 0x000fe200078ec0ff */
[----:B------:R1:W-:Y:S01]  /*c0c0*/  @!P0 ST.E.64 [R4.64], R76 ;  /* 0x0000004c04008985 */ /* 0x0003e2000c101b12 */
[----:B------:R-:W-:Y:S02]  /*c0d0*/  ISETP.GE.AND P1, PT, R10, c[0x0][0x3c8], PT ;  /* 0x0000f2000a007a0c */ /* 0x000fe40003f26270 */
[----:B------:R-:W-:-:S13]  /*c0e0*/  ISETP.GE.AND P0, PT, R12, c[0x0][0x3c8], PT ;  /* 0x0000f2000c007a0c */ /* 0x000fda0003f06270 */
[----:B------:R-:W-:-:S04]  /*c0f0*/  @!P0 LEA.HI R12, R12, R12, RZ, 0x1 ;  /* 0x0000000c0c0c8211 */ /* 0x000fc800078f08ff */
[----:B------:R-:W-:Y:S01]  /*c100*/  @!P0 LOP3.LUT R12, R12, 0xfffffffe, RZ, 0xc0, !PT ;  /* 0xfffffffe0c0c8812 */ /* 0x000fe200078ec0ff */
[----:B-1----:R-:W-:Y:S01]  /*c110*/  @!P5 IMAD.WIDE R4, R6, 0x4, R2 ;  /* 0x000000040604d825 */ /* 0x002fe200078e0202 */
[----:B------:R-:W-:Y:S02]  /*c120*/  @!P4 LEA.HI R6, R7, R7, RZ, 0x1 ;  /* 0x000000070706c211 */ /* 0x000fe400078f08ff */
[----:B------:R-:W-:Y:S02]  /*c130*/  @!P1 LEA.HI R7, R10, R10, RZ, 0x1 ;  /* 0x0000000a0a079211 */ /* 0x000fe400078f08ff */
[----:B------:R1:W-:Y:S01]  /*c140*/  @!P5 ST.E.64 [R4.64], R88 ;  /* 0x000000580400d985 */ /* 0x0003e2000c101b12 */
[----:B------:R-:W-:Y:S02]  /*c150*/  @!P4 LOP3.LUT R6, R6, 0xfffffffe, RZ, 0xc0, !PT ;  /* 0xfffffffe0606c812 */ /* 0x000fe400078ec0ff */
[----:B------:R-:W-:Y:S02]  /*c160*/  @!P1 LOP3.LUT R7, R7, 0xfffffffe, RZ, 0xc0, !PT ;  /* 0xfffffffe07079812 */ /* 0x000fe400078ec0ff */
[----:B-1----:R-:W-:-:S02]  /*c170*/  @!P3 LEA.HI R5, R8, R8, RZ, 0x1 ;  /* 0x000000080805b211 */ /* 0x002fc400078f08ff */
[----:B------:R-:W-:Y:S02]  /*c180*/  @!P2 LEA.HI R4, R9, R9, RZ, 0x1 ;  /* 0x000000090904a211 */ /* 0x000fe400078f08ff */
[----:B------:R-:W-:Y:S02]  /*c190*/  @!P3 LOP3.LUT R8, R5, 0xfffffffe, RZ, 0xc0, !PT ;  /* 0xfffffffe0508b812 */ /* 0x000fe400078ec0ff */
[----:B------:R-:W-:Y:S01]  /*c1a0*/  @!P2 LOP3.LUT R10, R4, 0xfffffffe, RZ, 0xc0, !PT ;  /* 0xfffffffe040aa812 */ /* 0x000fe200078ec0ff */
[----:B------:R-:W-:-:S04]  /*c1b0*/  @!P4 IMAD.WIDE R4, R6, 0x4, R2 ;  /* 0x000000040604c825 */ /* 0x000fc800078e0202 */
[--C-:B------:R-:W-:Y:S01]  /*c1c0*/  @!P3 IMAD.WIDE R8, R8, 0x4, R2.reuse ;  /* 0x000000040808b825 */ /* 0x100fe200078e0202 */
[----:B------:R1:W-:Y:S03]  /*c1d0*/  @!P4 ST.E.64 [R4.64], R92 ;  /* 0x0000005c0400c985 */ /* 0x0003e6000c101b12 */
[--C-:B------:R-:W-:Y:S01]  /*c1e0*/  @!P2 IMAD.WIDE R10, R10, 0x4, R2.reuse ;  /* 0x000000040a0aa825 */ /* 0x100fe200078e0202 */
[----:B------:R3:W-:Y:S03]  /*c1f0*/  @!P3 ST.E.64 [R8.64], R104 ;  /* 0x000000680800b985 */ /* 0x0007e6000c101b12 */
[--C-:B------:R-:W-:Y:S01]  /*c200*/  @!P1 IMAD.WIDE R6, R7, 0x4, R2.reuse ;  /* 0x0000000407069825 */ /* 0x100fe200078e0202 */
[----:B------:R-:W-:Y:S04]  /*c210*/  @!P2 ST.E.64 [R10.64], R108 ;  /* 0x0000006c0a00a985 */ /* 0x000fe8000c101b12 */
[----:B------:R4:W-:Y:S01]  /*c220*/  @!P1 ST.E.64 [R6.64], R120 ;  /* 0x0000007806009985 */ /* 0x0009e2000c101b12 */
[----:B-1----:R-:W-:Y:S01]  /*c230*/  @!P0 IMAD.WIDE R4, R12, 0x4, R2 ;  /* 0x000000040c048825 */ /* 0x002fe200078e0202 */
[----:B---3--:R-:W-:-:S04]  /*c240*/  IADD3 R9, R0, 0x50, RZ ;  /* 0x0000005000097810 */ /* 0x008fc80007ffe0ff */
[----:B------:R1:W-:Y:S01]  /*c250*/  @!P0 ST.E.64 [R4.64], R124 ;  /* 0x0000007c04008985 */ /* 0x0003e2000c101b12 */
[----:B------:R-:W-:Y:S02]  /*c260*/  IADD3 R8, R0, 0x58, RZ ;  /* 0x0000005800087810 */ /* 0x000fe40007ffe0ff */
[----:B------:R-:W-:Y:S02]  /*c270*/  ISETP.GE.AND P5, PT, R9, c[0x0][0x3c8], PT ;  /* 0x0000f20009007a0c */ /* 0x000fe40003fa6270 */
[----:B------:R-:W-:Y:S02]  /*c280*/  ISETP.GE.AND P4, PT, R8, c[0x0][0x3c8], PT ;  /* 0x0000f20008007a0c */ /* 0x000fe40003f86270 */
[C---:B----4-:R-:W-:Y:S02]  /*c290*/  IADD3 R7, R0.reuse, 0x60, RZ ;  /* 0x0000006000077810 */ /* 0x050fe40007ffe0ff */
[----:B------:R-:W-:Y:S02]  /*c2a0*/  IADD3 R6, R0, 0x68, RZ ;  /* 0x0000006800067810 */ /* 0x000fe40007ffe0ff */
[----:B------:R-:W-:-:S02]  /*c2b0*/  ISETP.GE.AND P3, PT, R7, c[0x0][0x3c8], PT ;  /* 0x0000f20007007a0c */ /* 0x000fc40003f66270 */
[----:B------:R-:W-:-:S03]  /*c2c0*/  ISETP.GE.AND P2, PT, R6, c[0x0][0x3c8], PT ;  /* 0x0000f20006007a0c */ /* 0x000fc60003f46270 */
[----:B------:R-:W-:Y:S02]  /*c2d0*/  @!P5 LEA.HI R9, R9, R9, RZ, 0x1 ;  /* 0x000000090909d211 */ /* 0x000fe400078f08ff */
[----:B------:R-:W-:-:S04]  /*c2e0*/  @!P4 LEA.HI R10, R8, R8, RZ, 0x1 ;  /* 0x00000008080ac211 */ /* 0x000fc800078f08ff */
[----:B------:R-:W-:Y:S02]  /*c2f0*/  @!P4 LOP3.LUT R10, R10, 0xfffffffe, RZ, 0xc0, !PT ;  /* 0xfffffffe0a0ac812 */ /* 0x000fe400078ec0ff */
[----:B------:R-:W-:Y:S02]  /*c300*/  @!P3 LEA.HI R8, R7, R7, RZ, 0x1 ;  /* 0x000000070708b211 */ /* 0x000fe400078f08ff */
[----:B------:R-:W-:Y:S01]  /*c310*/  @!P2 LEA.HI R7, R6, R6, RZ, 0x1 ;  /* 0x000000060607a211 */ /* 0x000fe200078f08ff */
[----:B------:R-:W-:Y:S01]  /*c320*/  @!P4 IMAD.WIDE R10, R10, 0x4, R2 ;  /* 0x000000040a0ac825 */ /* 0x000fe200078e0202 */
[----:B------:R-:W-:Y:S02]  /*c330*/  @!P3 LOP3.LUT R8, R8, 0xfffffffe, RZ, 0xc0, !PT ;  /* 0xfffffffe0808b812 */ /* 0x000fe400078ec0ff */
[C---:B-1----:R-:W-:Y:S02]  /*c340*/  IADD3 R5, R0.reuse, 0x70, RZ ;  /* 0x0000007000057810 */ /* 0x042fe40007ffe0ff */
[----:B------:R-:W-:-:S02]  /*c350*/  IADD3 R4, R0, 0x78, RZ ;  /* 0x0000007800047810 */ /* 0x000fc40007ffe0ff */
[----:B------:R-:W-:Y:S02]  /*c360*/  ISETP.GE.AND P1, PT, R5, c[0x0][0x3c8], PT ;  /* 0x0000f20005007a0c */ /* 0x000fe40003f26270 */
[----:B------:R-:W-:Y:S02]  /*c370*/  ISETP.GE.AND P0, PT, R4, c[0x0][0x3c8], PT ;  /* 0x0000f20004007a0c */ /* 0x000fe40003f06270 */
[----:B------:R-:W-:-:S09]  /*c380*/  @!P2 LOP3.LUT R7, R7, 0xfffffffe, RZ, 0xc0, !PT ;  /* 0xfffffffe0707a812 */ /* 0x000fd200078ec0ff */
[----:B------:R-:W-:Y:S02]  /*c390*/  @!P1 LEA.HI R6, R5, R5, RZ, 0x1 ;  /* 0x0000000505069211 */ /* 0x000fe400078f08ff */
[----:B------:R-:W-:Y:S01]  /*c3a0*/  @!P5 LOP3.LUT R5, R9, 0xfffffffe, RZ, 0xc0, !PT ;  /* 0xfffffffe0905d812 */ /* 0x000fe200078ec0ff */
[--C-:B------:R-:W-:Y:S01]  /*c3b0*/  @!P3 IMAD.WIDE R8, R8, 0x4, R2.reuse ;  /* 0x000000040808b825 */ /* 0x100fe200078e0202 */
[----:B------:R-:W-:Y:S02]  /*c3c0*/  @!P0 LEA.HI R4, R4, R4, RZ, 0x1 ;  /* 0x0000000404048211 */ /* 0x000fe400078f08ff */
[----:B------:R-:W-:Y:S01]  /*c3d0*/  @!P1 LOP3.LUT R14, R6, 0xfffffffe, RZ, 0xc0, !PT ;  /* 0xfffffffe060e9812 */ /* 0x000fe200078ec0ff */
[----:B------:R-:W-:Y:S01]  /*c3e0*/  @!P5 IMAD.WIDE R12, R5, 0x4, R2 ;  /* 0x00000004050cd825 */ /* 0x000fe200078e0202 */
[----:B------:R-:W-:-:S03]  /*c3f0*/  @!P0 LOP3.LUT R15, R4, 0xfffffffe, RZ, 0xc0, !PT ;  /* 0xfffffffe040f8812 */ /* 0x000fc600078ec0ff */
[--C-:B------:R-:W-:Y:S01]  /*c400*/  @!P2 IMAD.WIDE R6, R7, 0x4, R2.reuse ;  /* 0x000000040706a825 */ /* 0x100fe200078e0202 */
[----:B------:R1:W-:Y:S03]  /*c410*/  @!P5 ST.E.64 [R12.64], R136 ;  /* 0x000000880c00d985 */ /* 0x0003e6000c101b12 */
[--C-:B------:R-:W-:Y:S01]  /*c420*/  @!P1 IMAD.WIDE R4, R14, 0x4, R2.reuse ;  /* 0x000000040e049825 */ /* 0x100fe200078e0202 */
[----:B------:R1:W-:Y:S03]  /*c430*/  @!P4 ST.E.64 [R10.64], R140 ;  /* 0x0000008c0a00c985 */ /* 0x0003e6000c101b12 */
[----:B------:R-:W-:Y:S01]  /*c440*/  @!P0 IMAD.WIDE R2, R15, 0x4, R2 ;  /* 0x000000040f028825 */ /* 0x000fe200078e0202 */
[----:B------:R1:W-:Y:S04]  /*c450*/  @!P3 ST.E.64 [R8.64], R152 ;  /* 0x000000980800b985 */ /* 0x0003e8000c101b12 */
[----:B------:R1:W-:Y:S04]  /*c460*/  @!P2 ST.E.64 [R6.64], R156 ;  /* 0x0000009c0600a985 */ /* 0x0003e8000c101b12 */
[----:B------:R1:W-:Y:S04]  /*c470*/  @!P1 ST.E.64 [R4.64], R196 ;  /* 0x000000c404009985 */ /* 0x0003e8000c101b12 */
[----:B------:R1:W-:Y:S02]  /*c480*/  @!P0 ST.E.64 [R2.64], R164 ;  /* 0x000000a402008985 */ /* 0x0003e4000c101b12 */
.L_x_119:
[----:B------:R-:W-:Y:S05]  /*c490*/  BSYNC B0 ;  /* 0x0000000000007941 */ /* 0x000fea0003800000 */
.L_x_118:
[----:B-1-3--:R1:W3:Y:S04]  /*c4a0*/  SHFL.IDX PT, R3, R22, 0x3, 0x1c1f ;  /* 0x007c1f0016037f89 */ /* 0x00a2e800000e0000 */
[----:B----4-:R1:W4:Y:S01]  /*c4b0*/  SHFL.IDX PT, R2, R23, 0x3, 0x1c1f ;  /* 0x007c1f0017027f89 */ /* 0x01032200000e0000 */
[----:B------:R-:W-:Y:S05]  /*c4c0*/  @P6 EXIT ;  /* 0x000000000000694d */ /* 0x000fea0003800000 */
[C---:B------:R-:W-:Y:S02]  /*c4d0*/  ISETP.GE.AND P0, PT, R0.reuse, c[0x0][0x3c8], PT ;  /* 0x0000f20000007a0c */ /* 0x040fe40003f06270 */
[----:B------:R-:W-:-:S02]  /*c4e0*/  IADD3 R5, R0, 0x8, RZ ;  /* 0x0000000800057810 */ /* 0x000fc40007ffe0ff */
[----:B------:R-:W-:Y:S02]  /*c4f0*/  IADD3 R4, R0, 0x10, RZ ;  /* 0x0000001000047810 */ /* 0x000fe40007ffe0ff */
[----:B------:R-:W-:Y:S02]  /*c500*/  ISETP.GE.AND P6, PT, R5, c[0x0][0x3c8], PT ;  /* 0x0000f20005007a0c */ /* 0x000fe40003fc6270 */
[----:B------:R-:W-:Y:S02]  /*c510*/  ISETP.GE.AND P5, PT, R4, c[0x0][0x3c8], PT ;  /* 0x0000f20004007a0c */ /* 0x000fe40003fa6270 */
[C---:B------:R-:W-:Y:S02]  /*c520*/  IADD3 R8, R0.reuse, 0x18, RZ ;  /* 0x0000001800087810 */ /* 0x040fe40007ffe0ff */
[C---:B------:R-:W-:Y:S01]  /*c530*/  IADD3 R9, R0.reuse, 0x20, RZ ;  /* 0x0000002000097810 */ /* 0x040fe20007ffe0ff */
[C---:B---34-:R-:W-:Y:S01]  /*c540*/  @!P0 IMAD.WIDE R6, R0.reuse, 0x4, R2 ;  /* 0x0000000400068825 */ /* 0x058fe200078e0202 */
[----:B------:R-:W-:-:S02]  /*c550*/  IADD3 R10, R0, 0x28, RZ ;  /* 0x00000028000a7810 */ /* 0x000fc40007ffe0ff */
[C---:B------:R-:W-:Y:S02]  /*c560*/  IADD3 R11, R0.reuse, 0x30, RZ ;  /* 0x00000030000b7810 */ /* 0x040fe40007ffe0ff */
[----:B------:R3:W-:Y:S01]  /*c570*/  @!P0 ST.E.64 [R6.64], R178 ;  /* 0x000000b206008985 */ /* 0x0007e2000c101b12 */
[----:B------:R-:W-:Y:S02]  /*c580*/  IADD3 R12, R0, 0x38, RZ ;  /* 0x00000038000c7810 */ /* 0x000fe40007ffe0ff */
[----:B------:R-:W-:Y:S02]  /*c590*/  @!P5 LEA.HI R4, R4, R4, RZ, 0x1 ;  /* 0x000000040404d211 */ /* 0x000fe400078f08ff */
[----:B------:R-:W-:Y:S02]  /*c5a0*/  ISETP.GE.AND P4, PT, R8, c[0x0][0x3c8], PT ;  /* 0x0000f20008007a0c */ /* 0x000fe40003f86270 */
[----:B------:R-:W-:Y:S02]  /*c5b0*/  ISETP.GE.AND P3, PT, R9, c[0x0][0x3c8], PT ;  /* 0x0000f20009007a0c */ /* 0x000fe40003f66270 */
[----:B------:R-:W-:-:S02]  /*c5c0*/  @!P5 LOP3.LUT R4, R4, 0xfffffffe, RZ, 0xc0, !PT ;  /* 0xfffffffe0404d812 */ /* 0x000fc400078ec0ff */
[----:B------:R-:W-:Y:S02]  /*c5d0*/  ISETP.GE.AND P2, PT, R10, c[0x0][0x3c8], PT ;  /* 0x0000f2000a007a0c */ /* 0x000fe40003f46270 */
[----:B------:R-:W-:Y:S02]  /*c5e0*/  ISETP.GE.AND P1, PT, R11, c[0x0][0x3c8], PT ;  /* 0x0000f2000b007a0c */ /* 0x000fe40003f26270 */
[----:B------:R-:W-:Y:S02]  /*c5f0*/  ISETP.GE.AND P0, PT, R12, c[0x0][0x3c8], PT ;  /* 0x0000f2000c007a0c */ /* 0x000fe40003f06270 */
[C---:B------:R-:W-:Y:S02]  /*c600*/  IADD3 R14, R0.reuse, 0x40, RZ ;  /* 0x00000040000e7810 */ /* 0x040fe40007ffe0ff */
[----:B------:R-:W-:Y:S02]  /*c610*/  IADD3 R15, R0, 0x48, RZ ;  /* 0x00000048000f7810 */ /* 0x000fe40007ffe0ff */
[----:B---3--:R-:W-:Y:S01]  /*c620*/  @!P6 LEA.HI R6, R5, R5, RZ, 0x1 ;  /* 0x000000050506e211 */ /* 0x008fe200078f08ff */
[----:B------:R-:W-:-:S03]  /*c630*/  @!P5 IMAD.WIDE R4, R4, 0x4, R2 ;  /* 0x000000040404d825 */ /* 0x000fc600078e0202 */
[----:B------:R-:W-:-:S05]  /*c640*/  @!P6 LOP3.LUT R6, R6, 0xfffffffe, RZ, 0xc0, !PT ;  /* 0xfffffffe0606e812 */ /* 0x000fca00078ec0ff */
[----:B------:R-:W-:-:S05]  /*c650*/  @!P6 IMAD.WIDE R6, R6, 0x4, R2 ;  /* 0x000000040606e825 */ /* 0x000fca00078e0202 */
[----:B------:R3:W-:Y:S01]  /*c660*/  @!P6 ST.E.64 [R6.64], R186 ;  /* 0x000000ba0600e985 */ /* 0x0007e2000c101b12 */
[----:B------:R-:W-:-:S03]  /*c670*/  ISETP.GE.AND P6, PT, R14, c[0x0][0x3c8], PT ;  /* 0x0000f2000e007a0c */ /* 0x000fc60003fc6270 */
[----:B------:R4:W-:Y:S01]  /*c680*/  @!P5 ST.E.64 [R4.64], R74 ;  /* 0x0000004a0400d985 */ /* 0x0009e2000c101b12 */
[----:B------:R-:W-:Y:S02]  /*c690*/  ISETP.GE.AND P5, PT, R15, c[0x0][0x3c8], PT ;  /* 0x0000f2000f007a0c */ /* 0x000fe40003fa6270 */
[----:B---3--:R-:W-:Y:S02]  /*c6a0*/  @!P2 LEA.HI R7, R10, R10, RZ, 0x1 ;  /* 0x0000000a0a07a211 */ /* 0x008fe400078f08ff */
[----:B------:R-:W-:Y:S02]  /*c6b0*/  @!P1 LEA.HI R6, R11, R11, RZ, 0x1 ;  /* 0x0000000b0b069211 */ /* 0x000fe400078f08ff */
[----:B----4-:R-:W-:Y:S02]  /*c6c0*/  @!P4 LEA.HI R4, R8, R8, RZ, 0x1 ;  /* 0x000000080804c211 */ /* 0x010fe400078f08ff */
[----:B------:R-:W-:Y:S02]  /*c6d0*/  @!P3 LEA.HI R8, R9, R9, RZ, 0x1 ;  /* 0x000000090908b211 */ /* 0x000fe400078f08ff */
[----:B------:R-:W-:-:S02]  /*c6e0*/  @!P0 LEA.HI R5, R12, R12, RZ, 0x1 ;  /* 0x0000000c0c058211 */ /* 0x000fc400078f08ff */
[----:B------:R-:W-:Y:S02]  /*c6f0*/  @!P4 LOP3.LUT R4, R4, 0xfffffffe, RZ, 0xc0, !PT ;  /* 0xfffffffe0404c812 */ /* 0x000fe400078ec0ff */
[----:B------:R-:W-:Y:S02]  /*c700*/  @!P3 LOP3.LUT R8, R8, 0xfffffffe, RZ, 0xc0, !PT ;  /* 0xfffffffe0808b812 */ /* 0x000fe400078ec0ff */
[----:B------:R-:W-:Y:S01]  /*c710*/  @!P2 LOP3.LUT R7, R7, 0xfffffffe, RZ, 0xc0, !PT ;  /* 0xfffffffe0707a812 */ /* 0x000fe200078ec0ff */
[--C-:B------:R-:W-:Y:S01]  /*c720*/  @!P4 IMAD.WIDE R12, R4, 0x4, R2.reuse ;  /* 0x00000004040cc825 */ /* 0x100fe200078e0202 */
[----:B------:R-:W-:Y:S02]  /*c730*/  @!P1 LOP3.LUT R6, R6, 0xfffffffe, RZ, 0xc0, !PT ;  /* 0xfffffffe06069812 */ /* 0x000fe400078ec0ff */
[----:B------:R-:W-:Y:S01]  /*c740*/  @!P0 LOP3.LUT R5, R5, 0xfffffffe, RZ, 0xc0, !PT ;  /* 0xfffffffe05058812 */ /* 0x000fe200078ec0ff */
[--C-:B------:R-:W-:Y:S01]  /*c750*/  @!P3 IMAD.WIDE R10, R8, 0x4, R2.reuse ;  /* 0x00000004080ab825 */ /* 0x100fe200078e0202 */
[----:B------:R3:W-:Y:S03]  /*c760*/  @!P4 ST.E.64 [R12.64], R78 ;  /* 0x0000004e0c00c985 */ /* 0x0007e6000c101b12 */
[--C-:B------:R-:W-:Y:S01]  /*c770*/  @!P2 IMAD.WIDE R8, R7, 0x4, R2.reuse ;  /* 0x000000040708a825 */ /* 0x100fe200078e0202 */
[----:B------:R4:W-:Y:S03]  /*c780*/  @!P3 ST.E.64 [R10.64], R90 ;  /* 0x0000005a0a00b985 */ /* 0x0009e6000c101b12 */
[--C-:B------:R-:W-:Y:S01]  /*c790*/  @!P1 IMAD.WIDE R6, R6, 0x4, R2.reuse ;  /* 0x0000000406069825 */ /* 0x100fe200078e0202 */
[----:B------:R1:W-:Y:S03]  /*c7a0*/  @!P2 ST.E.64 [R8.64], R94 ;  /* 0x0000005e0800a985 */ /* 0x0003e6000c101b12 */
[----:B------:R-:W-:Y:S01]  /*c7b0*/  @!P0 IMAD.WIDE R4, R5, 0x4, R2 ;  /* 0x0000000405048825 */ /* 0x000fe200078e0202 */
[----:B------:R-:W-:Y:S04]  /*c7c0*/  @!P1 ST.E.64 [R6.64], R106 ;  /* 0x0000006a06009985 */ /* 0x000fe8000c101b12 */
[----:B------:R2:W-:Y:S01]  /*c7d0*/  @!P0 ST.E.64 [R4.64], R110 ;  /* 0x0000006e04008985 */ /* 0x0005e2000c101b12 */
[----:B---3--:R-:W-:-:S02]  /*c7e0*/  IADD3 R12, R0, 0x70, RZ ;  /* 0x00000070000c7810 */ /* 0x008fc40007ffe0ff */
[C---:B----4-:R-:W-:Y:S02]  /*c7f0*/  IADD3 R10, R0.reuse, 0x60, RZ ;  /* 0x00000060000a7810 */ /* 0x050fe40007ffe0ff */
[C---:B------:R-:W-:Y:S02]  /*c800*/  IADD3 R11, R0.reuse, 0x68, RZ ;  /* 0x00000068000b7810 */ /* 0x040fe40007ffe0ff */
[C---:B-1----:R-:W-:Y:S02]  /*c810*/  IADD3 R8, R0.reuse, 0x50, RZ ;  /* 0x0000005000087810 */ /* 0x042fe40007ffe0ff */
[----:B------:R-:W-:Y:S02]  /*c820*/  IADD3 R9, R0, 0x58, RZ ;  /* 0x0000005800097810 */ /* 0x000fe40007ffe0ff */
[----:B------:R-:W-:Y:S02]  /*c830*/  ISETP.GE.AND P4, PT, R8, c[0x0][0x3c8], PT ;  /* 0x0000f20008007a0c */ /* 0x000fe40003f86270 */
[----:B------:R-:W-:-:S02]  /*c840*/  ISETP.GE.AND P3, PT, R9, c[0x0][0x3c8], PT ;  /* 0x0000f20009007a0c */ /* 0x000fc40003f66270 */
[----:B--2---:R-:W-:Y:S02]  /*c850*/  @!P6 LEA.HI R4, R14, R14, RZ, 0x1 ;  /* 0x0000000e0e04e211 */ /* 0x004fe400078f08ff */
[----:B------:R-:W-:Y:S02]  /*c860*/  @!P5 LEA.HI R5, R15, R15, RZ, 0x1 ;  /* 0x0000000f0f05d211 */ /* 0x000fe400078f08ff */
[----:B------:R-:W-:Y:S02]  /*c870*/  @!P6 LOP3.LUT R4, R4, 0xfffffffe, RZ, 0xc0, !PT ;  /* 0xfffffffe0404e812 */ /* 0x000fe400078ec0ff */
[----:B------:R-:W-:Y:S02]  /*c880*/  ISETP.GE.AND P2, PT, R10, c[0x0][0x3c8], PT ;  /* 0x0000f2000a007a0c */ /* 0x000fe40003f46270 */
[----:B------:R-:W-:Y:S01]  /*c890*/  @!P5 LOP3.LUT R5, R5, 0xfffffffe, RZ, 0xc0, !PT ;  /* 0xfffffffe0505d812 */ /* 0x000fe200078ec0ff */
[----:B------:R-:W-:Y:S01]  /*c8a0*/  @!P6 IMAD.WIDE R6, R4, 0x4, R2 ;  /* 0x000000040406e825 */ /* 0x000fe200078e0202 */
[----:B------:R-:W-:-:S02]  /*c8b0*/  ISETP.GE.AND P1, PT, R11, c[0x0][0x3c8], PT ;  /* 0x0000f2000b007a0c */ /* 0x000fc40003f26270 */
[----:B------:R-:W-:Y:S01]  /*c8c0*/  ISETP.GE.AND P0, PT, R12, c[0x0][0x3c8], PT ;  /* 0x0000f2000c007a0c */ /* 0x000fe20003f06270 */
[----:B------:R-:W-:Y:S01]  /*c8d0*/  @!P5 IMAD.WIDE R4, R5, 0x4, R2 ;  /* 0x000000040504d825 */ /* 0x000fe200078e0202 */
[----:B------:R1:W-:Y:S01]  /*c8e0*/  @!P6 ST.E.64 [R6.64], R122 ;  /* 0x0000007a0600e985 */ /* 0x0003e2000c101b12 */
[----:B------:R-:W-:-:S03]  /*c8f0*/  IADD3 R0, R0, 0x78, RZ ;  /* 0x0000007800007810 */ /* 0x000fc60007ffe0ff */
[----:B------:R2:W-:Y:S01]  /*c900*/  @!P5 ST.E.64 [R4.64], R126 ;  /* 0x0000007e0400d985 */ /* 0x0005e2000c101b12 */
[----:B-1----:R-:W-:-:S04]  /*c910*/  @!P2 LEA.HI R7, R10, R10, RZ, 0x1 ;  /* 0x0000000a0a07a211 */ /* 0x002fc800078f08ff */
[----:B------:R-:W-:Y:S02]  /*c920*/  @!P1 LEA.HI R6, R11, R11, RZ, 0x1 ;  /* 0x0000000b0b069211 */ /* 0x000fe400078f08ff */
[----:B--2---:R-:W-:Y:S02]  /*c930*/  @!P4 LEA.HI R4, R8, R8, RZ, 0x1 ;  /* 0x000000080804c211 */ /* 0x004fe400078f08ff */
[----:B------:R-:W-:Y:S02]  /*c940*/  @!P3 LEA.HI R8, R9, R9, RZ, 0x1 ;  /* 0x000000090908b211 */ /* 0x000fe400078f08ff */
[----:B------:R-:W-:Y:S02]  /*c950*/  @!P0 LEA.HI R5, R12, R12, RZ, 0x1 ;  /* 0x0000000c0c058211 */ /* 0x000fe400078f08ff */
[----:B------:R-:W-:Y:S02]  /*c960*/  @!P4 LOP3.LUT R4, R4, 0xfffffffe, RZ, 0xc0, !PT ;  /* 0xfffffffe0404c812 */ /* 0x000fe400078ec0ff */
[----:B------:R-:W-:-:S02]  /*c970*/  @!P3 LOP3.LUT R8, R8, 0xfffffffe, RZ, 0xc0, !PT ;  /* 0xfffffffe0808b812 */ /* 0x000fc400078ec0ff */
        /* <DEDUP_REMOVED lines=11> */
[----:B------:R1:W-:Y:S04]  /*ca30*/  @!P1 ST.E.64 [R6.64], R158 ;  /* 0x0000009e06009985 */ /* 0x0003e8000c101b12 */
[----:B------:R1:W-:Y:S01]  /*ca40*/  @!P0 ST.E.64 [R4.64], R198 ;  /* 0x000000c604008985 */ /* 0x0003e2000c101b12 */
[----:B------:R-:W-:-:S13]  /*ca50*/  ISETP.GE.AND P0, PT, R0, c[0x0][0x3c8], PT ;  /* 0x0000f20000007a0c */ /* 0x000fda0003f06270 */
[----:B------:R-:W-:Y:S05]  /*ca60*/  @P0 EXIT ;  /* 0x000000000000094d */ /* 0x000fea0003800000 */
[----:B------:R-:W-:-:S04]  /*ca70*/  LEA.HI R0, R0, R0, RZ, 0x1 ;  /* 0x0000000000007211 */ /* 0x000fc800078f08ff */
[----:B------:R-:W-:-:S05]  /*ca80*/  LOP3.LUT R0, R0, 0xfffffffe, RZ, 0xc0, !PT ;  /* 0xfffffffe00007812 */ /* 0x000fca00078ec0ff */
[----:B------:R-:W-:-:S05]  /*ca90*/  IMAD.WIDE R2, R0, 0x4, R2 ;  /* 0x0000000400027825 */ /* 0x000fca00078e0202 */
[----:B------:R-:W-:Y:S01]  /*caa0*/  ST.E.64 [R2.64], R166 ;  /* 0x000000a602007985 */ /* 0x000fe2000c101b12 */
[----:B------:R-:W-:Y:S05]  /*cab0*/  EXIT ;  /* 0x000000000000794d */ /* 0x000fea0003800000 */
.L_x_113:
        /* <DEDUP_REMOVED lines=26> */
[----:B------:R-:W-:-:S04]  /*cc60*/  IMAD.WIDE.U32 R2, R7, c[0x0][0x4d8], R2 ;  /* 0x0001360007027a25 */ /* 0x000fc800078e0002 */
[----:B------:R-:W-:Y:S02]  /*cc70*/  IMAD R6, R6, c[0x0][0x4d8], RZ ;  /* 0x0001360006067a24 */ /* 0x000fe400078e02ff */
[----:B--2---:R-:W-:Y:S02]  /*cc80*/  IMAD R4, R4, c[0x0][0x550], R9 ;  /* 0x0001540004047a24 */ /* 0x004fe400078e0209 */
[----:B------:R-:W-:Y:S01]  /*cc90*/  IMAD R5, R7, c[0x0][0x4dc], R6 ;  /* 0x0001370007057a24 */ /* 0x000fe200078e0206 */
[----:B------:R-:W-:Y:S02]  /*cca0*/  IADD3 R7, -R0, RZ, RZ ;  /* 0x000000ff00077210 */ /* 0x000fe40007ffe1ff */
[----:B------:R-:W-:Y:S01]  /*ccb0*/  SHF.R.S32.HI R6, RZ, 0x1f, R4 ;  /* 0x0000001fff067819 */ /* 0x000fe20000011404 */
[----:B------:R-:W-:Y:S02]  /*ccc0*/  IMAD.IADD R3, R5, 0x1, R3 ;  /* 0x0000000105037824 */ /* 0x000fe400078e0203 */
[----:B------:R-:W-:Y:S01]  /*ccd0*/  IMAD R5, R7, c[0x0][0x4e8], R8 ;  /* 0x00013a0007057a24 */ /* 0x000fe200078e0208 */
[----:B------:R-:W-:Y:S01]  /*cce0*/  SHF.R.S32.HI R7, RZ, 0x1f, R0 ;  /* 0x0000001fff077819 */ /* 0x000fe20000011400 */
[----:B------:R-:W-:-:S02]  /*ccf0*/  IMAD R6, R6, c[0x0][0x4e0], RZ ;  /* 0x0001380006067a24 */ /* 0x000fc400078e02ff */
        /* <DEDUP_REMOVED lines=14> */
.L_x_120:
        /* <DEDUP_REMOVED lines=10> */
.L_x_1341:


//--------------------- .text._ZN7cutlass13device_kernelIN5flash19enable_sm80_to_sm89INS1_16FlashAttnFwdSm80INS1_25CollectiveMainloopFwdSm80ILi8ELi1ELb1EN4cute5tupleIJNS5_1CILi128EEENS7_ILi112EEES8_EEELi128ENS_6half_tEfNS_4arch4Sm80ELb0ELb0ELb0ELb1ELb0ELb0ELb1ELb1EEENS1_21CollectiveEpilogueFwdINS6_IJS8_S8_S9_EEENS6_IJNS7_ILi1EEESH_SH_EEESB_SD_Li256ELb1ELb1ELb1ELb0EEENS1_36VarlenDynamicPersistentTileSchedulerILi128ELi112ELi256ELi256ELb1ELb1ELb0ELb0ELb1ELb1EEEEEEEEEvNT_6ParamsE --------------------------
	.section	.text._ZN7cutlass13device_kernelIN5flash19enable_sm80_to_sm89INS1_16FlashAttnFwdSm80INS1_25CollectiveMainloopFwdSm80ILi8ELi1ELb1EN4cute5tupleIJNS5_1CILi128EEENS7_ILi112EEES8_EEELi128ENS_6half_tEfNS_4arch4Sm80ELb0ELb0ELb0ELb1ELb0ELb0ELb1ELb1EEENS1_21CollectiveEpilogueFwdINS6_IJS8_S8_S9_EEENS6_IJNS7_ILi1EEESH_SH_EEESB_SD_Li256ELb1ELb1ELb1ELb0EEENS1_36VarlenDynamicPersistentTileSchedulerILi128ELi112ELi256ELi256ELb1ELb1ELb0ELb0ELb1ELb1EEEEEEEEEvNT_6ParamsE,"ax",@progbits
	.sectioninfo	@"SHI_REGISTERS=255"
	.align	128
.text._ZN7cutlass13device_kernelIN5flash19enable_sm80_to_sm89INS1_16FlashAttnFwdSm80INS1_25CollectiveMainloopFwdSm80ILi8ELi1ELb1EN4cute5tupleIJNS5_1CILi128EEENS7_ILi112EEES8_EEELi128ENS_6half_tEfNS_4arch4Sm80ELb0ELb0ELb0ELb1ELb0ELb0ELb1ELb1EEENS1_21CollectiveEpilogueFwdINS6_IJS8_S8_S9_EEENS6_IJNS7_ILi1EEESH_SH_EEESB_SD_Li256ELb1ELb1ELb1ELb0EEENS1_36VarlenDynamicPersistentTileSchedulerILi128ELi112ELi256ELi256ELb1ELb1ELb0ELb0ELb1ELb1EEEEEEEEEvNT_6ParamsE:
        .type           _ZN7cutlass13device_kernelIN5flash19enable_sm80_to_sm89INS1_16FlashAttnFwdSm80INS1_25CollectiveMainloopFwdSm80ILi8ELi1ELb1EN4cute5tupleIJNS5_1CILi128EEENS7_ILi112EEES8_EEELi128ENS_6half_tEfNS_4arch4Sm80ELb0ELb0ELb0ELb1ELb0ELb0ELb1ELb1EEENS1_21CollectiveEpilogueFwdINS6_IJS8_S8_S9_EEENS6_IJNS7_ILi1EEESH_SH_EEESB_SD_Li256ELb1ELb1ELb1ELb0EEENS1_36VarlenDynamicPersistentTileSchedulerILi128ELi112ELi256ELi256ELb1ELb1ELb0ELb0ELb1ELb1EEEEEEEEEvNT_6ParamsE,@function
        .size           _ZN7cutlass13device_kernelIN5flash19enable_sm80_to_sm89INS1_16FlashAttnFwdSm80INS1_25CollectiveMainloopFwdSm80ILi8ELi1ELb1EN4cute5tupleIJNS5_1CILi128EEENS7_ILi112EEES8_EEELi128ENS_6half_tEfNS_4arch4Sm80ELb0ELb0ELb0ELb1ELb0ELb0ELb1ELb1EEENS1_21CollectiveEpilogueFwdINS6_IJS8_S8_S9_EEENS6_IJNS7_ILi1EEESH_SH_EEESB_SD_Li256ELb1ELb1ELb1ELb0EEENS1_36VarlenDynamicPersistentTileSchedulerILi128ELi112ELi256ELi256ELb1ELb1ELb0ELb0ELb1ELb1EEEEEEEEEvNT_6ParamsE,(.L_x_1342 - _ZN7cutlass13device_kernelIN5flash19enable_sm80_to_sm89INS1_16FlashAttnFwdSm80INS1_25CollectiveMainloopFwdSm80ILi8ELi1ELb1EN4cute5tupleIJNS5_1CILi128EEENS7_ILi112EEES8_EEELi128ENS_6half_tEfNS_4arch4Sm80ELb0ELb0ELb0ELb1ELb0ELb0ELb1ELb1EEENS1_21CollectiveEpilogueFwdINS6_IJS8_S8_S9_EEENS6_IJNS7_ILi1EEESH_SH_EEESB_SD_Li256ELb1ELb1ELb1ELb0EEENS1_36VarlenDynamicPersistentTileSchedulerILi128ELi112ELi256ELi256ELb1ELb1ELb0ELb0ELb1ELb1EEEEEEEEEvNT_6ParamsE)
        .other          _ZN7cutlass13device_kernelIN5flash19enable_sm80_to_sm89INS1_16FlashAttnFwdSm80INS1_25CollectiveMainloopFwdSm80ILi8ELi1ELb1EN4cute5tupleIJNS5_1CILi128EEENS7_ILi112EEES8_EEELi128ENS_6half_tEfNS_4arch4Sm80ELb0ELb0ELb0ELb1ELb0ELb0ELb1ELb1EEENS1_21CollectiveEpilogueFwdINS6_IJS8_S8_S9_EEENS6_IJNS7_ILi1EEESH_SH_EEESB_SD_Li256ELb1ELb1ELb1ELb0EEENS1_36VarlenDynamicPersistentTileSchedulerILi128ELi112ELi256ELi256ELb1ELb1ELb0ELb0ELb1ELb1EEEEEEEEEvNT_6ParamsE,@"STO_CUDA_ENTRY STV_DEFAULT"
_ZN7cutlass13device_kernelIN5flash19enable_sm80_to_sm89INS1_16FlashAttnFwdSm80INS1_25CollectiveMainloopFwdSm80ILi8ELi1ELb1EN4cute5tupleIJNS5_1CILi128EEENS7_ILi112EEES8_EEELi128ENS_6half_tEfNS_4arch4Sm80ELb0ELb0ELb0ELb1ELb0ELb0ELb1ELb1EEENS1_21CollectiveEpilogueFwdINS6_IJS8_S8_S9_EEENS6_IJNS7_ILi1EEESH_SH_EEESB_SD_Li256ELb1ELb1ELb1ELb0EEENS1_36VarlenDynamicPersistentTileSchedulerILi128ELi112ELi256ELi256ELb1ELb1ELb0ELb0ELb1ELb1EEEEEEEEEvNT_6ParamsE:
[----:B------:R-:W-:-:S03]  /*0000*/  MOV R1, c[0x0][0x28] ;  /* 0x00000a0000017a02 */ /* 0x000fc60000000f00 */
[----:B------:R-:W1:Y:S01]  /*0010*/  S2R R2, SR_TID.X ;  /* 0x0000000000027919 */ /* 0x000e620000002100 */
[----:B------:R-:W-:Y:S01]  /*0020*/  IADD3 R1, R1, -0x38, RZ ;  /* 0xffffffc801017810 */ /* 0x000fe20007ffe0ff */
[----:B------:R-:W-:Y:S01]  /*0030*/  ULDC.64 UR6, c[0x0][0x118] ;  /* 0x0000460000067ab9 */ /* 0x000fe20000000a00 */
[----:B-1----:R-:W-:-:S05]  /*0040*/  SHF.R.U32.HI R0, RZ, 0x5, R2 ;  /* 0x00000005ff007819 */ /* 0x002fca0000011602 */
[----:B------:R-:W1:Y:S02]  /*0050*/  SHFL.IDX PT, R3, R0, RZ, 0x1f ;  /* 0x00001fff00037589 */ /* 0x000e6400000e0000 */
[----:B-1----:R-:W-:Y:S02]  /*0060*/  ISETP.NE.AND P0, PT, R3, RZ, PT ;  /* 0x000000ff0300720c */ /* 0x002fe40003f05270 */
[----:B------:R1:W-:Y:S11]  /*0070*/  STL [R1+0x28], R3 ;  /* 0x0000280301007387 */ /* 0x0003f60000100800 */
[----:B------:R-:W-:Y:S06]  /*0080*/  @P0 BAR.SYNC.DEFER_BLOCKING 0x5, 0x100 ;  /* 0x0144000000000b1d */ /* 0x000fec0000010000 */
[----:B------:R-:W2:Y:S04]  /*0090*/  @P0 LDS.128 R236, [0xf100] ;  /* 0x00f10000ffec0984 */ /* 0x000ea80000000c00 */
[----:B------:R-:W-:Y:S06]  /*00a0*/  @P0 BAR.ARV 0x4, 0x100 ;  /* 0x0104000000000b1d */ /* 0x000fec0000002000 */
[----:B------:R-:W-:Y:S05]  /*00b0*/  @P0 BRA `(.L_x_121) ;  /* 0x00000a7000000947 */ /* 0x000fea0003800000 */
[----:B-1----:R-:W-:Y:S01]  /*00c0*/  LOP3.LUT R12, R2, 0x1f, RZ, 0xc0, !PT ;  /* 0x0000001f020c7812 */ /* 0x002fe200078ec0ff */
[----:B------:R-:W-:Y:S01]  /*00d0*/  CS2R R8, SRZ ;  /* 0x0000000000087805 */ /* 0x000fe2000001ff00 */
[----:B------:R-:W-:-:S02]  /*00e0*/  IMAD.MOV.U32 R7, RZ, RZ, RZ ;  /* 0x000000ffff077224 */ /* 0x000fc400078e00ff */
[----:B------:R-:W-:-:S04]  /*00f0*/  ISETP.NE.AND P6, PT, R12, 0x1f, PT ;  /* 0x0000001f0c00780c */ /* 0x000fc80003fc5270 */
[----:B------:R-:W-:-:S13]  /*0100*/  ISETP.GE.OR P0, PT, R12, c[0x0][0x53c], !P6 ;  /* 0x00014f000c007a0c */ /* 0x000fda0007706670 */
[----:B------:R-:W-:Y:S02]  /*0110*/  @!P0 IMAD.MOV.U32 R4, RZ, RZ, 0x4 ;  /* 0x00000004ff048424 */ /* 0x000fe400078e00ff */
[----:B------:R-:W-:Y:S02]  /*0120*/  @!P0 IMAD.MOV.U32 R2, RZ, RZ, 0x4 ;  /* 0x00000004ff028424 */ /* 0x000fe400078e00ff */
[----:B------:R-:W-:-:S04]  /*0130*/  @!P0 IMAD.WIDE.U32 R4, R12, R4, c[0x0][0x580] ;  /* 0x000160000c048625 */ /* 0x000fc800078e0004 */
[C---:B------:R-:W-:Y:S01]  /*0140*/  @!P0 IMAD.WIDE.U32 R2, R12.reuse, R2, c[0x0][0x578] ;  /* 0x00015e000c028625 */ /* 0x040fe200078e0002 */
[----:B------:R-:W3:Y:S04]  /*0150*/  @!P0 LDG.E R8, [R4.64] ;  /* 0x0000000604088981 */ /* 0x000ee8000c1e1900 */
[----:B------:R-:W3:Y:S01]  /*0160*/  @!P0 LDG.E R7, [R2.64] ;  /* 0x0000000602078981 */ /* 0x000ee2000c1e1900 */
[C---:B------:R-:W-:Y:S01]  /*0170*/  ISETP.NE.AND P5, PT, R12.reuse, RZ, PT ;  /* 0x000000ff0c00720c */ /* 0x040fe20003fa5270 */
[----:B------:R-:W1:Y:S01]  /*0180*/  S2UR UR4, SR_CTAID.X ;  /* 0x00000000000479c3 */ /* 0x000e620000002500 */
[C---:B------:R-:W-:Y:S02]  /*0190*/  ISETP.GE.U32.AND P4, PT, R12.reuse, 0x2, PT ;  /* 0x000000020c00780c */ /* 0x040fe40003f86070 */
[----:B------:R-:W-:-:S02]  /*01a0*/  ISETP.GE.U32.AND P3, PT, R12, 0x4, PT ;  /* 0x000000040c00780c */ /* 0x000fc40003f66070 */
[C---:B------:R-:W-:Y:S02]  /*01b0*/  ISETP.GE.U32.AND P2, PT, R12.reuse, 0x8, PT ;  /* 0x000000080c00780c */ /* 0x040fe40003f46070 */
[----:B------:R-:W-:Y:S01]  /*01c0*/  ISETP.GE.U32.AND P1, PT, R12, 0x10, PT ;  /* 0x000000100c00780c */ /* 0x000fe20003f26070 */
[----:B---3--:R-:W-:-:S05]  /*01d0*/  IMAD R4, R8, R7, RZ ;  /* 0x0000000708047224 */ /* 0x008fca00078e02ff */
[----:B------:R-:W3:Y:S02]  /*01e0*/  SHFL.UP PT, R0, R4, 0x1, RZ ;  /* 0x0420000004007989 */ /* 0x000ee400000e00ff */
[----:B---3--:R-:W-:-:S05]  /*01f0*/  SEL R0, R0, RZ, P5 ;  /* 0x000000ff00007207 */ /* 0x008fca0002800000 */
[----:B------:R-:W-:-:S05]  /*0200*/  IMAD.IADD R4, R4, 0x1, R0 ;  /* 0x0000000104047824 */ /* 0x000fca00078e0200 */
        /* <DEDUP_REMOVED lines=12> */
[----:B------:R-:W3:Y:S02]  /*02d0*/  SHFL.IDX PT, R6, R4, 0x1f, 0x1f ;  /* 0x03e01f0004067f89 */ /* 0x000ee400000e0000 */
[----:B---3--:R-:W-:-:S04]  /*02e0*/  IMAD R6, R6, c[0x0][0x538], RZ ;  /* 0x00014e0006067a24 */ /* 0x008fc800078e02ff */
[----:B------:R-:W-:Y:S01]  /*02f0*/  IMAD.MOV.U32 R0, RZ, RZ, R6 ;  /* 0x000000ffff007224 */ /* 0x000fe200078e0006 */
[----:B-1----:R-:W-:-:S13]  /*0300*/  ISETP.GT.AND P0, PT, R6, UR4, PT ;  /* 0x0000000406007c0c */ /* 0x002fda000bf04270 */
[----:B------:R-:W-:Y:S05]  /*0310*/  @P0 BRA `(.L_x_122) ;  /* 0x0000027000000947 */ /* 0x000fea0003800000 */
[----:B------:R-:W-:Y:S02]  /*0320*/  MOV R6, R0 ;  /* 0x0000000000067202 */ /* 0x000fe40000000f00 */
[----:B------:R-:W-:-:S04]  /*0330*/  MOV R9, RZ ;  /* 0x000000ff00097202 */ /* 0x000fc80000000f00 */
.L_x_126:
[----:B------:R-:W-:-:S04]  /*0340*/  IADD3 R0, R9, 0x1f, RZ ;  /* 0x0000001f09007810 */ /* 0x000fc80007ffe0ff */
[----:B------:R-:W-:-:S13]  /*0350*/  ISETP.GE.AND P0, PT, R0, c[0x0][0x53c], PT ;  /* 0x00014f0000007a0c */ /* 0x000fda0003f06270 */
[----:B------:R-:W-:Y:S05]  /*0360*/  @P0 BRA `(.L_x_123) ;  /* 0x0000074000000947 */ /* 0x000fea0003800000 */
[----:B------:R-:W-:Y:S01]  /*0370*/  MOV R9, R0 ;  /* 0x0000000000097202 */ /* 0x000fe20000000f00 */
[----:B------:R-:W-:Y:S01]  /*0380*/  IMAD.MOV.U32 R7, RZ, RZ, RZ ;  /* 0x000000ffff077224 */ /* 0x000fe200078e00ff */
[----:B------:R-:W-:Y:S02]  /*0390*/  MOV R8, RZ ;  /* 0x000000ff00087202 */ /* 0x000fe40000000f00 */
[----:B------:R-:W-:-:S04]  /*03a0*/  IADD3 R0, R12, R9, RZ ;  /* 0x000000090c007210 */ /* 0x000fc80007ffe0ff */
[----:B------:R-:W-:-:S13]  /*03b0*/  ISETP.GE.OR P0, PT, R0, c[0x0][0x53c], !P6 ;  /* 0x00014f0000007a0c */ /* 0x000fda0007706670 */
[----:B------:R-:W-:Y:S01]  /*03c0*/  @!P0 MOV R2, 0x4 ;  /* 0x0000000400028802 */ /* 0x000fe20000000f00 */
[----:B------:R-:W-:-:S04]  /*03d0*/  @!P0 IMAD.MOV.U32 R3, RZ, RZ, 0x4 ;  /* 0x00000004ff038424 */ /* 0x000fc800078e00ff */
[----:B------:R-:W-:-:S04]  /*03e0*/  @!P0 IMAD.WIDE R4, R0, R2, c[0x0][0x580] ;  /* 0x0001600000048625 */ /* 0x000fc800078e0202 */
[----:B------:R-:W-:Y:S01]  /*03f0*/  @!P0 IMAD.WIDE R2, R0, R3, c[0x0][0x578] ;  /* 0x00015e0000028625 */ /* 0x000fe200078e0203 */
[----:B------:R-:W3:Y:S04]  /*0400*/  @!P0 LDG.E R8, [R4.64] ;  /* 0x0000000604088981 */ /* 0x000ee8000c1e1900 */
[----:B------:R-:W3:Y:S02]  /*0410*/  @!P0 LDG.E R7, [R2.64] ;  /* 0x0000000602078981 */ /* 0x000ee4000c1e1900 */
[----:B---3--:R-:W-:Y:S01]  /*0420*/  IMAD R5, R8, R7, RZ ;  /* 0x0000000708057224 */ /* 0x008fe200078e02ff */
[----:B------:R-:W-:Y:S05]  /*0430*/  BRA.DIV ~URZ, `(.L_x_124) ;  /* 0x0000c3a27f007947 */ /* 0x000fea000b800000 */
[----:B------:R1:W3:Y:S02]  /*0440*/  SHFL.UP PT, R0, R5, 0x1, RZ ;  /* 0x0420000005007989 */ /* 0x0002e400000e00ff */
.L_x_204:
[----:B---3--:R-:W-:-:S04]  /*0450*/  SEL R0, R0, RZ, P5 ;  /* 0x000000ff00007207 */ /* 0x008fc80002800000 */
[----:B-1----:R-:W-:Y:S01]  /*0460*/  IADD3 R5, R5, R0, RZ ;  /* 0x0000000005057210 */ /* 0x002fe20007ffe0ff */
[----:B------:R-:W-:Y:S05]  /*0470*/  BRA.DIV ~URZ, `(.L_x_125) ;  /* 0x0000c3c27f007947 */ /* 0x000fea000b800000 */
[----:B------:R-:W1:Y:S02]  /*0480*/  SHFL.UP PT, R0, R5, 0x2, RZ ;  /* 0x0440000005007989 */ /* 0x000e6400000e00ff */
[----:B-1----:R-:W-:-:S05]  /*0490*/  SEL R0, R0, RZ, P4 ;  /* 0x000000ff00007207 */ /* 0x002fca0002000000 */
[----:B------:R-:W-:-:S05]  /*04a0*/  IMAD.IADD R0, R5, 0x1, R0 ;  /* 0x0000000105007824 */ /* 0x000fca00078e0200 */
        /* <DEDUP_REMOVED lines=9> */
[----:B------:R1:W3:Y:S02]  /*0540*/  SHFL.IDX PT, R0, R4, 0x1f, 0x1f ;  /* 0x03e01f0004007f89 */ /* 0x0002e400000e0000 */
.L_x_205:
[----:B---3--:R-:W-:-:S05]  /*0550*/  IMAD R0, R0, c[0x0][0x538], RZ ;  /* 0x00014e0000007a24 */ /* 0x008fca00078e02ff */
[----:B------:R-:W-:-:S04]  /*0560*/  IADD3 R6, R0, R6, RZ ;  /* 0x0000000600067210 */ /* 0x000fc80007ffe0ff */
[----:B------:R-:W-:-:S13]  /*0570*/  ISETP.GT.AND P0, PT, R6, UR4, PT ;  /* 0x0000000406007c0c */ /* 0x000fda000bf04270 */
[----:B-12---:R-:W-:Y:S05]  /*0580*/  @!P0 BRA `(.L_x_126) ;  /* 0xfffffdb000008947 */ /* 0x006fea000383ffff */
.L_x_122:
[----:B--2---:R-:W-:-:S05]  /*0590*/  IADD3 R236, -R0, R6, RZ ;  /* 0x0000000600ec7210 */ /* 0x004fca0007ffe1ff */
[----:B------:R-:W-:-:S05]  /*05a0*/  IMAD R0, R4, c[0x0][0x538], R236 ;  /* 0x00014e0004007a24 */ /* 0x000fca00078e02ec */
[----:B------:R-:W-:Y:S01]  /*05b0*/  ISETP.GT.AND P0, PT, R0, UR4, PT ;  /* 0x0000000400007c0c */ /* 0x000fe2000bf04270 */
[----:B------:R-:W-:-:S12]  /*05c0*/  BRA.DIV ~URZ, `(.L_x_127) ;  /* 0x0000c4227f007947 */ /* 0x000fd8000b800000 */
[----:B------:R-:W-:-:S04]  /*05d0*/  VOTE.ANY R6, PT, !P0 ;  /* 0x0000000000067806 */ /* 0x000fc800040e0100 */
.L_x_206:
[----:B------:R1:W2:Y:S01]  /*05e0*/  POPC R239, R6 ;  /* 0x0000000600ef7309 */ /* 0x0002a20000000000 */
[----:B------:R-:W-:Y:S05]  /*05f0*/  BRA.DIV ~URZ, `(.L_x_128) ;  /* 0x0000c4427f007947 */ /* 0x000fea000b800000 */
[----:B--2---:R-:W2:Y:S04]  /*0600*/  SHFL.IDX PT, R11, R8, R239, 0x1f ;  /* 0x00001fef080b7589 */ /* 0x004ea800000e0000 */
[----:B------:R3:W4:Y:S02]  /*0610*/  SHFL.IDX PT, R10, R7, R239, 0x1f ;  /* 0x00001fef070a7589 */ /* 0x00072400000e0000 */
[----:B---3--:R-:W-:Y:S02]  /*0620*/  MOV R7, RZ ;  /* 0x000000ff00077202 */ /* 0x008fe40000000f00 */
.L_x_207:
[----:B--2-4-:R-:W-:Y:S01]  /*0630*/  ISETP.NE.AND P0, PT, R6, RZ, PT ;  /* 0x000000ff0600720c */ /* 0x014fe20003f05270 */
[----:B------:R-:W-:-:S12]  /*0640*/  BSSY B0, `(.L_x_129) ;  /* 0x0000005000007945 */ /* 0x000fd80003800000 */
[----:B------:R-:W-:Y:S05]  /*0650*/  @!P0 BRA `(.L_x_130) ;  /* 0x0000003000008947 */ /* 0x000fea0003800000 */
[----:B------:R-:W-:Y:S01]  /*0660*/  IADD3 R3, R239, -0x1, RZ ;  /* 0xffffffffef037810 */ /* 0x000fe20007ffe0ff */
[----:B------:R-:W-:Y:S05]  /*0670*/  BRA.DIV ~URZ, `(.L_x_131) ;  /* 0x0000c4a27f007947 */ /* 0x000fea000b800000 */
[----:B------:R2:W3:Y:S02]  /*0680*/  SHFL.IDX PT, R7, R4, R3, 0x1f ;  /* 0x00001f0304077589 */ /* 0x0004e400000e0000 */
.L_x_130:
[----:B------:R-:W-:Y:S05]  /*0690*/  BSYNC B0 ;  /* 0x0000000000007941 */ /* 0x000fea0003800000 */
.L_x_129:
[----:B------:R-:W-:Y:S01]  /*06a0*/  IABS R0, R11 ;  /* 0x0000000b00007213 */ /* 0x000fe20000000000 */
[----:B---3--:R-:W-:Y:S02]  /*06b0*/  IMAD R236, R7, c[0x0][0x538], R236 ;  /* 0x00014e0007ec7a24 */ /* 0x008fe400078e02ec */
[----:B------:R-:W-:Y:S02]  /*06c0*/  IMAD.IADD R239, R239, 0x1, R9 ;  /* 0x00000001efef7824 */ /* 0x000fe400078e0209 */
[----:B------:R-:W-:Y:S01]  /*06d0*/  IMAD.MOV.U32 R5, RZ, RZ, R0 ;  /* 0x000000ffff057224 */ /* 0x000fe200078e0000 */
[----:B------:R-:W-:Y:S02]  /*06e0*/  IABS R0, R10 ;  /* 0x0000000a00007213 */ /* 0x000fe40000000000 */
[----:B------:R-:W-:Y:S01]  /*06f0*/  IADD3 R237, -R236, UR4, RZ ;  /* 0x00000004eced7c10 */ /* 0x000fe2000fffe1ff */
[----:B------:R-:W3:Y:S02]  /*0700*/  I2F.RP R2, R5 ;  /* 0x0000000500027306 */ /* 0x000ee40000209400 */
[----:B------:R-:W-:Y:S01]  /*0710*/  IMAD.MOV.U32 R7, RZ, RZ, R0 ;  /* 0x000000ffff077224 */ /* 0x000fe200078e0000 */
[----:B-1----:R-:W-:-:S02]  /*0720*/  IABS R6, R237 ;  /* 0x000000ed00067213 */ /* 0x002fc40000000000 */
[----:B------:R-:W-:-:S03]  /*0730*/  IABS R0, R11 ;  /* 0x0000000b00007213 */ /* 0x000fc60000000000 */
[----:B------:R-:W-:Y:S01]  /*0740*/  I2F.RP R8, R7 ;  /* 0x0000000700087306 */ /* 0x000fe20000209400 */
[----:B------:R-:W-:-:S07]  /*0750*/  IADD3 R0, RZ, -R0, RZ ;  /* 0x80000000ff007210 */ /* 0x000fce0007ffe0ff */
[----:B---3--:R-:W1:Y:S02]  /*0760*/  MUFU.RCP R2, R2 ;  /* 0x0000000200027308 */ /* 0x008e640000001000 */
[----:B-1----:R-:W-:-:S06]  /*0770*/  IADD3 R2, R2, 0xffffffe, RZ ;  /* 0x0ffffffe02027810 */ /* 0x002fcc0007ffe0ff */
[----:B--2---:R-:W1:Y:S02]  /*0780*/  F2I.FTZ.U32.TRUNC.NTZ R3, R2 ;  /* 0x0000000200037305 */ /* 0x004e64000021f000 */
[----:B-1----:R-:W-:-:S04]  /*0790*/  IMAD.MOV R2, RZ, RZ, -R3 ;  /* 0x000000ffff027224 */ /* 0x002fc800078e0a03 */
[----:B------:R-:W-:Y:S02]  /*07a0*/  IMAD R4, R2, R5, RZ ;  /* 0x0000000502047224 */ /* 0x000fe400078e02ff */
[----:B------:R-:W-:-:S04]  /*07b0*/  IMAD.MOV.U32 R2, RZ, RZ, RZ ;  /* 0x000000ffff027224 */ /* 0x000fc800078e00ff */
[----:B------:R-:W-:-:S04]  /*07c0*/  IMAD.HI.U32 R2, R3, R4, R2 ;  /* 0x0000000403027227 */ /* 0x000fc800078e0002 */
[----:B------:R-:W-:-:S04]  /*07d0*/  IMAD.MOV.U32 R3, RZ, RZ, R6 ;  /* 0x000000ffff037224 */ /* 0x000fc800078e0006 */
[----:B------:R-:W-:-:S04]  /*07e0*/  IMAD.HI.U32 R2, R2, R3, RZ ;  /* 0x0000000302027227 */ /* 0x000fc800078e00ff */
[----:B------:R-:W-:Y:S02]  /*07f0*/  IMAD R0, R2, R0, R3 ;  /* 0x0000000002007224 */ /* 0x000fe400078e0203 */
[----:B------:R-:W1:Y:S03]  /*0800*/  MUFU.RCP R3, R8 ;  /* 0x0000000800037308 */ /* 0x000e660000001000 */
[----:B------:R-:W-:-:S13]  /*0810*/  ISETP.GT.U32.AND P1, PT, R5, R0, PT ;  /* 0x000000000500720c */ /* 0x000fda0003f24070 */
[----:B------:R-:W-:Y:S01]  /*0820*/  @!P1 IMAD.IADD R0, R0, 0x1, -R5 ;  /* 0x0000000100009824 */ /* 0x000fe200078e0a05 */
[----:B-1----:R-:W-:Y:S02]  /*0830*/  IADD3 R3, R3, 0xffffffe, RZ ;  /* 0x0ffffffe03037810 */ /* 0x002fe40007ffe0ff */
[----:B------:R-:W-:Y:S02]  /*0840*/  @!P1 IADD3 R2, R2, 0x1, RZ ;  /* 0x0000000102029810 */ /* 0x000fe40007ffe0ff */
[----:B------:R-:W-:Y:S02]  /*0850*/  ISETP.GE.U32.AND P2, PT, R0, R5, PT ;  /* 0x000000050000720c */ /* 0x000fe40003f46070 */
[----:B------:R-:W1:Y:S01]  /*0860*/  F2I.FTZ.U32.TRUNC.NTZ R3, R3 ;  /* 0x0000000300037305 */ /* 0x000e62000021f000 */
[----:B------:R-:W-:Y:S02]  /*0870*/  LOP3.LUT R0, R237, R11, RZ, 0x3c, !PT ;  /* 0x0000000bed007212 */ /* 0x000fe400078e3cff */
[----:B------:R-:W-:-:S02]  /*0880*/  ISETP.NE.AND P1, PT, R11, RZ, PT ;  /* 0x000000ff0b00720c */ /* 0x000fc40003f25270 */
[----:B------:R-:W-:-:S06]  /*0890*/  ISETP.GE.AND P0, PT, R0, RZ, PT ;  /* 0x000000ff0000720c */ /* 0x000fcc0003f06270 */
[----:B------:R-:W-:Y:S02]  /*08a0*/  @P2 IADD3 R2, R2, 0x1, RZ ;  /* 0x0000000102022810 */ /* 0x000fe40007ffe0ff */
[----:B-1----:R-:W-:-:S03]  /*08b0*/  IADD3 R0, RZ, -R3, RZ ;  /* 0x80000003ff007210 */ /* 0x002fc60007ffe0ff */
[----:B------:R-:W-:Y:S01]  /*08c0*/  IMAD.MOV.U32 R4, RZ, RZ, R2 ;  /* 0x000000ffff047224 */ /* 0x000fe200078e0002 */
[----:B------:R-:W-:-:S03]  /*08d0*/  MOV R2, RZ ;  /* 0x000000ff00027202 */ /* 0x000fc60000000f00 */
[----:B------:R-:W-:Y:S01]  /*08e0*/  @!P0 IMAD.MOV R4, RZ, RZ, -R4 ;  /* 0x000000ffff048224 */ /* 0x000fe200078e0a04 */
[----:B------:R-:W-:Y:S01]  /*08f0*/  @!P1 LOP3.LUT R4, RZ, R11, RZ, 0x33, !PT ;  /* 0x0000000bff049212 */ /* 0x000fe200078e33ff */
[----:B------:R-:W-:Y:S01]  /*0900*/  IMAD.MOV.U32 R5, RZ, RZ, R0 ;  /* 0x000000ffff057224 */ /* 0x000fe200078e0000 */
[----:B------:R-:W-:Y:S02]  /*0910*/  IABS R0, R10 ;  /* 0x0000000a00007213 */ /* 0x000fe40000000000 */
[----:B------:R-:W-:Y:S01]  /*0920*/  IABS R8, R4 ;  /* 0x0000000400087213 */ /* 0x000fe20000000000 */
[----:B------:R-:W-:Y:S02]  /*0930*/  IMAD R5, R5, R7, RZ ;  /* 0x0000000705057224 */ /* 0x000fe400078e02ff */
[----:B------:R-:W-:Y:S02]  /*0940*/  IMAD.MOV R6, RZ, RZ, -R0 ;  /* 0x000000ffff067224 */ /* 0x000fe400078e0a00 */
[----:B------:R-:W-:-:S04]  /*0950*/  IMAD.HI.U32 R0, R3, R5, R2 ;  /* 0x0000000503007227 */ /* 0x000fc800078e0002 */
[----:B------:R-:W-:Y:S02]  /*0960*/  IMAD.MOV.U32 R2, RZ, RZ, R8 ;  /* 0x000000ffff027224 */ /* 0x000fe400078e0008 */
[----:B------:R-:W-:Y:S02]  /*0970*/  IMAD.MOV.U32 R3, RZ, RZ, R6 ;  /* 0x000000ffff037224 */ /* 0x000fe400078e0006 */
[----:B------:R-:W-:-:S04]  /*0980*/  IMAD.HI.U32 R0, R0, R2, RZ ;  /* 0x0000000200007227 */ /* 0x000fc800078e00ff */
[----:B------:R-:W-:Y:S02]  /*0990*/  IMAD R2, R0, R3, R2 ;  /* 0x0000000300027224 */ /* 0x000fe400078e0202 */
[----:B------:R-:W-:-:S03]  /*09a0*/  IMAD R3, R4, R11, RZ ;  /* 0x0000000b04037224 */ /* 0x000fc600078e02ff */
[----:B------:R-:W-:Y:S02]  /*09b0*/  ISETP.GT.U32.AND P1, PT, R7, R2, PT ;  /* 0x000000020700720c */ /* 0x000fe40003f24070 */
[----:B------:R-:W-:-:S11]  /*09c0*/  IADD3 R237, R237, -R3, RZ ;  /* 0x80000003eded7210 */ /* 0x000fd60007ffe0ff */
[----:B------:R-:W-:Y:S01]  /*09d0*/  @!P1 IMAD.IADD R2, R2, 0x1, -R7 ;  /* 0x0000000102029824 */ /* 0x000fe200078e0a07 */
[----:B------:R-:W-:Y:S02]  /*09e0*/  @!P1 IADD3 R0, R0, 0x1, RZ ;  /* 0x0000000100009810 */ /* 0x000fe40007ffe0ff */
[----:B------:R-:W-:Y:S02]  /*09f0*/  ISETP.NE.AND P1, PT, R10, RZ, PT ;  /* 0x000000ff0a00720c */ /* 0x000fe40003f25270 */
[----:B------:R-:W-:Y:S02]  /*0a00*/  ISETP.GE.U32.AND P2, PT, R2, R7, PT ;  /* 0x000000070200720c */ /* 0x000fe40003f46070 */
[----:B------:R-:W-:-:S04]  /*0a10*/  LOP3.LUT R2, R4, R10, RZ, 0x3c, !PT ;  /* 0x0000000a04027212 */ /* 0x000fc800078e3cff */
[----:B------:R-:W-:-:S07]  /*0a20*/  ISETP.GE.AND P0, PT, R2, RZ, PT ;  /* 0x000000ff0200720c */ /* 0x000fce0003f06270 */
[----:B------:R-:W-:-:S06]  /*0a30*/  @P2 IADD3 R0, R0, 0x1, RZ ;  /* 0x0000000100002810 */ /* 0x000fcc0007ffe0ff */
[----:B------:R-:W-:Y:S02]  /*0a40*/  @!P0 IADD3 R0, -R0, RZ, RZ ;  /* 0x000000ff00008210 */ /* 0x000fe40007ffe1ff */
[----:B------:R-:W-:-:S05]  /*0a50*/  @!P1 LOP3.LUT R0, RZ, R10, RZ, 0x33, !PT ;  /* 0x0000000aff009212 */ /* 0x000fca00078e33ff */
[--C-:B------:R-:W-:Y:S02]  /*0a60*/  IMAD.MOV R2, RZ, RZ, -R0.reuse ;  /* 0x000000ffff027224 */ /* 0x100fe400078e0a00 */
[C---:B------:R-:W-:Y:S02]  /*0a70*/  IMAD R0, R10.reuse, 0x1000000, R0 ;  /* 0x010000000a007824 */ /* 0x040fe400078e0200 */
[----:B------:R-:W-:-:S04]  /*0a80*/  IMAD R2, R10, R2, R4 ;  /* 0x000000020a027224 */ /* 0x000fc800078e0204 */
[----:B------:R-:W-:Y:S01]  /*0a90*/  IMAD R238, R2, 0x10000, R0 ;  /* 0x0001000002ee7824 */ /* 0x000fe200078e0200 */
[----:B------:R-:W-:Y:S05]  /*0aa0*/  BRA `(.L_x_132) ;  /* 0x0000004000007947 */ /* 0x000fea0003800000 */
.L_x_123:
[----:B--2---:R-:W-:Y:S01]  /*0ab0*/  IMAD.MOV.U32 R237, RZ, RZ, RZ ;  /* 0x000000ffffed7224 */ /* 0x004fe200078e00ff */
[----:B------:R-:W-:Y:S01]  /*0ac0*/  MOV R238, RZ ;  /* 0x000000ff00ee7202 */ /* 0x000fe20000000f00 */
[----:B------:R-:W-:Y:S01]  /*0ad0*/  IMAD.U32 R236, RZ, RZ, UR4 ;  /* 0x00000004ffec7e24 */ /* 0x000fe2000f8e00ff */
[----:B------:R-:W-:Y:S02]  /*0ae0*/  MOV R239, c[0x0][0x53c] ;  /* 0x00014f0000ef7a02 */ /* 0x000fe40000000f00 */
.L_x_132:
[----:B------:R-:W-:Y:S01]  /*0af0*/  ISETP.NE.AND P0, PT, R12, RZ, PT ;  /* 0x000000ff0c00720c */ /* 0x000fe20003f05270 */
[----:B------:R-:W-:-:S12]  /*0b00*/  WARPSYNC 0xffffffff ;  /* 0xffffffff00007948 */ /* 0x000fd80003800000 */
[----:B------:R1:W-:Y:S04]  /*0b10*/  @!P0 STS.128 [0xf100], R236 ;  /* 0x00f100ecff008388 */ /* 0x0003e80000000c00 */
[----:B------:R-:W-:Y:S06]  /*0b20*/  BAR.ARV 0x5, 0x100 ;  /* 0x0144000000007b1d */ /* 0x000fec0000002000 */
.L_x_121:
[----:B-12---:R-:W-:-:S13]  /*0b30*/  ISETP.GE.AND P0, PT, R239, c[0x0][0x53c], PT ;  /* 0x00014f00ef007a0c */ /* 0x006fda0003f06270 */
[----:B------:R-:W-:Y:S05]  /*0b40*/  @P0 EXIT ;  /* 0x000000000000094d */ /* 0x000fea0003800000 */
[----:B------:R-:W1:Y:S02]  /*0b50*/  S2R R15, SR_TID.X ;  /* 0x00000000000f7919 */ /* 0x000e640000002100 */
[----:B-1----:R-:W-:-:S04]  /*0b60*/  SHF.R.S32.HI R7, RZ, 0x1f, R15 ;  /* 0x0000001fff077819 */ /* 0x002fc8000001140f */
[CC--:B------:R-:W-:Y:S02]  /*0b70*/  LEA.HI R2, R7.reuse, R15.reuse, RZ, 0x4 ;  /* 0x0000000f07027211 */ /* 0x0c0fe400078f20ff */
[----:B------:R-:W-:Y:S02]  /*0b80*/  LEA.HI R14, R7, R15, RZ, 0x2 ;  /* 0x0000000f070e7211 */ /* 0x000fe400078f10ff */
[----:B------:R-:W-:Y:S02]  /*0b90*/  SHF.R.S32.HI R3, RZ, 0x4, R2 ;  /* 0x00000004ff037819 */ /* 0x000fe40000011402 */
[--C-:B------:R-:W-:Y:S02]  /*0ba0*/  SHF.R.S32.HI R8, RZ, 0x2, R14.reuse ;  /* 0x00000002ff087819 */ /* 0x100fe4000001140e */
[----:B------:R-:W-:Y:S02]  /*0bb0*/  LEA.HI R0, R2, R3, RZ, 0x1 ;  /* 0x0000000302007211 */ /* 0x000fe400078f08ff */
[----:B------:R-:W-:-:S02]  /*0bc0*/  SHF.R.S32.HI R4, RZ, 0x1f, R14 ;  /* 0x0000001fff047819 */ /* 0x000fc4000001140e */
[----:B------:R-:W-:Y:S02]  /*0bd0*/  LOP3.LUT R0, R0, 0xfffffffe, RZ, 0xc0, !PT ;  /* 0xfffffffe00007812 */ /* 0x000fe400078ec0ff */
[----:B------:R-:W-:Y:S02]  /*0be0*/  LEA.HI R10, R7, R15, RZ, 0x3 ;  /* 0x0000000f070a7211 */ /* 0x000fe400078f18ff */
[----:B------:R-:W-:Y:S01]  /*0bf0*/  LOP3.LUT R2, R2, 0xfffffff0, RZ, 0xc0, !PT ;  /* 0xfffffff002027812 */ /* 0x000fe200078ec0ff */
[----:B------:R-:W-:Y:S01]  /*0c00*/  IMAD.IADD R12, R3, 0x1, -R0 ;  /* 0x00000001030c7824 */ /* 0x000fe200078e0a00 */
[----:B------:R-:W-:Y:S02]  /*0c10*/  LEA.HI R0, R4, R8, RZ, 0x3 ;  /* 0x0000000804007211 */ /* 0x000fe400078f18ff */
[----:B------:R-:W-:Y:S01]  /*0c20*/  SHF.R.S32.HI R230, RZ, 0x3, R10 ;  /* 0x00000003ffe67819 */ /* 0x000fe2000001140a */
[----:B------:R-:W-:Y:S01]  /*0c30*/  IMAD.IADD R3, R15, 0x1, -R2 ;  /* 0x000000010f037824 */ /* 0x000fe200078e0a02 */
[----:B------:R-:W-:-:S02]  /*0c40*/  LOP3.LUT R234, R10, 0xfffffff8, RZ, 0xc0, !PT ;  /* 0xfffffff80aea7812 */ /* 0x000fc400078ec0ff */
[----:B------:R-:W-:Y:S01]  /*0c50*/  LOP3.LUT R0, R0, 0xfffffff8, RZ, 0xc0, !PT ;  /* 0xfffffff800007812 */ /* 0x000fe200078ec0ff */
[----:B------:R-:W-:Y:S01]  /*0c60*/  IMAD.SHL.U32 R2, R230, 0x40, RZ ;  /* 0x00000040e6027824 */ /* 0x000fe200078e00ff */
[----:B------:R-:W-:Y:S01]  /*0c70*/  SHF.R.S32.HI R4, RZ, 0x1f, R3 ;  /* 0x0000001fff047819 */ /* 0x000fe20000011403 */
[----:B------:R-:W-:Y:S01]  /*0c80*/  IMAD.IADD R234, R15, 0x1, -R234 ;  /* 0x000000010fea7824 */ /* 0x000fe200078e0aea */
[----:B------:R-:W-:Y:S01]  /*0c90*/  LEA.HI R9, R7, R15, RZ, 0x5 ;  /* 0x0000000f07097211 */ /* 0x000fe200078f28ff */
[----:B------:R-:W-:Y:S01]  /*0ca0*/  IMAD.IADD R8, R8, 0x1, -R0 ;  /* 0x0000000108087824 */ /* 0x000fe200078e0a00 */
[----:B------:R-:W-:Y:S01]  /*0cb0*/  LOP3.LUT R0, R2, 0x1c0, RZ, 0xc0, !PT ;  /* 0x000001c002007812 */ /* 0x000fe200078ec0ff */
[----:B------:R-:W-:Y:S01]  /*0cc0*/  IMAD.SHL.U32 R228, R234, 0x8, RZ ;  /* 0x00000008eae47824 */ /* 0x000fe200078e00ff */
[----:B------:R-:W-:Y:S01]  /*0cd0*/  LEA.HI R13, R4, R3, RZ, 0x3 ;  /* 0x00000003040d7211 */ /* 0x000fe200078f18ff */
[----:B------:R-:W-:Y:S01]  /*0ce0*/  IMAD.SHL.U32 R4, R234, 0x40, RZ ;  /* 0x00000040ea047824 */ /* 0x000fe200078e00ff */
[----:B------:R-:W-:-:S02]  /*0cf0*/  SHF.R.U32.HI R6, RZ, 0x3, R0 ;  /* 0x00000003ff067819 */ /* 0x000fc40000011600 */
[----:B------:R-:W-:Y:S02]  /*0d00*/  LOP3.LUT R5, R0, 0x38, R228, 0xf8, !PT ;  /* 0x0000003800057812 */ /* 0x000fe400078ef8e4 */
[----:B------:R-:W-:Y:S02]  /*0d10*/  LOP3.LUT R2, R13, 0xfffffff8, RZ, 0xc0, !PT ;  /* 0xfffffff80d027812 */ /* 0x000fe400078ec0ff */
[----:B------:R-:W-:Y:S02]  /*0d20*/  LOP3.LUT R11, R5, R6, RZ, 0x3c, !PT ;  /* 0x00000006050b7212 */ /* 0x000fe400078e3cff */
[----:B------:R-:W-:Y:S01]  /*0d30*/  LOP3.LUT R0, R4, 0x1c0, RZ, 0xc0, !PT ;  /* 0x000001c004007812 */ /* 0x000fe200078ec0ff */
[----:B------:R-:W-:Y:S01]  /*0d40*/  IMAD.IADD R6, R3, 0x1, -R2 ;  /* 0x0000000103067824 */ /* 0x000fe200078e0a02 */
[----:B------:R-:W-:Y:S02]  /*0d50*/  LOP3.LUT R3, R9, 0xffffffe0, RZ, 0xc0, !PT ;  /* 0xffffffe009037812 */ /* 0x000fe400078ec0ff */
[----:B------:R-:W-:-:S02]  /*0d60*/  LOP3.LUT R4, R0, 0x8, R10, 0xf8, !PT ;  /* 0x0000000800047812 */ /* 0x000fc400078ef80a */
[----:B------:R-:W-:Y:S01]  /*0d70*/  SHF.R.U32.HI R2, RZ, 0x3, R0 ;  /* 0x00000003ff027819 */ /* 0x000fe20000011600 */
[----:B------:R-:W-:Y:S01]  /*0d80*/  IMAD.IADD R17, R15, 0x1, -R3 ;  /* 0x000000010f117824 */ /* 0x000fe200078e0a03 */
[--C-:B------:R-:W-:Y:S02]  /*0d90*/  SHF.R.S32.HI R203, RZ, 0x5, R9.reuse ;  /* 0x00000005ffcb7819 */ /* 0x100fe40000011409 */
[----:B------:R-:W-:Y:S02]  /*0da0*/  SHF.R.S32.HI R0, RZ, 0x1f, R9 ;  /* 0x0000001fff007819 */ /* 0x000fe40000011409 */
[----:B------:R-:W-:Y:S02]  /*0db0*/  LOP3.LUT R10, R4, R2, RZ, 0x3c, !PT ;  /* 0x00000002040a7212 */ /* 0x000fe400078e3cff */
[----:B------:R-:W-:Y:S02]  /*0dc0*/  LEA.HI R0, R0, R203, RZ, 0x3 ;  /* 0x000000cb00007211 */ /* 0x000fe400078f18ff */
[----:B------:R-:W-:-:S02]  /*0dd0*/  SHF.R.S32.HI R9, RZ, 0x1f, R17 ;  /* 0x0000001fff097819 */ /* 0x000fc40000011411 */
[----:B------:R-:W-:Y:S01]  /*0de0*/  LOP3.LUT R2, R14, 0xfffffffc, RZ, 0xc0, !PT ;  /* 0xfffffffc0e027812 */ /* 0x000fe200078ec0ff */
[----:B------:R-:W-:Y:S01]  /*0df0*/  IMAD.MOV.U32 R14, RZ, RZ, 0x20 ;  /* 0x00000020ff0e7424 */ /* 0x000fe200078e00ff */
[----:B------:R-:W-:Y:S02]  /*0e00*/  LOP3.LUT R0, R0, 0xffffff8, RZ, 0xc0, !PT ;  /* 0x0ffffff800007812 */ /* 0x000fe400078ec0ff */
[----:B------:R-:W-:Y:S01]  /*0e10*/  LEA.HI R9, R9, R17, RZ, 0x2 ;  /* 0x0000001109097211 */ /* 0x000fe200078f10ff */
[----:B------:R-:W-:Y:S01]  /*0e20*/  IMAD.IADD R5, R15, 0x1, -R2 ;  /* 0x000000010f057824 */ /* 0x000fe200078e0a02 */
[----:B------:R-:W-:Y:S01]  /*0e30*/  LOP3.LUT R4, R8, 0x1, RZ, 0xc0, !PT ;  /* 0x0000000108047812 */ /* 0x000fe200078ec0ff */
[----:B------:R-:W-:Y:S01]  /*0e40*/  IMAD.IADD R3, R203, 0x1, -R0 ;  /* 0x00000001cb037824 */ /* 0x000fe200078e0a00 */
[----:B------:R-:W-:Y:S02]  /*0e50*/  SHF.R.S32.HI R2, RZ, 0x2, R9 ;  /* 0x00000002ff027819 */ /* 0x000fe40000011409 */
[----:B------:R-:W-:-:S02]  /*0e60*/  LEA.HI R0, R5, R5, RZ, 0x1 ;  /* 0x0000000505007211 */ /* 0x000fc400078f08ff */
[----:B------:R-:W-:Y:S01]  /*0e70*/  LEA.HI R7, R7, R15, RZ, 0x6 ;  /* 0x0000000f07077211 */ /* 0x000fe200078f30ff */
[----:B------:R-:W-:Y:S01]  /*0e80*/  IMAD R16, R3, 0x10, R2 ;  /* 0x0000001003107824 */ /* 0x000fe200078e0202 */
[----:B------:R-:W-:Y:S01]  /*0e90*/  ISETP.NE.U32.AND P0, PT, R4, 0x1, PT ;  /* 0x000000010400780c */ /* 0x000fe20003f05070 */
[----:B------:R-:W-:Y:S01]  /*0ea0*/  IMAD.SHL.U32 R2, R6, 0x40, RZ ;  /* 0x0000004006027824 */ /* 0x000fe200078e00ff */
[----:B------:R-:W-:Y:S01]  /*0eb0*/  LOP3.LUT R3, R0, 0x1ffffffe, RZ, 0xc0, !PT ;  /* 0x1ffffffe00037812 */ /* 0x000fe200078ec0ff */
[C---:B------:R-:W-:Y:S01]  /*0ec0*/  IMAD.SHL.U32 R4, R8.reuse, 0x40, RZ ;  /* 0x0000004008047824 */ /* 0x040fe200078e00ff */
[----:B------:R-:W-:Y:S01]  /*0ed0*/  R2P PR, R8, 0x6 ;  /* 0x0000000608007804 */ /* 0x000fe20000000000 */
[----:B------:R-:W-:Y:S01]  /*0ee0*/  IMAD.SHL.U32 R7, R7, 0x8, RZ ;  /* 0x0000000807077824 */ /* 0x000fe200078e00ff */
[C---:B------:R-:W-:Y:S01]  /*0ef0*/  LOP3.LUT P4, RZ, R6.reuse, 0x2, RZ, 0xc0, !PT ;  /* 0x0000000206ff7812 */ /* 0x040fe2000788c0ff */
[----:B------:R-:W-:Y:S01]  /*0f00*/  IMAD.IADD R8, R5, 0x1, -R3 ;  /* 0x0000000105087824 */ /* 0x000fe200078e0a03 */
[----:B------:R-:W-:Y:S01]  /*0f10*/  LOP3.LUT P3, RZ, R6, 0x4, RZ, 0xc0, !PT ;  /* 0x0000000406ff7812 */ /* 0x000fe2000786c0ff */
[----:B------:R-:W-:Y:S01]  /*0f20*/  IMAD.SHL.U32 R6, R12, 0x8, RZ ;  /* 0x000000080c067824 */ /* 0x000fe200078e00ff */
[----:B------:R-:W-:Y:S01]  /*0f30*/  LOP3.LUT R2, R2, 0x1c0, RZ, 0xc0, !PT ;  /* 0x000001c002027812 */ /* 0x000fe200078ec0ff */
[----:B------:R-:W-:Y:S01]  /*0f40*/  IMAD.MOV.U32 R15, RZ, RZ, 0x10 ;  /* 0x00000010ff0f7424 */ /* 0x000fe200078e00ff */
[----:B------:R-:W-:Y:S01]  /*0f50*/  LOP3.LUT R3, R4, 0x1c0, RZ, 0xc0, !PT ;  /* 0x000001c004037812 */ /* 0x000fe200078ec0ff */
[----:B------:R-:W-:Y:S01]  /*0f60*/  IMAD R0, R12, 0x200, R10 ;  /* 0x000002000c007824 */ /* 0x000fe200078e020a */
[----:B------:R-:W-:Y:S01]  /*0f70*/  LOP3.LUT R11, R11, 0x7ffffe00, R7, 0xf8, !PT ;  /* 0x7ffffe000b0b7812 */ /* 0x000fe200078ef807 */
[----:B------:R-:W-:Y:S01]  /*0f80*/  IMAD R7, R203, 0x200, R5 ;  /* 0x00000200cb077824 */ /* 0x000fe200078e0205 */
[----:B------:R-:W-:Y:S01]  /*0f90*/  LOP3.LUT R6, R2, 0x8, R6, 0xf8, !PT ;  /* 0x0000000802067812 */ /* 0x000fe200078ef806 */
[----:B------:R-:W-:Y:S01]  /*0fa0*/  STL [R1+0x2c], R16 ;  /* 0x00002c1001007387 */ /* 0x000fe20000100800 */
[----:B------:R-:W-:Y:S01]  /*0fb0*/  SHF.R.U32.HI R5, RZ, 0x3, R2 ;  /* 0x00000003ff057819 */ /* 0x000fe20000011602 */
[----:B------:R-:W-:Y:S01]  /*0fc0*/  IMAD.SHL.U32 R207, R11, 0x2, RZ ;  /* 0x000000020bcf7824 */ /* 0x000fe200078e00ff */
[----:B------:R-:W-:-:S02]  /*0fd0*/  LEA.HI R2, R3, R3, RZ, 0x1d ;  /* 0x0000000303027211 */ /* 0x000fc400078fe8ff */
[----:B------:R-:W-:Y:S02]  /*0fe0*/  SEL R4, R15, 0xfffffff0, !P4 ;  /* 0xfffffff00f047807 */ /* 0x000fe40006000000 */
[----:B------:R-:W-:Y:S01]  /*0ff0*/  SEL R3, R14, 0xffffffe0, !P3 ;  /* 0xffffffe00e037807 */ /* 0x000fe20005800000 */
[----:B------:R-:W-:Y:S01]  /*1000*/  IMAD.U32 R7, R7, 0x2, R2 ;  /* 0x0000000207077824 */ /* 0x000fe200078e0002 */
[----:B------:R-:W-:Y:S01]  /*1010*/  LOP3.LUT R5, R6, R5, RZ, 0x3c, !PT ;  /* 0x0000000506057212 */ /* 0x000fe200078e3cff */
[----:B------:R-:W-:Y:S01]  /*1020*/  IMAD.SHL.U32 R6, R13, 0x40, RZ ;  /* 0x000000400d067824 */ /* 0x000fe200078e00ff */
[----:B------:R-:W-:Y:S01]  /*1030*/  LOP3.LUT R2, R9, 0x7ffffffc, RZ, 0xc0, !PT ;  /* 0x7ffffffc09027812 */ /* 0x000fe200078ec0ff */
[----:B------:R-:W-:Y:S01]  /*1040*/  IMAD.MOV.U32 R9, RZ, RZ, 0x40 ;  /* 0x00000040ff097424 */ /* 0x000fe200078e00ff */
[----:B------:R-:W-:Y:S01]  /*1050*/  LEA R12, R7, 0x80, 0x1 ;  /* 0x00000080070c7811 */ /* 0x000fe200078e08ff */
[----:B------:R-:W-:Y:S01]  /*1060*/  IMAD.IADD R4, R4, 0x1, R3 ;  /* 0x0000000104047824 */ /* 0x000fe200078e0203 */
[----:B------:R-:W-:Y:S01]  /*1070*/  LOP3.LUT R3, R5, 0x7ffffe00, R6, 0xf8, !PT ;  /* 0x7ffffe0005037812 */ /* 0x000fe200078ef806 */
[----:B------:R-:W-:Y:S01]  /*1080*/  IMAD.IADD R2, R17, 0x1, -R2 ;  /* 0x0000000111027824 */ /* 0x000fe200078e0a02 */
[----:B------:R-:W-:Y:S01]  /*1090*/  SEL R6, R14, 0xffffffe0, !P1 ;  /* 0xffffffe00e067807 */ /* 0x000fe20004800000 */
[----:B------:R-:W-:Y:S01]  /*10a0*/  STL [R1+0x8], R12 ;  /* 0x0000080c01007387 */ /* 0x000fe20000100800 */
[----:B------:R-:W-:Y:S01]  /*10b0*/  SEL R5, R9, 0xffffffc0, !P2 ;  /* 0xffffffc009057807 */ /* 0x000fe20005000000 */
[----:B------:R-:W-:Y:S01]  /*10c0*/  IMAD.SHL.U32 R244, R2, 0x2, RZ ;  /* 0x0000000202f47824 */ /* 0x000fe200078e00ff */
[----:B------:R-:W-:Y:S01]  /*10d0*/  IADD3 R7, R12, -0x10, RZ ;  /* 0xfffffff00c077810 */ /* 0x000fe20007ffe0ff */
[----:B------:R-:W-:Y:S01]  /*10e0*/  IMAD R2, R8, 0x8, R16 ;  /* 0x0000000808027824 */ /* 0x000fe200078e0210 */
[----:B------:R-:W-:Y:S01]  /*10f0*/  LEA R197, R3, 0x100, 0x1 ;  /* 0x0000010003c57811 */ /* 0x000fe200078e08ff */
[C---:B------:R-:W-:Y:S01]  /*1100*/  IMAD.IADD R10, R12.reuse, 0x1, R6 ;  /* 0x000000010c0a7824 */ /* 0x040fe200078e0206 */
[C---:B------:R-:W-:Y:S01]  /*1110*/  @P0 IADD3 R7, R12.reuse, 0x10, RZ ;  /* 0x000000100c070810 */ /* 0x040fe20007ffe0ff */
[----:B------:R-:W-:Y:S01]  /*1120*/  IMAD.IADD R8, R12, 0x1, R5 ;  /* 0x000000010c087824 */ /* 0x000fe200078e0205 */
[----:B------:R1:W-:Y:S01]  /*1130*/  STL [R1+0x30], R2 ;  /* 0x0000300201007387 */ /* 0x0003e20000100800 */
[----:B------:R-:W-:Y:S01]  /*1140*/  LEA R111, R0, 0x8100, 0x1 ;  /* 0x00008100006f7811 */ /* 0x000fe200078e08ff */
[----:B------:R-:W-:Y:S01]  /*1150*/  IMAD R203, R203, 0x800, R197 ;  /* 0x00000800cbcb7824 */ /* 0x000fe200078e02c5 */
[----:B------:R-:W-:Y:S01]  /*1160*/  SEL R0, R9, 0xffffffc0, !P3 ;  /* 0xffffffc009007807 */ /* 0x000fe20005800000 */
[----:B------:R-:W-:Y:S01]  /*1170*/  STL [R1+0x14], R10 ;  /* 0x0000140a01007387 */ /* 0x000fe20000100800 */
[--C-:B------:R-:W-:Y:S01]  /*1180*/  IMAD.IADD R3, R6, 0x1, R7.reuse ;  /* 0x0000000106037824 */ /* 0x100fe200078e0207 */
[----:B------:R-:W-:Y:S01]  /*1190*/  IADD3 R231, R228, 0x40, RZ ;  /* 0x00000040e4e77810 */ /* 0x000fe20007ffe0ff */
[----:B------:R-:W-:Y:S01]  /*11a0*/  IMAD.IADD R6, R5, 0x1, R7 ;  /* 0x0000000105067824 */ /* 0x000fe200078e0207 */
[----:B------:R2:W-:Y:S01]  /*11b0*/  STL [R1+0x24], R8 ;  /* 0x0000240801007387 */ /* 0x0005e20000100800 */
[----:B------:R-:W-:-:S02]  /*11c0*/  IMAD R202, R4, 0x2, R197 ;  /* 0x0000000204ca7824 */ /* 0x000fc400078e02c5 */
[----:B------:R-:W-:Y:S01]  /*11d0*/  IMAD.IADD R198, R197, 0x1, R0 ;  /* 0x00000001c5c67824 */ /* 0x000fe200078e0200 */
[----:B------:R3:W-:Y:S01]  /*11e0*/  STL [R1+0xc], R7 ;  /* 0x00000c0701007387 */ /* 0x0007e20000100800 */
[----:B------:R-:W-:Y:S01]  /*11f0*/  IMAD.IADD R206, R0, 0x1, R203 ;  /* 0x0000000100ce7824 */ /* 0x000fe200078e02cb */
[----:B-1----:R-:W-:-:S04]  /*1200*/  SEL R2, R14, 0xffffffe0, !P4 ;  /* 0xffffffe00e027807 */ /* 0x002fc80006000000 */
[--C-:B------:R-:W-:Y:S01]  /*1210*/  IADD3 R200, R0, R197, R2.reuse ;  /* 0x000000c500c87210 */ /* 0x100fe20007ffe002 */
[----:B------:R-:W-:Y:S02]  /*1220*/  IMAD.IADD R199, R197, 0x1, R2 ;  /* 0x00000001c5c77824 */ /* 0x000fe400078e0202 */
[----:B------:R-:W-:Y:S02]  /*1230*/  IMAD.IADD R204, R2, 0x1, R203 ;  /* 0x0000000102cc7824 */ /* 0x000fe400078e02cb */
[--C-:B--2---:R-:W-:Y:S02]  /*1240*/  IMAD.IADD R8, R10, 0x1, R5.reuse ;  /* 0x000000010a087824 */ /* 0x104fe400078e0205 */
[----:B------:R-:W-:Y:S02]  /*1250*/  IMAD.IADD R2, R3, 0x1, R5 ;  /* 0x0000000103027824 */ /* 0x000fe400078e0205 */
[----:B------:R-:W-:Y:S01]  /*1260*/  IMAD.IADD R205, R0, 0x1, R204 ;  /* 0x0000000100cd7824 */ /* 0x000fe200078e02cc */
[----:B------:R3:W-:Y:S04]  /*1270*/  STL [R1+0x20], R8 ;  /* 0x0000200801007387 */ /* 0x0007e80000100800 */
[----:B------:R3:W-:Y:S04]  /*1280*/  STL [R1+0x1c], R6 ;  /* 0x00001c0601007387 */ /* 0x0007e80000100800 */
[----:B------:R3:W-:Y:S04]  /*1290*/  STL [R1+0x10], R3 ;  /* 0x0000100301007387 */ /* 0x0007e80000100800 */
[----:B------:R3:W-:Y:S02]  /*12a0*/  STL [R1+0x18], R2 ;  /* 0x0000180201007387 */ /* 0x0007e40000100800 */
.L_x_203:
[----:B------:R-:W-:-:S04]  /*12b0*/  IMAD.MOV.U32 R14, RZ, RZ, 0x4 ;  /* 0x00000004ff0e7424 */ /* 0x000fc800078e00ff */
[----:B---3--:R-:W-:-:S05]  /*12c0*/  IMAD.WIDE R2, R239, R14, c[0x0][0x588] ;  /* 0x00016200ef027625 */ /* 0x008fca00078e020e */
[----:B------:R-:W2:Y:S01]  /*12d0*/  LDG.E R235, [R2.64] ;  /* 0x0000000602eb7981 */ /* 0x000ea2000c1e1900 */
[----:B------:R-:W-:Y:S01]  /*12e0*/  ISETP.NE.U32.AND P1, PT, RZ, c[0x0][0x370], PT ;  /* 0x0000dc00ff007a0c */ /* 0x000fe20003f25070 */
[----:B------:R-:W-:Y:S01]  /*12f0*/  CS2R R8, SRZ ;  /* 0x0000000000087805 */ /* 0x000fe2000001ff00 */
[----:B------:R-:W-:Y:S02]  /*1300*/  ISETP.NE.U32.AND P4, PT, RZ, c[0x0][0x360], PT ;  /* 0x0000d800ff007a0c */ /* 0x000fe40003f85070 */
[----:B------:R-:W-:Y:S02]  /*1310*/  ISETP.NE.AND.EX P1, PT, RZ, c[0x0][0x374], PT, P1 ;  /* 0x0000dd00ff007a0c */ /* 0x000fe40003f25310 */
[----:B------:R-:W-:Y:S02]  /*1320*/  ISETP.NE.AND.EX P4, PT, RZ, c[0x0][0x364], PT, P4 ;  /* 0x0000d900ff007a0c */ /* 0x000fe40003f85340 */
[----:B------:R-:W-:-:S04]  /*1330*/  ISETP.NE.U32.AND P6, PT, RZ, c[0x0][0x350], PT ;  /* 0x0000d400ff007a0c */ /* 0x000fc80003fc5070 */
[----:B------:R-:W-:Y:S01]  /*1340*/  ISETP.NE.AND.EX P6, PT, RZ, c[0x0][0x354], PT, P6 ;  /* 0x0000d500ff007a0c */ /* 0x000fe20003fc5360 */
[----:B------:R-:W-:Y:S01]  /*1350*/  IMAD.MOV.U32 R11, RZ, RZ, RZ ;  /* 0x000000ffff0b7224 */ /* 0x000fe200078e00ff */
[----:B--2---:R-:W-:-:S03]  /*1360*/  SHF.R.S32.HI R12, RZ, 0x1f, R235 ;  /* 0x0000001fff0c7819 */ /* 0x004fc600000114eb */
[----:B------:R-:W-:-:S04]  /*1370*/  @P1 LEA R2, P0, R235, c[0x0][0x370], 0x2 ;  /* 0x0000dc00eb021a11 */ /* 0x000fc800078010ff */
[C-C-:B------:R-:W-:Y:S02]  /*1380*/  @P1 LEA.HI.X R3, R235.reuse, c[0x0][0x374], R12.reuse, 0x2, P0 ;  /* 0x0000dd00eb031a11 */ /* 0x140fe400000f140c */
[----:B------:R-:W-:Y:S02]  /*1390*/  ISETP.NE.U32.AND P0, PT, RZ, c[0x0][0x348], PT ;  /* 0x0000d200ff007a0c */ /* 0x000fe40003f05070 */
[C---:B------:R-:W-:Y:S01]  /*13a0*/  LEA R4, P3, R235.reuse, c[0x0][0x348], 0x2 ;  /* 0x0000d200eb047a11 */ /* 0x040fe200078610ff */
[----:B------:R1:W5:Y:S01]  /*13b0*/  @P1 LDG.E R8, [R2.64] ;  /* 0x0000000602081981 */ /* 0x000362000c1e1900 */
[----:B------:R-:W-:Y:S02]  /*13c0*/  ISETP.NE.AND.EX P0, PT, RZ, c[0x0][0x34c], PT, P0 ;  /* 0x0000d300ff007a0c */ /* 0x000fe40003f05300 */
[C---:B------:R-:W-:Y:S02]  /*13d0*/  @P4 LEA R6, P1, R235.reuse, c[0x0][0x360], 0x2 ;  /* 0x0000d800eb064a11 */ /* 0x040fe400078210ff */
[----:B------:R-:W-:-:S02]  /*13e0*/  LEA.HI.X R5, R235, c[0x0][0x34c], R12, 0x2, P3 ;  /* 0x0000d300eb057a11 */ /* 0x000fc400018f140c */
[----:B------:R-:W-:-:S05]  /*13f0*/  @P4 LEA.HI.X R7, R235, c[0x0][0x364], R12, 0x2, P1 ;  /* 0x0000d900eb074a11 */ /* 0x000fca00008f140c */
[----:B------:R2:W5:Y:S04]  /*1400*/  @P4 LDG.E R15, [R6.64] ;  /* 0x00000006060f4981 */ /* 0x000568000c1e1900 */
[----:B------:R2:W5:Y:S01]  /*1410*/  @P0 LDG.E R11, [R4.64] ;  /* 0x00000006040b0981 */ /* 0x000562000c1e1900 */
[----:B-1----:R-:W-:-:S04]  /*1420*/  LEA R2, P2, R235, c[0x0][0x350], 0x2 ;  /* 0x0000d400eb027a11 */ /* 0x002fc800078410ff */
[----:B------:R-:W-:-:S05]  /*1430*/  LEA.HI.X R3, R235, c[0x0][0x354], R12, 0x2, P2 ;  /* 0x0000d500eb037a11 */ /* 0x000fca00010f140c */
[----:B------:R2:W5:Y:S01]  /*1440*/  @P6 LDG.E R9, [R2.64] ;  /* 0x0000000602096981 */ /* 0x000562000c1e1900 */
[----:B------:R-:W-:Y:S01]  /*1450*/  YIELD ;  /* 0x0000000000007946 */ /* 0x000fe20003800000 */
[----:B------:R-:W-:Y:S01]  /*1460*/  LOP3.LUT R245, R238, 0xffff, RZ, 0xc0, !PT ;  /* 0x0000ffffeef57812 */ /* 0x000fe200078ec0ff */
[----:B------:R-:W-:Y:S05]  /*1470*/  @P4 BRA `(.L_x_133) ;  /* 0x0000005000004947 */ /* 0x000fea0003800000 */
[----:B-----5:R-:W-:Y:S01]  /*1480*/  MOV R15, c[0x0][0x168] ;  /* 0x00005a00000f7a02 */ /* 0x020fe20000000f00 */
[----:B------:R-:W-:Y:S05]  /*1490*/  @!P0 BRA `(.L_x_133) ;  /* 0x0000003000008947 */ /* 0x000fea0003800000 */
[----:B--2---:R-:W2:Y:S04]  /*14a0*/  LDG.E R6, [R4.64] ;  /* 0x0000000604067981 */ /* 0x004ea8000c1e1900 */
[----:B------:R-:W2:Y:S02]  /*14b0*/  LDG.E R0, [R4.64+0x4] ;  /* 0x0000040604007981 */ /* 0x000ea4000c1e1900 */
[----:B--2---:R-:W-:-:S02]  /*14c0*/  IADD3 R15, -R6, R0, RZ ;  /* 0x00000000060f7210 */ /* 0x004fc40007ffe1ff */
.L_x_133:
[----:B------:R-:W-:-:S04]  /*14d0*/  ISETP.NE.U32.AND P1, PT, RZ, c[0x0][0x368], PT ;  /* 0x0000da00ff007a0c */ /* 0x000fc80003f25070 */
[----:B------:R-:W-:-:S13]  /*14e0*/  ISETP.NE.AND.EX P1, PT, RZ, c[0x0][0x36c], PT, P1 ;  /* 0x0000db00ff007a0c */ /* 0x000fda0003f25310 */
[----:B------:R-:W-:Y:S05]  /*14f0*/  @!P1 BRA `(.L_x_134) ;  /* 0x0000004000009947 */ /* 0x000fea0003800000 */
[----:B--2---:R-:W-:-:S04]  /*1500*/  LEA R2, P1, R235, c[0x0][0x368], 0x2 ;  /* 0x0000da00eb027a11 */ /* 0x004fc800078210ff */
[----:B------:R-:W-:-:S05]  /*1510*/  LEA.HI.X R3, R235, c[0x0][0x36c], R12, 0x2, P1 ;  /* 0x0000db00eb037a11 */ /* 0x000fca00008f140c */
[----:B------:R1:W5:Y:S01]  /*1520*/  LDG.E R0, [R2.64] ;  /* 0x0000000602007981 */ /* 0x000362000c1e1900 */
[----:B------:R-:W-:Y:S05]  /*1530*/  BRA `(.L_x_135) ;  /* 0x0000005000007947 */ /* 0x000fea0003800000 */
.L_x_134:
[----:B------:R-:W-:Y:S01]  /*1540*/  MOV R0, c[0x0][0x1d0] ;  /* 0x0000740000007a02 */ /* 0x000fe20000000f00 */
[----:B------:R-:W-:Y:S05]  /*1550*/  @!P6 BRA `(.L_x_135) ;  /* 0x000000300000e947 */ /* 0x000fea0003800000 */
[----:B--2---:R-:W2:Y:S04]  /*1560*/  LDG.E R4, [R2.64] ;  /* 0x0000000602047981 */ /* 0x004ea8000c1e1900 */
[----:B------:R-:W2:Y:S02]  /*1570*/  LDG.E R0, [R2.64+0x4] ;  /* 0x0000040602007981 */ /* 0x000ea4000c1e1900 */
[----:B--2---:R-:W-:-:S05]  /*1580*/  IADD3 R0, -R4, R0, RZ ;  /* 0x0000000004007210 */ /* 0x004fca0007ffe1ff */
.L_x_135:
[--C-:B-----5:R-:W-:Y:S01]  /*1590*/  IMAD.IADD R26, R0, 0x1, -R8.reuse ;  /* 0x00000001001a7824 */ /* 0x120fe200078e0a08 */
[----:B------:R-:W-:Y:S01]  /*15a0*/  LOP3.LUT R0, R238, 0xff000000, RZ, 0xc0, !PT ;  /* 0xff000000ee007812 */ /* 0x000fe200078ec0ff */
[----:B-12---:R-:W-:Y:S01]  /*15b0*/  IMAD.MOV.U32 R2, RZ, RZ, RZ ;  /* 0x000000ffff027224 */ /* 0x006fe200078e00ff */
[----:B------:R-:W-:Y:S01]  /*15c0*/  BSSY B0, `(.L_x_136) ;  /* 0x000002e000007945 */ /* 0x000fe20003800000 */
[----:B------:R-:W-:Y:S01]  /*15d0*/  IMAD.IADD R13, R9, 0x1, R8 ;  /* 0x00000001090d7824 */ /* 0x000fe200078e0208 */
[----:B------:R-:W-:-:S02]  /*15e0*/  IADD3 R3, R26, 0x6f, RZ ;  /* 0x0000006f1a037810 */ /* 0x000fc40007ffe0ff */
[----:B------:R-:W-:Y:S02]  /*15f0*/  SHF.R.U32.HI R4, RZ, 0x8, R0 ;  /* 0x00000008ff047819 */ /* 0x000fe40000011600 */
[----:B------:R-:W-:Y:S01]  /*1600*/  ISETP.GE.AND P1, PT, R26, 0x1, PT ;  /* 0x000000011a00780c */ /* 0x000fe20003f26270 */
[----:B------:R-:W-:Y:S01]  /*1610*/  IMAD.HI R2, R3, -0x6db6db6d, R2 ;  /* 0x9249249303027827 */ /* 0x000fe200078e0202 */
[----:B------:R-:W-:-:S04]  /*1620*/  LOP3.LUT R3, R238, 0xff0000, RZ, 0xc0, !PT ;  /* 0x00ff0000ee037812 */ /* 0x000fc800078ec0ff */
[----:B------:R-:W-:Y:S02]  /*1630*/  LEA.HI R3, R3, R4, RZ, 0x10 ;  /* 0x0000000403037211 */ /* 0x000fe400078f80ff */
[----:B------:R-:W-:Y:S02]  /*1640*/  SHF.R.U32.HI R0, RZ, 0x1f, R2 ;  /* 0x0000001fff007819 */ /* 0x000fe40000011602 */
[----:B------:R-:W-:Y:S02]  /*1650*/  LOP3.LUT R16, R3, 0xff, RZ, 0xc0, !PT ;  /* 0x000000ff03107812 */ /* 0x000fe400078ec0ff */
[----:B------:R-:W-:Y:S02]  /*1660*/  SHF.R.U32.HI R5, RZ, 0x10, R3 ;  /* 0x00000010ff057819 */ /* 0x000fe40000011603 */
[----:B------:R-:W-:Y:S01]  /*1670*/  LEA.HI.SX32 R10, R2, R0, 0x1a ;  /* 0x00000000020a7211 */ /* 0x000fe200078fd2ff */
[----:B------:R1:W-:Y:S01]  /*1680*/  STL [R1+0x4], R16 ;  /* 0x0000041001007387 */ /* 0x0003e20000100800 */
[----:B------:R-:W-:-:S03]  /*1690*/  IMAD.MOV.U32 R2, RZ, RZ, RZ ;  /* 0x000000ffff027224 */ /* 0x000fc600078e00ff */
[----:B------:R1:W-:Y:S01]  /*16a0*/  STL [R1], R5 ;  /* 0x0000000501007387 */ /* 0x0003e20000100800 */
[----:B------:R-:W-:Y:S05]  /*16b0*/  @!P1 BRA `(.L_x_137) ;  /* 0x000001e000009947 */ /* 0x000fea0003800000 */
[----:B------:R-:W-:Y:S01]  /*16c0*/  ISETP.NE.AND P1, PT, R5, RZ, PT ;  /* 0x000000ff0500720c */ /* 0x000fe20003f25270 */
[----:B------:R-:W-:-:S03]  /*16d0*/  IMAD.MOV.U32 R4, RZ, RZ, RZ ;  /* 0x000000ffff047224 */ /* 0x000fc600078e00ff */
[----:B------:R-:W-:-:S04]  /*16e0*/  SEL R0, R5, c[0x0][0x338], P1 ;  /* 0x0000ce0005007a07 */ /* 0x000fc80000800000 */
[----:B------:R-:W-:Y:S02]  /*16f0*/  IABS R3, R0 ;  /* 0x0000000000037213 */ /* 0x000fe40000000000 */
[----:B------:R-:W-:Y:S02]  /*1700*/  IADD3 R6, R10, -0x1, R0 ;  /* 0xffffffff0a067810 */ /* 0x000fe40007ffe000 */
[----:B------:R-:W2:Y:S02]  /*1710*/  I2F.RP R2, R3 ;  /* 0x0000000300027306 */ /* 0x000ea40000209400 */
[----:B------:R-:W-:-:S06]  /*1720*/  IABS R9, R6 ;  /* 0x0000000600097213 */ /* 0x000fcc0000000000 */
[----:B--2---:R-:W2:Y:S02]  /*1730*/  MUFU.RCP R2, R2 ;  /* 0x0000000200027308 */ /* 0x004ea40000001000 */
[----:B--2---:R-:W-:-:S06]  /*1740*/  IADD3 R2, R2, 0xffffffe, RZ ;  /* 0x0ffffffe02027810 */ /* 0x004fcc0007ffe0ff */
[----:B-1----:R-:W1:Y:S02]  /*1750*/  F2I.FTZ.U32.TRUNC.NTZ R5, R2 ;  /* 0x0000000200057305 */ /* 0x002e64000021f000 */
[----:B-1----:R-:W-:-:S04]  /*1760*/  IMAD.MOV R2, RZ, RZ, -R5 ;  /* 0x000000ffff027224 */ /* 0x002fc800078e0a05 */
        /* <DEDUP_REMOVED lines=13> */
[----:B------:R-:W-:Y:S02]  /*1840*/  ISETP.GE.U32.AND P3, PT, R4, R3, PT ;  /* 0x000000030400720c */ /* 0x000fe40003f66070 */
[----:B------:R-:W-:-:S04]  /*1850*/  LOP3.LUT R3, R6, R0, RZ, 0x3c, !PT ;  /* 0x0000000006037212 */ /* 0x000fc800078e3cff */
[----:B------:R-:W-:-:S07]  /*1860*/  ISETP.GE.AND P1, PT, R3, RZ, PT ;  /* 0x000000ff0300720c */ /* 0x000fce0003f26270 */
[----:B------:R-:W-:-:S06]  /*1870*/  @P3 IADD3 R2, R2, 0x1, RZ ;  /* 0x0000000102023810 */ /* 0x000fcc0007ffe0ff */
[----:B------:R-:W-:Y:S01]  /*1880*/  @!P1 IMAD.MOV R2, RZ, RZ, -R2 ;  /* 0x000000ffff029224 */ /* 0x000fe200078e0a02 */
[----:B------:R-:W-:Y:S02]  /*1890*/  @!P2 LOP3.LUT R2, RZ, R0, RZ, 0x33, !PT ;  /* 0x00000000ff02a212 */ /* 0x000fe400078e33ff */
.L_x_137:
[----:B------:R-:W-:Y:S05]  /*18a0*/  BSYNC B0 ;  /* 0x0000000000007941 */ /* 0x000fea0003800000 */
.L_x_136:
[----:B------:R-:W-:Y:S01]  /*18b0*/  IMAD R238, R16, R2, RZ ;  /* 0x0000000210ee7224 */ /* 0x000fe200078e02ff */
[----:B------:R-:W-:Y:S01]  /*18c0*/  PRMT R0, RZ, 0x7610, R0 ;  /* 0x00007610ff007816 */ /* 0x000fe20000000000 */
[----:B------:R-:W-:Y:S01]  /*18d0*/  CS2R R20, SRZ ;  /* 0x0000000000147805 */ /* 0x000fe2000001ff00 */
[----:B------:R-:W-:Y:S01]  /*18e0*/  CS2R R46, SRZ ;  /* 0x00000000002e7805 */ /* 0x000fe2000001ff00 */
[----:B------:R-:W-:Y:S01]  /*18f0*/  IMAD.IADD R2, R238, 0x1, R2 ;  /* 0x00000001ee027824 */ /* 0x000fe200078e0202 */
[----:B------:R-:W-:Y:S01]  /*1900*/  CS2R R44, SRZ ;  /* 0x00000000002c7805 */ /* 0x000fe2000001ff00 */
        /* <DEDUP_REMOVED lines=33> */
[----:B------:R-:W-:-:S04]  /*1b20*/  ISETP.NE.U32.AND P1, PT, RZ, c[0x0][0x340], PT ;  /* 0x0000d000ff007a0c */ /* 0x000fc80003f25070 */
[----:B------:R-:W-:-:S13]  /*1b30*/  ISETP.NE.AND.EX P1, PT, RZ, c[0x0][0x344], PT, P1 ;  /* 0x0000d100ff007a0c */ /* 0x000fda0003f25310 */
[----:B------:R-:W-:-:S05]  /*1b40*/  @P1 IMAD.WIDE R2, R235, R14, c[0x0][0x340] ;  /* 0x0000d000eb021625 */ /* 0x000fca00078e020e */
[----:B------:R2:W3:Y:S01]  /*1b50*/  @P1 LDG.E R14, [R2.64] ;  /* 0x00000006020e1981 */ /* 0x0004e2000c1e1900 */
[----:B------:R-:W-:Y:S01]  /*1b60*/  IMAD.MOV.U32 R4, RZ, RZ, c[0x0][0x2c4] ;  /* 0x0000b100ff047624 */ /* 0x000fe200078e00ff */
[----:B------:R-:W-:Y:S01]  /*1b70*/  SHF.R.S32.HI R0, RZ, 0x1f, R11 ;  /* 0x0000001fff007819 */ /* 0x000fe2000001140b */
[--C-:B-1----:R-:W-:Y:S01]  /*1b80*/  IMAD R5, R234, 0x20, R230.reuse ;  /* 0x00000020ea057824 */ /* 0x102fe200078e02e6 */
[----:B------:R-:W-:Y:S01]  /*1b90*/  SEL R6, R12, RZ, !P0 ;  /* 0x000000ff0c067207 */ /* 0x000fe20004000000 */
[----:B------:R-:W-:Y:S01]  /*1ba0*/  IMAD R8, R237, 0x80, R230 ;  /* 0x00000080ed087824 */ /* 0x000fe200078e02e6 */
[----:B------:R-:W-:Y:S01]  /*1bb0*/  ISETP.NE.AND P2, PT, R4, 0x1, PT ;  /* 0x000000010400780c */ /* 0x000fe20003f45270 */
[----:B------:R-:W-:Y:S01]  /*1bc0*/  IMAD R0, R0, c[0x0][0x178], RZ ;  /* 0x00005e0000007a24 */ /* 0x000fe200078e02ff */
[----:B------:R-:W-:Y:S01]  /*1bd0*/  SEL R4, R235, RZ, !P0 ;  /* 0x000000ffeb047207 */ /* 0x000fe20004000000 */
[----:B------:R-:W-:Y:S01]  /*1be0*/  IMAD R5, R237, 0x80, R5 ;  /* 0x00000080ed057824 */ /* 0x000fe200078e0205 */
[----:B------:R-:W-:Y:S01]  /*1bf0*/  IADD3 R22, P0, R230, R13, RZ ;  /* 0x0000000de6167210 */ /* 0x000fe20007f1e0ff */
[----:B------:R-:W-:Y:S01]  /*1c00*/  IMAD R0, R11, c[0x0][0x17c], R0 ;  /* 0x00005f000b007a24 */ /* 0x000fe200078e0200 */
[----:B------:R-:W-:Y:S01]  /*1c10*/  SHF.R.S32.HI R229, RZ, 0x1f, R228 ;  /* 0x0000001fffe57819 */ /* 0x000fe200000114e4 */
[----:B------:R-:W-:Y:S01]  /*1c20*/  IMAD R6, R6, c[0x0][0x1c0], RZ ;  /* 0x0000700006067a24 */ /* 0x000fe200078e02ff */
[----:B------:R-:W-:Y:S01]  /*1c30*/  IADD3 R10, R8, 0x20, RZ ;  /* 0x00000020080a7810 */ /* 0x000fe20007ffe0ff */
[----:B------:R-:W-:Y:S01]  /*1c40*/  WARPSYNC 0xffffffff ;  /* 0xffffffff00007948 */ /* 0x000fe20003800000 */
[----:B------:R-:W-:Y:S01]  /*1c50*/  SHF.R.S32.HI R20, RZ, 0x1f, R231 ;  /* 0x0000001fff147819 */ /* 0x000fe200000114e7 */
[----:B------:R-:W-:Y:S01]  /*1c60*/  BAR.SYNC.DEFER_BLOCKING 0x0 ;  /* 0x0000000000007b1d */ /* 0x000fe20000010000 */
[----:B------:R-:W-:Y:S01]  /*1c70*/  IMAD.MOV.U32 R25, RZ, RZ, 0x70 ;  /* 0x00000070ff197424 */ /* 0x000fe200078e00ff */
[----:B------:R-:W-:Y:S01]  /*1c80*/  IADD3 R109, R162, -0x1, RZ ;  /* 0xffffffffa26d7810 */ /* 0x000fe20007ffe0ff */
[----:B------:R-:W-:Y:S01]  /*1c90*/  @P2 IMAD.HI.U32 R7, R5, c[0x0][0x2c8], RZ ;  /* 0x0000b20005072a27 */ /* 0x000fe200078e00ff */
[----:B------:R-:W-:-:S02]  /*1ca0*/  IADD3 R201, R111, 0x20, RZ ;  /* 0x000000206fc97810 */ /* 0x000fc40007ffe0ff */
[----:B------:R-:W-:Y:S01]  /*1cb0*/  SHF.R.S32.HI R28, RZ, 0x1f, R109 ;  /* 0x0000001fff1c7819 */ /* 0x000fe2000001146d */
[----:B------:R-:W-:Y:S01]  /*1cc0*/  IMAD R25, R162, -0x70, R25 ;  /* 0xffffff90a2197824 */ /* 0x000fe200078e0219 */
[----:B------:R-:W1:Y:S01]  /*1cd0*/  S2R R29, SR_TID.X ;  /* 0x00000000001d7919 */ /* 0x000e620000002100 */
[----:B--2---:R-:W-:Y:S01]  /*1ce0*/  IMAD.WIDE.U32 R2, R11, c[0x0][0x178], RZ ;  /* 0x00005e000b027a25 */ /* 0x004fe200078e00ff */
[----:B------:R-:W-:Y:S03]  /*1cf0*/  BSSY B0, `(.L_x_139) ;  /* 0x00001b7000007945 */ /* 0x000fe60003800000 */
[----:B------:R-:W-:Y:S02]  /*1d00*/  IMAD.IADD R3, R3, 0x1, R0 ;  /* 0x0000000103037824 */ /* 0x000fe400078e0200 */
[----:B------:R-:W-:Y:S01]  /*1d10*/  IMAD.MOV.U32 R0, RZ, RZ, R5 ;  /* 0x000000ffff007224 */ /* 0x000fe200078e0005 */
[----:B------:R-:W-:Y:S01]  /*1d20*/  @P2 SHF.R.U32.HI R0, RZ, c[0x0][0x2cc], R7 ;  /* 0x0000b300ff002a19 */ /* 0x000fe20000011607 */
[----:B------:R-:W-:-:S04]  /*1d30*/  IMAD.WIDE.U32 R2, R245, c[0x0][0x1b8], R2 ;  /* 0x00006e00f5027a25 */ /* 0x000fc800078e0002 */
[----:B------:R-:W-:Y:S02]  /*1d40*/  IMAD R3, R245, c[0x0][0x1bc], R3 ;  /* 0x00006f00f5037a24 */ /* 0x000fe400078e0203 */
[C---:B------:R-:W-:Y:S01]  /*1d50*/  IMAD R7, R4.reuse, c[0x0][0x1c4], R6 ;  /* 0x0000710004077a24 */ /* 0x040fe200078e0206 */
[----:B------:R-:W-:Y:S01]  /*1d60*/  SHF.R.S32.HI R6, RZ, 0x1f, R0 ;  /* 0x0000001fff067819 */ /* 0x000fe20000011400 */
[----:B------:R-:W-:-:S04]  /*1d70*/  IMAD.WIDE.U32 R2, R4, c[0x0][0x1c0], R2 ;  /* 0x0000700004027a25 */ /* 0x000fc800078e0002 */
[----:B------:R-:W-:Y:S02]  /*1d80*/  IMAD.MOV R4, RZ, RZ, -R0 ;  /* 0x000000ffff047224 */ /* 0x000fe400078e0a00 */
[----:B------:R-:W-:Y:S02]  /*1d90*/  IMAD.IADD R3, R3, 0x1, R7 ;  /* 0x0000000103037824 */ /* 0x000fe400078e0207 */
[----:B------:R-:W-:Y:S02]  /*1da0*/  IMAD R6, R6, c[0x0][0x1b0], RZ ;  /* 0x00006c0006067a24 */ /* 0x000fe400078e02ff */
[----:B------:R-:W-:Y:S02]  /*1db0*/  IMAD R4, R4, c[0x0][0x2c4], R5 ;  /* 0x0000b10004047a24 */ /* 0x000fe400078e0205 */
[C---:B------:R-:W-:Y:S01]  /*1dc0*/  IMAD R5, R0.reuse, c[0x0][0x1b4], R6 ;  /* 0x00006d0000057a24 */ /* 0x040fe200078e0206 */
[----:B------:R-:W-:Y:S01]  /*1dd0*/  SHF.R.S32.HI R6, RZ, 0x1f, R13 ;  /* 0x0000001fff067819 */ /* 0x000fe2000001140d */
[----:B------:R-:W-:Y:S01]  /*1de0*/  IMAD.WIDE.U32 R2, R0, c[0x0][0x1b0], R2 ;  /* 0x00006c0000027a25 */ /* 0x000fe200078e0002 */
[----:B------:R-:W-:-:S02]  /*1df0*/  SHF.R.S32.HI R0, RZ, 0x1f, R4 ;  /* 0x0000001fff007819 */ /* 0x000fc40000011404 */
[----:B------:R-:W-:Y:S01]  /*1e00*/  LEA.HI.X.SX32 R27, R230, R6, 0x1, P0 ;  /* 0x00000006e61b7211 */ /* 0x000fe200000f0eff */
[----:B------:R-:W-:Y:S02]  /*1e10*/  IMAD.IADD R3, R3, 0x1, R5 ;  /* 0x0000000103037824 */ /* 0x000fe400078e0205 */
[----:B------:R-:W-:Y:S02]  /*1e20*/  IMAD R0, R0, c[0x0][0x1a8], RZ ;  /* 0x00006a0000007a24 */ /* 0x000fe400078e02ff */
[----:B------:R-:W-:-:S04]  /*1e30*/  IMAD.WIDE.U32 R2, R4, c[0x0][0x1a8], R2 ;  /* 0x00006a0004027a25 */ /* 0x000fc800078e0002 */
[----:B------:R-:W-:Y:S01]  /*1e40*/  IMAD R0, R4, c[0x0][0x1ac], R0 ;  /* 0x00006b0004007a24 */ /* 0x000fe200078e0200 */
[----:B------:R-:W-:Y:S01]  /*1e50*/  LEA R5, P0, R2, c[0x0][0x160], 0x1 ;  /* 0x0000580002057a11 */ /* 0x000fe200078008ff */
[----:B------:R-:W-:Y:S02]  /*1e60*/  IMAD R4, R27, c[0x0][0x1e0], RZ ;  /* 0x000078001b047a24 */ /* 0x000fe400078e02ff */
[----:B------:R-:W-:Y:S02]  /*1e70*/  IMAD.IADD R0, R3, 0x1, R0 ;  /* 0x0000000103007824 */ /* 0x000fe400078e0200 */
[C---:B------:R-:W-:Y:S01]  /*1e80*/  IMAD R9, R22.reuse, c[0x0][0x1e4], R4 ;  /* 0x0000790016097a24 */ /* 0x040fe200078e0204 */
[----:B------:R-:W-:Y:S01]  /*1e90*/  SHFL.IDX PT, R18, R5, 0x3, 0x181f ;  /* 0x00781f0005127f89 */ /* 0x000fe200000e0000 */
[----:B------:R-:W-:Y:S01]  /*1ea0*/  IMAD.WIDE.U32 R6, R22, c[0x0][0x1e0], R228 ;  /* 0x0000780016067a25 */ /* 0x000fe200078e00e4 */
[----:B------:R-:W-:-:S03]  /*1eb0*/  LEA.HI.X R0, R2, c[0x0][0x164], R0, 0x1, P0 ;  /* 0x0000590002007a11 */ /* 0x000fc600000f0c00 */
[----:B------:R-:W-:Y:S02]  /*1ec0*/  IMAD R4, R15, c[0x0][0x2c4], RZ ;  /* 0x0000b1000f047a24 */ /* 0x000fe400078e02ff */
[----:B------:R-:W-:Y:S01]  /*1ed0*/  IMAD.IADD R3, R7, 0x1, R9 ;  /* 0x0000000107037824 */ /* 0x000fe200078e0209 */
[----:B------:R-:W-:Y:S01]  /*1ee0*/  SHFL.IDX PT, R11, R0, RZ, 0x181f ;  /* 0x00181fff000b7589 */ /* 0x000fe200000e0000 */
[----:B------:R-:W-:Y:S01]  /*1ef0*/  IMAD.MOV.U32 R2, RZ, RZ, R6 ;  /* 0x000000ffff027224 */ /* 0x000fe200078e0006 */
[-C--:B------:R-:W-:Y:S01]  /*1f00*/  ISETP.GE.AND P3, PT, R10, R4.reuse, PT ;  /* 0x000000040a00720c */ /* 0x080fe20003f66270 */
[----:B------:R-:W-:Y:S01]  /*1f10*/  IMAD.IADD R108, R26, 0x1, R25 ;  /* 0x000000011a6c7824 */ /* 0x000fe200078e0219 */
[----:B------:R-:W2:Y:S01]  /*1f20*/  SHFL.IDX PT, R9, R5, RZ, 0x181f ;  /* 0x00181fff05097589 */ /* 0x000ea200000e0000 */
[CC--:B------:R-:W-:Y:S01]  /*1f30*/  ISETP.GE.AND P4, PT, R8.reuse, R4.reuse, PT ;  /* 0x000000040800720c */ /* 0x0c0fe20003f86270 */
[C---:B------:R-:W-:Y:S01]  /*1f40*/  IMAD.WIDE.U32 R2, R245.reuse, c[0x0][0x1e8], R2 ;  /* 0x00007a00f5027a25 */ /* 0x040fe200078e0002 */
[C---:B------:R-:W-:Y:S01]  /*1f50*/  IADD3 R7, R8.reuse, 0x40, RZ ;  /* 0x0000004008077810 */ /* 0x040fe20007ffe0ff */
[----:B------:R-:W4:Y:S01]  /*1f60*/  SHFL.IDX PT, R10, R5, 0x1, 0x181f ;  /* 0x00381f00050a7f89 */ /* 0x000f2200000e0000 */
[----:B------:R-:W-:Y:S01]  /*1f70*/  IADD3 R6, R8, 0x60, RZ ;  /* 0x0000006008067810 */ /* 0x000fe20007ffe0ff */
[----:B------:R-:W-:Y:S01]  /*1f80*/  IMAD R3, R245, c[0x0][0x1ec], R3 ;  /* 0x00007b00f5037a24 */ /* 0x000fe200078e0203 */
[-C--:B------:R-:W-:Y:S01]  /*1f90*/  ISETP.GE.AND P0, PT, R7, R4.reuse, PT ;  /* 0x000000040700720c */ /* 0x080fe20003f06270 */
[----:B------:R-:W5:Y:S01]  /*1fa0*/  SHFL.IDX PT, R13, R0, 0x1, 0x181f ;  /* 0x00381f00000d7f89 */ /* 0x000f6200000e0000 */
[----:B------:R-:W-:Y:S01]  /*1fb0*/  ISETP.GE.AND P5, PT, R6, R4, PT ;  /* 0x000000040600720c */ /* 0x000fe20003fa6270 */
[----:B------:R-:W-:-:S02]  /*1fc0*/  IMAD R21, R28, c[0x0][0x1e0], RZ ;  /* 0x000078001c157a24 */ /* 0x000fc400078e02ff */
[----:B------:R1:W1:Y:S01]  /*1fd0*/  SHFL.IDX PT, R8, R5, 0x2, 0x181f ;  /* 0x00581f0005087f89 */ /* 0x00026200000e0000 */
[----:B------:R-:W-:Y:S02]  /*1fe0*/  IMAD.MOV.U32 R72, RZ, RZ, 0x40 ;  /* 0x00000040ff487424 */ /* 0x000fe400078e00ff */
[----:B------:R-:W-:Y:S01]  /*1ff0*/  IMAD R21, R109, c[0x0][0x1e4], R21 ;  /* 0x000079006d157a24 */ /* 0x000fe200078e0215 */
[----:B------:R-:W1:Y:S04]  /*2000*/  SHFL.IDX PT, R19, R0, 0x2, 0x181f ;  /* 0x00581f0000137f89 */ /* 0x000e6800000e0000 */
[----:B------:R-:W1:Y:S01]  /*2010*/  SHFL.IDX PT, R0, R0, 0x3, 0x181f ;  /* 0x00781f0000007f89 */ /* 0x000e6200000e0000 */
[----:B--2---:R-:W-:Y:S02]  /*2020*/  @!P4 LEA R6, P2, R228, R9, 0x1 ;  /* 0x00000009e406c211 */ /* 0x004fe400078408ff */
[----:B---3--:R-:W-:Y:S01]  /*2030*/  @P1 SHF.R.S32.HI R7, RZ, 0x1f, R14 ;  /* 0x0000001fff071819 */ /* 0x008fe2000001140e */
[----:B------:R-:W-:-:S02]  /*2040*/  @!P1 IMAD.MOV.U32 R7, RZ, RZ, R12 ;  /* 0x000000ffff079224 */ /* 0x000fc400078e000c */
[----:B------:R-:W-:Y:S01]  /*2050*/  @!P1 IMAD.MOV.U32 R14, RZ, RZ, R235 ;  /* 0x000000ffff0e9224 */ /* 0x000fe200078e00eb */
[----:B------:R-:W-:Y:S02]  /*2060*/  ISETP.GE.AND P1, PT, R228, c[0x0][0x198], PT ;  /* 0x00006600e4007a0c */ /* 0x000fe40003f26270 */
[----:B------:R-:W-:Y:S02]  /*2070*/  SEL R23, R7, RZ, !P6 ;  /* 0x000000ff07177207 */ /* 0x000fe40007000000 */
[----:B------:R-:W-:Y:S02]  /*2080*/  SEL R24, R14, RZ, !P6 ;  /* 0x000000ff0e187207 */ /* 0x000fe40007000000 */
[----:B------:R-:W-:Y:S01]  /*2090*/  @!P4 LEA R4, P6, R231, R9, 0x1 ;  /* 0x00000009e704c211 */ /* 0x000fe200078c08ff */
[----:B------:R-:W-:Y:S01]  /*20a0*/  IMAD R9, R23, c[0x0][0x1f0], RZ ;  /* 0x00007c0017097a24 */ /* 0x000fe200078e02ff */
[----:B------:R-:W-:Y:S01]  /*20b0*/  @!P4 LEA.HI.X R7, R228, R11, R229, 0x1, P2 ;  /* 0x0000000be407c211 */ /* 0x000fe200010f0ce5 */
[----:B------:R-:W-:Y:S01]  /*20c0*/  IMAD.WIDE.U32 R212, R24, c[0x0][0x1f0], R2 ;  /* 0x00007c0018d47a25 */ /* 0x000fe200078e0002 */
[----:B----4-:R-:W-:-:S02]  /*20d0*/  @!P3 LEA R16, P2, R228, R10, 0x1 ;  /* 0x0000000ae410b211 */ /* 0x010fc400078408ff */
[C---:B-1----:R-:W-:Y:S01]  /*20e0*/  @!P4 LEA.HI.X R5, R231.reuse, R11, R20, 0x1, P6 ;  /* 0x0000000be705c211 */ /* 0x042fe200030f0c14 */
[----:B------:R1:W-:Y:S01]  /*20f0*/  @!P4 LDGSTS.E.BYPASS.LTC128B.128 [R207+0x100], [R6.64], !P1 ;  /* 0x0010000006cfcfae */ /* 0x0003e2000c901d46 */
[----:B------:R-:W-:Y:S01]  /*2100*/  @!P3 LEA R14, P6, R231, R10, 0x1 ;  /* 0x0000000ae70eb211 */ /* 0x000fe200078c08ff */
[----:B------:R-:W-:Y:S01]  /*2110*/  IMAD.WIDE.U32 R2, R109, c[0x0][0x1e0], RZ ;  /* 0x000078006d027a25 */ /* 0x000fe200078e00ff */
[CCC-:B-----5:R-:W-:Y:S02]  /*2120*/  @!P3 LEA.HI.X R17, R228.reuse, R13.reuse, R229.reuse, 0x1, P2 ;  /* 0x0000000de411b211 */ /* 0x1e0fe400010f0ce5 */
[C---:B------:R-:W-:Y:S01]  /*2130*/  @!P0 LEA R12, P2, R228.reuse, R8, 0x1 ;  /* 0x00000008e40c8211 */ /* 0x040fe200078408ff */
[----:B------:R-:W-:Y:S01]  /*2140*/  IMAD.MOV.U32 R210, RZ, RZ, R212 ;  /* 0x000000ffffd27224 */ /* 0x000fe200078e00d4 */
[----:B------:R-:W-:Y:S02]  /*2150*/  @!P3 LEA.HI.X R15, R231, R13, R20, 0x1, P6 ;  /* 0x0000000de70fb211 */ /* 0x000fe400030f0c14 */
[----:B------:R-:W-:-:S02]  /*2160*/  @!P0 LEA.HI.X R13, R228, R19, R229, 0x1, P2 ;  /* 0x00000013e40d8211 */ /* 0x000fc400010f0ce5 */
[C---:B------:R-:W-:Y:S02]  /*2170*/  @!P0 LEA R10, P2, R231.reuse, R8, 0x1 ;  /* 0x00000008e70a8211 */ /* 0x040fe400078408ff */
[C---:B------:R-:W-:Y:S02]  /*2180*/  ISETP.GE.AND P6, PT, R231.reuse, c[0x0][0x198], PT ;  /* 0x00006600e7007a0c */ /* 0x040fe40003fc6270 */
[----:B------:R-:W-:Y:S01]  /*2190*/  @!P0 LEA.HI.X R11, R231, R19, R20, 0x1, P2 ;  /* 0x00000013e70b8211 */ /* 0x000fe200010f0c14 */
[----:B------:R-:W-:Y:S01]  /*21a0*/  IMAD R19, R24, c[0x0][0x1f4], R9 ;  /* 0x00007d0018137a24 */ /* 0x000fe200078e0209 */
[----:B------:R-:W-:-:S03]  /*21b0*/  @!P5 LEA R8, P2, R228, R18, 0x1 ;  /* 0x00000012e408d211 */ /* 0x000fc600078408ff */
[----:B------:R-:W-:Y:S01]  /*21c0*/  IMAD.IADD R211, R213, 0x1, R19 ;  /* 0x00000001d5d37824 */ /* 0x000fe200078e0213 */
[----:B------:R-:W-:Y:S02]  /*21d0*/  @!P5 LEA.HI.X R9, R228, R0, R229, 0x1, P2 ;  /* 0x00000000e409d211 */ /* 0x000fe400010f0ce5 */
[----:B------:R-:W-:-:S03]  /*21e0*/  @!P5 LEA R18, P2, R231, R18, 0x1 ;  /* 0x00000012e712d211 */ /* 0x000fc600078408ff */
[----:B------:R2:W-:Y:S01]  /*21f0*/  @!P4 LDGSTS.E.BYPASS.LTC128B.128 [R207+0x4100], [R4.64], !P6 ;  /* 0x0410000004cfcfae */ /* 0x0005e2000f101d46 */
[----:B------:R-:W-:Y:S01]  /*2200*/  @!P5 LEA.HI.X R19, R231, R0, R20, 0x1, P2 ;  /* 0x00000000e713d211 */ /* 0x000fe200010f0c14 */
[----:B------:R-:W-:Y:S01]  /*2210*/  IMAD.IADD R20, R3, 0x1, R21 ;  /* 0x0000000103147824 */ /* 0x000fe200078e0215 */
[----:B------:R-:W-:Y:S01]  /*2220*/  IMNMX R0, R108, 0x70, PT ;  /* 0x000000706c007817 */ /* 0x000fe20003800200 */
[----:B------:R3:W-:Y:S01]  /*2230*/  @!P3 LDGSTS.E.BYPASS.LTC128B.128 [R207+0x1100], [R16.64], !P1 ;  /* 0x0110000010cfbfae */ /* 0x0007e2000c901d46 */
[----:B------:R-:W-:-:S03]  /*2240*/  IMAD.WIDE.U32 R2, R2, 0x70, R210 ;  /* 0x0000007002027825 */ /* 0x000fc600078e00d2 */
[----:B------:R4:W-:Y:S01]  /*2250*/  @!P3 LDGSTS.E.BYPASS.LTC128B.128 [R207+0x5100], [R14.64], !P6 ;  /* 0x051000000ecfbfae */ /* 0x0009e2000f101d46 */
[----:B------:R-:W-:-:S03]  /*2260*/  IMAD.IADD R0, R0, 0x1, -R230 ;  /* 0x0000000100007824 */ /* 0x000fc600078e0ae6 */
[----:B------:R5:W-:Y:S02]  /*2270*/  @!P0 LDGSTS.E.BYPASS.LTC128B.128 [R207+0x2100], [R12.64], !P1 ;  /* 0x021000000ccf8fae */ /* 0x000be4000c901d46 */
[C---:B------:R-:W-:Y:S02]  /*2280*/  ISETP.GE.AND P4, PT, R0.reuse, 0x1, PT ;  /* 0x000000010000780c */ /* 0x040fe40003f86270 */
[C---:B------:R-:W-:Y:S01]  /*2290*/  ISETP.GE.AND P3, PT, R0.reuse, 0x21, PT ;  /* 0x000000210000780c */ /* 0x040fe20003f66270 */
[----:B------:R3:W-:Y:S01]  /*22a0*/  @!P0 LDGSTS.E.BYPASS.LTC128B.128 [R207+0x6100], [R10.64], !P6 ;  /* 0x061000000acf8fae */ /* 0x0007e2000f101d46 */
[----:B------:R-:W-:-:S03]  /*22b0*/  ISETP.GE.AND P2, PT, R0, 0x41, PT ;  /* 0x000000410000780c */ /* 0x000fc60003f46270 */
[----:B------:R3:W-:Y:S04]  /*22c0*/  @!P5 LDGSTS.E.BYPASS.LTC128B.128 [R207+0x3100], [R8.64], !P1 ;  /* 0x0310000008cfdfae */ /* 0x0007e8000c901d46 */
[----:B------:R3:W-:Y:S01]  /*22d0*/  @!P5 LDGSTS.E.BYPASS.LTC128B.128 [R207+0x7100], [R18.64], !P6 ;  /* 0x0710000012cfdfae */ /* 0x0007e2000f101d46 */
[----:B------:R-:W-:Y:S01]  /*22e0*/  ISETP.GE.AND P6, PT, R228, c[0x0][0x1d4], PT ;  /* 0x00007500e4007a0c */ /* 0x000fe20003fc6270 */
[----:B--2---:R-:W-:Y:S01]  /*22f0*/  IMAD R4, R20, 0x70, RZ ;  /* 0x0000007014047824 */ /* 0x004fe200078e02ff */
[----:B------:R-:W-:Y:S01]  /*2300*/  ISETP.GE.AND P5, PT, R231, c[0x0][0x1d4], PT ;  /* 0x00007500e7007a0c */ /* 0x000fe20003fa6270 */
[----:B------:R-:W-:Y:S01]  /*2310*/  IMAD.MOV.U32 R5, RZ, RZ, 0x20 ;  /* 0x00000020ff057424 */ /* 0x000fe200078e00ff */
[----:B------:R-:W0:Y:S01]  /*2320*/  LDGDEPBAR ;  /* 0x00000000000079af */ /* 0x000e220000000000 */
[----:B------:R-:W-:-:S02]  /*2330*/  IMAD.IADD R3, R3, 0x1, R4 ;  /* 0x0000000103037824 */ /* 0x000fc400078e0204 */
[----:B-1----:R-:W-:-:S04]  /*2340*/  IMAD.WIDE.U32 R6, R5, c[0x0][0x1e0], RZ ;  /* 0x0000780005067a25 */ /* 0x002fc800078e00ff */
[----:B------:R-:W-:Y:S01]  /*2350*/  IMAD R5, R5, c[0x0][0x1e4], RZ ;  /* 0x0000790005057a24 */ /* 0x000fe200078e02ff */
[----:B------:R-:W-:Y:S01]  /*2360*/  @P3 IADD3 R4, P0, R2, R6, RZ ;  /* 0x0000000602043210 */ /* 0x000fe20007f1e0ff */
[----:B-----5:R-:W-:-:S04]  /*2370*/  IMAD.WIDE.U32 R12, R22, c[0x0][0x208], R228 ;  /* 0x00008200160c7a25 */ /* 0x020fc800078e00e4 */
[----:B----4-:R-:W-:Y:S01]  /*2380*/  IMAD.MOV.U32 R15, RZ, RZ, c[0x0][0x208] ;  /* 0x00008200ff0f7624 */ /* 0x010fe200078e00ff */
[----:B---3--:R-:W-:-:S04]  /*2390*/  @P4 LEA R10, P1, R2, c[0x0][0x1c8], 0x1 ;  /* 0x00007200020a4a11 */ /* 0x008fc800078208ff */
[----:B------:R-:W-:Y:S02]  /*23a0*/  @P4 LEA.HI.X R11, R2, c[0x0][0x1cc], R3, 0x1, P1 ;  /* 0x00007300020b4a11 */ /* 0x000fe400008f0c03 */
[----:B------:R-:W-:Y:S02]  /*23b0*/  ISETP.GE.AND P1, PT, R0, 0x61, PT ;  /* 0x000000610000780c */ /* 0x000fe40003f26270 */
[----:B------:R-:W-:Y:S01]  /*23c0*/  @P3 IADD3.X R0, R3, R7, R5, P0, !PT ;  /* 0x0000000703003210 */ /* 0x000fe200007fe405 */
[----:B------:R-:W-:Y:S01]  /*23d0*/  IMAD.WIDE.U32 R6, R72, c[0x0][0x1e0], RZ ;  /* 0x0000780048067a25 */ /* 0x000fe200078e00ff */
[----:B------:R-:W-:Y:S01]  /*23e0*/  @P3 LEA R8, P0, R4, c[0x0][0x1c8], 0x1 ;  /* 0x0000720004083a11 */ /* 0x000fe200078008ff */
[----:B------:R1:W-:Y:S02]  /*23f0*/  @P4 LDGSTS.E.BYPASS.LTC128B.128 [R207+0x8100], [R10.64], !P6 ;  /* 0x081000000acf4fae */ /* 0x0003e4000f101d46 */
[----:B------:R-:W-:Y:S01]  /*2400*/  IMAD R5, R72, c[0x0][0x1e4], RZ ;  /* 0x0000790048057a24 */ /* 0x000fe200078e02ff */
[----:B------:R-:W-:Y:S01]  /*2410*/  @P3 LEA.HI.X R9, R4, c[0x0][0x1cc], R0, 0x1, P0 ;  /* 0x0000730004093a11 */ /* 0x000fe200000f0c00 */
[----:B------:R1:W-:Y:S01]  /*2420*/  @P4 LDGSTS.E.BYPASS.LTC128B.128 [R207+0xb900], [R10.64+0x80], !P5 ;  /* 0x0b9000800acf4fae */ /* 0x0003e2000e901d46 */
[----:B------:R-:W-:-:S02]  /*2430*/  @P2 IADD3 R4, P0, R2, R6, RZ ;  /* 0x0000000602042210 */ /* 0x000fc40007f1e0ff */
[----:B------:R-:W-:Y:S01]  /*2440*/  LOP3.LUT P4, RZ, R234, 0x2, RZ, 0xc0, !PT ;  /* 0x00000002eaff7812 */ /* 0x000fe2000788c0ff */
[----:B------:R-:W-:Y:S01]  /*2450*/  @P1 IMAD.MOV.U32 R0, RZ, RZ, 0x60 ;  /* 0x00000060ff001424 */ /* 0x000fe200078e00ff */
[----:B------:R-:W-:Y:S01]  /*2460*/  @P2 IADD3.X R5, R3, R7, R5, P0, !PT ;  /* 0x0000000703052210 */ /* 0x000fe200007fe405 */
[----:B------:R2:W-:Y:S01]  /*2470*/  @P3 LDGSTS.E.BYPASS.LTC128B.128 [R207+0x9100], [R8.64], !P6 ;  /* 0x0910000008cf3fae */ /* 0x0005e2000f101d46 */
[----:B------:R-:W-:Y:S01]  /*2480*/  @P2 LEA R6, P0, R4, c[0x0][0x1c8], 0x1 ;  /* 0x0000720004062a11 */ /* 0x000fe200078008ff */
[----:B------:R-:W-:Y:S02]  /*2490*/  @P1 IMAD.WIDE.U32 R2, R0, c[0x0][0x1e0], R2 ;  /* 0x0000780000021a25 */ /* 0x000fe400078e0002 */
[----:B------:R2:W-:Y:S01]  /*24a0*/  @P3 LDGSTS.E.BYPASS.LTC128B.128 [R207+0xc900], [R8.64+0x80], !P5 ;  /* 0x0c90008008cf3fae */ /* 0x0005e2000e901d46 */
[----:B------:R-:W-:Y:S01]  /*24b0*/  @P2 LEA.HI.X R7, R4, c[0x0][0x1cc], R5, 0x1, P0 ;  /* 0x0000730004072a11 */ /* 0x000fe200000f0c05 */
[----:B------:R-:W-:Y:S01]  /*24c0*/  @P1 IMAD R0, R0, c[0x0][0x1e4], RZ ;  /* 0x0000790000001a24 */ /* 0x000fe200078e02ff */
[----:B------:R-:W-:Y:S01]  /*24d0*/  @P1 LEA R4, P0, R2, c[0x0][0x1c8], 0x1 ;  /* 0x0000720002041a11 */ /* 0x000fe200078008ff */
[----:B------:R-:W-:Y:S01]  /*24e0*/  IMAD R5, R27, c[0x0][0x208], RZ ;  /* 0x000082001b057a24 */ /* 0x000fe200078e02ff */
[----:B------:R-:W-:Y:S01]  /*24f0*/  ISETP.GT.AND P3, PT, R29, 0x7f, PT ;  /* 0x0000007f1d00780c */ /* 0x000fe20003f64270 */
[----:B------:R-:W-:Y:S01]  /*2500*/  @P1 IMAD.IADD R0, R3, 0x1, R0 ;  /* 0x0000000103001824 */ /* 0x000fe200078e0200 */
[----:B------:R3:W-:Y:S01]  /*2510*/  @P2 LDGSTS.E.BYPASS.LTC128B.128 [R207+0xa100], [R6.64], !P6 ;  /* 0x0a10000006cf2fae */ /* 0x0007e2000f101d46 */
[----:B------:R-:W-:-:S03]  /*2520*/  IMAD R3, R22, c[0x0][0x20c], R5 ;  /* 0x0000830016037a24 */ /* 0x000fc600078e0205 */
[----:B------:R-:W-:Y:S01]  /*2530*/  @P1 LEA.HI.X R5, R2, c[0x0][0x1cc], R0, 0x1, P0 ;  /* 0x0000730002051a11 */ /* 0x000fe200000f0c00 */
[----:B------:R3:W-:Y:S01]  /*2540*/  @P2 LDGSTS.E.BYPASS.LTC128B.128 [R207+0xd900], [R6.64+0x80], !P5 ;  /* 0x0d90008006cf2fae */ /* 0x0007e2000e901d46 */
[----:B------:R-:W-:Y:S02]  /*2550*/  IMAD.IADD R3, R13, 0x1, R3 ;  /* 0x000000010d037824 */ /* 0x000fe400078e0203 */
[----:B------:R-:W-:Y:S01]  /*2560*/  IMAD.MOV.U32 R2, RZ, RZ, R12 ;  /* 0x000000ffff027224 */ /* 0x000fe200078e000c */
[----:B------:R4:W-:Y:S01]  /*2570*/  @P1 LDGSTS.E.BYPASS.LTC128B.128 [R207+0xb100], [R4.64], !P6 ;  /* 0x0b10000004cf1fae */ /* 0x0009e2000f101d46 */
[----:B------:R-:W-:Y:S01]  /*2580*/  IMAD R0, R23, c[0x0][0x218], RZ ;  /* 0x0000860017007a24 */ /* 0x000fe200078e02ff */
[----:B-1----:R-:W-:Y:S01]  /*2590*/  SEL R11, RZ, 0x1, P6 ;  /* 0x00000001ff0b7807 */ /* 0x002fe20003000000 */
[C---:B------:R-:W-:Y:S01]  /*25a0*/  IMAD.WIDE.U32 R2, R245.reuse, c[0x0][0x210], R2 ;  /* 0x00008400f5027a25 */ /* 0x040fe200078e0002 */
[----:B------:R4:W-:Y:S03]  /*25b0*/  @P1 LDGSTS.E.BYPASS.LTC128B.128 [R207+0xe900], [R4.64+0x80], !P5 ;  /* 0x0e90008004cf1fae */ /* 0x0009e6000e901d46 */
[----:B------:R-:W-:Y:S01]  /*25c0*/  IMAD R3, R245, c[0x0][0x214], R3 ;  /* 0x00008500f5037a24 */ /* 0x000fe200078e0203 */
[----:B------:R-:W0:Y:S01]  /*25d0*/  LDGDEPBAR ;  /* 0x00000000000079af */ /* 0x000e220000000000 */
[----:B------:R-:W-:-:S02]  /*25e0*/  IMAD R0, R24, c[0x0][0x21c], R0 ;  /* 0x0000870018007a24 */ /* 0x000fc400078e0200 */
[----:B------:R-:W-:-:S04]  /*25f0*/  IMAD.WIDE.U32 R242, R24, c[0x0][0x218], R2 ;  /* 0x0000860018f27a25 */ /* 0x000fc800078e0002 */
[----:B------:R-:W-:-:S04]  /*2600*/  IMAD.WIDE.U32 R2, R109, c[0x0][0x208], RZ ;  /* 0x000082006d027a25 */ /* 0x000fc800078e00ff */
[----:B------:R-:W-:Y:S02]  /*2610*/  IMAD.IADD R241, R243, 0x1, R0 ;  /* 0x00000001f3f17824 */ /* 0x000fe400078e0200 */
[----:B------:R-:W-:Y:S02]  /*2620*/  IMAD.MOV.U32 R240, RZ, RZ, R242 ;  /* 0x000000fffff07224 */ /* 0x000fe400078e00f2 */
[----:B------:R-:W-:Y:S02]  /*2630*/  IMAD.MOV.U32 R13, RZ, RZ, 0x6 ;  /* 0x00000006ff0d7424 */ /* 0x000fe400078e00ff */
[----:B---3--:R-:W-:-:S03]  /*2640*/  IMAD.WIDE.U32 R6, R2, 0x70, R240 ;  /* 0x0000007002067825 */ /* 0x008fc600078e00f0 */
[C---:B------:R-:W-:Y:S01]  /*2650*/  SHF.L.U64.HI R13, R15.reuse, R13, c[0x0][0x20c] ;  /* 0x000083000f0d7619 */ /* 0x040fe2000001020d */
[----:B------:R-:W-:Y:S02]  /*2660*/  IMAD.SHL.U32 R12, R15, 0x40, RZ ;  /* 0x000000400f0c7824 */ /* 0x000fe400078e00ff */
[----:B----4-:R-:W-:Y:S01]  /*2670*/  IMAD R4, R28, c[0x0][0x208], RZ ;  /* 0x000082001c047a24 */ /* 0x010fe200078e02ff */
[----:B------:R-:W-:-:S04]  /*2680*/  DEPBAR.LE SB0, 0x1 ;  /* 0x000080400000791a */ /* 0x000fc80000000000 */
[----:B------:R-:W-:Y:S01]  /*2690*/  BAR.SYNC.DEFER_BLOCKING 0x0 ;  /* 0x0000000000007b1d */ /* 0x000fe20000010000 */
[----:B------:R-:W-:Y:S02]  /*26a0*/  IMAD R4, R109, c[0x0][0x20c], R4 ;  /* 0x000083006d047a24 */ /* 0x000fe400078e0204 */
[----:B------:R-:W-:Y:S02]  /*26b0*/  @!P3 IMAD.MOV.U32 R14, RZ, RZ, c[0x0][0x20c] ;  /* 0x00008300ff0eb624 */ /* 0x000fe400078e00ff */
[----:B------:R-:W-:Y:S01]  /*26c0*/  IMAD.IADD R0, R3, 0x1, R4 ;  /* 0x0000000103007824 */ /* 0x000fe200078e0204 */
[----:B------:R-:W-:Y:S01]  /*26d0*/  LEA R4, P0, R6, c[0x0][0x1f8], 0x1 ;  /* 0x00007e0006047a11 */ /* 0x000fe200078008ff */
[----:B------:R-:W-:Y:S01]  /*26e0*/  IMAD.MOV.U32 R2, RZ, RZ, R201 ;  /* 0x000000ffff027224 */ /* 0x000fe200078e00c9 */
[----:B------:R-:W-:Y:S01]  /*26f0*/  SEL R3, RZ, 0x2, P5 ;  /* 0x00000002ff037807 */ /* 0x000fe20002800000 */
[----:B------:R-:W-:Y:S01]  /*2700*/  IMAD R0, R0, 0x70, RZ ;  /* 0x0000007000007824 */ /* 0x000fe200078e02ff */
[----:B------:R-:W-:-:S02]  /*2710*/  @P4 IADD3 R2, R111, -0x20, RZ ;  /* 0xffffffe06f024810 */ /* 0x000fc40007ffe0ff */
[----:B------:R-:W-:Y:S01]  /*2720*/  @P4 IADD3 R201, R111, -0x20, RZ ;  /* 0xffffffe06fc94810 */ /* 0x000fe20007ffe0ff */
[----:B------:R-:W-:Y:S02]  /*2730*/  IMAD.IADD R0, R7, 0x1, R0 ;  /* 0x0000000107007824 */ /* 0x000fe400078e0200 */
[----:B------:R-:W-:-:S03]  /*2740*/  IMAD.IADD R3, R11, 0x1, R3 ;  /* 0x000000010b037824 */ /* 0x000fc600078e0203 */
[----:B------:R-:W-:Y:S02]  /*2750*/  LEA.HI.X R5, R6, c[0x0][0x1fc], R0, 0x1, P0 ;  /* 0x00007f0006057a11 */ /* 0x000fe400000f0c00 */
[----:B--2---:R-:W-:Y:S02]  /*2760*/  IADD3 R8, P0, R12, R4, RZ ;  /* 0x000000040c087210 */ /* 0x004fe40007f1e0ff */
[----:B------:R-:W-:Y:S01]  /*2770*/  IADD3 R0, R25, R26, -R230 ;  /* 0x0000001a19007210 */ /* 0x000fe20007ffe8e6 */
[----:B------:R-:W-:Y:S02]  /*2780*/  LDSM.16.M88.4 R128, [R203] ;  /* 0x00000000cb80783b */ /* 0x000fe40000000200 */
[----:B------:R-:W-:Y:S01]  /*2790*/  IMAD.X R9, R13, 0x1, R5, P0 ;  /* 0x000000010d097824 */ /* 0x000fe200000e0605 */
[----:B------:R-:W-:Y:S01]  /*27a0*/  IADD3 R6, P0, R8, R12, RZ ;  /* 0x0000000c08067210 */ /* 0x000fe20007f1e0ff */
[----:B------:R-:W-:Y:S01]  /*27b0*/  LDSM.16.M88.4 R132, [R204] ;  /* 0x00000000cc84783b */ /* 0x000fe20000000200 */
[----:B------:R-:W-:-:S03]  /*27c0*/  IADD3 R12, P2, P1, R12, 0x80, R4 ;  /* 0x000000800c0c7810 */ /* 0x000fc6000795e004 */
[----:B------:R-:W-:Y:S01]  /*27d0*/  IMAD.X R7, R9, 0x1, R13, P0 ;  /* 0x0000000109077824 */ /* 0x000fe200000e060d */
[----:B------:R-:W-:Y:S01]  /*27e0*/  LDSM.16.M88.4 R156, [R206] ;  /* 0x00000000ce9c783b */ /* 0x000fe20000000200 */
[----:B------:R-:W-:Y:S02]  /*27f0*/  @!P3 LEA R10, P0, R15, R6, 0x6 ;  /* 0x000000060f0ab211 */ /* 0x000fe400078030ff */
[----:B------:R-:W-:Y:S01]  /*2800*/  IADD3.X R13, R13, RZ, R5, P2, P1 ;  /* 0x000000ff0d0d7210 */ /* 0x000fe200017e2405 */
[----:B------:R-:W-:Y:S01]  /*2810*/  LDSM.16.M88.4 R172, [R205] ;  /* 0x00000000cdac783b */ /* 0x000fe20000000200 */
[----:B------:R-:W-:Y:S02]  /*2820*/  @!P3 LEA.HI.X R11, R15, R7, R14, 0x6, P0 ;  /* 0x000000070f0bb211 */ /* 0x000fe400000f340e */
[C---:B------:R-:W-:Y:S01]  /*2830*/  LOP3.LUT P0, RZ, R3.reuse, 0x1, RZ, 0xc0, !PT ;  /* 0x0000000103ff7812 */ /* 0x040fe2000780c0ff */
[----:B------:R-:W-:Y:S01]  /*2840*/  LDSM.16.M88.4 R176, [R203+0x4000] ;  /* 0x00400000cbb0783b */ /* 0x000fe20000000200 */
[----:B------:R-:W-:-:S02]  /*2850*/  LOP3.LUT P1, RZ, R3, 0x2, RZ, 0xc0, !PT ;  /* 0x0000000203ff7812 */ /* 0x000fc4000782c0ff */
[----:B------:R-:W-:Y:S01]  /*2860*/  ISETP.LT.OR P2, PT, R0, 0x1, !P0 ;  /* 0x000000010000780c */ /* 0x000fe20004741670 */
[----:B------:R-:W-:Y:S04]  /*2870*/  LDSM.16.M88.4 R184, [R204+0x4000] ;  /* 0x00400000ccb8783b */ /* 0x000fe80000000200 */
[----:B------:R-:W-:Y:S04]  /*2880*/  LDSM.16.M88.4 R188, [R206+0x4000] ;  /* 0x00400000cebc783b */ /* 0x000fe80000000200 */
[----:B------:R-:W-:Y:S04]  /*2890*/  LDSM.16.M88.4 R192, [R205+0x4000] ;  /* 0x00400000cdc0783b */ /* 0x000fe80000000200 */
[----:B------:R-:W-:Y:S06]  /*28a0*/  BAR.SYNC.DEFER_BLOCKING 0x0 ;  /* 0x0000000000007b1d */ /* 0x000fec0000010000 */
[----:B------:R-:W-:-:S04]  /*28b0*/  DEPBAR.LE SB0, 0x0 ;  /* 0x000080000000791a */ /* 0x000fc80000000000 */
[----:B------:R-:W-:Y:S06]  /*28c0*/  BAR.SYNC.DEFER_BLOCKING 0x0 ;  /* 0x0000000000007b1d */ /* 0x000fec0000010000 */
[----:B------:R-:W1:Y:S04]  /*28d0*/  LDSM.16.M88.4 R16, [R111] ;  /* 0x000000006f10783b */ /* 0x000e680000000200 */
[----:B------:R-:W-:Y:S04]  /*28e0*/  LDSM.16.M88.4 R20, [R2] ;  /* 0x000000000214783b */ /* 0x000fe80000000200 */
[----:B------:R-:W-:Y:S04]  /*28f0*/  LDSM.16.M88.4 R40, [R111+0x2000] ;  /* 0x002000006f28783b */ /* 0x000fe80000000200 */
[----:B------:R-:W2:Y:S04]  /*2900*/  LDSM.16.M88.4 R36, [R111+0x800] ;  /* 0x000800006f24783b */ /* 0x000ea80000000200 */
[----:B------:R-:W3:Y:S04]  /*2910*/  LDSM.16.M88.4 R32, [R111+0x1000] ;  /* 0x001000006f20783b */ /* 0x000ee80000000200 */
[----:B------:R-:W4:Y:S04]  /*2920*/  LDSM.16.M88.4 R28, [R111+0x1800] ;  /* 0x001800006f1c783b */ /* 0x000f280000000200 */
[----:B------:R-:W-:Y:S04]  /*2930*/  LDSM.16.M88.4 R64, [R2+0x800] ;  /* 0x000800000240783b */ /* 0x000fe80000000200 */
[----:B------:R-:W-:Y:S04]  /*2940*/  LDSM.16.M88.4 R68, [R2+0x1000] ;  /* 0x001000000244783b */ /* 0x000fe80000000200 */
[----:B------:R-:W-:Y:S04]  /*2950*/  LDSM.16.M88.4 R88, [R2+0x1800] ;  /* 0x001800000258783b */ /* 0x000fe80000000200 */
[----:B------:R-:W-:Y:S04]  /*2960*/  LDSM.16.M88.4 R92, [R2+0x2000] ;  /* 0x00200000025c783b */ /* 0x000fe80000000200 */
[----:B------:R-:W-:Y:S01]  /*2970*/  LDSM.16.M88.4 R96, [R2+0x2800] ;  /* 0x002800000260783b */ /* 0x000fe20000000200 */
[C---:B-1----:R-:W-:Y:S03]  /*2980*/  HMMA.16816.F32 R24, R128.reuse, R16, RZ ;  /* 0x000000108018723c */ /* 0x042fe600000018ff */
[----:B------:R1:W-:Y:S04]  /*2990*/  LDSM.16.M88.4 R100, [R2+0x3000] ;  /* 0x003000000264783b */ /* 0x0003e80000000200 */
[----:B------:R-:W5:Y:S01]  /*29a0*/  LDSM.16.M88.4 R56, [R111+0x2800] ;  /* 0x002800006f38783b */ /* 0x000f620000000200 */
[C---:B------:R-:W-:Y:S03]  /*29b0*/  HMMA.16816.F32 R16, R128.reuse, R18, RZ ;  /* 0x000000128010723c */ /* 0x040fe600000018ff */
[----:B------:R-:W1:Y:S04]  /*29c0*/  LDSM.16.M88.4 R60, [R111+0x3000] ;  /* 0x003000006f3c783b */ /* 0x000e680000000200 */
[----:B------:R-:W-:Y:S01]  /*29d0*/  @!PT LDS RZ, [RZ] ;  /* 0x00000000fffff984 */ /* 0x000fe20000000800 */
[----:B------:R-:W-:Y:S01]  /*29e0*/  @!PT LDS RZ, [RZ] ;  /* 0x00000000fffff984 */ /* 0x000fe20000000800 */
[----:B------:R-:W-:Y:S01]  /*29f0*/  @!PT LDS RZ, [RZ] ;  /* 0x00000000fffff984 */ /* 0x000fe20000000800 */
[----:B------:R1:W-:Y:S01]  /*2a00*/  LDGSTS.E.BYPASS.LTC128B.128 [R207+0x100], [R4.64], !P2 ;  /* 0x0010000004cf7fae */ /* 0x0003e2000d101d46 */
[C---:B------:R-:W-:Y:S01]  /*2a10*/  ISETP.LT.OR P2, PT, R0.reuse, 0x1, !P1 ;  /* 0x000000010000780c */ /* 0x040fe20004f41670 */
[----:B--2---:R-:W-:Y:S08]  /*2a20*/  HMMA.16816.F32 R52, R128, R36, RZ ;  /* 0x000000248034723c */ /* 0x004ff000000018ff */
[----:B------:R-:W-:Y:S04]  /*2a30*/  HMMA.16816.F32 R112, R132, R20, R24 ;  /* 0x000000148470723c */ /* 0x000fe80000001818 */
[----:B------:R2:W-:Y:S01]  /*2a40*/  LDGSTS.E.BYPASS.LTC128B.128 [R207+0x3900], [R4.64+0x80], !P2 ;  /* 0x0390008004cf7fae */ /* 0x0005e2000d101d46 */
[----:B------:R-:W-:-:S02]  /*2a50*/  ISETP.LT.OR P2, PT, R0, 0x21, !P0 ;  /* 0x000000210000780c */ /* 0x000fc40004741670 */
[C---:B------:R-:W-:Y:S01]  /*2a60*/  ISETP.LT.OR P0, PT, R0.reuse, 0x41, !P0 ;  /* 0x000000410000780c */ /* 0x040fe20004701670 */
[----:B------:R-:W-:Y:S08]  /*2a70*/  HMMA.16816.F32 R104, R132, R22, R16 ;  /* 0x000000168468723c */ /* 0x000ff00000001810 */
[----:B------:R-:W-:Y:S02]  /*2a80*/  HMMA.16816.F32 R20, R128, R42, RZ ;  /* 0x0000002a8014723c */ /* 0x000fe400000018ff */
[----:B------:R1:W-:Y:S01]  /*2a90*/  LDGSTS.E.BYPASS.LTC128B.128 [R207+0x1100], [R8.64], !P2 ;  /* 0x0110000008cf7fae */ /* 0x0003e2000d101d46 */
[----:B------:R-:W-:-:S02]  /*2aa0*/  ISETP.LT.OR P2, PT, R0, 0x21, !P1 ;  /* 0x000000210000780c */ /* 0x000fc40004f41670 */
[----:B------:R-:W-:-:S03]  /*2ab0*/  ISETP.LT.OR P1, PT, R0, 0x41, !P1 ;  /* 0x000000410000780c */ /* 0x000fc60004f21670 */
[C---:B------:R-:W-:Y:S08]  /*2ac0*/  HMMA.16816.F32 R48, R128.reuse, R38, RZ ;  /* 0x000000268030723c */ /* 0x040ff000000018ff */
[----:B------:R2:W-:Y:S01]  /*2ad0*/  LDGSTS.E.BYPASS.LTC128B.128 [R207+0x4900], [R12.64], !P2 ;  /* 0x049000000ccf7fae */ /* 0x0005e2000d101d46 */
[C---:B------:R-:W-:Y:S01]  /*2ae0*/  @!P3 ISETP.LT.OR P2, PT, R0.reuse, 0x61, P6 ;  /* 0x000000610000b80c */ /* 0x040fe20003741670 */
[----:B---3--:R-:W-:Y:S02]  /*2af0*/  HMMA.16816.F32 R44, R128, R32, RZ ;  /* 0x00000020802c723c */ /* 0x008fe400000018ff */
[----:B------:R3:W-:Y:S01]  /*2b00*/  LDGSTS.E.BYPASS.LTC128B.128 [R207+0x2100], [R6.64], !P0 ;  /* 0x0210000006cf7fae */ /* 0x0007e2000c101d46 */
[----:B------:R-:W-:-:S03]  /*2b10*/  @!P3 ISETP.LT.OR P0, PT, R0, 0x61, P5 ;  /* 0x000000610000b80c */ /* 0x000fc60002f01670 */
[----:B------:R3:W-:Y:S01]  /*2b20*/  LDGSTS.E.BYPASS.LTC128B.128 [R207+0x5900], [R6.64+0x80], !P1 ;  /* 0x0590008006cf7fae */ /* 0x0007e2000c901d46 */
[----:B------:R-:W-:Y:S01]  /*2b30*/  LOP3.LUT P1, RZ, R234, 0x4, RZ, 0xc0, !PT ;  /* 0x00000004eaff7812 */ /* 0x000fe2000782c0ff */
[C---:B------:R-:W-:Y:S03]  /*2b40*/  HMMA.16816.F32 R36, R128.reuse, R34, RZ ;  /* 0x000000228024723c */ /* 0x040fe600000018ff */
[----:B------:R-:W-:Y:S01]  /*2b50*/  SEL R0, R72, 0xffffffc0, !P1 ;  /* 0xffffffc048007807 */ /* 0x000fe20004800000 */
[----:B------:R2:W-:Y:S04]  /*2b60*/  @!P3 LDGSTS.E.BYPASS.LTC128B.128 [R207+0x3100], [R10.64], !P2 ;  /* 0x031000000acfbfae */ /* 0x0005e8000d101d46 */
[----:B----4-:R-:W-:Y:S01]  /*2b70*/  HMMA.16816.F32 R32, R128, R28, RZ ;  /* 0x0000001c8020723c */ /* 0x010fe200000018ff */
[----:B-1----:R-:W-:Y:S01]  /*2b80*/  IMAD.IADD R2, R111, 0x1, R0 ;  /* 0x000000016f027824 */ /* 0x002fe200078e0200 */
[----:B------:R1:W-:Y:S01]  /*2b90*/  @!P3 LDGSTS.E.BYPASS.LTC128B.128 [R207+0x6900], [R10.64+0x80], !P0 ;  /* 0x069000800acfbfae */ /* 0x0003e2000c101d46 */
[----:B------:R-:W-:Y:S01]  /*2ba0*/  IMAD.IADD R196, R0, 0x1, R201 ;  /* 0x0000000100c47824 */ /* 0x000fe200078e02c9 */
[----:B------:R-:W-:-:S02]  /*2bb0*/  ISETP.GT.AND P0, PT, R109, R238, PT ;  /* 0x000000ee6d00720c */ /* 0x000fc40003f04270 */
[----:B------:R-:W4:Y:S02]  /*2bc0*/  LDSM.16.M88.4 R76, [R2] ;  /* 0x00000000024c783b */ /* 0x000f240000000200 */
[C---:B------:R-:W-:Y:S02]  /*2bd0*/  HMMA.16816.F32 R28, R128.reuse, R30, RZ ;  /* 0x0000001e801c723c */ /* 0x040fe400000018ff */
[----:B------:R-:W1:Y:S04]  /*2be0*/  LDSM.16.M88.4 R84, [R2+0x800] ;  /* 0x000800000254783b */ /* 0x000e680000000200 */
[----:B------:R-:W-:Y:S02]  /*2bf0*/  LDSM.16.M88.4 R80, [R2+0x1000] ;  /* 0x001000000250783b */ /* 0x000fe40000000200 */
[C---:B------:R-:W-:Y:S02]  /*2c00*/  HMMA.16816.F32 R24, R128.reuse, R40, RZ ;  /* 0x000000288018723c */ /* 0x040fe400000018ff */
[----:B------:R-:W-:Y:S04]  /*2c10*/  LDSM.16.M88.4 R120, [R196+0x6000] ;  /* 0x00600000c478783b */ /* 0x000fe80000000200 */
[----:B------:R-:W0:Y:S02]  /*2c20*/  LDGDEPBAR ;  /* 0x00000000000079af */ /* 0x000e240000000000 */
[----:B-----5:R-:W-:Y:S08]  /*2c30*/  HMMA.16816.F32 R16, R128, R56, RZ ;  /* 0x000000388010723c */ /* 0x020ff000000018ff */
[----:B------:R-:W-:Y:S01]  /*2c40*/  HMMA.16816.F32 R40, R132, R94, R20 ;  /* 0x0000005e8428723c */ /* 0x000fe20000001814 */
[----:B------:R-:W5:Y:S07]  /*2c50*/  LDSM.16.M88.4 R20, [R2+0x1800] ;  /* 0x001800000214783b */ /* 0x000f6e0000000200 */
[----:B--2---:R-:W-:Y:S08]  /*2c60*/  HMMA.16816.F32 R12, R128, R58, RZ ;  /* 0x0000003a800c723c */ /* 0x004ff000000018ff */
[----:B------:R-:W-:Y:S08]  /*2c70*/  HMMA.16816.F32 R72, R132, R64, R52 ;  /* 0x000000408448723c */ /* 0x000ff00000001834 */
[----:B-1----:R-:W-:Y:S08]  /*2c80*/  HMMA.16816.F32 R8, R128, R60, RZ ;  /* 0x0000003c8008723c */ /* 0x002ff000000018ff */
[C---:B------:R-:W-:Y:S08]  /*2c90*/  HMMA.16816.F32 R64, R132.reuse, R66, R48 ;  /* 0x000000428440723c */ /* 0x040ff00000001830 */
[C---:B------:R-:W-:Y:S08]  /*2ca0*/  HMMA.16816.F32 R56, R132.reuse, R88, R32 ;  /* 0x000000588438723c */ /* 0x040ff00000001820 */
[----:B------:R-:W-:Y:S08]  /*2cb0*/  HMMA.16816.F32 R48, R132, R90, R28 ;  /* 0x0000005a8430723c */ /* 0x000ff0000000181c */
[----:B---3--:R-:W-:Y:S08]  /*2cc0*/  HMMA.16816.F32 R4, R128, R62, RZ ;  /* 0x0000003e8004723c */ /* 0x008ff000000018ff */
[C---:B------:R-:W-:Y:S08]  /*2cd0*/  HMMA.16816.F32 R60, R132.reuse, R70, R36 ;  /* 0x00000046843c723c */ /* 0x040ff00000001824 */
[C---:B------:R-:W-:Y:S01]  /*2ce0*/  HMMA.16816.F32 R36, R132.reuse, R96, R16 ;  /* 0x000000608424723c */ /* 0x040fe20000001810 */
[----:B------:R-:W1:Y:S07]  /*2cf0*/  LDSM.16.M88.4 R16, [R2+0x2000] ;  /* 0x002000000210783b */ /* 0x000e6e0000000200 */
[C---:B------:R-:W-:Y:S01]  /*2d00*/  HMMA.16816.F32 R32, R132.reuse, R98, R12 ;  /* 0x000000628420723c */ /* 0x040fe2000000180c */
[----:B------:R-:W2:Y:S07]  /*2d10*/  LDSM.16.M88.4 R12, [R2+0x2800] ;  /* 0x00280000020c783b */ /* 0x000eae0000000200 */
[----:B------:R-:W-:Y:S08]  /*2d20*/  HMMA.16816.F32 R52, R132, R68, R44 ;  /* 0x000000448434723c */ /* 0x000ff0000000182c */
[C---:B----4-:R-:W-:Y:S08]  /*2d30*/  HMMA.16816.F32 R68, R156.reuse, R76, R112 ;  /* 0x0000004c9c44723c */ /* 0x050ff00000001870 */
[C---:B------:R-:W-:Y:S08]  /*2d40*/  HMMA.16816.F32 R88, R156.reuse, R78, R104 ;  /* 0x0000004e9c58723c */ /* 0x040ff00000001868 */
[----:B------:R-:W-:Y:S08]  /*2d50*/  HMMA.16816.F32 R76, R156, R84, R72 ;  /* 0x000000549c4c723c */ /* 0x000ff00000001848 */
[----:B------:R-:W-:Y:S01]  /*2d60*/  HMMA.16816.F32 R28, R132, R100, R8 ;  /* 0x00000064841c723c */ /* 0x000fe20000001808 */
[----:B------:R-:W3:Y:S07]  /*2d70*/  LDSM.16.M88.4 R8, [R2+0x3000] ;  /* 0x003000000208783b */ /* 0x000eee0000000200 */
[----:B------:R-:W-:Y:S08]  /*2d80*/  HMMA.16816.F32 R84, R156, R86, R64 ;  /* 0x000000569c54723c */ /* 0x000ff00000001840 */
[----:B------:R-:W-:Y:S01]  /*2d90*/  HMMA.16816.F32 R44, R132, R92, R24 ;  /* 0x0000005c842c723c */ /* 0x000fe20000001818 */
[----:B------:R-:W-:Y:S07]  /*2da0*/  LDSM.16.M88.4 R24, [R196] ;  /* 0x00000000c418783b */ /* 0x000fee0000000200 */
[C---:B-----5:R-:W-:Y:S08]  /*2db0*/  HMMA.16816.F32 R72, R156.reuse, R20, R56 ;  /* 0x000000149c48723c */ /* 0x060ff00000001838 */
[----:B------:R-:W-:Y:S01]  /*2dc0*/  HMMA.16816.F32 R64, R156, R22, R48 ;  /* 0x000000169c40723c */ /* 0x000fe20000001830 */
[----:B------:R-:W4:Y:S07]  /*2dd0*/  LDSM.16.M88.4 R20, [R196+0x800] ;  /* 0x00080000c414783b */ /* 0x000f2e0000000200 */
[----:B------:R-:W-:Y:S08]  /*2de0*/  HMMA.16816.F32 R4, R132, R102, R4 ;  /* 0x000000668404723c */ /* 0x000ff00000001804 */
[C---:B------:R-:W-:Y:S08]  /*2df0*/  HMMA.16816.F32 R92, R156.reuse, R80, R52 ;  /* 0x000000509c5c723c */ /* 0x040ff00000001834 */
[C---:B------:R-:W-:Y:S08]  /*2e00*/  HMMA.16816.F32 R80, R156.reuse, R82, R60 ;  /* 0x000000529c50723c */ /* 0x040ff0000000183c */
[C---:B-1----:R-:W-:Y:S08]  /*2e10*/  HMMA.16816.F32 R60, R156.reuse, R16, R44 ;  /* 0x000000109c3c723c */ /* 0x042ff0000000182c */
[C---:B------:R-:W-:Y:S01]  /*2e20*/  HMMA.16816.F32 R48, R156.reuse, R18, R40 ;  /* 0x000000129c30723c */ /* 0x040fe20000001828 */
[----:B------:R-:W1:Y:S07]  /*2e30*/  LDSM.16.M88.4 R16, [R196+0x1000] ;  /* 0x00100000c410783b */ /* 0x000e6e0000000200 */
[C---:B--2---:R-:W-:Y:S01]  /*2e40*/  HMMA.16816.F32 R44, R156.reuse, R14, R32 ;  /* 0x0000000e9c2c723c */ /* 0x044fe20000001820 */
[----:B------:R-:W2:Y:S07]  /*2e50*/  LDSM.16.M88.4 R32, [R196+0x1800] ;  /* 0x00180000c420783b */ /* 0x000eae0000000200 */
[C---:B------:R-:W-:Y:S08]  /*2e60*/  HMMA.16816.F32 R52, R156.reuse, R12, R36 ;  /* 0x0000000c9c34723c */ /* 0x040ff00000001824 */
[C---:B---3--:R-:W-:Y:S01]  /*2e70*/  HMMA.16816.F32 R40, R156.reuse, R8, R28 ;  /* 0x000000089c28723c */ /* 0x048fe2000000181c */
[----:B------:R-:W3:Y:S07]  /*2e80*/  LDSM.16.M88.4 R28, [R196+0x2000] ;  /* 0x00200000c41c783b */ /* 0x000eee0000000200 */
[----:B------:R-:W-:Y:S08]  /*2e90*/  HMMA.16816.F32 R36, R156, R10, R4 ;  /* 0x0000000a9c24723c */ /* 0x000ff00000001804 */
[C---:B----4-:R-:W-:Y:S08]  /*2ea0*/  HMMA.16816.F32 R4, R172.reuse, R20, R76 ;  /* 0x00000014ac04723c */ /* 0x050ff0000000184c */
[C---:B------:R-:W-:Y:S01]  /*2eb0*/  HMMA.16816.F32 R56, R172.reuse, R22, R84 ;  /* 0x00000016ac38723c */ /* 0x040fe20000001854 */
[----:B------:R-:W4:Y:S07]  /*2ec0*/  LDSM.16.M88.4 R20, [R196+0x3000] ;  /* 0x00300000c414783b */ /* 0x000f2e0000000200 */
[C---:B------:R-:W-:Y:S01]  /*2ed0*/  HMMA.16816.F32 R12, R172.reuse, R24, R68 ;  /* 0x00000018ac0c723c */ /* 0x040fe20000001844 */
[----:B------:R-:W-:Y:S07]  /*2ee0*/  LDSM.16.M88.4 R68, [R111+0x6800] ;  /* 0x006800006f44783b */ /* 0x000fee0000000200 */
[C---:B------:R-:W-:Y:S01]  /*2ef0*/  HMMA.16816.F32 R8, R172.reuse, R26, R88 ;  /* 0x0000001aac08723c */ /* 0x040fe20000001858 */
[----:B------:R-:W5:Y:S07]  /*2f00*/  LDSM.16.M88.4 R24, [R196+0x2800] ;  /* 0x00280000c418783b */ /* 0x000f6e0000000200 */
[C---:B-1----:R-:W-:Y:S08]  /*2f10*/  HMMA.16816.F32 R92, R172.reuse, R16, R92 ;  /* 0x00000010ac5c723c */ /* 0x042ff0000000185c */
[C---:B------:R-:W-:Y:S01]  /*2f20*/  HMMA.16816.F32 R100, R172.reuse, R18, R80 ;  /* 0x00000012ac64723c */ /* 0x040fe20000001850 */
[----:B------:R-:W1:Y:S07]  /*2f30*/  LDSM.16.M88.4 R16, [R111+0x3800] ;  /* 0x003800006f10783b */ /* 0x000e6e0000000200 */
[C---:B--2---:R-:W-:Y:S08]  /*2f40*/  HMMA.16816.F32 R116, R172.reuse, R32, R72 ;  /* 0x00000020ac74723c */ /* 0x044ff00000001848 */
[C---:B------:R-:W-:Y:S01]  /*2f50*/  HMMA.16816.F32 R112, R172.reuse, R34, R64 ;  /* 0x00000022ac70723c */ /* 0x040fe20000001840 */
[----:B------:R-:W2:Y:S04]  /*2f60*/  LDSM.16.M88.4 R32, [R111+0x4000] ;  /* 0x004000006f20783b */ /* 0x000ea80000000200 */
[----:B------:R-:W-:Y:S03]  /*2f70*/  LDSM.16.M88.4 R64, [R201+0x3800] ;  /* 0x00380000c940783b */ /* 0x000fe60000000200 */
[C---:B---3--:R-:W-:Y:S01]  /*2f80*/  HMMA.16816.F32 R96, R172.reuse, R30, R48 ;  /* 0x0000001eac60723c */ /* 0x048fe20000001830 */
[----:B------:R-:W3:Y:S07]  /*2f90*/  LDSM.16.M88.4 R48, [R111+0x4800] ;  /* 0x004800006f30783b */ /* 0x000eee0000000200 */
[C---:B----4-:R-:W-:Y:S01]  /*2fa0*/  HMMA.16816.F32 R72, R172.reuse, R20, R40 ;  /* 0x00000014ac48723c */ /* 0x050fe20000001828 */
[----:B------:R-:W4:Y:S07]  /*2fb0*/  LDSM.16.M88.4 R40, [R111+0x5000] ;  /* 0x005000006f28783b */ /* 0x000f2e0000000200 */
[C---:B-----5:R-:W-:Y:S01]  /*2fc0*/  HMMA.16816.F32 R84, R172.reuse, R26, R44 ;  /* 0x0000001aac54723c */ /* 0x060fe2000000182c */
[----:B------:R-:W5:Y:S07]  /*2fd0*/  LDSM.16.M88.4 R44, [R111+0x5800] ;  /* 0x005800006f2c783b */ /* 0x000f6e0000000200 */
[C---:B------:R-:W-:Y:S01]  /*2fe0*/  HMMA.16816.F32 R104, R172.reuse, R28, R60 ;  /* 0x0000001cac68723c */ /* 0x040fe2000000183c */
[----:B------:R-:W-:Y:S07]  /*2ff0*/  LDSM.16.M88.4 R28, [R201+0x4000] ;  /* 0x00400000c91c783b */ /* 0x000fee0000000200 */
[C---:B------:R-:W-:Y:S01]  /*3000*/  HMMA.16816.F32 R88, R172.reuse, R24, R52 ;  /* 0x00000018ac58723c */ /* 0x040fe20000001834 */
[----:B------:R-:W3:Y:S04]  /*3010*/  LDSM.16.M88.4 R52, [R111+0x6000] ;  /* 0x006000006f34783b */ /* 0x000ee80000000200 */
[----:B------:R-:W3:Y:S03]  /*3020*/  LDSM.16.M88.4 R24, [R201+0x4800] ;  /* 0x00480000c918783b */ /* 0x000ee60000000200 */
[----:B------:R-:W-:Y:S08]  /*3030*/  HMMA.16816.F32 R80, R172, R22, R36 ;  /* 0x00000016ac50723c */ /* 0x000ff00000001824 */
[C---:B-1----:R-:W-:Y:S08]  /*3040*/  HMMA.16816.F32 R76, R176.reuse, R16, R12 ;  /* 0x00000010b04c723c */ /* 0x042ff0000000180c */
[C---:B------:R-:W-:Y:S08]  /*3050*/  HMMA.16816.F32 R60, R176.reuse, R18, R8 ;  /* 0x00000012b03c723c */ /* 0x040ff00000001808 */
[C---:B--2---:R-:W-:Y:S08]  /*3060*/  HMMA.16816.F32 R20, R176.reuse, R32, R4 ;  /* 0x00000020b014723c */ /* 0x044ff00000001804 */
[C---:B------:R-:W-:Y:S01]  /*3070*/  HMMA.16816.F32 R16, R176.reuse, R34, R56 ;  /* 0x00000022b010723c */ /* 0x040fe20000001838 */
[----:B------:R-:W1:Y:S04]  /*3080*/  LDSM.16.M88.4 R32, [R201+0x5000] ;  /* 0x00500000c920783b */ /* 0x000e680000000200 */
[----:B------:R-:W2:Y:S03]  /*3090*/  LDSM.16.M88.4 R56, [R201+0x5800] ;  /* 0x00580000c938783b */ /* 0x000ea60000000200 */
[C---:B---3--:R-:W-:Y:S01]  /*30a0*/  HMMA.16816.F32 R12, R176.reuse, R48, R92 ;  /* 0x00000030b00c723c */ /* 0x048fe2000000185c */
[----:B------:R-:W3:Y:S07]  /*30b0*/  LDSM.16.M88.4 R92, [R201+0x6000] ;  /* 0x00600000c95c783b */ /* 0x000eee0000000200 */
[C---:B------:R-:W-:Y:S01]  /*30c0*/  HMMA.16816.F32 R8, R176.reuse, R50, R100 ;  /* 0x00000032b008723c */ /* 0x040fe20000001864 */
[----:B------:R-:W1:Y:S07]  /*30d0*/  LDSM.16.M88.4 R100, [R201+0x6800] ;  /* 0x00680000c964783b */ /* 0x000e6e0000000200 */
[C---:B----4-:R-:W-:Y:S01]  /*30e0*/  HMMA.16816.F32 R4, R176.reuse, R40, R116 ;  /* 0x00000028b004723c */ /* 0x050fe20000001874 */
[----:B------:R-:W-:Y:S07]  /*30f0*/  LDSM.16.M88.4 R116, [R196+0x5800] ;  /* 0x00580000c474783b */ /* 0x000fee0000000200 */
[C---:B------:R-:W-:Y:S01]  /*3100*/  HMMA.16816.F32 R36, R176.reuse, R42, R112 ;  /* 0x0000002ab024723c */ /* 0x040fe20000001870 */
[----:B------:R-:W4:Y:S07]  /*3110*/  LDSM.16.M88.4 R112, [R2+0x4000] ;  /* 0x004000000270783b */ /* 0x000f2e0000000200 */
[C---:B-----5:R-:W-:Y:S01]  /*3120*/  HMMA.16816.F32 R40, R176.reuse, R44, R104 ;  /* 0x0000002cb028723c */ /* 0x060fe20000001868 */
[----:B------:R-:W-:Y:S07]  /*3130*/  LDSM.16.M88.4 R104, [R196+0x5000] ;  /* 0x00500000c468783b */ /* 0x000fee0000000200 */
[C---:B------:R-:W-:Y:S08]  /*3140*/  HMMA.16816.F32 R44, R176.reuse, R46, R96 ;  /* 0x0000002eb02c723c */ /* 0x040ff00000001860 */
[C---:B------:R-:W-:Y:S08]  /*3150*/  HMMA.16816.F32 R48, R176.reuse, R52, R88 ;  /* 0x00000034b030723c */ /* 0x040ff00000001858 */
[C---:B------:R-:W-:Y:S08]  /*3160*/  HMMA.16816.F32 R52, R176.reuse, R54, R84 ;  /* 0x00000036b034723c */ /* 0x040ff00000001854 */
[C---:B------:R-:W-:Y:S08]  /*3170*/  HMMA.16816.F32 R72, R176.reuse, R68, R72 ;  /* 0x00000044b048723c */ /* 0x040ff00000001848 */
[----:B------:R-:W-:Y:S08]  /*3180*/  HMMA.16816.F32 R68, R176, R70, R80 ;  /* 0x00000046b044723c */ /* 0x000ff00000001850 */
[C---:B------:R-:W-:Y:S08]  /*3190*/  HMMA.16816.F32 R88, R184.reuse, R64, R76 ;  /* 0x00000040b858723c */ /* 0x040ff0000000184c */
[C---:B------:R-:W-:Y:S01]  /*31a0*/  HMMA.16816.F32 R80, R184.reuse, R66, R60 ;  /* 0x00000042b850723c */ /* 0x040fe2000000183c */
[----:B------:R-:W5:Y:S07]  /*31b0*/  LDSM.16.M88.4 R64, [R2+0x3800] ;  /* 0x003800000240783b */ /* 0x000f6e0000000200 */
[C---:B------:R-:W-:Y:S08]  /*31c0*/  HMMA.16816.F32 R76, R184.reuse, R24, R12 ;  /* 0x00000018b84c723c */ /* 0x040ff0000000180c */
[C---:B------:R-:W-:Y:S01]  /*31d0*/  HMMA.16816.F32 R84, R184.reuse, R28, R20 ;  /* 0x0000001cb854723c */ /* 0x040fe20000001814 */
[----:B------:R-:W3:Y:S07]  /*31e0*/  LDSM.16.M88.4 R20, [R2+0x4800] ;  /* 0x004800000214783b */ /* 0x000eee0000000200 */
[C---:B------:R-:W-:Y:S08]  /*31f0*/  HMMA.16816.F32 R24, R184.reuse, R26, R8 ;  /* 0x0000001ab818723c */ /* 0x040ff00000001808 */
[C---:B------:R-:W-:Y:S01]  /*3200*/  HMMA.16816.F32 R96, R184.reuse, R30, R16 ;  /* 0x0000001eb860723c */ /* 0x040fe20000001810 */
[----:B------:R-:W4:Y:S04]  /*3210*/  LDSM.16.M88.4 R16, [R2+0x5000] ;  /* 0x005000000210783b */ /* 0x000f280000000200 */
[----:B------:R-:W4:Y:S03]  /*3220*/  LDSM.16.M88.4 R28, [R2+0x5800] ;  /* 0x00580000021c783b */ /* 0x000f260000000200 */
[C---:B-1----:R-:W-:Y:S08]  /*3230*/  HMMA.16816.F32 R12, R184.reuse, R32, R4 ;  /* 0x00000020b80c723c */ /* 0x042ff00000001804 */
[C---:B------:R-:W-:Y:S08]  /*3240*/  HMMA.16816.F32 R8, R184.reuse, R34, R36 ;  /* 0x00000022b808723c */ /* 0x040ff00000001824 */
[C---:B--2---:R-:W-:Y:S01]  /*3250*/  HMMA.16816.F32 R32, R184.reuse, R58, R44 ;  /* 0x0000003ab820723c */ /* 0x044fe2000000182c */
[----:B------:R-:W1:Y:S07]  /*3260*/  LDSM.16.M88.4 R44, [R2+0x6000] ;  /* 0x00600000022c783b */ /* 0x000e6e0000000200 */
[C---:B------:R-:W-:Y:S01]  /*3270*/  HMMA.16816.F32 R4, R184.reuse, R56, R40 ;  /* 0x00000038b804723c */ /* 0x040fe20000001828 */
[----:B------:R-:W2:Y:S07]  /*3280*/  LDSM.16.M88.4 R56, [R2+0x6800] ;  /* 0x006800000238783b */ /* 0x000eae0000000200 */
[C---:B---3--:R-:W-:Y:S08]  /*3290*/  HMMA.16816.F32 R40, R184.reuse, R92, R48 ;  /* 0x0000005cb828723c */ /* 0x048ff00000001830 */
[C---:B------:R-:W-:Y:S01]  /*32a0*/  HMMA.16816.F32 R48, R184.reuse, R94, R52 ;  /* 0x0000005eb830723c */ /* 0x040fe20000001834 */
[----:B------:R-:W-:Y:S07]  /*32b0*/  LDSM.16.M88.4 R92, [R196+0x4000] ;  /* 0x00400000c45c783b */ /* 0x000fee0000000200 */
[C---:B------:R-:W-:Y:S01]  /*32c0*/  HMMA.16816.F32 R52, R184.reuse, R100, R72 ;  /* 0x00000064b834723c */ /* 0x040fe20000001848 */
[----:B------:R-:W3:Y:S07]  /*32d0*/  LDSM.16.M88.4 R72, [R196+0x3800] ;  /* 0x00380000c448783b */ /* 0x000eee0000000200 */
[----:B------:R-:W-:Y:S01]  /*32e0*/  HMMA.16816.F32 R60, R184, R102, R68 ;  /* 0x00000066b83c723c */ /* 0x000fe20000001844 */
[----:B------:R-:W1:Y:S07]  /*32f0*/  LDSM.16.M88.4 R100, [R196+0x4800] ;  /* 0x00480000c464783b */ /* 0x000e6e0000000200 */
[C---:B----4-:R-:W-:Y:S08]  /*3300*/  HMMA.16816.F32 R84, R188.reuse, R112, R84 ;  /* 0x00000070bc54723c */ /* 0x050ff00000001854 */
[----:B------:R-:W-:Y:S01]  /*3310*/  HMMA.16816.F32 R96, R188, R114, R96 ;  /* 0x00000072bc60723c */ /* 0x000fe20000001860 */
[----:B------:R-:W4:Y:S01]  /*3320*/  LDSM.16.M88.4 R112, [R196+0x6800] ;  /* 0x00680000c470783b */ /* 0x000f220000000200 */
        /* <DEDUP_REMOVED lines=10> */
[C---:B------:R-:W-:Y:S08]  /*33d0*/  HMMA.16816.F32 R16, R188.reuse, R44, R40 ;  /* 0x0000002cbc10723c */ /* 0x040ff00000001828 */
[C---:B--2---:R-:W-:Y:S08]  /*33e0*/  HMMA.16816.F32 R8, R188.reuse, R56, R52 ;  /* 0x00000038bc08723c */ /* 0x044ff00000001834 */
[----:B------:R-:W-:Y:S08]  /*33f0*/  HMMA.16816.F32 R4, R188, R58, R60 ;  /* 0x0000003abc04723c */ /* 0x000ff0000000183c */
[C---:B---3--:R-:W-:Y:S08]  /*3400*/  HMMA.16816.F32 R28, R192.reuse, R74, R64 ;  /* 0x0000004ac01c723c */ /* 0x048ff00000001840 */
        /* <DEDUP_REMOVED lines=12> */
[----:B------:R-:W-:Y:S01]  /*34d0*/  HMMA.16816.F32 R12, R192, R114, R4 ;  /* 0x00000072c00c723c */ /* 0x000fe20000001804 */
[----:B------:R-:W-:Y:S06]  /*34e0*/  BAR.SYNC.DEFER_BLOCKING 0x0 ;  /* 0x0000000000007b1d */ /* 0x000fec0000010000 */
[----:B------:R-:W-:Y:S01]  /*34f0*/  @!UPT UIADD3 URZ, URZ, URZ, URZ ;  /* 0x0000003f3f3ff290 */ /* 0x000fe2000fffe03f */
[----:B------:R-:W-:Y:S11]  /*3500*/  @!P0 BRA `(.L_x_140) ;  /* 0x0000035000008947 */ /* 0x000ff60003800000 */
[----:B------:R-:W-:Y:S02]  /*3510*/  IADD3 R2, R162, -0x2, RZ ;  /* 0xfffffffea2027810 */ /* 0x000fe40007ffe0ff */
[----:B------:R-:W-:-:S02]  /*3520*/  IADD3 R0, -R230, 0x70, RZ ;  /* 0x00000070e6007810 */ /* 0x000fc40007ffe1ff */
[----:B------:R-:W-:Y:S01]  /*3530*/  SHF.R.S32.HI R3, RZ, 0x1f, R2 ;  /* 0x0000001fff037819 */ /* 0x000fe20000011402 */
[----:B------:R-:W-:Y:S01]  /*3540*/  IMAD.WIDE.U32 R4, R2, c[0x0][0x1e0], RZ ;  /* 0x0000780002047a25 */ /* 0x000fe200078e00ff */
[C---:B------:R-:W-:Y:S02]  /*3550*/  ISETP.GE.AND P3, PT, R0.reuse, 0x21, PT ;  /* 0x000000210000780c */ /* 0x040fe40003f66270 */
[C---:B------:R-:W-:Y:S01]  /*3560*/  ISETP.GE.AND P4, PT, R0.reuse, 0x1, PT ;  /* 0x000000010000780c */ /* 0x040fe20003f86270 */
[----:B------:R-:W-:Y:S01]  /*3570*/  IMAD R3, R3, c[0x0][0x1e0], RZ ;  /* 0x0000780003037a24 */ /* 0x000fe200078e02ff */
[----:B------:R-:W-:-:S03]  /*3580*/  ISETP.GE.AND P2, PT, R0, 0x41, PT ;  /* 0x000000410000780c */ /* 0x000fc60003f46270 */
[----:B------:R-:W-:-:S04]  /*3590*/  IMAD R2, R2, c[0x0][0x1e4], R3 ;  /* 0x0000790002027a24 */ /* 0x000fc800078e0203 */
[----:B------:R-:W-:Y:S02]  /*35a0*/  IMAD.IADD R5, R5, 0x1, R2 ;  /* 0x0000000105057824 */ /* 0x000fe400078e0202 */
[----:B------:R-:W-:-:S04]  /*35b0*/  IMAD.WIDE.U32 R2, R4, 0x70, RZ ;  /* 0x0000007004027825 */ /* 0x000fc800078e00ff */
[----:B------:R-:W-:Y:S01]  /*35c0*/  IMAD R5, R5, 0x70, RZ ;  /* 0x0000007005057824 */ /* 0x000fe200078e02ff */
[-C--:B------:R-:W-:Y:S01]  /*35d0*/  @P4 IADD3 R4, P1, R212, R2.reuse, RZ ;  /* 0x00000002d4044210 */ /* 0x080fe20007f3e0ff */
[----:B------:R-:W-:Y:S02]  /*35e0*/  @P3 IMAD.MOV.U32 R7, RZ, RZ, c[0x0][0x1e0] ;  /* 0x00007800ff073624 */ /* 0x000fe400078e00ff */
[----:B------:R-:W-:Y:S02]  /*35f0*/  IMAD.IADD R3, R3, 0x1, R5 ;  /* 0x0000000103037824 */ /* 0x000fe400078e0205 */
[----:B------:R-:W-:Y:S01]  /*3600*/  @P3 IMAD.MOV.U32 R9, RZ, RZ, c[0x0][0x1e4] ;  /* 0x00007900ff093624 */ /* 0x000fe200078e00ff */
[----:B------:R-:W-:Y:S01]  /*3610*/  @P3 LEA R6, P0, R7, R2, 0x5 ;  /* 0x0000000207063211 */ /* 0x000fe200078028ff */
[----:B------:R-:W-:Y:S01]  /*3620*/  @P4 IMAD.X R5, R3, 0x1, R211, P1 ;  /* 0x0000000103054824 */ /* 0x000fe200008e06d3 */
[----:B------:R-:W-:Y:S02]  /*3630*/  @P4 LEA R8, P1, R4, c[0x0][0x1c8], 0x1 ;  /* 0x0000720004084a11 */ /* 0x000fe400078208ff */
[----:B------:R-:W-:-:S02]  /*3640*/  @P3 LEA.HI.X R7, R7, R3, R9, 0x5, P0 ;  /* 0x0000000307073211 */ /* 0x000fc400000f2c09 */
[----:B------:R-:W-:Y:S01]  /*3650*/  @P4 LEA.HI.X R9, R4, c[0x0][0x1cc], R5, 0x1, P1 ;  /* 0x0000730004094a11 */ /* 0x000fe200008f0c05 */
[----:B------:R-:W-:Y:S01]  /*3660*/  @P2 IMAD.MOV.U32 R5, RZ, RZ, c[0x0][0x1e0] ;  /* 0x00007800ff052624 */ /* 0x000fe200078e00ff */
[----:B------:R-:W-:Y:S02]  /*3670*/  @P3 IADD3 R4, P0, R6, R212, RZ ;  /* 0x000000d406043210 */ /* 0x000fe40007f1e0ff */
[----:B------:R-:W-:Y:S01]  /*3680*/  ISETP.GE.AND P1, PT, R0, 0x61, PT ;  /* 0x000000610000780c */ /* 0x000fe20003f26270 */
[----:B------:R-:W-:Y:S01]  /*3690*/  @!PT LDS RZ, [RZ] ;  /* 0x00000000fffff984 */ /* 0x000fe20000000800 */
[----:B------:R-:W-:Y:S01]  /*36a0*/  @!PT LDS RZ, [RZ] ;  /* 0x00000000fffff984 */ /* 0x000fe20000000800 */
[----:B------:R-:W-:Y:S01]  /*36b0*/  @!PT LDS RZ, [RZ] ;  /* 0x00000000fffff984 */ /* 0x000fe20000000800 */
[----:B------:R1:W-:Y:S02]  /*36c0*/  @P4 LDGSTS.E.BYPASS.LTC128B.128 [R207+0x8100], [R8.64], !P6 ;  /* 0x0810000008cf4fae */ /* 0x0003e4000f101d46 */
[----:B------:R-:W-:Y:S01]  /*36d0*/  @P3 IMAD.X R0, R7, 0x1, R211, P0 ;  /* 0x0000000107003824 */ /* 0x000fe200000e06d3 */
[C---:B------:R-:W-:Y:S01]  /*36e0*/  @P3 LEA R6, P0, R4.reuse, c[0x0][0x1c8], 0x1 ;  /* 0x0000720004063a11 */ /* 0x040fe200078008ff */
[----:B------:R1:W-:Y:S03]  /*36f0*/  @P4 LDGSTS.E.BYPASS.LTC128B.128 [R207+0xb900], [R8.64+0x80], !P5 ;  /* 0x0b90008008cf4fae */ /* 0x0003e6000e901d46 */
[----:B------:R-:W-:Y:S01]  /*3700*/  @P3 LEA.HI.X R7, R4, c[0x0][0x1cc], R0, 0x1, P0 ;  /* 0x0000730004073a11 */ /* 0x000fe200000f0c00 */
[----:B------:R-:W-:Y:S01]  /*3710*/  @P2 IMAD.MOV.U32 R4, RZ, RZ, c[0x0][0x1e4] ;  /* 0x00007900ff042624 */ /* 0x000fe200078e00ff */
[----:B------:R-:W-:-:S03]  /*3720*/  @P2 LEA R0, P0, R5, R2, 0x6 ;  /* 0x0000000205002211 */ /* 0x000fc600078030ff */
[----:B------:R-:W-:Y:S01]  /*3730*/  @P1 IMAD.MOV.U32 R11, RZ, RZ, c[0x0][0x1e0] ;  /* 0x00007800ff0b1624 */ /* 0x000fe200078e00ff */
[----:B------:R-:W-:Y:S01]  /*3740*/  @P2 LEA.HI.X R4, R5, R3, R4, 0x6, P0 ;  /* 0x0000000305042211 */ /* 0x000fe200000f3404 */
[----:B------:R-:W-:Y:S01]  /*3750*/  @P1 IMAD.MOV.U32 R10, RZ, RZ, c[0x0][0x1e4] ;  /* 0x00007900ff0a1624 */ /* 0x000fe200078e00ff */
[----:B------:R-:W-:Y:S01]  /*3760*/  @P2 IADD3 R0, P0, R0, R212, RZ ;  /* 0x000000d400002210 */ /* 0x000fe20007f1e0ff */
[----:B------:R-:W-:Y:S01]  /*3770*/  @P1 IMAD.WIDE.U32 R2, R11, 0x60, R2 ;  /* 0x000000600b021825 */ /* 0x000fe200078e0002 */
[----:B------:R1:W-:Y:S03]  /*3780*/  @P3 LDGSTS.E.BYPASS.LTC128B.128 [R207+0x9100], [R6.64], !P6 ;  /* 0x0910000006cf3fae */ /* 0x0003e6000f101d46 */
[----:B------:R-:W-:Y:S01]  /*3790*/  @P2 IMAD.X R5, R4, 0x1, R211, P0 ;  /* 0x0000000104052824 */ /* 0x000fe200000e06d3 */
[----:B------:R-:W-:Y:S01]  /*37a0*/  @P2 LEA R4, P0, R0, c[0x0][0x1c8], 0x1 ;  /* 0x0000720000042a11 */ /* 0x000fe200078008ff */
[----:B------:R-:W-:Y:S01]  /*37b0*/  @P1 IMAD R10, R10, 0x60, RZ ;  /* 0x000000600a0a1824 */ /* 0x000fe200078e02ff */
[----:B------:R1:W-:Y:S02]  /*37c0*/  @P3 LDGSTS.E.BYPASS.LTC128B.128 [R207+0xc900], [R6.64+0x80], !P5 ;  /* 0x0c90008006cf3fae */ /* 0x0003e4000e901d46 */
[----:B------:R-:W-:-:S02]  /*37d0*/  @P2 LEA.HI.X R5, R0, c[0x0][0x1cc], R5, 0x1, P0 ;  /* 0x0000730000052a11 */ /* 0x000fc400000f0c05 */
[----:B------:R-:W-:-:S03]  /*37e0*/  @P1 IADD3 R0, P0, R212, R2, RZ ;  /* 0x00000002d4001210 */ /* 0x000fc60007f1e0ff */
[----:B------:R1:W-:Y:S01]  /*37f0*/  @P2 LDGSTS.E.BYPASS.LTC128B.128 [R207+0xa100], [R4.64], !P6 ;  /* 0x0a10000004cf2fae */ /* 0x0003e2000f101d46 */
[----:B------:R-:W-:Y:S02]  /*3800*/  @P1 IADD3.X R3, R211, R3, R10, P0, !PT ;  /* 0x00000003d3031210 */ /* 0x000fe400007fe40a */
[C---:B------:R-:W-:Y:S01]  /*3810*/  @P1 LEA R2, P0, R0.reuse, c[0x0][0x1c8], 0x1 ;  /* 0x0000720000021a11 */ /* 0x040fe200078008ff */
[----:B------:R1:W-:Y:S03]  /*3820*/  @P2 LDGSTS.E.BYPASS.LTC128B.128 [R207+0xd900], [R4.64+0x80], !P5 ;  /* 0x0d90008004cf2fae */ /* 0x0003e6000e901d46 */
[----:B------:R-:W-:-:S05]  /*3830*/  @P1 LEA.HI.X R3, R0, c[0x0][0x1cc], R3, 0x1, P0 ;  /* 0x0000730000031a11 */ /* 0x000fca00000f0c03 */
[----:B------:R1:W-:Y:S04]  /*3840*/  @P1 LDGSTS.E.BYPASS.LTC128B.128 [R207+0xb100], [R2.64], !P6 ;  /* 0x0b10000002cf1fae */ /* 0x0003e8000f101d46 */
[----:B------:R1:W-:Y:S02]  /*3850*/  @P1 LDGSTS.E.BYPASS.LTC128B.128 [R207+0xe900], [R2.64+0x80], !P5 ;  /* 0x0e90008002cf1fae */ /* 0x0003e4000e901d46 */
.L_x_140:
[----:B------:R-:W-:Y:S05]  /*3860*/  BSYNC B0 ;  /* 0x0000000000007941 */ /* 0x000fea0003800000 */
.L_x_139:
[----:B------:R-:W-:Y:S01]  /*3870*/  IMAD.IADD R0, R108, 0x1, -R244 ;  /* 0x000000016c007824 */ /* 0x000fe200078e0af4 */
[----:B------:R-:W0:Y:S04]  /*3880*/  LDGDEPBAR ;  /* 0x00000000000079af */ /* 0x000e280000000000 */
[C---:B------:R-:W-:Y:S02]  /*3890*/  ISETP.GT.AND P1, PT, R0.reuse, RZ, PT ;  /* 0x000000ff0000720c */ /* 0x040fe40003f24270 */
[----:B------:R-:W-:-:S02]  /*38a0*/  ISETP.GT.AND P0, PT, R0, 0x1, PT ;  /* 0x000000010000780c */ /* 0x000fc40003f04270 */
[----:B------:R-:W-:Y:S02]  /*38b0*/  ISETP.GT.AND P2, PT, R0, 0x8, PT ;  /* 0x000000080000780c */ /* 0x000fe40003f44270 */
[----:B-1----:R-:W-:Y:S02]  /*38c0*/  FSEL R6, R68, -INF , P1 ;  /* 0xff80000044067808 */ /* 0x002fe40000800000 */
[----:B------:R-:W-:Y:S02]  /*38d0*/  FSEL R7, R69, -INF , P0 ;  /* 0xff80000045077808 */ /* 0x000fe40000000000 */
[----:B------:R-:W-:Y:S02]  /*38e0*/  FSEL R11, R71, -INF , P0 ;  /* 0xff800000470b7808 */ /* 0x000fe40000000000 */
[----:B------:R-:W-:Y:S02]  /*38f0*/  ISETP.GT.AND P0, PT, R0, 0x9, PT ;  /* 0x000000090000780c */ /* 0x000fe40003f04270 */
[----:B------:R-:W-:-:S02]  /*3900*/  FSEL R8, R28, -INF , P2 ;  /* 0xff8000001c087808 */ /* 0x000fc40001000000 */
[----:B------:R-:W-:Y:S02]  /*3910*/  FMNMX.FTZ R2, R6, R7, !PT ;  /* 0x0000000706027209 */ /* 0x000fe40007810000 */
[----:B------:R-:W-:Y:S02]  /*3920*/  FSEL R10, R70, -INF , P1 ;  /* 0xff800000460a7808 */ /* 0x000fe40000800000 */
[----:B------:R-:W-:Y:S02]  /*3930*/  ISETP.GT.AND P1, PT, R0, 0x10, PT ;  /* 0x000000100000780c */ /* 0x000fe40003f24270 */
[----:B------:R-:W-:Y:S02]  /*3940*/  FSEL R9, R29, -INF , P0 ;  /* 0xff8000001d097808 */ /* 0x000fe40000000000 */
[----:B------:R-:W-:Y:S02]  /*3950*/  FMNMX.FTZ R2, R8, R2, !PT ;  /* 0x0000000208027209 */ /* 0x000fe40007810000 */
[----:B------:R-:W-:-:S02]  /*3960*/  FSEL R17, R31, -INF , P0 ;  /* 0xff8000001f117808 */ /* 0x000fc40000000000 */
[----:B------:R-:W-:Y:S02]  /*3970*/  ISETP.GT.AND P0, PT, R0, 0x11, PT ;  /* 0x000000110000780c */ /* 0x000fe40003f04270 */
[----:B------:R-:W-:Y:S02]  /*3980*/  FSEL R24, R32, -INF , P1 ;  /* 0xff80000020187808 */ /* 0x000fe40000800000 */
[----:B------:R-:W-:Y:S02]  /*3990*/  FMNMX.FTZ R2, R9, R2, !PT ;  /* 0x0000000209027209 */ /* 0x000fe40007810000 */
[----:B------:R-:W-:Y:S02]  /*39a0*/  FSEL R16, R30, -INF , P2 ;  /* 0xff8000001e107808 */ /* 0x000fe40001000000 */
[----:B------:R-:W-:Y:S01]  /*39b0*/  ISETP.GT.AND P2, PT, R0, 0x18, PT ;  /* 0x000000180000780c */ /* 0x000fe20003f44270 */
[----:B------:R-:W-:Y:S01]  /*39c0*/  LDSM.16.MT88.4 R28, [R197+0x3800] ;  /* 0x00380000c51c783b */ /* 0x000fe20000004200 */
[----:B------:R-:W-:-:S02]  /*39d0*/  FSEL R25, R33, -INF , P0 ;  /* 0xff80000021197808 */ /* 0x000fc40000000000 */
[----:B------:R-:W-:Y:S02]  /*39e0*/  FMNMX.FTZ R2, R24, R2, !PT ;  /* 0x0000000218027209 */ /* 0x000fe40007810000 */
[----:B------:R-:W-:Y:S02]  /*39f0*/  FSEL R36, R34, -INF , P1 ;  /* 0xff80000022247808 */ /* 0x000fe40000800000 */
[----:B------:R-:W-:Y:S02]  /*3a00*/  ISETP.GT.AND P1, PT, R0, 0x19, PT ;  /* 0x000000190000780c */ /* 0x000fe40003f24270 */
[----:B------:R-:W-:Y:S02]  /*3a10*/  FSEL R26, R40, -INF , P2 ;  /* 0xff800000281a7808 */ /* 0x000fe40001000000 */
[----:B------:R-:W-:Y:S02]  /*3a20*/  FMNMX.FTZ R2, R25, R2, !PT ;  /* 0x0000000219027209 */ /* 0x000fe40007810000 */
[----:B------:R-:W-:-:S02]  /*3a30*/  FSEL R37, R35, -INF , P0 ;  /* 0xff80000023257808 */ /* 0x000fc40000000000 */
[----:B------:R-:W-:Y:S01]  /*3a40*/  ISETP.GT.AND P0, PT, R0, 0x20, PT ;  /* 0x000000200000780c */ /* 0x000fe20003f04270 */
[----:B------:R-:W-:Y:S01]  /*3a50*/  LDSM.16.MT88.4 R32, [R199+0x3800] ;  /* 0x00380000c720783b */ /* 0x000fe20000004200 */
[----:B------:R-:W-:Y:S02]  /*3a60*/  FSEL R27, R41, -INF , P1 ;  /* 0xff800000291b7808 */ /* 0x000fe40000800000 */
        /* <DEDUP_REMOVED lines=13> */
[----:B------:R-:W-:Y:S02]  /*3b40*/  ISETP.GT.AND P1, PT, R0, 0x29, PT ;  /* 0x000000290000780c */ /* 0x000fe40003f24270 */
[----:B------:R-:W-:Y:S02]  /*3b50*/  FSEL R105, R80, -INF , P2 ;  /* 0xff80000050697808 */ /* 0x000fe40001000000 */
[----:B------:R-:W-:-:S02]  /*3b60*/  FMNMX.FTZ R3, R36, R3, !PT ;  /* 0x0000000324037209 */ /* 0x000fc40007810000 */
[----:B------:R-:W-:Y:S02]  /*3b70*/  FMNMX.FTZ R2, R104, R2, !PT ;  /* 0x0000000268027209 */ /* 0x000fe40007810000 */
[----:B------:R-:W-:Y:S02]  /*3b80*/  FSEL R107, R50, -INF , P0 ;  /* 0xff800000326b7808 */ /* 0x000fe40000000000 */
        /* <DEDUP_REMOVED lines=21> */
[----:B------:R-:W-:-:S02]  /*3ce0*/  FSEL R145, R45, -INF , P0 ;  /* 0xff8000002d917808 */ /* 0x000fc40000000000 */
[----:B------:R-:W-:Y:S02]  /*3cf0*/  ISETP.GT.AND P1, PT, R0, 0x40, PT ;  /* 0x000000400000780c */ /* 0x000fe40003f24270 */
[----:B------:R-:W-:Y:S02]  /*3d00*/  FMNMX.FTZ R3, R108, R3, !PT ;  /* 0x000000036c037209 */ /* 0x000fe40007810000 */
[----:B------:R-:W-:Y:S02]  /*3d10*/  FMNMX.FTZ R2, R144, R2, !PT ;  /* 0x0000000290027209 */ /* 0x000fe40007810000 */
[----:B------:R-:W-:Y:S02]  /*3d20*/  FSEL R149, R47, -INF , P0 ;  /* 0xff8000002f957808 */ /* 0x000fe40000000000 */
[----:B------:R-:W-:Y:S02]  /*3d30*/  ISETP.GT.AND P0, PT, R0, 0x41, PT ;  /* 0x000000410000780c */ /* 0x000fe40003f04270 */
[----:B------:R-:W-:-:S02]  /*3d40*/  FSEL R151, R52, -INF , P1 ;  /* 0xff80000034977808 */ /* 0x000fc40000800000 */
[----:B------:R-:W-:Y:S02]  /*3d50*/  FMNMX.FTZ R3, R140, R3, !PT ;  /* 0x000000038c037209 */ /* 0x000fe40007810000 */
[----:B------:R-:W-:Y:S02]  /*3d60*/  FMNMX.FTZ R2, R145, R2, !PT ;  /* 0x0000000291027209 */ /* 0x000fe40007810000 */
[----:B------:R-:W-:Y:S02]  /*3d70*/  FSEL R154, R54, -INF , P1 ;  /* 0xff800000369a7808 */ /* 0x000fe40000800000 */
[----:B------:R-:W-:Y:S02]  /*3d80*/  FSEL R152, R53, -INF , P0 ;  /* 0xff80000035987808 */ /* 0x000fe40000000000 */
[----:B------:R-:W-:Y:S02]  /*3d90*/  ISETP.GT.AND P1, PT, R0, 0x48, PT ;  /* 0x000000480000780c */ /* 0x000fe40003f24270 */
        /* <DEDUP_REMOVED lines=8> */
[----:B------:R-:W-:Y:S02]  /*3e20*/  FSEL R153, R21, -INF , P0 ;  /* 0xff80000015997808 */ /* 0x000fe40000000000 */
[----:B------:R-:W-:Y:S02]  /*3e30*/  ISETP.GT.AND P0, PT, R0, 0x50, PT ;  /* 0x000000500000780c */ /* 0x000fe40003f04270 */
[----:B------:R-:W-:Y:S02]  /*3e40*/  FMNMX.FTZ R3, R148, R3, !PT ;  /* 0x0000000394037209 */ /* 0x000fe40007810000 */
[----:B------:R-:W-:Y:S02]  /*3e50*/  FMNMX.FTZ R2, R150, R2, !PT ;  /* 0x0000000296027209 */ /* 0x000fe40007810000 */
[----:B------:R-:W-:-:S02]  /*3e60*/  ISETP.GT.AND P6, PT, R0, 0x51, PT ;  /* 0x000000510000780c */ /* 0x000fc40003fc4270 */
[----:B------:R-:W-:Y:S02]  /*3e70*/  FSEL R170, R56, -INF , P0 ;  /* 0xff80000038aa7808 */ /* 0x000fe40000000000 */
[----:B------:R-:W-:Y:S02]  /*3e80*/  FMNMX.FTZ R3, R147, R3, !PT ;  /* 0x0000000393037209 */ /* 0x000fe40007810000 */
[----:B------:R-:W-:Y:S02]  /*3e90*/  FMNMX.FTZ R2, R153, R2, !PT ;  /* 0x0000000299027209 */ /* 0x000fe40007810000 */
[----:B------:R-:W-:Y:S02]  /*3ea0*/  ISETP.GT.AND P5, PT, R0, 0x58, PT ;  /* 0x000000580000780c */ /* 0x000fe40003fa4270 */
[----:B------:R-:W-:Y:S02]  /*3eb0*/  FSEL R171, R57, -INF , P6 ;  /* 0xff80000039ab7808 */ /* 0x000fe40003000000 */
[----:B------:R-:W-:-:S02]  /*3ec0*/  FMNMX.FTZ R3, R149, R3, !PT ;  /* 0x0000000395037209 */ /* 0x000fc40007810000 */
[----:B------:R-:W-:Y:S02]  /*3ed0*/  FMNMX.FTZ R2, R170, R2, !PT ;  /* 0x00000002aa027209 */ /* 0x000fe40007810000 */
[----:B------:R-:W-:Y:S02]  /*3ee0*/  ISETP.GT.AND P4, PT, R0, 0x59, PT ;  /* 0x000000590000780c */ /* 0x000fe40003f84270 */
[----:B------:R-:W-:Y:S02]  /*3ef0*/  FSEL R180, R64, -INF , P5 ;  /* 0xff80000040b47808 */ /* 0x000fe40002800000 */
[----:B------:R-:W-:Y:S02]  /*3f00*/  FMNMX.FTZ R3, R154, R3, !PT ;  /* 0x000000039a037209 */ /* 0x000fe40007810000 */
[----:B------:R-:W-:Y:S02]  /*3f10*/  FMNMX.FTZ R2, R171, R2, !PT ;  /* 0x00000002ab027209 */ /* 0x000fe40007810000 */
[----:B------:R-:W-:-:S02]  /*3f20*/  FSEL R160, R22, -INF , P1 ;  /* 0xff80000016a07808 */ /* 0x000fc40000800000 */
[----:B------:R-:W-:Y:S01]  /*3f30*/  ISETP.GT.AND P3, PT, R0, 0x60, PT ;  /* 0x000000600000780c */ /* 0x000fe20003f64270 */
[----:B------:R-:W-:Y:S01]  /*3f40*/  LDSM.16.MT88.4 R20, [R202] ;  /* 0x00000000ca14783b */ /* 0x000fe20000004200 */
[----:B------:R-:W-:Y:S02]  /*3f50*/  FSEL R181, R65, -INF , P4 ;  /* 0xff80000041b57808 */ /* 0x000fe40002000000 */
[----:B------:R-:W-:Y:S02]  /*3f60*/  FMNMX.FTZ R3, R155, R3, !PT ;  /* 0x000000039b037209 */ /* 0x000fe40007810000 */
[----:B------:R-:W-:Y:S02]  /*3f70*/  FMNMX.FTZ R2, R180, R2, !PT ;  /* 0x00000002b4027209 */ /* 0x000fe40007810000 */
[----:B------:R-:W-:Y:S02]  /*3f80*/  ISETP.GT.AND P2, PT, R0, 0x61, PT ;  /* 0x000000610000780c */ /* 0x000fe40003f44270 */
[----:B------:R-:W-:-:S02]  /*3f90*/  FSEL R223, R60, -INF , P3 ;  /* 0xff8000003cdf7808 */ /* 0x000fc40001800000 */
[----:B------:R-:W-:Y:S02]  /*3fa0*/  FMNMX.FTZ R3, R160, R3, !PT ;  /* 0x00000003a0037209 */ /* 0x000fe40007810000 */
[----:B------:R-:W-:Y:S02]  /*3fb0*/  FMNMX.FTZ R2, R181, R2, !PT ;  /* 0x00000002b5027209 */ /* 0x000fe40007810000 */
        /* <DEDUP_REMOVED lines=8> */
[----:B------:R-:W-:Y:S02]  /*4040*/  FMNMX.FTZ R2, R182, R3, !PT ;  /* 0x00000003b6027209 */ /* 0x000fe40007810000 */
[----:B------:R-:W-:-:S02]  /*4050*/  FMNMX.FTZ R0, R224, R0, !PT ;  /* 0x00000000e0007209 */ /* 0x000fc40007810000 */
[----:B------:R-:W-:Y:S02]  /*4060*/  FSEL R214, R66, -INF , P5 ;  /* 0xff80000042d67808 */ /* 0x000fe40002800000 */
[----:B------:R-:W-:Y:S02]  /*4070*/  FSEL R226, R13, -INF , P0 ;  /* 0xff8000000de27808 */ /* 0x000fe40000000000 */
[----:B------:R-:W-:Y:S02]  /*4080*/  FMNMX.FTZ R2, R183, R2, !PT ;  /* 0x00000002b7027209 */ /* 0x000fe40007810000 */
[----:B------:R-:W-:Y:S02]  /*4090*/  FMNMX.FTZ R0, R225, R0, !PT ;  /* 0x00000000e1007209 */ /* 0x000fe40007810000 */
[----:B------:R-:W-:Y:S02]  /*40a0*/  FSEL R208, R67, -INF , P4 ;  /* 0xff80000043d07808 */ /* 0x000fe40002000000 */
[----:B------:R-:W-:-:S02]  /*40b0*/  FMNMX.FTZ R2, R214, R2, !PT ;  /* 0x00000002d6027209 */ /* 0x000fc40007810000 */
[----:B------:R-:W-:Y:S02]  /*40c0*/  FMNMX.FTZ R0, R226, R0, !PT ;  /* 0x00000000e2007209 */ /* 0x000fe40007810000 */
[----:B------:R-:W-:Y:S02]  /*40d0*/  FSEL R227, R62, -INF , P3 ;  /* 0xff8000003ee37808 */ /* 0x000fe40001800000 */
[----:B------:R-:W-:Y:S01]  /*40e0*/  FMNMX.FTZ R2, R208, R2, !PT ;  /* 0x00000002d0027209 */ /* 0x000fe20007810000 */
[----:B------:R-:W1:Y:S01]  /*40f0*/  SHFL.BFLY PT, R4, R0, 0x2, 0x1f ;  /* 0x0c401f0000047f89 */ /* 0x000e6200000e0000 */
[----:B------:R-:W-:Y:S02]  /*4100*/  FSEL R233, R63, -INF , P2 ;  /* 0xff8000003fe97808 */ /* 0x000fe40001000000 */
[----:B------:R-:W-:Y:S02]  /*4110*/  FMNMX.FTZ R2, R227, R2, !PT ;  /* 0x00000002e3027209 */ /* 0x000fe40007810000 */
[----:B------:R-:W-:-:S02]  /*4120*/  FSEL R232, R14, -INF , P1 ;  /* 0xff8000000ee87808 */ /* 0x000fc40000800000 */
[----:B------:R-:W-:Y:S02]  /*4130*/  FMNMX.FTZ R2, R233, R2, !PT ;  /* 0x00000002e9027209 */ /* 0x000fe40007810000 */
[----:B------:R-:W-:Y:S02]  /*4140*/  FSEL R246, R15, -INF , P0 ;  /* 0xff8000000ff67808 */ /* 0x000fe40000000000 */
[----:B------:R-:W-:Y:S01]  /*4150*/  FMNMX.FTZ R2, R232, R2, !PT ;  /* 0x00000002e8027209 */ /* 0x000fe20007810000 */
[----:B------:R-:W-:Y:S03]  /*4160*/  LDSM.16.MT88.4 R12, [R197] ;  /* 0x00000000c50c783b */ /* 0x000fe60000004200 */
        /* <DEDUP_REMOVED lines=15> */
[----:B------:R2:W-:Y:S01]  /*4260*/  MUFU.EX2 R163, R3 ;  /* 0x0000000300a37308 */ /* 0x0005e20000000800 */
[----:B-1----:R-:W-:-:S07]  /*4270*/  FFMA.FTZ R0, R7, c[0x0][0x2d0], -R2 ;  /* 0x0000b40007007a23 */ /* 0x002fce0000010802 */
[----:B------:R1:W3:Y:S01]  /*4280*/  MUFU.EX2 R215, R0 ;  /* 0x0000000000d77308 */ /* 0x0002e20000000800 */
[----:B--2---:R-:W-:-:S07]  /*4290*/  FFMA.FTZ R3, R9, c[0x0][0x2d0], -R2 ;  /* 0x0000b40009037a23 */ /* 0x004fce0000010802 */
[----:B------:R-:W2:Y:S01]  /*42a0*/  MUFU.EX2 R86, R3 ;  /* 0x0000000300567308 */ /* 0x000ea20000000800 */
[----:B-1----:R-:W-:Y:S01]  /*42b0*/  FMUL.FTZ R0, R109, c[0x0][0x2d0] ;  /* 0x0000b4006d007a20 */ /* 0x002fe20000410000 */
[----:B---3--:R-:W-:-:S04]  /*42c0*/  F2FP.PACK_AB R4, R215, R168 ;  /* 0x000000a8d704723e */ /* 0x008fc800000000ff */
[----:B------:R-:W-:Y:S02]  /*42d0*/  FSEL R0, R0, RZ, P0 ;  /* 0x000000ff00007208 */ /* 0x000fe40000000000 */
[----:B--2---:R-:W-:-:S03]  /*42e0*/  F2FP.PACK_AB R6, R86, R163 ;  /* 0x000000a35606723e */ /* 0x004fc600000000ff */
[----:B------:R-:W-:-:S04]  /*42f0*/  FFMA.FTZ R3, R10, c[0x0][0x2d0], -R0 ;  /* 0x0000b4000a037a23 */ /* 0x000fc80000010800 */
        /* <DEDUP_REMOVED lines=9> */
[----:B------:R3:W4:Y:S02]  /*4390*/  MUFU.EX2 R169, R3 ;  /* 0x0000000300a97308 */ /* 0x0007240000000800 */
[----:B---3--:R-:W-:Y:S01]  /*43a0*/  FFMA.FTZ R3, R24, c[0x0][0x2d0], -R2 ;  /* 0x0000b40018037a23 */ /* 0x008fe20000010802 */
[----:B----4-:R-:W-:-:S05]  /*43b0*/  F2FP.PACK_AB R7, R169, R85 ;  /* 0x00000055a907723e */ /* 0x010fca00000000ff */
[----:B------:R3:W-:Y:S02]  /*43c0*/  MUFU.EX2 R252, R3 ;  /* 0x0000000300fc7308 */ /* 0x0007e40000000800 */
[C---:B------:R-:W-:Y:S08]  /*43d0*/  HMMA.16816.F32 R76, R4.reuse, R12, RZ ;  /* 0x0000000c044c723c */ /* 0x040ff000000018ff */
[----:B------:R-:W-:Y:S01]  /*43e0*/  HMMA.16816.F32 R72, R4, R14, RZ ;  /* 0x0000000e0448723c */ /* 0x000fe200000018ff */
[----:B------:R-:W4:Y:S01]  /*43f0*/  LDSM.16.MT88.4 R12, [R198+0x3800] ;  /* 0x00380000c60c783b */ /* 0x000f220000004200 */
[----:B---3--:R-:W-:-:S04]  /*4400*/  FFMA.FTZ R3, R25, c[0x0][0x2d0], -R2 ;  /* 0x0000b40019037a23 */ /* 0x008fc80000010802 */
[----:B------:R3:W5:Y:S02]  /*4410*/  MUFU.EX2 R166, R3 ;  /* 0x0000000300a67308 */ /* 0x0007640000000800 */
[C---:B-1----:R-:W-:Y:S08]  /*4420*/  HMMA.16816.F32 R68, R4.reuse, R8, RZ ;  /* 0x000000080444723c */ /* 0x042ff000000018ff */
[----:B------:R-:W-:Y:S01]  /*4430*/  HMMA.16816.F32 R64, R4, R10, RZ ;  /* 0x0000000a0440723c */ /* 0x000fe200000018ff */
[----:B------:R-:W1:Y:S01]  /*4440*/  LDSM.16.MT88.4 R8, [R200+0x3800] ;  /* 0x00380000c808783b */ /* 0x000e620000004200 */
[----:B---3--:R-:W-:-:S06]  /*4450*/  FFMA.FTZ R3, R26, c[0x0][0x2d0], -R2 ;  /* 0x0000b4001a037a23 */ /* 0x008fcc0000010802 */
[C---:B--2---:R-:W-:Y:S01]  /*4460*/  HMMA.16816.F32 R60, R4.reuse, R16, RZ ;  /* 0x00000010043c723c */ /* 0x044fe200000018ff */
[----:B------:R2:W-:Y:S07]  /*4470*/  MUFU.EX2 R251, R3 ;  /* 0x0000000300fb7308 */ /* 0x0005ee0000000800 */
[C---:B------:R-:W-:Y:S01]  /*4480*/  HMMA.16816.F32 R56, R4.reuse, R18, RZ ;  /* 0x000000120438723c */ /* 0x040fe200000018ff */
[----:B------:R-:W3:Y:S07]  /*4490*/  LDSM.16.MT88.4 R16, [R199+0x800] ;  /* 0x00080000c710783b */ /* 0x000eee0000004200 */
[----:B------:R-:W-:Y:S01]  /*44a0*/  HMMA.16816.F32 R44, R4, R20, RZ ;  /* 0x00000014042c723c */ /* 0x000fe200000018ff */
[----:B--2---:R-:W-:-:S02]  /*44b0*/  FFMA.FTZ R3, R27, c[0x0][0x2d0], -R2 ;  /* 0x0000b4001b037a23 */ /* 0x004fc40000010802 */
[----:B------:R-:W-:Y:S02]  /*44c0*/  LDSM.16.MT88.4 R24, [R198+0x800] ;  /* 0x00080000c618783b */ /* 0x000fe40000004200 */
[----:B------:R2:W1:Y:S03]  /*44d0*/  MUFU.EX2 R164, R3 ;  /* 0x0000000300a47308 */ /* 0x0004660000000800 */
[C---:B------:R-:W-:Y:S01]  /*44e0*/  HMMA.16816.F32 R52, R4.reuse, R22, RZ ;  /* 0x000000160434723c */ /* 0x040fe200000018ff */
[----:B------:R-:W3:Y:S07]  /*44f0*/  LDSM.16.MT88.4 R20, [R197+0x800] ;  /* 0x00080000c514783b */ /* 0x000eee0000004200 */
[----:B------:R-:W-:Y:S01]  /*4500*/  HMMA.16816.F32 R40, R4, R28, RZ ;  /* 0x0000001c0428723c */ /* 0x000fe200000018ff */
[----:B--2---:R-:W-:-:S07]  /*4510*/  FFMA.FTZ R3, R36, c[0x0][0x2d0], -R0 ;  /* 0x0000b40024037a23 */ /* 0x004fce0000010800 */
[C---:B------:R-:W-:Y:S01]  /*4520*/  HMMA.16816.F32 R48, R4.reuse, R30, RZ ;  /* 0x0000001e0430723c */ /* 0x040fe200000018ff */
[----:B------:R-:W-:Y:S01]  /*4530*/  LDSM.16.MT88.4 R28, [R200+0x800] ;  /* 0x00080000c81c783b */ /* 0x000fe20000004200 */
[----:B------:R2:W-:Y:S06]  /*4540*/  MUFU.EX2 R249, R3 ;  /* 0x0000000300f97308 */ /* 0x0005ec0000000800 */
[C---:B----4-:R-:W-:Y:S08]  /*4550*/  HMMA.16816.F32 R80, R4.reuse, R12, RZ ;  /* 0x0000000c0450723c */ /* 0x050ff000000018ff */
[----:B------:R-:W-:Y:S01]  /*4560*/  HMMA.16816.F32 R88, R4, R14, RZ ;  /* 0x0000000e0458723c */ /* 0x000fe200000018ff */
[----:B------:R-:W4:Y:S01]  /*4570*/  LDSM.16.MT88.4 R12, [R199+0x4000] ;  /* 0x00400000c70c783b */ /* 0x000f220000004200 */
[----:B--2---:R-:W-:-:S04]  /*4580*/  FFMA.FTZ R3, R37, c[0x0][0x2d0], -R0 ;  /* 0x0000b40025037a23 */ /* 0x004fc80000010800 */
[----:B------:R2:W2:Y:S02]  /*4590*/  MUFU.EX2 R247, R3 ;  /* 0x0000000300f77308 */ /* 0x0004a40000000800 */
[C---:B-1----:R-:W-:Y:S08]  /*45a0*/  HMMA.16816.F32 R120, R4.reuse, R8, RZ ;  /* 0x000000080478723c */ /* 0x042ff000000018ff */
[----:B------:R-:W-:Y:S01]  /*45b0*/  HMMA.16816.F32 R100, R4, R10, RZ ;  /* 0x0000000a0464723c */ /* 0x000fe200000018ff */
[----:B------:R-:W-:Y:S01]  /*45c0*/  LDSM.16.MT88.4 R8, [R197+0x4000] ;  /* 0x00400000c508783b */ /* 0x000fe20000004200 */
[----:B--2---:R-:W-:-:S04]  /*45d0*/  FFMA.FTZ R3, R38, c[0x0][0x2d0], -R0 ;  /* 0x0000b40026037a23 */ /* 0x004fc80000010800 */
[----:B------:R1:W-:Y:S02]  /*45e0*/  MUFU.EX2 R248, R3 ;  /* 0x0000000300f87308 */ /* 0x0003e40000000800 */
[----:B-1----:R-:W-:Y:S02]  /*45f0*/  FFMA.FTZ R3, R39, c[0x0][0x2d0], -R0 ;  /* 0x0000b40027037a23 */ /* 0x002fe40000010800 */
[C---:B------:R-:W-:Y:S04]  /*4600*/  HMMA.16816.F32 R36, R4.reuse, R32, RZ ;  /* 0x000000200424723c */ /* 0x040fe800000018ff */
[----:B------:R1:W2:Y:S04]  /*4610*/  MUFU.EX2 R250, R3 ;  /* 0x0000000300fa7308 */ /* 0x0002a80000000800 */
[----:B------:R-:W-:Y:S07]  /*4620*/  HMMA.16816.F32 R32, R4, R34, RZ ;  /* 0x000000220420723c */ /* 0x000fee00000018ff */
[----:B-----5:R-:W-:-:S02]  /*4630*/  F2FP.PACK_AB R4, R166, R252 ;  /* 0x000000fca604723e */ /* 0x020fc400000000ff */
[----:B------:R-:W-:Y:S01]  /*4640*/  F2FP.PACK_AB R6, R164, R251 ;  /* 0x000000fba406723e */ /* 0x000fe200000000ff */
[--C-:B-1----:R-:W-:Y:S01]  /*4650*/  FFMA.FTZ R3, R84, c[0x0][0x2d0], -R2.reuse ;  /* 0x0000b40054037a23 */ /* 0x102fe20000010802 */
[----:B------:R-:W-:Y:S02]  /*4660*/  F2FP.PACK_AB R5, R247, R249 ;  /* 0x000000f9f705723e */ /* 0x000fe400000000ff */
[----:B--2---:R-:W-:Y:S01]  /*4670*/  F2FP.PACK_AB R7, R250, R248 ;  /* 0x000000f8fa07723e */ /* 0x004fe200000000ff */
[----:B------:R1:W-:Y:S06]  /*4680*/  MUFU.EX2 R221, R3 ;  /* 0x0000000300dd7308 */ /* 0x0003ec0000000800 */
[C---:B---3--:R-:W-:Y:S08]  /*4690*/  HMMA.16816.F32 R116, R4.reuse, R16, R68 ;  /* 0x000000100474723c */ /* 0x048ff00000001844 */
[----:B------:R-:W-:Y:S01]  /*46a0*/  HMMA.16816.F32 R96, R4, R18, R64 ;  /* 0x000000120460723c */ /* 0x000fe20000001840 */
[----:B------:R-:W2:Y:S01]  /*46b0*/  LDSM.16.MT88.4 R16, [R198+0x4000] ;  /* 0x00400000c610783b */ /* 0x000ea20000004200 */
[----:B-1----:R-:W-:-:S04]  /*46c0*/  FFMA.FTZ R3, R104, c[0x0][0x2d0], -R2 ;  /* 0x0000b40068037a23 */ /* 0x002fc80000010802 */
[----:B------:R1:W3:Y:S02]  /*46d0*/  MUFU.EX2 R222, R3 ;  /* 0x0000000300de7308 */ /* 0x0002e40000000800 */
[C---:B------:R-:W-:Y:S08]  /*46e0*/  HMMA.16816.F32 R136, R4.reuse, R20, R76 ;  /* 0x000000140488723c */ /* 0x040ff0000000184c */
[----:B------:R-:W-:Y:S01]  /*46f0*/  HMMA.16816.F32 R124, R4, R22, R72 ;  /* 0x00000016047c723c */ /* 0x000fe20000001848 */
[----:B------:R-:W5:Y:S01]  /*4700*/  LDSM.16.MT88.4 R20, [R200+0x4000] ;  /* 0x00400000c814783b */ /* 0x000f620000004200 */
[----:B-1----:R-:W-:-:S06]  /*4710*/  FFMA.FTZ R3, R105, c[0x0][0x2d0], -R2 ;  /* 0x0000b40069037a23 */ /* 0x002fcc0000010802 */
[C---:B------:R-:W-:Y:S01]  /*4720*/  HMMA.16816.F32 R112, R4.reuse, R24, R60 ;  /* 0x000000180470723c */ /* 0x040fe2000000183c */
[----:B------:R1:W-:Y:S06]  /*4730*/  MUFU.EX2 R219, R3 ;  /* 0x0000000300db7308 */ /* 0x0003ec0000000800 */
[----:B------:R-:W-:Y:S01]  /*4740*/  IMAD.MOV.U32 R63, RZ, RZ, R86 ;  /* 0x000000ffff3f7224 */ /* 0x000fe200078e0056 */
[----:B----4-:R-:W-:Y:S01]  /*4750*/  HMMA.16816.F32 R36, R4, R12, R36 ;  /* 0x0000000c0424723c */ /* 0x010fe20000001824 */
[----:B------:R-:W-:-:S07]  /*4760*/  IMAD.MOV.U32 R62, RZ, RZ, R85 ;  /* 0x000000ffff3e7224 */ /* 0x000fce00078e0055 */
[----:B------:R-:W-:Y:S01]  /*4770*/  HMMA.16816.F32 R84, R4, R28, R44 ;  /* 0x0000001c0454723c */ /* 0x000fe2000000182c */
[----:B-1----:R-:W-:-:S04]  /*4780*/  FFMA.FTZ R3, R106, c[0x0][0x2d0], -R2 ;  /* 0x0000b4006a037a23 */ /* 0x002fc80000010802 */
[----:B------:R1:W4:Y:S03]  /*4790*/  MUFU.EX2 R220, R3 ;  /* 0x0000000300dc7308 */ /* 0x0003260000000800 */
[C---:B------:R-:W-:Y:S01]  /*47a0*/  HMMA.16816.F32 R44, R4.reuse, R14, R32 ;  /* 0x0000000e042c723c */ /* 0x040fe20000001820 */
[----:B------:R-:W3:Y:S07]  /*47b0*/  LDSM.16.MT88.4 R12, [R198+0x1000] ;  /* 0x00100000c60c783b */ /* 0x000eee0000004200 */
[----:B------:R-:W-:Y:S01]  /*47c0*/  HMMA.16816.F32 R92, R4, R26, R56 ;  /* 0x0000001a045c723c */ /* 0x000fe20000001838 */
[----:B------:R-:W3:Y:S01]  /*47d0*/  LDSM.16.MT88.4 R24, [R199+0x1000] ;  /* 0x00100000c718783b */ /* 0x000ee20000004200 */
[----:B-1----:R-:W-:-:S06]  /*47e0*/  FFMA.FTZ R3, R107, c[0x0][0x2d0], -R0 ;  /* 0x0000b4006b037a23 */ /* 0x002fcc0000010800 */
[C---:B--2---:R-:W-:Y:S01]  /*47f0*/  HMMA.16816.F32 R80, R4.reuse, R16, R80 ;  /* 0x000000100450723c */ /* 0x044fe20000001850 */
[----:B------:R1:W-:Y:S07]  /*4800*/  MUFU.EX2 R218, R3 ;  /* 0x0000000300da7308 */ /* 0x0003ee0000000800 */
[C---:B------:R-:W-:Y:S01]  /*4810*/  HMMA.16816.F32 R64, R4.reuse, R18, R88 ;  /* 0x000000120440723c */ /* 0x040fe20000001858 */
[----:B------:R-:W2:Y:S07]  /*4820*/  LDSM.16.MT88.4 R16, [R200+0x1000] ;  /* 0x00100000c810783b */ /* 0x000eae0000004200 */
[----:B------:R-:W-:Y:S01]  /*4830*/  HMMA.16816.F32 R76, R4, R30, R52 ;  /* 0x0000001e044c723c */ /* 0x000fe20000001834 */
[----:B------:R-:W2:Y:S01]  /*4840*/  LDSM.16.MT88.4 R28, [R197+0x1000] ;  /* 0x00100000c51c783b */ /* 0x000ea20000004200 */
[----:B-1----:R-:W-:-:S02]  /*4850*/  FFMA.FTZ R3, R108, c[0x0][0x2d0], -R0 ;  /* 0x0000b4006c037a23 */ /* 0x002fc40000010800 */
[----:B------:R-:W-:Y:S02]  /*4860*/  IMAD.MOV.U32 R108, RZ, RZ, R215 ;  /* 0x000000ffff6c7224 */ /* 0x000fe400078e00d7 */
[----:B------:R1:W1:Y:S02]  /*4870*/  MUFU.EX2 R217, R3 ;  /* 0x0000000300d97308 */ /* 0x0002640000000800 */
[C---:B------:R-:W-:Y:S08]  /*4880*/  HMMA.16816.F32 R72, R4.reuse, R8, R40 ;  /* 0x000000080448723c */ /* 0x040ff00000001828 */
[----:B------:R-:W-:Y:S01]  /*4890*/  HMMA.16816.F32 R68, R4, R10, R48 ;  /* 0x0000000a0444723c */ /* 0x000fe20000001830 */
[----:B------:R-:W2:Y:S01]  /*48a0*/  LDSM.16.MT88.4 R8, [R197+0x4800] ;  /* 0x00480000c508783b */ /* 0x000ea20000004200 */
[----:B-1----:R-:W-:-:S06]  /*48b0*/  FFMA.FTZ R3, R140, c[0x0][0x2d0], -R0 ;  /* 0x0000b4008c037a23 */ /* 0x002fcc0000010800 */
[C---:B-----5:R-:W-:Y:S01]  /*48c0*/  HMMA.16816.F32 R56, R4.reuse, R20, R120 ;  /* 0x000000140438723c */ /* 0x060fe20000001878 */
[----:B------:R-:W-:Y:S01]  /*48d0*/  IMAD.MOV.U32 R140, RZ, RZ, R168 ;  /* 0x000000ffff8c7224 */ /* 0x000fe200078e00a8 */
[----:B------:R1:W-:Y:S06]  /*48e0*/  MUFU.EX2 R216, R3 ;  /* 0x0000000300d87308 */ /* 0x0003ec0000000800 */
[----:B------:R-:W-:Y:S01]  /*48f0*/  HMMA.16816.F32 R40, R4, R22, R100 ;  /* 0x000000160428723c */ /* 0x000fe20000001864 */
[----:B------:R-:W5:Y:S06]  /*4900*/  LDSM.16.MT88.4 R20, [R199+0x4800] ;  /* 0x00480000c714783b */ /* 0x000f6c0000004200 */
[----:B---3--:R-:W-:-:S02]  /*4910*/  F2FP.PACK_AB R4, R222, R221 ;  /* 0x000000ddde04723e */ /* 0x008fc400000000ff */
[----:B----4-:R-:W-:Y:S01]  /*4920*/  F2FP.PACK_AB R6, R220, R219 ;  /* 0x000000dbdc06723e */ /* 0x010fe200000000ff */
[----:B-1----:R-:W-:Y:S01]  /*4930*/  FFMA.FTZ R3, R141, c[0x0][0x2d0], -R0 ;  /* 0x0000b4008d037a23 */ /* 0x002fe20000010800 */
[----:B------:R-:W-:Y:S01]  /*4940*/  F2FP.PACK_AB R5, R217, R218 ;  /* 0x000000dad905723e */ /* 0x000fe200000000ff */
[----:B------:R-:W-:Y:S02]  /*4950*/  IMAD.MOV.U32 R141, RZ, RZ, R167 ;  /* 0x000000ffff8d7224 */ /* 0x000fe400078e00a7 */
[----:B------:R1:W3:Y:S02]  /*4960*/  MUFU.EX2 R215, R3 ;  /* 0x0000000300d77308 */ /* 0x0002e40000000800 */
[----:B-1----:R-:W-:Y:S01]  /*4970*/  FFMA.FTZ R3, R142, c[0x0][0x2d0], -R2 ;  /* 0x0000b4008e037a23 */ /* 0x002fe20000010802 */
[----:B---3--:R-:W-:Y:S01]  /*4980*/  F2FP.PACK_AB R7, R215, R216 ;  /* 0x000000d8d707723e */ /* 0x008fe200000000ff */
[----:B------:R-:W-:-:S04]  /*4990*/  IMAD.MOV.U32 R142, RZ, RZ, R169 ;  /* 0x000000ffff8e7224 */ /* 0x000fc800078e00a9 */
[----:B------:R1:W-:Y:S02]  /*49a0*/  MUFU.EX2 R169, R3 ;  /* 0x0000000300a97308 */ /* 0x0003e40000000800 */
[C---:B------:R-:W-:Y:S08]  /*49b0*/  HMMA.16816.F32 R100, R4.reuse, R14, R92 ;  /* 0x0000000e0464723c */ /* 0x040ff0000000185c */
[----:B------:R-:W-:Y:S01]  /*49c0*/  HMMA.16816.F32 R48, R4, R24, R116 ;  /* 0x000000180430723c */ /* 0x000fe20000001874 */
[----:B-1----:R-:W-:-:S02]  /*49d0*/  FFMA.FTZ R3, R143, c[0x0][0x2d0], -R2 ;  /* 0x0000b4008f037a23 */ /* 0x002fc40000010802 */
[----:B------:R-:W-:Y:S02]  /*49e0*/  IMAD.MOV.U32 R143, RZ, RZ, R166 ;  /* 0x000000ffff8f7224 */ /* 0x000fe400078e00a6 */
[----:B------:R1:W3:Y:S03]  /*49f0*/  MUFU.EX2 R168, R3 ;  /* 0x0000000300a87308 */ /* 0x0002e60000000800 */
[C---:B------:R-:W-:Y:S01]  /*4a00*/  HMMA.16816.F32 R32, R4.reuse, R26, R96 ;  /* 0x0000001a0420723c */ /* 0x040fe20000001860 */
[----:B------:R-:W4:Y:S07]  /*4a10*/  LDSM.16.MT88.4 R24, [R198+0x4800] ;  /* 0x00480000c618783b */ /* 0x000f2e0000004200 */
[----:B--2---:R-:W-:Y:S01]  /*4a20*/  HMMA.16816.F32 R92, R4, R16, R84 ;  /* 0x00000010045c723c */ /* 0x004fe20000001854 */
[----:B-1----:R-:W-:-:S07]  /*4a30*/  FFMA.FTZ R3, R144, c[0x0][0x2d0], -R2 ;  /* 0x0000b40090037a23 */ /* 0x002fce0000010802 */
[C---:B------:R-:W-:Y:S01]  /*4a40*/  HMMA.16816.F32 R88, R4.reuse, R18, R76 ;  /* 0x000000120458723c */ /* 0x040fe2000000184c */
[----:B------:R-:W1:Y:S01]  /*4a50*/  LDSM.16.MT88.4 R16, [R200+0x4800] ;  /* 0x00480000c810783b */ /* 0x000e620000004200 */
[----:B------:R-:W-:Y:S01]  /*4a60*/  IMAD.MOV.U32 R144, RZ, RZ, R164 ;  /* 0x000000ffff907224 */ /* 0x000fe200078e00a4 */
[----:B------:R2:W-:Y:S05]  /*4a70*/  MUFU.EX2 R167, R3 ;  /* 0x0000000300a77308 */ /* 0x0005ea0000000800 */
[C---:B------:R-:W-:Y:S07]  /*4a80*/  HMMA.16816.F32 R52, R4.reuse, R28, R136 ;  /* 0x0000001c0434723c */ /* 0x040fee0000001888 */
[----:B------:R-:W-:Y:S01]  /*4a90*/  IMAD.MOV.U32 R137, RZ, RZ, R62 ;  /* 0x000000ffff897224 */ /* 0x000fe200078e003e */
[----:B------:R-:W-:Y:S01]  /*4aa0*/  HMMA.16816.F32 R104, R4, R8, R72 ;  /* 0x000000080468723c */ /* 0x000fe20000001848 */
[----:B------:R-:W-:-:S02]  /*4ab0*/  IMAD.MOV.U32 R136, RZ, RZ, R63 ;  /* 0x000000ffff887224 */ /* 0x000fc400078e003f */
[----:B--2---:R-:W-:Y:S02]  /*4ac0*/  FFMA.FTZ R3, R145, c[0x0][0x2d0], -R2 ;  /* 0x0000b40091037a23 */ /* 0x004fe40000010802 */
[----:B------:R-:W-:Y:S02]  /*4ad0*/  IMAD.MOV.U32 R139, RZ, RZ, R165 ;  /* 0x000000ffff8b7224 */ /* 0x000fe400078e00a5 */
[----:B------:R2:W1:Y:S01]  /*4ae0*/  MUFU.EX2 R166, R3 ;  /* 0x0000000300a67308 */ /* 0x0004620000000800 */
[----:B------:R-:W-:Y:S01]  /*4af0*/  HMMA.16816.F32 R60, R4, R30, R124 ;  /* 0x0000001e043c723c */ /* 0x000fe2000000187c */
[----:B------:R-:W-:Y:S02]  /*4b00*/  IMAD.MOV.U32 R138, RZ, RZ, R163 ;  /* 0x000000ffff8a7224 */ /* 0x000fe400078e00a3 */
[----:B------:R-:W-:-:S05]  /*4b10*/  IMAD.MOV.U32 R145, RZ, RZ, R162 ;  /* 0x000000ffff917224 */ /* 0x000fca00078e00a2 */
[----:B------:R-:W-:Y:S01]  /*4b20*/  HMMA.16816.F32 R28, R4, R12, R112 ;  /* 0x0000000c041c723c */ /* 0x000fe20000001870 */
[----:B------:R-:W1:Y:S01]  /*4b30*/  LDSM.16.MT88.4 R12, [R197+0x1800] ;  /* 0x00180000c50c783b */ /* 0x000e620000004200 */
[----:B--2---:R-:W-:-:S06]  /*4b40*/  FFMA.FTZ R3, R146, c[0x0][0x2d0], -R0 ;  /* 0x0000b40092037a23 */ /* 0x004fcc0000010800 */
[C---:B------:R-:W-:Y:S01]  /*4b50*/  HMMA.16816.F32 R96, R4.reuse, R10, R68 ;  /* 0x0000000a0460723c */ /* 0x040fe20000001844 */
[----:B------:R-:W2:Y:S01]  /*4b60*/  LDSM.16.MT88.4 R8, [R199+0x1800] ;  /* 0x00180000c708783b */ /* 0x000ea20000004200 */
[----:B------:R3:W-:Y:S06]  /*4b70*/  MUFU.EX2 R165, R3 ;  /* 0x0000000300a57308 */ /* 0x0007ec0000000800 */
[C---:B-----5:R-:W-:Y:S08]  /*4b80*/  HMMA.16816.F32 R36, R4.reuse, R20, R36 ;  /* 0x000000140424723c */ /* 0x060ff00000001824 */
[----:B------:R-:W-:Y:S01]  /*4b90*/  HMMA.16816.F32 R112, R4, R22, R44 ;  /* 0x000000160470723c */ /* 0x000fe2000000182c */
[----:B------:R-:W5:Y:S01]  /*4ba0*/  LDSM.16.MT88.4 R20, [R198+0x1800] ;  /* 0x00180000c614783b */ /* 0x000f620000004200 */
[----:B---3--:R-:W-:-:S04]  /*4bb0*/  FFMA.FTZ R3, R148, c[0x0][0x2d0], -R0 ;  /* 0x0000b40094037a23 */ /* 0x008fc80000010800 */
[----:B------:R3:W1:Y:S02]  /*4bc0*/  MUFU.EX2 R164, R3 ;  /* 0x0000000300a47308 */ /* 0x0006640000000800 */
[C---:B----4-:R-:W-:Y:S08]  /*4bd0*/  HMMA.16816.F32 R124, R4.reuse, R24, R80 ;  /* 0x00000018047c723c */ /* 0x050ff00000001850 */
[----:B------:R-:W-:Y:S01]  /*4be0*/  HMMA.16816.F32 R120, R4, R26, R64 ;  /* 0x0000001a0478723c */ /* 0x000fe20000001840 */
[----:B------:R-:W4:Y:S01]  /*4bf0*/  LDSM.16.MT88.4 R24, [R200+0x1800] ;  /* 0x00180000c818783b */ /* 0x000f220000004200 */
[----:B---3--:R-:W-:-:S06]  /*4c00*/  FFMA.FTZ R3, R147, c[0x0][0x2d0], -R0 ;  /* 0x0000b40093037a23 */ /* 0x008fcc0000010800 */
[C---:B-1----:R-:W-:Y:S01]  /*4c10*/  HMMA.16816.F32 R116, R4.reuse, R16, R56 ;  /* 0x000000100474723c */ /* 0x042fe20000001838 */
[----:B------:R1:W-:Y:S07]  /*4c20*/  MUFU.EX2 R163, R3 ;  /* 0x0000000300a37308 */ /* 0x0003ee0000000800 */
[----:B------:R-:W-:Y:S01]  /*4c30*/  HMMA.16816.F32 R84, R4, R18, R40 ;  /* 0x000000120454723c */ /* 0x000fe20000001828 */
[----:B------:R-:W3:Y:S06]  /*4c40*/  LDSM.16.MT88.4 R16, [R197+0x5000] ;  /* 0x00500000c510783b */ /* 0x000eec0000004200 */
[----:B------:R-:W-:-:S02]  /*4c50*/  F2FP.PACK_AB R4, R168, R169 ;  /* 0x000000a9a804723e */ /* 0x000fc400000000ff */
[----:B------:R-:W-:Y:S01]  /*4c60*/  F2FP.PACK_AB R6, R166, R167 ;  /* 0x000000a7a606723e */ /* 0x000fe200000000ff */
[----:B-1----:R-:W-:Y:S01]  /*4c70*/  FFMA.FTZ R3, R149, c[0x0][0x2d0], -R0 ;  /* 0x0000b40095037a23 */ /* 0x002fe20000010800 */
[----:B------:R-:W-:-:S03]  /*4c80*/  F2FP.PACK_AB R5, R164, R165 ;  /* 0x000000a5a405723e */ /* 0x000fc600000000ff */
[----:B------:R-:W1:Y:S02]  /*4c90*/  MUFU.EX2 R162, R3 ;  /* 0x0000000300a27308 */ /* 0x000e640000000800 */
[----:B-1----:R-:W-:Y:S01]  /*4ca0*/  F2FP.PACK_AB R7, R162, R163 ;  /* 0x000000a3a207723e */ /* 0x002fe200000000ff */
[----:B------:R-:W-:Y:S02]  /*4cb0*/  FFMA.FTZ R3, R151, c[0x0][0x2d0], -R2 ;  /* 0x0000b40097037a23 */ /* 0x000fe40000010802 */
[----:B------:R-:W-:-:S03]  /*4cc0*/  IMAD.MOV.U32 R151, RZ, RZ, R145 ;  /* 0x000000ffff977224 */ /* 0x000fc600078e0091 */
[----:B------:R1:W-:Y:S01]  /*4cd0*/  MUFU.EX2 R149, R3 ;  /* 0x0000000300957308 */ /* 0x0003e20000000800 */
[C---:B------:R-:W-:Y:S08]  /*4ce0*/  HMMA.16816.F32 R80, R4.reuse, R12, R52 ;  /* 0x0000000c0450723c */ /* 0x040ff00000001834 */
[----:B------:R-:W-:Y:S01]  /*4cf0*/  HMMA.16816.F32 R76, R4, R14, R60 ;  /* 0x0000000e044c723c */ /* 0x000fe2000000183c */
[----:B------:R-:W3:Y:S01]  /*4d00*/  LDSM.16.MT88.4 R12, [R199+0x5000] ;  /* 0x00500000c70c783b */ /* 0x000ee20000004200 */
[----:B-1----:R-:W-:-:S06]  /*4d10*/  FFMA.FTZ R3, R152, c[0x0][0x2d0], -R2 ;  /* 0x0000b40098037a23 */ /* 0x002fcc0000010802 */
[C---:B--2---:R-:W-:Y:S01]  /*4d20*/  HMMA.16816.F32 R72, R4.reuse, R8, R48 ;  /* 0x000000080448723c */ /* 0x044fe20000001830 */
[----:B------:R-:W-:Y:S01]  /*4d30*/  IMAD.MOV.U32 R152, RZ, RZ, R144 ;  /* 0x000000ffff987224 */ /* 0x000fe200078e0090 */
[----:B------:R1:W2:Y:S06]  /*4d40*/  MUFU.EX2 R148, R3 ;  /* 0x0000000300947308 */ /* 0x0002ac0000000800 */
[C---:B------:R-:W-:Y:S01]  /*4d50*/  HMMA.16816.F32 R68, R4.reuse, R10, R32 ;  /* 0x0000000a0444723c */ /* 0x040fe20000001820 */
[----:B------:R-:W2:Y:S04]  /*4d60*/  LDSM.16.MT88.4 R8, [R198+0x5000] ;  /* 0x00500000c608783b */ /* 0x000ea80000004200 */
[----:B------:R-:W-:Y:S03]  /*4d70*/  LDSM.16.MT88.4 R32, [R197+0x2000] ;  /* 0x00200000c520783b */ /* 0x000fe60000004200 */
[----:B-----5:R-:W-:Y:S01]  /*4d80*/  HMMA.16816.F32 R64, R4, R20, R28 ;  /* 0x000000140440723c */ /* 0x020fe2000000181c */
[----:B------:R-:W5:Y:S01]  /*4d90*/  LDSM.16.MT88.4 R28, [R200+0x5000] ;  /* 0x00500000c81c783b */ /* 0x000f620000004200 */
[----:B-1----:R-:W-:-:S02]  /*4da0*/  FFMA.FTZ R3, R150, c[0x0][0x2d0], -R2 ;  /* 0x0000b40096037a23 */ /* 0x002fc40000010802 */
[----:B------:R-:W-:Y:S02]  /*4db0*/  IMAD.MOV.U32 R150, RZ, RZ, R143 ;  /* 0x000000ffff967224 */ /* 0x000fe400078e008f */
[----:B------:R1:W-:Y:S02]  /*4dc0*/  MUFU.EX2 R147, R3 ;  /* 0x0000000300937308 */ /* 0x0003e40000000800 */
[C---:B----4-:R-:W-:Y:S08]  /*4dd0*/  HMMA.16816.F32 R52, R4.reuse, R24, R92 ;  /* 0x000000180434723c */ /* 0x050ff0000000185c */
[----:B------:R-:W-:Y:S01]  /*4de0*/  HMMA.16816.F32 R56, R4, R26, R88 ;  /* 0x0000001a0438723c */ /* 0x000fe20000001858 */
[----:B------:R-:W4:Y:S01]  /*4df0*/  LDSM.16.MT88.4 R24, [R199+0x2000] ;  /* 0x00200000c718783b */ /* 0x000f220000004200 */
[----:B-1----:R-:W-:-:S06]  /*4e00*/  FFMA.FTZ R3, R153, c[0x0][0x2d0], -R2 ;  /* 0x0000b40099037a23 */ /* 0x002fcc0000010802 */
[C---:B---3--:R-:W-:Y:S01]  /*4e10*/  HMMA.16816.F32 R48, R4.reuse, R16, R104 ;  /* 0x000000100430723c */ /* 0x048fe20000001868 */
[----:B------:R-:W-:Y:S01]  /*4e20*/  IMAD.MOV.U32 R153, RZ, RZ, R142 ;  /* 0x000000ffff997224 */ /* 0x000fe200078e008e */
[----:B------:R1:W3:Y:S06]  /*4e30*/  MUFU.EX2 R146, R3 ;  /* 0x0000000300927308 */ /* 0x0002ec0000000800 */
[C---:B------:R-:W-:Y:S01]  /*4e40*/  HMMA.16816.F32 R40, R4.reuse, R18, R96 ;  /* 0x000000120428723c */ /* 0x040fe20000001860 */
[----:B------:R-:W3:Y:S07]  /*4e50*/  LDSM.16.MT88.4 R16, [R198+0x2000] ;  /* 0x00200000c610783b */ /* 0x000eee0000004200 */
[----:B------:R-:W-:Y:S01]  /*4e60*/  HMMA.16816.F32 R60, R4, R22, R100 ;  /* 0x00000016043c723c */ /* 0x000fe20000001864 */
[----:B------:R-:W3:Y:S01]  /*4e70*/  LDSM.16.MT88.4 R20, [R200+0x2000] ;  /* 0x00200000c814783b */ /* 0x000ee20000004200 */
[----:B-1----:R-:W-:-:S02]  /*4e80*/  FFMA.FTZ R3, R154, c[0x0][0x2d0], -R0 ;  /* 0x0000b4009a037a23 */ /* 0x002fc40000010800 */
[----:B------:R-:W-:Y:S02]  /*4e90*/  IMAD.MOV.U32 R154, RZ, RZ, R136 ;  /* 0x000000ffff9a7224 */ /* 0x000fe400078e0088 */
[----:B------:R1:W-:Y:S02]  /*4ea0*/  MUFU.EX2 R145, R3 ;  /* 0x0000000300917308 */ /* 0x0003e40000000800 */
[C---:B------:R-:W-:Y:S08]  /*4eb0*/  HMMA.16816.F32 R44, R4.reuse, R12, R36 ;  /* 0x0000000c042c723c */ /* 0x040ff00000001824 */
[----:B------:R-:W-:Y:S01]  /*4ec0*/  HMMA.16816.F32 R36, R4, R14, R112 ;  /* 0x0000000e0424723c */ /* 0x000fe20000001870 */
[----:B------:R-:W3:Y:S01]  /*4ed0*/  LDSM.16.MT88.4 R12, [R197+0x5800] ;  /* 0x00580000c50c783b */ /* 0x000ee20000004200 */
[----:B-1----:R-:W-:-:S06]  /*4ee0*/  FFMA.FTZ R3, R155, c[0x0][0x2d0], -R0 ;  /* 0x0000b4009b037a23 */ /* 0x002fcc0000010800 */
[C---:B--2---:R-:W-:Y:S01]  /*4ef0*/  HMMA.16816.F32 R88, R4.reuse, R8, R124 ;  /* 0x000000080458723c */ /* 0x044fe2000000187c */
[----:B------:R-:W-:Y:S01]  /*4f00*/  IMAD.MOV.U32 R155, RZ, RZ, R137 ;  /* 0x000000ffff9b7224 */ /* 0x000fe200078e0089 */
[----:B------:R1:W2:Y:S05]  /*4f10*/  MUFU.EX2 R144, R3 ;  /* 0x0000000300907308 */ /* 0x0002aa0000000800 */
[----:B------:R-:W-:Y:S01]  /*4f20*/  IMAD.MOV.U32 R127, RZ, RZ, R141 ;  /* 0x000000ffff7f7224 */ /* 0x000fe200078e008d */
[----:B------:R-:W-:Y:S01]  /*4f30*/  HMMA.16816.F32 R104, R4, R10, R120 ;  /* 0x0000000a0468723c */ /* 0x000fe20000001878 */
[----:B------:R-:W4:Y:S01]  /*4f40*/  LDSM.16.MT88.4 R8, [R199+0x5800] ;  /* 0x00580000c708783b */ /* 0x000f220000004200 */
[----:B------:R-:W-:-:S06]  /*4f50*/  IMAD.MOV.U32 R126, RZ, RZ, R140 ;  /* 0x000000ffff7e7224 */ /* 0x000fcc00078e008c */
[C---:B-----5:R-:W-:Y:S01]  /*4f60*/  HMMA.16816.F32 R116, R4.reuse, R28, R116 ;  /* 0x0000001c0474723c */ /* 0x060fe20000001874 */
[----:B-1----:R-:W-:Y:S02]  /*4f70*/  FFMA.FTZ R3, R160, c[0x0][0x2d0], -R0 ;  /* 0x0000b400a0037a23 */ /* 0x002fe40000010800 */
[----:B------:R-:W-:Y:S02]  /*4f80*/  IMAD.MOV.U32 R160, RZ, RZ, R138 ;  /* 0x000000ffffa07224 */ /* 0x000fe400078e008a */
[----:B------:R1:W-:Y:S03]  /*4f90*/  MUFU.EX2 R143, R3 ;  /* 0x00000003008f7308 */ /* 0x0003e60000000800 */
[----:B------:R-:W-:Y:S01]  /*4fa0*/  HMMA.16816.F32 R92, R4, R30, R84 ;  /* 0x0000001e045c723c */ /* 0x000fe20000001854 */
[----:B------:R-:W-:Y:S06]  /*4fb0*/  LDSM.16.MT88.4 R28, [R198+0x5800] ;  /* 0x00580000c61c783b */ /* 0x000fec0000004200 */
[----:B------:R-:W-:-:S02]  /*4fc0*/  F2FP.PACK_AB R4, R148, R149 ;  /* 0x000000959404723e */ /* 0x000fc400000000ff */
[----:B---3--:R-:W-:Y:S02]  /*4fd0*/  F2FP.PACK_AB R6, R146, R147 ;  /* 0x000000939206723e */ /* 0x008fe400000000ff */
[----:B--2---:R-:W-:Y:S01]  /*4fe0*/  F2FP.PACK_AB R5, R144, R145 ;  /* 0x000000919005723e */ /* 0x004fe200000000ff */
[----:B-1----:R-:W-:Y:S02]  /*4ff0*/  FFMA.FTZ R3, R161, c[0x0][0x2d0], -R0 ;  /* 0x0000b400a1037a23 */ /* 0x002fe40000010800 */
[----:B------:R-:W-:Y:S02]  /*5000*/  IMAD.MOV.U32 R161, RZ, RZ, R139 ;  /* 0x000000ffffa17224 */ /* 0x000fe400078e008b */
[----:B------:R1:W2:Y:S02]  /*5010*/  MUFU.EX2 R142, R3 ;  /* 0x00000003008e7308 */ /* 0x0002a40000000800 */
[----:B-1----:R-:W-:Y:S01]  /*5020*/  FFMA.FTZ R3, R170, c[0x0][0x2d0], -R2 ;  /* 0x0000b400aa037a23 */ /* 0x002fe20000010802 */
[----:B--2---:R-:W-:Y:S01]  /*5030*/  F2FP.PACK_AB R7, R142, R143 ;  /* 0x0000008f8e07723e */ /* 0x004fe200000000ff */
[----:B------:R-:W-:-:S04]  /*5040*/  IMAD.MOV.U32 R170, RZ, RZ, R108 ;  /* 0x000000ffffaa7224 */ /* 0x000fc800078e006c */
[----:B------:R1:W-:Y:S02]  /*5050*/  MUFU.EX2 R125, R3 ;  /* 0x00000003007d7308 */ /* 0x0003e40000000800 */
[C---:B----4-:R-:W-:Y:S08]  /*5060*/  HMMA.16816.F32 R96, R4.reuse, R24, R72 ;  /* 0x000000180460723c */ /* 0x050ff00000001848 */
[----:B------:R-:W-:Y:S01]  /*5070*/  HMMA.16816.F32 R84, R4, R16, R64 ;  /* 0x000000100454723c */ /* 0x000fe20000001840 */
[----:B-1----:R-:W-:-:S04]  /*5080*/  FFMA.FTZ R3, R171, c[0x0][0x2d0], -R2 ;  /* 0x0000b400ab037a23 */ /* 0x002fc80000010802 */
[----:B------:R1:W2:Y:S03]  /*5090*/  MUFU.EX2 R141, R3 ;  /* 0x00000003008d7308 */ /* 0x0002a60000000800 */
[C---:B------:R-:W-:Y:S08]  /*50a0*/  HMMA.16816.F32 R72, R4.reuse, R20, R52 ;  /* 0x000000140448723c */ /* 0x040ff00000001834 */
[----:B------:R-:W-:Y:S01]  /*50b0*/  HMMA.16816.F32 R64, R4, R22, R56 ;  /* 0x000000160440723c */ /* 0x000fe20000001838 */
[----:B------:R-:W3:Y:S01]  /*50c0*/  LDSM.16.MT88.4 R20, [R200+0x5800] ;  /* 0x00580000c814783b */ /* 0x000ee20000004200 */
[----:B-1----:R-:W-:-:S06]  /*50d0*/  FFMA.FTZ R3, R180, c[0x0][0x2d0], -R2 ;  /* 0x0000b400b4037a23 */ /* 0x002fcc0000010802 */
[C---:B------:R-:W-:Y:S01]  /*50e0*/  HMMA.16816.F32 R112, R4.reuse, R32, R80 ;  /* 0x000000200470723c */ /* 0x040fe20000001850 */
[----:B------:R1:W-:Y:S07]  /*50f0*/  MUFU.EX2 R140, R3 ;  /* 0x00000003008c7308 */ /* 0x0003ee0000000800 */
[C---:B------:R-:W-:Y:S01]  /*5100*/  HMMA.16816.F32 R80, R4.reuse, R18, R60 ;  /* 0x000000120450723c */ /* 0x040fe2000000183c */
[----:B------:R-:W-:Y:S07]  /*5110*/  LDSM.16.MT88.4 R16, [R197+0x2800] ;  /* 0x00280000c510783b */ /* 0x000fee0000004200 */
[----:B------:R-:W-:Y:S01]  /*5120*/  HMMA.16816.F32 R60, R4, R12, R48 ;  /* 0x0000000c043c723c */ /* 0x000fe20000001830 */
[----:B-1----:R-:W-:-:S04]  /*5130*/  FFMA.FTZ R3, R181, c[0x0][0x2d0], -R2 ;  /* 0x0000b400b5037a23 */ /* 0x002fc80000010802 */
[----:B------:R1:W4:Y:S03]  /*5140*/  MUFU.EX2 R139, R3 ;  /* 0x00000003008b7308 */ /* 0x0003260000000800 */
[C---:B------:R-:W-:Y:S01]  /*5150*/  HMMA.16816.F32 R52, R4.reuse, R14, R40 ;  /* 0x0000000e0434723c */ /* 0x040fe20000001828 */
[----:B------:R-:W5:Y:S07]  /*5160*/  LDSM.16.MT88.4 R12, [R199+0x2800] ;  /* 0x00280000c70c783b */ /* 0x000f6e0000004200 */
[----:B------:R-:W-:Y:S01]  /*5170*/  HMMA.16816.F32 R100, R4, R34, R76 ;  /* 0x000000220464723c */ /* 0x000fe2000000184c */
[----:B-1----:R-:W-:-:S07]  /*5180*/  FFMA.FTZ R3, R182, c[0x0][0x2d0], -R0 ;  /* 0x0000b400b6037a23 */ /* 0x002fce0000010800 */
[C---:B------:R-:W-:Y:S01]  /*5190*/  HMMA.16816.F32 R76, R4.reuse, R26, R68 ;  /* 0x0000001a044c723c */ /* 0x040fe20000001844 */
[----:B------:R-:W1:Y:S01]  /*51a0*/  LDSM.16.MT88.4 R24, [R200+0x2800] ;  /* 0x00280000c818783b */ /* 0x000e620000004200 */
[----:B------:R2:W-:Y:S06]  /*51b0*/  MUFU.EX2 R124, R3 ;  /* 0x00000003007c7308 */ /* 0x0005ec0000000800 */
[C---:B------:R-:W-:Y:S08]  /*51c0*/  HMMA.16816.F32 R48, R4.reuse, R8, R44 ;  /* 0x000000080430723c */ /* 0x040ff0000000182c */
[----:B---3--:R-:W-:Y:S01]  /*51d0*/  HMMA.16816.F32 R44, R4, R20, R116 ;  /* 0x00000014042c723c */ /* 0x008fe20000001874 */
[----:B------:R-:W-:Y:S01]  /*51e0*/  LDSM.16.MT88.4 R116, [R197+0x3000] ;  /* 0x00300000c574783b */ /* 0x000fe20000004200 */
[----:B--2---:R-:W-:-:S04]  /*51f0*/  FFMA.FTZ R3, R183, c[0x0][0x2d0], -R0 ;  /* 0x0000b400b7037a23 */ /* 0x004fc80000010800 */
[----:B------:R2:W3:Y:S02]  /*5200*/  MUFU.EX2 R138, R3 ;  /* 0x00000003008a7308 */ /* 0x0004e40000000800 */
[C---:B------:R-:W-:Y:S01]  /*5210*/  HMMA.16816.F32 R40, R4.reuse, R22, R92 ;  /* 0x000000160428723c */ /* 0x040fe2000000185c */
[----:B------:R-:W1:Y:S07]  /*5220*/  LDSM.16.MT88.4 R20, [R199+0x6000] ;  /* 0x00600000c714783b */ /* 0x000e6e0000004200 */
[----:B------:R-:W-:Y:S01]  /*5230*/  HMMA.16816.F32 R36, R4, R10, R36 ;  /* 0x0000000a0424723c */ /* 0x000fe20000001824 */
[----:B------:R-:W-:Y:S01]  /*5240*/  LDSM.16.MT88.4 R8, [R198+0x2800] ;  /* 0x00280000c608783b */ /* 0x000fe20000004200 */
[----:B--2---:R-:W-:-:S06]  /*5250*/  FFMA.FTZ R3, R214, c[0x0][0x2d0], -R0 ;  /* 0x0000b400d6037a23 */ /* 0x004fcc0000010800 */
[C---:B------:R-:W-:Y:S01]  /*5260*/  HMMA.16816.F32 R32, R4.reuse, R28, R88 ;  /* 0x0000001c0420723c */ /* 0x040fe20000001858 */
[----:B------:R-:W-:Y:S01]  /*5270*/  LDSM.16.MT88.4 R88, [R197+0x6800] ;  /* 0x00680000c558783b */ /* 0x000fe20000004200 */
[----:B------:R2:W-:Y:S06]  /*5280*/  MUFU.EX2 R137, R3 ;  /* 0x0000000300897308 */ /* 0x0005ec0000000800 */
[----:B------:R-:W-:Y:S01]  /*5290*/  HMMA.16816.F32 R56, R4, R30, R104 ;  /* 0x0000001e0438723c */ /* 0x000fe20000001868 */
[----:B------:R-:W-:Y:S06]  /*52a0*/  LDSM.16.MT88.4 R28, [R197+0x6000] ;  /* 0x00600000c51c783b */ /* 0x000fec0000004200 */
[----:B------:R-:W-:-:S02]  /*52b0*/  F2FP.PACK_AB R4, R141, R125 ;  /* 0x0000007d8d04723e */ /* 0x000fc400000000ff */
[----:B----4-:R-:W-:Y:S01]  /*52c0*/  F2FP.PACK_AB R6, R139, R140 ;  /* 0x0000008c8b06723e */ /* 0x010fe200000000ff */
[----:B--2---:R-:W-:Y:S01]  /*52d0*/  FFMA.FTZ R3, R208, c[0x0][0x2d0], -R0 ;  /* 0x0000b400d0037a23 */ /* 0x004fe20000010800 */
[----:B---3--:R-:W-:Y:S02]  /*52e0*/  F2FP.PACK_AB R5, R138, R124 ;  /* 0x0000007c8a05723e */ /* 0x008fe400000000ff */
[----:B------:R-:W-:Y:S01]  /*52f0*/  IADD3 R208, R151, -0x2, RZ ;  /* 0xfffffffe97d07810 */ /* 0x000fe20007ffe0ff */
[----:B------:R-:W2:Y:S03]  /*5300*/  MUFU.EX2 R136, R3 ;  /* 0x0000000300887308 */ /* 0x000ea60000000800 */
[----:B------:R-:W-:Y:S02]  /*5310*/  ISETP.GE.AND P0, PT, R208, R238, PT ;  /* 0x000000eed000720c */ /* 0x000fe40003f06270 */
[----:B--2---:R-:W-:Y:S01]  /*5320*/  F2FP.PACK_AB R7, R136, R137 ;  /* 0x000000898807723e */ /* 0x004fe200000000ff */
[----:B------:R-:W-:-:S04]  /*5330*/  FFMA.FTZ R3, R223, c[0x0][0x2d0], -R2 ;  /* 0x0000b400df037a23 */ /* 0x000fc80000010802 */
[----:B------:R2:W-:Y:S02]  /*5340*/  MUFU.EX2 R108, R3 ;  /* 0x00000003006c7308 */ /* 0x0005e40000000800 */
[C---:B-----5:R-:W-:Y:S08]  /*5350*/  HMMA.16816.F32 R68, R4.reuse, R12, R96 ;  /* 0x0000000c0444723c */ /* 0x060ff00000001860 */
[----:B------:R-:W-:Y:S01]  /*5360*/  HMMA.16816.F32 R76, R4, R14, R76 ;  /* 0x0000000e044c723c */ /* 0x000fe2000000184c */
[----:B------:R-:W3:Y:S01]  /*5370*/  LDSM.16.MT88.4 R12, [R198+0x6000] ;  /* 0x00600000c60c783b */ /* 0x000ee20000004200 */
[----:B--2---:R-:W-:-:S06]  /*5380*/  FFMA.FTZ R3, R224, c[0x0][0x2d0], -R2 ;  /* 0x0000b400e0037a23 */ /* 0x004fcc0000010802 */
[C---:B------:R-:W-:Y:S08]  /*5390*/  HMMA.16816.F32 R112, R4.reuse, R16, R112 ;  /* 0x000000100470723c */ /* 0x040ff00000001870 */
[C---:B------:R-:W-:Y:S08]  /*53a0*/  HMMA.16816.F32 R16, R4.reuse, R18, R100 ;  /* 0x000000120410723c */ /* 0x040ff00000001864 */
[C---:B-1----:R-:W-:Y:S01]  /*53b0*/  HMMA.16816.F32 R100, R4.reuse, R26, R64 ;  /* 0x0000001a0464723c */ /* 0x042fe20000001840 */
[----:B------:R1:W2:Y:S01]  /*53c0*/  MUFU.EX2 R26, R3 ;  /* 0x00000003001a7308 */ /* 0x0002a20000000800 */
[----:B------:R-:W-:Y:S06]  /*53d0*/  LDSM.16.MT88.4 R64, [R199+0x3000] ;  /* 0x00300000c740783b */ /* 0x000fec0000004200 */
[C---:B------:R-:W-:Y:S01]  /*53e0*/  HMMA.16816.F32 R96, R4.reuse, R24, R72 ;  /* 0x000000180460723c */ /* 0x040fe20000001848 */
[----:B------:R-:W-:Y:S07]  /*53f0*/  LDSM.16.MT88.4 R72, [R198+0x3000] ;  /* 0x00300000c648783b */ /* 0x000fee0000004200 */
[----:B------:R-:W-:Y:S01]  /*5400*/  HMMA.16816.F32 R48, R4, R20, R48 ;  /* 0x000000140430723c */ /* 0x000fe20000001830 */
[--C-:B-1----:R-:W-:Y:S01]  /*5410*/  FFMA.FTZ R3, R225, c[0x0][0x2d0], -R2.reuse ;  /* 0x0000b400e1037a23 */ /* 0x102fe20000010802 */
[----:B--2---:R-:W-:Y:S01]  /*5420*/  F2FP.PACK_AB R104, R26, R108 ;  /* 0x0000006c1a68723e */ /* 0x004fe200000000ff */
[----:B------:R-:W-:-:S02]  /*5430*/  FFMA.FTZ R2, R226, c[0x0][0x2d0], -R2 ;  /* 0x0000b400e2027a23 */ /* 0x000fc40000010802 */
[----:B------:R-:W-:Y:S03]  /*5440*/  MUFU.EX2 R25, R3 ;  /* 0x0000000300197308 */ /* 0x000fe60000000800 */
[C---:B---3--:R-:W-:Y:S05]  /*5450*/  HMMA.16816.F32 R32, R4.reuse, R12, R32 ;  /* 0x0000000c0420723c */ /* 0x048fea0000001820 */
[----:B------:R1:W2:Y:S03]  /*5460*/  MUFU.EX2 R24, R2 ;  /* 0x0000000200187308 */ /* 0x0002a60000000800 */
[C---:B------:R-:W-:Y:S01]  /*5470*/  HMMA.16816.F32 R92, R4.reuse, R10, R80 ;  /* 0x0000000a045c723c */ /* 0x040fe20000001850 */
[----:B------:R-:W-:Y:S07]  /*5480*/  LDSM.16.MT88.4 R80, [R200+0x3000] ;  /* 0x00300000c850783b */ /* 0x000fee0000004200 */
[----:B------:R-:W-:Y:S01]  /*5490*/  HMMA.16816.F32 R84, R4, R8, R84 ;  /* 0x000000080454723c */ /* 0x000fe20000001854 */
[----:B------:R-:W3:Y:S01]  /*54a0*/  LDSM.16.MT88.4 R8, [R200+0x6000] ;  /* 0x00600000c808783b */ /* 0x000ee20000004200 */
[----:B-1----:R-:W-:Y:S01]  /*54b0*/  FFMA.FTZ R2, R227, c[0x0][0x2d0], -R0 ;  /* 0x0000b400e3027a23 */ /* 0x002fe20000010800 */
[----:B--2---:R-:W-:-:S05]  /*54c0*/  F2FP.PACK_AB R106, R24, R25 ;  /* 0x00000019186a723e */ /* 0x004fca00000000ff */
[C---:B------:R-:W-:Y:S01]  /*54d0*/  HMMA.16816.F32 R120, R4.reuse, R28, R60 ;  /* 0x0000001c0478723c */ /* 0x040fe2000000183c */
[----:B------:R1:W-:Y:S07]  /*54e0*/  MUFU.EX2 R21, R2 ;  /* 0x0000000200157308 */ /* 0x0003ee0000000800 */
[C---:B------:R-:W-:Y:S08]  /*54f0*/  HMMA.16816.F32 R52, R4.reuse, R30, R52 ;  /* 0x0000001e0434723c */ /* 0x040ff00000001834 */
[----:B------:R-:W-:Y:S01]  /*5500*/  HMMA.16816.F32 R36, R4, R22, R36 ;  /* 0x000000160424723c */ /* 0x000fe20000001824 */
[----:B-1----:R-:W-:-:S04]  /*5510*/  FFMA.FTZ R2, R233, c[0x0][0x2d0], -R0 ;  /* 0x0000b400e9027a23 */ /* 0x002fc80000010800 */
[----:B------:R1:W2:Y:S03]  /*5520*/  MUFU.EX2 R20, R2 ;  /* 0x0000000200147308 */ /* 0x0002a60000000800 */
[C---:B------:R-:W-:Y:S08]  /*5530*/  HMMA.16816.F32 R56, R4.reuse, R14, R56 ;  /* 0x0000000e0438723c */ /* 0x040ff00000001838 */
[----:B---3--:R-:W-:Y:S01]  /*5540*/  HMMA.16816.F32 R44, R4, R8, R44 ;  /* 0x00000008042c723c */ /* 0x008fe2000000182c */
[--C-:B-1----:R-:W-:Y:S01]  /*5550*/  FFMA.FTZ R2, R232, c[0x0][0x2d0], -R0.reuse ;  /* 0x0000b400e8027a23 */ /* 0x102fe20000010800 */
[----:B--2---:R-:W-:Y:S01]  /*5560*/  F2FP.PACK_AB R105, R20, R21 ;  /* 0x000000151469723e */ /* 0x004fe200000000ff */
[----:B------:R-:W-:-:S02]  /*5570*/  FFMA.FTZ R0, R246, c[0x0][0x2d0], -R0 ;  /* 0x0000b400f6007a23 */ /* 0x000fc40000010800 */
[----:B------:R1:W-:Y:S03]  /*5580*/  MUFU.EX2 R13, R2 ;  /* 0x00000002000d7308 */ /* 0x0003e60000000800 */
[----:B------:R-:W-:Y:S01]  /*5590*/  HMMA.16816.F32 R40, R4, R10, R40 ;  /* 0x0000000a0428723c */ /* 0x000fe20000001828 */
[----:B------:R-:W-:Y:S04]  /*55a0*/  LDSM.16.MT88.4 R4, [R200+0x6800] ;  /* 0x00680000c804783b */ /* 0x000fe80000004200 */
[----:B------:R2:W3:Y:S01]  /*55b0*/  MUFU.EX2 R12, R0 ;  /* 0x00000000000c7308 */ /* 0x0004e20000000800 */
[----:B-1----:R-:W-:-:S04]  /*55c0*/  FADD.FTZ R2, R161, R127 ;  /* 0x0000007fa1027221 */ /* 0x002fc80000010000 */
[----:B------:R-:W-:Y:S02]  /*55d0*/  FADD.FTZ R2, R155, R2 ;  /* 0x000000029b027221 */ /* 0x000fe40000010000 */
[----:B--2---:R-:W-:Y:S01]  /*55e0*/  FADD.FTZ R0, R126, R170 ;  /* 0x000000aa7e007221 */ /* 0x004fe20000010000 */
[----:B---3--:R-:W-:Y:S01]  /*55f0*/  F2FP.PACK_AB R107, R12, R13 ;  /* 0x0000000d0c6b723e */ /* 0x008fe200000000ff */
        /* <DEDUP_REMOVED lines=19> */
[----:B------:R-:W-:Y:S03]  /*5730*/  HMMA.16816.F32 R76, R104, R80, R96 ;  /* 0x00000050684c723c */ /* 0x000fe60000001860 */
[----:B------:R-:W-:-:S04]  /*5740*/  FADD.FTZ R0, R219, R0 ;  /* 0x00000000db007221 */ /* 0x000fc80000010000 */
[----:B------:R-:W-:Y:S01]  /*5750*/  FADD.FTZ R2, R220, R0 ;  /* 0x00000000dc027221 */ /* 0x000fe20000010000 */
[C---:B------:R-:W-:Y:S01]  /*5760*/  HMMA.16816.F32 R72, R104.reuse, R74, R92 ;  /* 0x0000004a6848723c */ /* 0x040fe2000000185c */
[----:B------:R-:W-:Y:S01]  /*5770*/  FADD.FTZ R0, R215, R3 ;  /* 0x00000003d7007221 */ /* 0x000fe20000010000 */
[----:B------:R-:W1:Y:S01]  /*5780*/  LDSM.16.MT88.4 R92, [R199+0x6800] ;  /* 0x00680000c75c783b */ /* 0x000e620000004200 */
[----:B------:R-:W-:Y:S02]  /*5790*/  FADD.FTZ R2, R169, R2 ;  /* 0x00000002a9027221 */ /* 0x000fe40000010000 */
[----:B------:R-:W-:Y:S02]  /*57a0*/  FADD.FTZ R0, R165, R0 ;  /* 0x00000000a5007221 */ /* 0x000fe40000010000 */
[----:B------:R-:W-:Y:S01]  /*57b0*/  FADD.FTZ R2, R168, R2 ;  /* 0x00000002a8027221 */ /* 0x000fe20000010000 */
[----:B------:R-:W-:Y:S01]  /*57c0*/  HMMA.16816.F32 R80, R104, R82, R100 ;  /* 0x000000526850723c */ /* 0x000fe20000001864 */
[----:B------:R-:W-:Y:S01]  /*57d0*/  FADD.FTZ R0, R164, R0 ;  /* 0x00000000a4007221 */ /* 0x000fe20000010000 */
[----:B------:R-:W2:Y:S01]  /*57e0*/  LDSM.16.MT88.4 R100, [R198+0x6800] ;  /* 0x00680000c664783b */ /* 0x000ea20000004200 */
[----:B------:R-:W-:-:S02]  /*57f0*/  FADD.FTZ R2, R167, R2 ;  /* 0x00000002a7027221 */ /* 0x000fc40000010000 */
[----:B------:R-:W-:Y:S02]  /*5800*/  FADD.FTZ R0, R163, R0 ;  /* 0x00000000a3007221 */ /* 0x000fe40000010000 */
        /* <DEDUP_REMOVED lines=21> */
[----:B-1----:R-:W-:Y:S01]  /*5960*/  HMMA.16816.F32 R120, R104, R92, R48 ;  /* 0x0000005c6878723c */ /* 0x002fe20000001830 */
[----:B------:R-:W-:-:S02]  /*5970*/  FADD.FTZ R0, R136, R0 ;  /* 0x0000000088007221 */ /* 0x000fc40000010000 */
[----:B------:R-:W-:Y:S02]  /*5980*/  FADD.FTZ R2, R108, R2 ;  /* 0x000000026c027221 */ /* 0x000fe40000010000 */
[----:B------:R-:W-:Y:S02]  /*5990*/  FADD.FTZ R0, R21, R0 ;  /* 0x0000000015007221 */ /* 0x000fe40000010000 */
[----:B------:R-:W-:Y:S01]  /*59a0*/  FADD.FTZ R2, R26, R2 ;  /* 0x000000021a027221 */ /* 0x000fe20000010000 */
[----:B--2---:R-:W-:Y:S01]  /*59b0*/  HMMA.16816.F32 R96, R104, R100, R32 ;  /* 0x000000646860723c */ /* 0x004fe20000001820 */
[----:B------:R-:W-:Y:S02]  /*59c0*/  FADD.FTZ R0, R20, R0 ;  /* 0x0000000014007221 */ /* 0x000fe40000010000 */
[----:B------:R-:W-:Y:S02]  /*59d0*/  FADD.FTZ R2, R25, R2 ;  /* 0x0000000219027221 */ /* 0x000fe40000010000 */
[----:B------:R-:W-:-:S02]  /*59e0*/  FADD.FTZ R0, R13, R0 ;  /* 0x000000000d007221 */ /* 0x000fc40000010000 */
[----:B------:R-:W-:Y:S01]  /*59f0*/  FADD.FTZ R226, R24, R2 ;  /* 0x0000000218e27221 */ /* 0x000fe20000010000 */
[----:B------:R-:W-:Y:S01]  /*5a00*/  HMMA.16816.F32 R92, R104, R94, R36 ;  /* 0x0000005e685c723c */ /* 0x000fe20000001824 */
[----:B------:R-:W-:-:S07]  /*5a10*/  FADD.FTZ R227, R12, R0 ;  /* 0x000000000ce37221 */ /* 0x000fce0000010000 */
[C---:B------:R-:W-:Y:S08]  /*5a20*/  HMMA.16816.F32 R100, R104.reuse, R102, R56 ;  /* 0x000000666864723c */ /* 0x040ff00000001838 */
[C---:B------:R-:W-:Y:S08]  /*5a30*/  HMMA.16816.F32 R124, R104.reuse, R4, R44 ;  /* 0x00000004687c723c */ /* 0x040ff0000000182c */
[----:B------:R-:W-:Y:S01]  /*5a40*/  HMMA.16816.F32 R104, R104, R6, R40 ;  /* 0x000000066868723c */ /* 0x000fe20000001828 */
[----:B------:R-:W-:Y:S07]  /*5a50*/  @!UPT UIADD3 URZ, URZ, URZ, URZ ;  /* 0x0000003f3f3ff290 */ /* 0x000fee000fffe03f */
[----:B------:R-:W-:Y:S11]  /*5a60*/  @!P0 BRA `(.L_x_141) ;  /* 0x0000320000008947 */ /* 0x000ff60003800000 */
[----:B------:R-:W1:Y:S01]  /*5a70*/  S2R R151, SR_TID.X ;  /* 0x0000000000977919 */ /* 0x000e620000002100 */
[----:B------:R-:W-:Y:S01]  /*5a80*/  LOP3.LUT P1, RZ, R234, 0x2, RZ, 0xc0, !PT ;  /* 0x00000002eaff7812 */ /* 0x000fe2000782c0ff */
[----:B------:R-:W-:Y:S01]  /*5a90*/  IMAD.MOV.U32 R0, RZ, RZ, c[0x0][0x208] ;  /* 0x00008200ff007624 */ /* 0x000fe200078e00ff */
[----:B------:R-:W-:Y:S01]  /*5aa0*/  LOP3.LUT R209, R209, 0xfffffffd, RZ, 0xc0, !PT ;  /* 0xfffffffdd1d17812 */ /* 0x000fe200078ec0ff */
[----:B------:R-:W-:Y:S01]  /*5ab0*/  IMAD.MOV.U32 R214, RZ, RZ, c[0x0][0x20c] ;  /* 0x00008300ffd67624 */ /* 0x000fe200078e00ff */
[----:B------:R-:W-:Y:S01]  /*5ac0*/  ISETP.GE.AND P6, PT, R231, c[0x0][0x1d4], PT ;  /* 0x00007500e7007a0c */ /* 0x000fe20003fc6270 */
[----:B------:R-:W-:Y:S01]  /*5ad0*/  IMAD.SHL.U32 R247, R0, 0x40, RZ ;  /* 0x0000004000f77824 */ /* 0x000fe200078e00ff */
[----:B------:R-:W-:Y:S01]  /*5ae0*/  ISETP.GE.AND P5, PT, R228, c[0x0][0x1d4], PT ;  /* 0x00007500e4007a0c */ /* 0x000fe20003fa6270 */
[----:B------:R-:W-:Y:S01]  /*5af0*/  IMAD.MOV.U32 R232, RZ, RZ, R242 ;  /* 0x000000ffffe87224 */ /* 0x000fe200078e00f2 */
[C-C-:B------:R-:W-:Y:S01]  /*5b00*/  SHF.L.U64.HI R246, R0.reuse, 0x6, R214.reuse ;  /* 0x0000000600f67819 */ /* 0x140fe200000102d6 */
[----:B------:R-:W-:Y:S01]  /*5b10*/  IMAD.MOV.U32 R233, RZ, RZ, R241 ;  /* 0x000000ffffe97224 */ /* 0x000fe200078e00f1 */
[C---:B------:R-:W-:Y:S01]  /*5b20*/  SHF.L.U64.HI R215, R0.reuse, 0x5, R214 ;  /* 0x0000000500d77819 */ /* 0x040fe200000102d6 */
[----:B------:R-:W-:Y:S01]  /*5b30*/  IMAD.SHL.U32 R214, R0, 0x20, RZ ;  /* 0x0000002000d67824 */ /* 0x000fe200078e00ff */
[----:B------:R-:W-:-:S02]  /*5b40*/  LOP3.LUT P4, RZ, R234, 0x4, RZ, 0xc0, !PT ;  /* 0x00000004eaff7812 */ /* 0x000fc4000788c0ff */
[----:B------:R-:W-:-:S04]  /*5b50*/  @P1 LOP3.LUT R209, R209, 0x2, RZ, 0xfc, !PT ;  /* 0x00000002d1d11812 */ /* 0x000fc800078efcff */
[----:B------:R-:W-:Y:S02]  /*5b60*/  LOP3.LUT R209, R209, 0xfffffffe, RZ, 0xc0, !PT ;  /* 0xfffffffed1d17812 */ /* 0x000fe400078ec0ff */
[----:B-1----:R-:W-:-:S13]  /*5b70*/  ISETP.GT.AND P0, PT, R151, 0x7f, PT ;  /* 0x0000007f9700780c */ /* 0x002fda0003f04270 */
[----:B------:R-:W-:Y:S02]  /*5b80*/  @P0 LOP3.LUT R209, R209, 0x1, RZ, 0xfc, !PT ;  /* 0x00000001d1d10812 */ /* 0x000fe400078efcff */
.L_x_144:
[----:B------:R-:W-:Y:S04]  /*5b90*/  DEPBAR.LE SB0, 0x0 ;  /* 0x000080000000791a */ /* 0x000fe80000000000 */
[----:B------:R-:W-:Y:S01]  /*5ba0*/  WARPSYNC 0xffffffff ;  /* 0xffffffff00007948 */ /* 0x000fe20003800000 */
[----:B------:R-:W-:Y:S01]  /*5bb0*/  BAR.SYNC.DEFER_BLOCKING 0x0 ;  /* 0x0000000000007b1d */ /* 0x000fe20000010000 */
[----:B------:R-:W-:Y:S02]  /*5bc0*/  LOP3.LUT P0, RZ, R234, 0x2, RZ, 0xc0, !PT ;  /* 0x00000002eaff7812 */ /* 0x000fe4000780c0ff */
[----:B------:R-:W-:Y:S02]  /*5bd0*/  IADD3 R0, R111, 0x20, RZ ;  /* 0x000000206f007810 */ /* 0x000fe40007ffe0ff */
[----:B------:R-:W-:Y:S02]  /*5be0*/  SHF.R.S32.HI R2, RZ, 0x1f, R208 ;  /* 0x0000001fff027819 */ /* 0x000fe400000114d0 */
[----:B------:R-:W-:Y:S03]  /*5bf0*/  LOP3.LUT R209, R209, 0xfffffffb, RZ, 0xc0, !PT ;  /* 0xfffffffbd1d17812 */ /* 0x000fe600078ec0ff */
[----:B------:R-:W-:Y:S02]  /*5c00*/  IMAD R108, R2, c[0x0][0x208], RZ ;  /* 0x00008200026c7a24 */ /* 0x000fe400078e02ff */
[C---:B------:R-:W-:Y:S02]  /*5c10*/  IMAD.WIDE.U32 R2, R208.reuse, c[0x0][0x208], RZ ;  /* 0x00008200d0027a25 */ /* 0x040fe400078e00ff */
[----:B------:R-:W-:Y:S02]  /*5c20*/  @P0 IADD3 R0, R111, -0x20, RZ ;  /* 0xffffffe06f000810 */ /* 0x000fe40007ffe0ff */
[----:B------:R-:W-:Y:S04]  /*5c30*/  IMAD R108, R208, c[0x0][0x20c], R108 ;  /* 0x00008300d06c7a24 */ /* 0x000fe800078e026c */
[----:B------:R-:W-:Y:S01]  /*5c40*/  IMAD.IADD R3, R3, 0x1, R108 ;  /* 0x0000000103037824 */ /* 0x000fe200078e026c */
[----:B------:R-:W1:Y:S03]  /*5c50*/  LDSM.16.M88.4 R8, [R111] ;  /* 0x000000006f08783b */ /* 0x000e660000000200 */
[----:B------:R-:W-:Y:S01]  /*5c60*/  IMAD R3, R3, 0x70, RZ ;  /* 0x0000007003037824 */ /* 0x000fe200078e02ff */
[----:B------:R-:W-:Y:S02]  /*5c70*/  BSSY B0, `(.L_x_142) ;  /* 0x0000106000007945 */ /* 0x000fe40003800000 */
[----:B------:R-:W2:Y:S06]  /*5c80*/  LDSM.16.M88.4 R16, [R111+0x800] ;  /* 0x000800006f10783b */ /* 0x000eac0000000200 */
[----:B------:R-:W3:Y:S06]  /*5c90*/  LDSM.16.M88.4 R24, [R111+0x1000] ;  /* 0x001000006f18783b */ /* 0x000eec0000000200 */
[----:B------:R-:W4:Y:S06]  /*5ca0*/  LDSM.16.M88.4 R32, [R111+0x1800] ;  /* 0x001800006f20783b */ /* 0x000f2c0000000200 */
[----:B------:R-:W5:Y:S06]  /*5cb0*/  LDSM.16.M88.4 R40, [R111+0x2000] ;  /* 0x002000006f28783b */ /* 0x000f6c0000000200 */
[----:B------:R-:W3:Y:S06]  /*5cc0*/  LDSM.16.M88.4 R48, [R111+0x2800] ;  /* 0x002800006f30783b */ /* 0x000eec0000000200 */
[----:B------:R-:W4:Y:S01]  /*5cd0*/  LDSM.16.M88.4 R56, [R111+0x3000] ;  /* 0x003000006f38783b */ /* 0x000f220000000200 */
[C---:B-1----:R-:W-:Y:S05]  /*5ce0*/  HMMA.16816.F32 R4, R128.reuse, R8, RZ ;  /* 0x000000088004723c */ /* 0x042fea00000018ff */
[----:B------:R-:W1:Y:S03]  /*5cf0*/  LDSM.16.M88.4 R136, [R0] ;  /* 0x000000000088783b */ /* 0x000e660000000200 */
[C---:B------:R-:W-:Y:S03]  /*5d00*/  HMMA.16816.F32 R8, R128.reuse, R10, RZ ;  /* 0x0000000a8008723c */ /* 0x040fe600000018ff */
[----:B------:R-:W1:Y:S06]  /*5d10*/  LDSM.16.M88.4 R140, [R0+0x800] ;  /* 0x00080000008c783b */ /* 0x000e6c0000000200 */
[----:B------:R-:W1:Y:S01]  /*5d20*/  LDSM.16.M88.4 R144, [R0+0x1000] ;  /* 0x001000000090783b */ /* 0x000e620000000200 */
[C---:B--2---:R-:W-:Y:S05]  /*5d30*/  HMMA.16816.F32 R12, R128.reuse, R16, RZ ;  /* 0x00000010800c723c */ /* 0x044fea00000018ff */
[----:B------:R-:W-:Y:S03]  /*5d40*/  LDSM.16.M88.4 R152, [R0+0x3000] ;  /* 0x003000000098783b */ /* 0x000fe60000000200 */
[C---:B------:R-:W-:Y:S03]  /*5d50*/  HMMA.16816.F32 R16, R128.reuse, R18, RZ ;  /* 0x000000128010723c */ /* 0x040fe600000018ff */
[----:B------:R-:W2:Y:S05]  /*5d60*/  S2R R148, SR_TID.X ;  /* 0x0000000000947919 */ /* 0x000eaa0000002100 */
[C---:B---3--:R-:W-:Y:S08]  /*5d70*/  HMMA.16816.F32 R20, R128.reuse, R24, RZ ;  /* 0x000000188014723c */ /* 0x048ff000000018ff */
[C---:B------:R-:W-:Y:S08]  /*5d80*/  HMMA.16816.F32 R24, R128.reuse, R26, RZ ;  /* 0x0000001a8018723c */ /* 0x040ff000000018ff */
[C---:B----4-:R-:W-:Y:S01]  /*5d90*/  HMMA.16816.F32 R28, R128.reuse, R32, RZ ;  /* 0x00000020801c723c */ /* 0x050fe200000018ff */
[----:B--2---:R-:W-:Y:S03]  /*5da0*/  ISETP.GT.AND P2, PT, R148, 0x7f, PT ;  /* 0x0000007f9400780c */ /* 0x004fe60003f44270 */
[----:B------:R-:W-:Y:S04]  /*5db0*/  IMAD.WIDE.U32 R148, R2, 0x70, R214 ;  /* 0x0000007002947825 */ /* 0x000fe800078e00d6 */
[C---:B------:R-:W-:Y:S01]  /*5dc0*/  HMMA.16816.F32 R32, R128.reuse, R34, RZ ;  /* 0x000000228020723c */ /* 0x040fe200000018ff */
[----:B------:R-:W-:Y:S07]  /*5dd0*/  IMAD.IADD R108, R3, 0x1, R149 ;  /* 0x00000001036c7824 */ /* 0x000fee00078e0295 */
[C---:B-----5:R-:W-:Y:S01]  /*5de0*/  HMMA.16816.F32 R36, R128.reuse, R40, RZ ;  /* 0x000000288024723c */ /* 0x060fe200000018ff */
[----:B------:R-:W-:Y:S04]  /*5df0*/  @!P2 IADD3 R148, P1, P0, R214, R148, R214 ;  /* 0x00000094d694a210 */ /* 0x000fe8000783e0d6 */
[----:B------:R-:W-:Y:S02]  /*5e00*/  @!P2 IADD3.X R149, R215, R108, R215, P1, P0 ;  /* 0x0000006cd795a210 */ /* 0x000fe40000fe04d7 */
[----:B------:R-:W-:Y:S01]  /*5e10*/  @!P2 IADD3 R108, P0, R148, R242, RZ ;  /* 0x000000f2946ca210 */ /* 0x000fe20007f1e0ff */
[C---:B------:R-:W-:Y:S08]  /*5e20*/  HMMA.16816.F32 R40, R128.reuse, R42, RZ ;  /* 0x0000002a8028723c */ /* 0x040ff000000018ff */
[C---:B------:R-:W-:Y:S08]  /*5e30*/  HMMA.16816.F32 R44, R128.reuse, R48, RZ ;  /* 0x00000030802c723c */ /* 0x040ff000000018ff */
[C---:B------:R-:W-:Y:S08]  /*5e40*/  HMMA.16816.F32 R48, R128.reuse, R50, RZ ;  /* 0x000000328030723c */ /* 0x040ff000000018ff */
[C---:B------:R-:W-:Y:S08]  /*5e50*/  HMMA.16816.F32 R52, R128.reuse, R56, RZ ;  /* 0x000000388034723c */ /* 0x040ff000000018ff */
[----:B------:R-:W-:Y:S08]  /*5e60*/  HMMA.16816.F32 R56, R128, R58, RZ ;  /* 0x0000003a8038723c */ /* 0x000ff000000018ff */
[C---:B-1----:R-:W-:Y:S08]  /*5e70*/  HMMA.16816.F32 R4, R132.reuse, R136, R4 ;  /* 0x000000888404723c */ /* 0x042ff00000001804 */
[C---:B------:R-:W-:Y:S01]  /*5e80*/  HMMA.16816.F32 R8, R132.reuse, R138, R8 ;  /* 0x0000008a8408723c */ /* 0x040fe20000001808 */
[----:B------:R-:W1:Y:S07]  /*5e90*/  LDSM.16.M88.4 R136, [R0+0x1800] ;  /* 0x001800000088783b */ /* 0x000e6e0000000200 */
[C---:B------:R-:W-:Y:S07]  /*5ea0*/  HMMA.16816.F32 R12, R132.reuse, R140, R12 ;  /* 0x0000008c840c723c */ /* 0x040fee000000180c */
[----:B------:R-:W-:Y:S01]  /*5eb0*/  IMAD.WIDE.U32 R140, R2, 0x70, R232 ;  /* 0x00000070028c7825 */ /* 0x000fe200078e00e8 */
[C---:B------:R-:W-:Y:S04]  /*5ec0*/  HMMA.16816.F32 R16, R132.reuse, R142, R16 ;  /* 0x0000008e8410723c */ /* 0x040fe80000001810 */
[----:B------:R-:W-:Y:S01]  /*5ed0*/  IMAD.IADD R3, R141, 0x1, R3 ;  /* 0x000000018d037824 */ /* 0x000fe200078e0203 */
[----:B------:R-:W-:Y:S01]  /*5ee0*/  LEA R2, P1, R140, c[0x0][0x1f8], 0x1 ;  /* 0x00007e008c027a11 */ /* 0x000fe200078208ff */
[----:B------:R-:W-:Y:S01]  /*5ef0*/  @!P2 IMAD.X R141, R149, 0x1, R241, P0 ;  /* 0x00000001958da824 */ /* 0x000fe200000e06f1 */
[----:B------:R-:W-:Y:S01]  /*5f00*/  @!P2 LEA R162, P0, R108, c[0x0][0x1f8], 0x1 ;  /* 0x00007e006ca2aa11 */ /* 0x000fe200078008ff */
[C---:B------:R-:W-:Y:S01]  /*5f10*/  HMMA.16816.F32 R20, R132.reuse, R144, R20 ;  /* 0x000000908414723c */ /* 0x040fe20000001814 */
[----:B------:R-:W-:Y:S03]  /*5f20*/  LDSM.16.M88.4 R148, [R0+0x2800] ;  /* 0x002800000094783b */ /* 0x000fe60000000200 */
[----:B------:R-:W-:Y:S02]  /*5f30*/  LEA.HI.X R3, R140, c[0x0][0x1fc], R3, 0x1, P1 ;  /* 0x00007f008c037a11 */ /* 0x000fe400008f0c03 */
[----:B------:R-:W-:Y:S01]  /*5f40*/  @!P2 LEA.HI.X R163, R108, c[0x0][0x1fc], R141, 0x1, P0 ;  /* 0x00007f006ca3aa11 */ /* 0x000fe200000f0c8d */
[----:B------:R-:W-:Y:S01]  /*5f50*/  IMAD.MOV.U32 R108, RZ, RZ, R110 ;  /* 0x000000ffff6c7224 */ /* 0x000fe200078e006e */
[C---:B------:R-:W-:Y:S01]  /*5f60*/  HMMA.16816.F32 R24, R132.reuse, R146, R24 ;  /* 0x000000928418723c */ /* 0x040fe20000001818 */
[----:B------:R2:W3:Y:S03]  /*5f70*/  LDSM.16.M88.4 R140, [R0+0x2000] ;  /* 0x00200000008c783b */ /* 0x0004e60000000200 */
[-C--:B------:R-:W-:Y:S03]  /*5f80*/  IADD3 R160, P1, R2, R247.reuse, RZ ;  /* 0x000000f702a07210 */ /* 0x080fe60007f3e0ff */
[----:B------:R-:W-:Y:S01]  /*5f90*/  @!PT LDS RZ, [RZ] ;  /* 0x00000000fffff984 */ /* 0x000fe20000000800 */
[----:B------:R-:W-:Y:S01]  /*5fa0*/  @!PT LDS RZ, [RZ] ;  /* 0x00000000fffff984 */ /* 0x000fe20000000800 */
[----:B------:R-:W-:Y:S01]  /*5fb0*/  @!PT LDS RZ, [RZ] ;  /* 0x00000000fffff984 */ /* 0x000fe20000000800 */
[----:B------:R4:W-:Y:S01]  /*5fc0*/  LDGSTS.E.BYPASS.LTC128B.128 [R207+0x100], [R2.64], !P5 ;  /* 0x0010000002cf7fae */ /* 0x0009e2000e901d46 */
[----:B------:R-:W-:Y:S01]  /*5fd0*/  IADD3 R144, P0, R160, R247, RZ ;  /* 0x000000f7a0907210 */ /* 0x000fe20007f1e0ff */
[C---:B-1----:R-:W-:Y:S03]  /*5fe0*/  HMMA.16816.F32 R28, R132.reuse, R136, R28 ;  /* 0x00000088841c723c */ /* 0x042fe6000000181c */
[--C-:B------:R-:W-:Y:S01]  /*5ff0*/  IMAD.X R161, R3, 0x1, R246.reuse, P1 ;  /* 0x0000000103a17824 */ /* 0x100fe200008e06f6 */
[----:B------:R4:W-:Y:S03]  /*6000*/  LDGSTS.E.BYPASS.LTC128B.128 [R207+0x3900], [R2.64+0x80], !P6 ;  /* 0x0390008002cf7fae */ /* 0x0009e6000f101d46 */
[----:B------:R-:W-:Y:S01]  /*6010*/  IMAD.X R145, R161, 0x1, R246, P0 ;  /* 0x00000001a1917824 */ /* 0x000fe200000e06f6 */
[C---:B------:R-:W-:Y:S02]  /*6020*/  HMMA.16816.F32 R32, R132.reuse, R138, R32 ;  /* 0x0000008a8420723c */ /* 0x040fe40000001820 */
[----:B------:R1:W-:Y:S01]  /*6030*/  LDGSTS.E.BYPASS.LTC128B.128 [R207+0x1100], [R160.64], !P5 ;  /* 0x01100000a0cf7fae */ /* 0x0003e2000e901d46 */
[----:B------:R-:W-:Y:S02]  /*6040*/  ISETP.GT.AND P0, PT, R208, R238, PT ;  /* 0x000000eed000720c */ /* 0x000fe40003f04270 */
[C---:B--2---:R-:W-:Y:S03]  /*6050*/  IADD3 R0, R111.reuse, 0x40, RZ ;  /* 0x000000406f007810 */ /* 0x044fe60007ffe0ff */
[----:B------:R1:W-:Y:S01]  /*6060*/  LDGSTS.E.BYPASS.LTC128B.128 [R207+0x4900], [R160.64+0x80], !P6 ;  /* 0x04900080a0cf7fae */ /* 0x0003e2000f101d46 */
[----:B------:R-:W-:Y:S05]  /*6070*/  @P4 IADD3 R0, R111, -0x40, RZ ;  /* 0xffffffc06f004810 */ /* 0x000fea0007ffe0ff */
[----:B------:R2:W-:Y:S02]  /*6080*/  LDGSTS.E.BYPASS.LTC128B.128 [R207+0x2100], [R144.64], !P5 ;  /* 0x0210000090cf7fae */ /* 0x0005e4000e901d46 */
[----:B------:R-:W-:Y:S04]  /*6090*/  @P0 LOP3.LUT R209, R209, 0x4, RZ, 0xfc, !PT ;  /* 0x00000004d1d10812 */ /* 0x000fe800078efcff */
[----:B------:R2:W-:Y:S01]  /*60a0*/  LDGSTS.E.BYPASS.LTC128B.128 [R207+0x5900], [R144.64+0x80], !P6 ;  /* 0x0590008090cf7fae */ /* 0x0005e2000f101d46 */
[C---:B---3--:R-:W-:Y:S05]  /*60b0*/  HMMA.16816.F32 R36, R132.reuse, R140, R36 ;  /* 0x0000008c8424723c */ /* 0x048fea0000001824 */
[----:B------:R1:W-:Y:S03]  /*60c0*/  @!P2 LDGSTS.E.BYPASS.LTC128B.128 [R207+0x3100], [R162.64], !P5 ;  /* 0x03100000a2cfafae */ /* 0x0003e6000e901d46 */
[C---:B------:R-:W-:Y:S03]  /*60d0*/  HMMA.16816.F32 R40, R132.reuse, R142, R40 ;  /* 0x0000008e8428723c */ /* 0x040fe60000001828 */
[----:B------:R1:W-:Y:S06]  /*60e0*/  @!P2 LDGSTS.E.BYPASS.LTC128B.128 [R207+0x6900], [R162.64+0x80], !P6 ;  /* 0x06900080a2cfafae */ /* 0x0003ec000f101d46 */
[----:B------:R-:W-:Y:S01]  /*60f0*/  LDSM.16.M88.4 R164, [R0+0x1000] ;  /* 0x0010000000a4783b */ /* 0x000fe20000000200 */
[C---:B------:R-:W-:Y:S05]  /*6100*/  HMMA.16816.F32 R44, R132.reuse, R148, R44 ;  /* 0x00000094842c723c */ /* 0x040fea000000182c */
[----:B------:R-:W0:Y:S03]  /*6110*/  LDGDEPBAR ;  /* 0x00000000000079af */ /* 0x000e260000000000 */
[C---:B------:R-:W-:Y:S03]  /*6120*/  HMMA.16816.F32 R48, R132.reuse, R150, R48 ;  /* 0x000000968430723c */ /* 0x040fe60000001830 */
[----:B--2---:R-:W2:Y:S05]  /*6130*/  LDSM.16.M88.4 R144, [R0] ;  /* 0x000000000090783b */ /* 0x004eaa0000000200 */
[C---:B------:R-:W-:Y:S01]  /*6140*/  HMMA.16816.F32 R52, R132.reuse, R152, R52 ;  /* 0x000000988434723c */ /* 0x040fe20000001834 */
[----:B------:R-:W-:Y:S06]  /*6150*/  LDSM.16.M88.4 R168, [R0+0x1800] ;  /* 0x0018000000a8783b */ /* 0x000fec0000000200 */
[----:B-1----:R-:W1:Y:S01]  /*6160*/  LDSM.16.M88.4 R160, [R0+0x800] ;  /* 0x0008000000a0783b */ /* 0x002e620000000200 */
[----:B------:R-:W-:Y:S05]  /*6170*/  HMMA.16816.F32 R56, R132, R154, R56 ;  /* 0x0000009a8438723c */ /* 0x000fea0000001838 */
[----:B------:R-:W3:Y:S06]  /*6180*/  LDSM.16.M88.4 R136, [R0+0x2000] ;  /* 0x002000000088783b */ /* 0x000eec0000000200 */
[----:B------:R-:W5:Y:S06]  /*6190*/  LDSM.16.M88.4 R140, [R0+0x2800] ;  /* 0x00280000008c783b */ /* 0x000f6c0000000200 */
[----:B------:R-:W3:Y:S06]  /*61a0*/  LDSM.16.M88.4 R148, [R0+0x3000] ;  /* 0x003000000094783b */ /* 0x000eec0000000200 */
[----:B------:R-:W-:Y:S01]  /*61b0*/  LDSM.16.M88.4 R152, [R196+0x800] ;  /* 0x00080000c498783b */ /* 0x000fe20000000200 */
[C---:B--2---:R-:W-:Y:S05]  /*61c0*/  HMMA.16816.F32 R4, R156.reuse, R144, R4 ;  /* 0x000000909c04723c */ /* 0x044fea0000001804 */
[----:B------:R-:W-:Y:S03]  /*61d0*/  LDSM.16.M88.4 R180, [R111+0x6000] ;  /* 0x006000006fb4783b */ /* 0x000fe60000000200 */
[C---:B------:R-:W-:Y:S03]  /*61e0*/  HMMA.16816.F32 R8, R156.reuse, R146, R8 ;  /* 0x000000929c08723c */ /* 0x040fe60000001808 */
[----:B------:R-:W2:Y:S05]  /*61f0*/  LDSM.16.M88.4 R144, [R196] ;  /* 0x00000000c490783b */ /* 0x000eaa0000000200 */
[C---:B-1----:R-:W-:Y:S08]  /*6200*/  HMMA.16816.F32 R12, R156.reuse, R160, R12 ;  /* 0x000000a09c0c723c */ /* 0x042ff0000000180c */
        /* <DEDUP_REMOVED lines=8> */
[C---:B---3--:R-:W-:Y:S08]  /*6290*/  HMMA.16816.F32 R36, R156.reuse, R136, R36 ;  /* 0x000000889c24723c */ /* 0x048ff00000001824 */
[C---:B------:R-:W-:Y:S01]  /*62a0*/  HMMA.16816.F32 R40, R156.reuse, R138, R40 ;  /* 0x0000008a9c28723c */ /* 0x040fe20000001828 */
[----:B------:R-:W1:Y:S07]  /*62b0*/  LDSM.16.M88.4 R136, [R196+0x1000] ;  /* 0x00100000c488783b */ /* 0x000e6e0000000200 */
[C---:B-----5:R-:W-:Y:S08]  /*62c0*/  HMMA.16816.F32 R44, R156.reuse, R140, R44 ;  /* 0x0000008c9c2c723c */ /* 0x060ff0000000182c */
[C---:B------:R-:W-:Y:S01]  /*62d0*/  HMMA.16816.F32 R48, R156.reuse, R142, R48 ;  /* 0x0000008e9c30723c */ /* 0x040fe20000001830 */
[----:B------:R-:W3:Y:S07]  /*62e0*/  LDSM.16.M88.4 R140, [R196+0x1800] ;  /* 0x00180000c48c783b */ /* 0x000eee0000000200 */
[C---:B------:R-:W-:Y:S08]  /*62f0*/  HMMA.16816.F32 R52, R156.reuse, R148, R52 ;  /* 0x000000949c34723c */ /* 0x040ff00000001834 */
[----:B------:R-:W-:Y:S01]  /*6300*/  HMMA.16816.F32 R56, R156, R150, R56 ;  /* 0x000000969c38723c */ /* 0x000fe20000001838 */
[----:B------:R-:W5:Y:S07]  /*6310*/  LDSM.16.M88.4 R148, [R196+0x2000] ;  /* 0x00200000c494783b */ /* 0x000f6e0000000200 */
[C---:B--2---:R-:W-:Y:S08]  /*6320*/  HMMA.16816.F32 R4, R172.reuse, R144, R4 ;  /* 0x00000090ac04723c */ /* 0x044ff00000001804 */
[C---:B------:R-:W-:Y:S01]  /*6330*/  HMMA.16816.F32 R8, R172.reuse, R146, R8 ;  /* 0x00000092ac08723c */ /* 0x040fe20000001808 */
[----:B------:R-:W2:Y:S07]  /*6340*/  LDSM.16.M88.4 R144, [R196+0x2800] ;  /* 0x00280000c490783b */ /* 0x000eae0000000200 */
[C---:B------:R-:W-:Y:S08]  /*6350*/  HMMA.16816.F32 R12, R172.reuse, R152, R12 ;  /* 0x00000098ac0c723c */ /* 0x040ff0000000180c */
[C---:B------:R-:W-:Y:S01]  /*6360*/  HMMA.16816.F32 R16, R172.reuse, R154, R16 ;  /* 0x0000009aac10723c */ /* 0x040fe20000001810 */
[----:B------:R-:W-:Y:S07]  /*6370*/  LDSM.16.M88.4 R152, [R111+0x4800] ;  /* 0x004800006f98783b */ /* 0x000fee0000000200 */
[C---:B-1----:R-:W-:Y:S08]  /*6380*/  HMMA.16816.F32 R20, R172.reuse, R136, R20 ;  /* 0x00000088ac14723c */ /* 0x042ff00000001814 */
[C---:B------:R-:W-:Y:S01]  /*6390*/  HMMA.16816.F32 R24, R172.reuse, R138, R24 ;  /* 0x0000008aac18723c */ /* 0x040fe20000001818 */
[----:B------:R-:W1:Y:S07]  /*63a0*/  LDSM.16.M88.4 R136, [R111+0x3800] ;  /* 0x003800006f88783b */ /* 0x000e6e0000000200 */
[C---:B---3--:R-:W-:Y:S08]  /*63b0*/  HMMA.16816.F32 R28, R172.reuse, R140, R28 ;  /* 0x0000008cac1c723c */ /* 0x048ff0000000181c */
[C---:B------:R-:W-:Y:S01]  /*63c0*/  HMMA.16816.F32 R32, R172.reuse, R142, R32 ;  /* 0x0000008eac20723c */ /* 0x040fe20000001820 */
[----:B------:R-:W3:Y:S07]  /*63d0*/  LDSM.16.M88.4 R140, [R111+0x4000] ;  /* 0x004000006f8c783b */ /* 0x000eee0000000200 */
[C---:B-----5:R-:W-:Y:S08]  /*63e0*/  HMMA.16816.F32 R36, R172.reuse, R148, R36 ;  /* 0x00000094ac24723c */ /* 0x060ff00000001824 */
[C---:B------:R-:W-:Y:S01]  /*63f0*/  HMMA.16816.F32 R40, R172.reuse, R150, R40 ;  /* 0x00000096ac28723c */ /* 0x040fe20000001828 */
[----:B------:R-:W-:Y:S07]  /*6400*/  LDSM.16.M88.4 R148, [R201+0x3800] ;  /* 0x00380000c994783b */ /* 0x000fee0000000200 */
[C---:B--2---:R-:W-:Y:S08]  /*6410*/  HMMA.16816.F32 R44, R172.reuse, R144, R44 ;  /* 0x00000090ac2c723c */ /* 0x044ff0000000182c */
[C---:B------:R-:W-:Y:S01]  /*6420*/  HMMA.16816.F32 R48, R172.reuse, R146, R48 ;  /* 0x00000092ac30723c */ /* 0x040fe20000001830 */
[----:B------:R-:W2:Y:S07]  /*6430*/  LDSM.16.M88.4 R144, [R111+0x6800] ;  /* 0x006800006f90783b */ /* 0x000eae0000000200 */
[C---:B------:R-:W-:Y:S08]  /*6440*/  HMMA.16816.F32 R52, R172.reuse, R160, R52 ;  /* 0x000000a0ac34723c */ /* 0x040ff00000001834 */
[----:B------:R-:W-:Y:S01]  /*6450*/  HMMA.16816.F32 R56, R172, R162, R56 ;  /* 0x000000a2ac38723c */ /* 0x000fe20000001838 */
[----:B------:R-:W-:Y:S07]  /*6460*/  LDSM.16.M88.4 R160, [R201+0x6800] ;  /* 0x00680000c9a0783b */ /* 0x000fee0000000200 */
[C---:B-1----:R-:W-:Y:S08]  /*6470*/  HMMA.16816.F32 R4, R176.reuse, R136, R4 ;  /* 0x00000088b004723c */ /* 0x042ff00000001804 */
[C---:B------:R-:W-:Y:S01]  /*6480*/  HMMA.16816.F32 R8, R176.reuse, R138, R8 ;  /* 0x0000008ab008723c */ /* 0x040fe20000001808 */
[----:B------:R-:W1:Y:S07]  /*6490*/  LDSM.16.M88.4 R136, [R201+0x4000] ;  /* 0x00400000c988783b */ /* 0x000e6e0000000200 */
[C---:B---3--:R-:W-:Y:S08]  /*64a0*/  HMMA.16816.F32 R12, R176.reuse, R140, R12 ;  /* 0x0000008cb00c723c */ /* 0x048ff0000000180c */
[C---:B------:R-:W-:Y:S01]  /*64b0*/  HMMA.16816.F32 R16, R176.reuse, R142, R16 ;  /* 0x0000008eb010723c */ /* 0x040fe20000001810 */
[----:B------:R-:W3:Y:S07]  /*64c0*/  LDSM.16.M88.4 R140, [R201+0x4800] ;  /* 0x00480000c98c783b */ /* 0x000eee0000000200 */
[C---:B------:R-:W-:Y:S08]  /*64d0*/  HMMA.16816.F32 R20, R176.reuse, R152, R20 ;  /* 0x00000098b014723c */ /* 0x040ff00000001814 */
[C---:B------:R-:W-:Y:S01]  /*64e0*/  HMMA.16816.F32 R24, R176.reuse, R154, R24 ;  /* 0x0000009ab018723c */ /* 0x040fe20000001818 */
[----:B------:R-:W5:Y:S07]  /*64f0*/  LDSM.16.M88.4 R152, [R201+0x5000] ;  /* 0x00500000c998783b */ /* 0x000f6e0000000200 */
        /* <DEDUP_REMOVED lines=9> */
[C---:B--2---:R-:W-:Y:S08]  /*6590*/  HMMA.16816.F32 R52, R176.reuse, R144, R52 ;  /* 0x00000090b034723c */ /* 0x044ff00000001834 */
[----:B------:R-:W-:Y:S01]  /*65a0*/  HMMA.16816.F32 R56, R176, R146, R56 ;  /* 0x00000092b038723c */ /* 0x000fe20000001838 */
[----:B------:R-:W2:Y:S07]  /*65b0*/  LDSM.16.M88.4 R144, [R201+0x5800] ;  /* 0x00580000c990783b */ /* 0x000eae0000000200 */
[C---:B------:R-:W-:Y:S08]  /*65c0*/  HMMA.16816.F32 R4, R184.reuse, R148, R4 ;  /* 0x00000094b804723c */ /* 0x040ff00000001804 */
        /* <DEDUP_REMOVED lines=34> */
[----:B------:R-:W3:Y:S01]  /*67f0*/  LDSM.16.M88.4 R180, [R196+0x6800] ;  /* 0x00680000c4b4783b */ /* 0x000ee20000000200 */
[----:B------:R-:W-:Y:S05]  /*6800*/  DEPBAR.LE SB0, 0x0 ;  /* 0x000080000000791a */ /* 0x000fea0000000000 */
[----:B------:R-:W-:Y:S01]  /*6810*/  BAR.SYNC.DEFER_BLOCKING 0x0 ;  /* 0x0000000000007b1d */ /* 0x000fe20000010000 */
[C---:B--2---:R-:W-:Y:S08]  /*6820*/  HMMA.16816.F32 R44, R188.reuse, R144, R44 ;  /* 0x00000090bc2c723c */ /* 0x044ff0000000182c */
[C---:B------:R-:W-:Y:S08]  /*6830*/  HMMA.16816.F32 R48, R188.reuse, R146, R48 ;  /* 0x00000092bc30723c */ /* 0x040ff00000001830 */
[C---:B-----5:R-:W-:Y:S08]  /*6840*/  HMMA.16816.F32 R52, R188.reuse, R148, R52 ;  /* 0x00000094bc34723c */ /* 0x060ff00000001834 */
[----:B------:R-:W-:Y:S08]  /*6850*/  HMMA.16816.F32 R56, R188, R150, R56 ;  /* 0x00000096bc38723c */ /* 0x000ff00000001838 */
[C---:B-1----:R-:W-:Y:S08]  /*6860*/  HMMA.16816.F32 R4, R192.reuse, R136, R4 ;  /* 0x00000088c004723c */ /* 0x042ff00000001804 */
        /* <DEDUP_REMOVED lines=13> */
[----:B------:R-:W-:Y:S07]  /*6940*/  @!UPT UIADD3 URZ, URZ, URZ, URZ ;  /* 0x0000003f3f3ff290 */ /* 0x000fee000fffe03f */
[----:B------:R-:W-:-:S11]  /*6950*/  @!P0 BRA `(.L_x_143) ;  /* 0x0000037000008947 */ /* 0x000fd60003800000 */
[----:B----4-:R-:W-:Y:S02]  /*6960*/  IADD3 R2, R208, -0x1, RZ ;  /* 0xffffffffd0027810 */ /* 0x010fe40007ffe0ff */
[----:B------:R-:W-:Y:S02]  /*6970*/  IADD3 R0, -R230, 0x70, RZ ;  /* 0x00000070e6007810 */ /* 0x000fe40007ffe1ff */
[----:B------:R-:W-:Y:S01]  /*6980*/  SHF.R.S32.HI R3, RZ, 0x1f, R2 ;  /* 0x0000001fff037819 */ /* 0x000fe20000011402 */
[----:B------:R-:W-:Y:S01]  /*6990*/  IMAD.WIDE.U32 R136, R2, c[0x0][0x1e0], RZ ;  /* 0x0000780002887a25 */ /* 0x000fe200078e00ff */
[C---:B------:R-:W-:Y:S02]  /*69a0*/  ISETP.GE.AND P2, PT, R0.reuse, 0x21, PT ;  /* 0x000000210000780c */ /* 0x040fe40003f46270 */
[C---:B------:R-:W-:Y:S01]  /*69b0*/  ISETP.GE.AND P1, PT, R0.reuse, 0x41, PT ;  /* 0x000000410000780c */ /* 0x040fe20003f26270 */
[----:B------:R-:W-:Y:S01]  /*69c0*/  IMAD R3, R3, c[0x0][0x1e0], RZ ;  /* 0x0000780003037a24 */ /* 0x000fe200078e02ff */
[----:B------:R-:W-:Y:S02]  /*69d0*/  ISETP.GE.AND P3, PT, R0, 0x1, PT ;  /* 0x000000010000780c */ /* 0x000fe40003f66270 */
[----:B------:R-:W-:Y:S01]  /*69e0*/  P2R R144, PR, RZ, 0x10 ;  /* 0x00000010ff907803 */ /* 0x000fe20000000000 */
[----:B------:R-:W-:Y:S04]  /*69f0*/  IMAD R2, R2, c[0x0][0x1e4], R3 ;  /* 0x0000790002027a24 */ /* 0x000fe800078e0203 */
[----:B------:R-:W-:Y:S02]  /*6a00*/  IMAD.IADD R137, R137, 0x1, R2 ;  /* 0x0000000189897824 */ /* 0x000fe400078e0202 */
[----:B------:R-:W-:Y:S04]  /*6a10*/  IMAD.WIDE.U32 R2, R136, 0x70, RZ ;  /* 0x0000007088027825 */ /* 0x000fe800078e00ff */
[----:B------:R-:W-:Y:S02]  /*6a20*/  IMAD R136, R137, 0x70, RZ ;  /* 0x0000007089887824 */ /* 0x000fe400078e02ff */
[----:B------:R-:W-:Y:S02]  /*6a30*/  @P2 IMAD.MOV.U32 R137, RZ, RZ, c[0x0][0x1e0] ;  /* 0x00007800ff892624 */ /* 0x000fe400078e00ff */
[----:B------:R-:W-:Y:S02]  /*6a40*/  @P2 IMAD.MOV.U32 R138, RZ, RZ, c[0x0][0x1e4] ;  /* 0x00007900ff8a2624 */ /* 0x000fe400078e00ff */
[----:B------:R-:W-:Y:S01]  /*6a50*/  IMAD.IADD R3, R3, 0x1, R136 ;  /* 0x0000000103037824 */ /* 0x000fe200078e0288 */
[CC--:B------:R-:W-:Y:S01]  /*6a60*/  @P2 LEA R139, P0, R137.reuse, R2.reuse, 0x5 ;  /* 0x00000002898b2211 */ /* 0x0c0fe200078028ff */
[----:B------:R-:W-:Y:S03]  /*6a70*/  @P1 IMAD.MOV.U32 R136, RZ, RZ, c[0x0][0x1e0] ;  /* 0x00007800ff881624 */ /* 0x000fe600078e00ff */
[-C--:B------:R-:W-:Y:S01]  /*6a80*/  @P2 LEA.HI.X R140, R137, R3.reuse, R138, 0x5, P0 ;  /* 0x00000003898c2211 */ /* 0x080fe200000f2c8a */
[----:B------:R-:W-:Y:S01]  /*6a90*/  @P1 IMAD.MOV.U32 R137, RZ, RZ, c[0x0][0x1e4] ;  /* 0x00007900ff891624 */ /* 0x000fe200078e00ff */
[CC--:B------:R-:W-:Y:S04]  /*6aa0*/  @P1 LEA R142, P0, R136.reuse, R2.reuse, 0x6 ;  /* 0x00000002888e1211 */ /* 0x0c0fe800078030ff */
[----:B------:R-:W-:Y:S02]  /*6ab0*/  @P1 LEA.HI.X R143, R136, R3, R137, 0x6, P0 ;  /* 0x00000003888f1211 */ /* 0x000fe400000f3489 */
[----:B------:R-:W-:Y:S05]  /*6ac0*/  @P3 IADD3 R137, P0, R212, R2, RZ ;  /* 0x00000002d4893210 */ /* 0x000fea0007f1e0ff */
[--C-:B------:R-:W-:Y:S01]  /*6ad0*/  @P3 IMAD.X R138, R3, 0x1, R211.reuse, P0 ;  /* 0x00000001038a3824 */ /* 0x100fe200000e06d3 */
[C---:B------:R-:W-:Y:S04]  /*6ae0*/  @P3 LEA R136, P0, R137.reuse, c[0x0][0x1c8], 0x1 ;  /* 0x0000720089883a11 */ /* 0x040fe800078008ff */
[----:B------:R-:W-:Y:S02]  /*6af0*/  @P3 LEA.HI.X R137, R137, c[0x0][0x1cc], R138, 0x1, P0 ;  /* 0x0000730089893a11 */ /* 0x000fe400000f0c8a */
[-C--:B------:R-:W-:Y:S03]  /*6b00*/  @P2 IADD3 R138, P0, R139, R212.reuse, RZ ;  /* 0x000000d48b8a2210 */ /* 0x080fe60007f1e0ff */
[----:B------:R-:W-:Y:S01]  /*6b10*/  @!PT LDS RZ, [RZ] ;  /* 0x00000000fffff984 */ /* 0x000fe20000000800 */
[----:B------:R-:W-:Y:S01]  /*6b20*/  @!PT LDS RZ, [RZ] ;  /* 0x00000000fffff984 */ /* 0x000fe20000000800 */
[----:B------:R-:W-:Y:S01]  /*6b30*/  @!PT LDS RZ, [RZ] ;  /* 0x00000000fffff984 */ /* 0x000fe20000000800 */
[----:B------:R1:W-:Y:S02]  /*6b40*/  @P3 LDGSTS.E.BYPASS.LTC128B.128 [R207+0x8100], [R136.64], !P5 ;  /* 0x0810000088cf3fae */ /* 0x0003e4000e901d46 */
[--C-:B------:R-:W-:Y:S01]  /*6b50*/  @P2 IMAD.X R141, R140, 0x1, R211.reuse, P0 ;  /* 0x000000018c8d2824 */ /* 0x100fe200000e06d3 */
[----:B------:R-:W-:Y:S02]  /*6b60*/  @P1 IADD3 R139, P0, R142, R212, RZ ;  /* 0x000000d48e8b1210 */ /* 0x000fe40007f1e0ff */
[----:B------:R1:W-:Y:S03]  /*6b70*/  @P3 LDGSTS.E.BYPASS.LTC128B.128 [R207+0xb900], [R136.64+0x80], !P6 ;  /* 0x0b90008088cf3fae */ /* 0x0003e6000f101d46 */
[----:B------:R-:W-:Y:S01]  /*6b80*/  @P1 IMAD.X R142, R143, 0x1, R211, P0 ;  /* 0x000000018f8e1824 */ /* 0x000fe200000e06d3 */
[C---:B------:R-:W-:Y:S04]  /*6b90*/  @P2 LEA R140, P0, R138.reuse, c[0x0][0x1c8], 0x1 ;  /* 0x000072008a8c2a11 */ /* 0x040fe800078008ff */
[----:B------:R-:W-:Y:S02]  /*6ba0*/  @P2 LEA.HI.X R141, R138, c[0x0][0x1cc], R141, 0x1, P0 ;  /* 0x000073008a8d2a11 */ /* 0x000fe400000f0c8d */
[C---:B------:R-:W-:Y:S03]  /*6bb0*/  @P1 LEA R138, P0, R139.reuse, c[0x0][0x1c8], 0x1 ;  /* 0x000072008b8a1a11 */ /* 0x040fe600078008ff */
[----:B------:R1:W-:Y:S01]  /*6bc0*/  @P2 LDGSTS.E.BYPASS.LTC128B.128 [R207+0x9100], [R140.64], !P5 ;  /* 0x091000008ccf2fae */ /* 0x0003e2000e901d46 */
[----:B------:R-:W-:Y:S02]  /*6bd0*/  @P1 LEA.HI.X R139, R139, c[0x0][0x1cc], R142, 0x1, P0 ;  /* 0x000073008b8b1a11 */ /* 0x000fe400000f0c8e */
[----:B------:R-:W-:Y:S02]  /*6be0*/  ISETP.GE.AND P0, PT, R0, 0x61, PT ;  /* 0x000000610000780c */ /* 0x000fe40003f06270 */
[----:B------:R1:W-:Y:S05]  /*6bf0*/  @P2 LDGSTS.E.BYPASS.LTC128B.128 [R207+0xc900], [R140.64+0x80], !P6 ;  /* 0x0c9000808ccf2fae */ /* 0x0003ea000f101d46 */
[----:B------:R1:W-:Y:S05]  /*6c00*/  @P1 LDGSTS.E.BYPASS.LTC128B.128 [R207+0xa100], [R138.64], !P5 ;  /* 0x0a1000008acf1fae */ /* 0x0003ea000e901d46 */
[----:B------:R1:W-:Y:S01]  /*6c10*/  @P1 LDGSTS.E.BYPASS.LTC128B.128 [R207+0xd900], [R138.64+0x80], !P6 ;  /* 0x0d9000808acf1fae */ /* 0x0003e2000f101d46 */
[----:B------:R-:W-:Y:S02]  /*6c20*/  @P0 IMAD.MOV.U32 R142, RZ, RZ, c[0x0][0x1e0] ;  /* 0x00007800ff8e0624 */ /* 0x000fe400078e00ff */
[----:B------:R-:W-:Y:S02]  /*6c30*/  @P0 IMAD.MOV.U32 R0, RZ, RZ, c[0x0][0x1e4] ;  /* 0x00007900ff000624 */ /* 0x000fe400078e00ff */
[----:B------:R-:W-:Y:S04]  /*6c40*/  @P0 IMAD.WIDE.U32 R2, R142, 0x60, R2 ;  /* 0x000000608e020825 */ /* 0x000fe800078e0002 */
[----:B------:R-:W-:Y:S01]  /*6c50*/  @P0 IMAD R142, R0, 0x60, RZ ;  /* 0x00000060008e0824 */ /* 0x000fe200078e02ff */
[----:B------:R-:W-:Y:S04]  /*6c60*/  @P0 IADD3 R0, P4, R212, R2, RZ ;  /* 0x00000002d4000210 */ /* 0x000fe80007f9e0ff */
[----:B------:R-:W-:Y:S02]  /*6c70*/  @P0 LEA R2, P3, R0, c[0x0][0x1c8], 0x1 ;  /* 0x0000720000020a11 */ /* 0x000fe400078608ff */
[----:B------:R-:W-:Y:S02]  /*6c80*/  @P0 IADD3.X R3, R211, R142, R3, P4, !PT ;  /* 0x0000008ed3030210 */ /* 0x000fe400027fe403 */
[----:B------:R-:W-:Y:S02]  /*6c90*/  ISETP.NE.AND P4, PT, R144, RZ, PT ;  /* 0x000000ff9000720c */ /* 0x000fe40003f85270 */
[----:B------:R-:W-:Y:S05]  /*6ca0*/  @P0 LEA.HI.X R3, R0, c[0x0][0x1cc], R3, 0x1, P3 ;  /* 0x0000730000030a11 */ /* 0x000fea00018f0c03 */
[----:B------:R1:W-:Y:S05]  /*6cb0*/  @P0 LDGSTS.E.BYPASS.LTC128B.128 [R207+0xb100], [R2.64], !P5 ;  /* 0x0b10000002cf0fae */ /* 0x0003ea000e901d46 */
[----:B------:R1:W-:Y:S02]  /*6cc0*/  @P0 LDGSTS.E.BYPASS.LTC128B.128 [R207+0xe900], [R2.64+0x80], !P6 ;  /* 0x0e90008002cf0fae */ /* 0x0003e4000f101d46 */
.L_x_143:
[----:B----4-:R-:W-:Y:S05]  /*6cd0*/  BSYNC B0 ;  /* 0x0000000000007941 */ /* 0x010fea0003800000 */
.L_x_142:
[----:B------:R-:W-:Y:S01]  /*6ce0*/  FMNMX.FTZ R0, R4, R110, !PT ;  /* 0x0000006e04007209 */ /* 0x000fe20007810000 */
[----:B-1----:R-:W-:Y:S01]  /*6cf0*/  LDSM.16.MT88.4 R140, [R199] ;  /* 0x00000000c78c783b */ /* 0x002fe20000004200 */
[----:B------:R-:W-:Y:S02]  /*6d00*/  FMNMX.FTZ R2, R6, R109, !PT ;  /* 0x0000006d06027209 */ /* 0x000fe40007810000 */
[----:B------:R-:W-:Y:S02]  /*6d10*/  FMNMX.FTZ R0, R5, R0, !PT ;  /* 0x0000000005007209 */ /* 0x000fe40007810000 */
[----:B------:R-:W-:Y:S02]  /*6d20*/  FMNMX.FTZ R2, R7, R2, !PT ;  /* 0x0000000207027209 */ /* 0x000fe40007810000 */
[----:B------:R-:W-:Y:S01]  /*6d30*/  FMNMX.FTZ R0, R8, R0, !PT ;  /* 0x0000000008007209 */ /* 0x000fe20007810000 */
[----:B------:R-:W-:Y:S01]  /*6d40*/  LDSM.16.MT88.4 R144, [R198] ;  /* 0x00000000c690783b */ /* 0x000fe20000004200 */
[----:B------:R-:W-:Y:S02]  /*6d50*/  FMNMX.FTZ R2, R10, R2, !PT ;  /* 0x000000020a027209 */ /* 0x000fe40007810000 */
[----:B------:R-:W-:Y:S02]  /*6d60*/  FMNMX.FTZ R0, R9, R0, !PT ;  /* 0x0000000009007209 */ /* 0x000fe40007810000 */
[----:B------:R-:W-:Y:S02]  /*6d70*/  FMNMX.FTZ R2, R11, R2, !PT ;  /* 0x000000020b027209 */ /* 0x000fe40007810000 */
[----:B------:R-:W-:Y:S01]  /*6d80*/  FMNMX.FTZ R0, R12, R0, !PT ;  /* 0x000000000c007209 */ /* 0x000fe20007810000 */
[----:B------:R-:W0:Y:S01]  /*6d90*/  LDGDEPBAR ;  /* 0x00000000000079af */ /* 0x000e220000000000 */
        /* <DEDUP_REMOVED lines=42> */
[----:B------:R-:W-:Y:S02]  /*7040*/  LOP3.LUT P0, RZ, R209, 0x4, RZ, 0xc0, !PT ;  /* 0x00000004d1ff7812 */ /* 0x000fe4000780c0ff */
[----:B------:R-:W-:Y:S02]  /*7050*/  FMNMX.FTZ R3, R56, R0, !PT ;  /* 0x0000000038037209 */ /* 0x000fe40007810000 */
[----:B------:R-:W-:Y:S02]  /*7060*/  FMNMX.FTZ R0, R55, R2, !PT ;  /* 0x0000000237007209 */ /* 0x000fe40007810000 */
[----:B------:R-:W-:Y:S02]  /*7070*/  FMNMX.FTZ R3, R57, R3, !PT ;  /* 0x0000000339037209 */ /* 0x000fe40007810000 */
[----:B------:R-:W-:Y:S02]  /*7080*/  FMNMX.FTZ R0, R58, R0, !PT ;  /* 0x000000003a007209 */ /* 0x000fe40007810000 */
[----:B------:R-:W-:Y:S01]  /*7090*/  IADD3 R208, R208, -0x1, RZ ;  /* 0xffffffffd0d07810 */ /* 0x000fe20007ffe0ff */
[----:B------:R-:W-:Y:S01]  /*70a0*/  SHFL.BFLY PT, R110, R3, 0x2, 0x1f ;  /* 0x0c401f00036e7f89 */ /* 0x000fe200000e0000 */
[----:B------:R-:W-:Y:S07]  /*70b0*/  FMNMX.FTZ R0, R59, R0, !PT ;  /* 0x000000003b007209 */ /* 0x000fee0007810000 */
[----:B------:R-:W1:Y:S02]  /*70c0*/  SHFL.BFLY PT, R2, R0, 0x2, 0x1f ;  /* 0x0c401f0000027f89 */ /* 0x000e6400000e0000 */
[----:B-1----:R-:W-:Y:S02]  /*70d0*/  FMNMX.FTZ R0, R0, R2, !PT ;  /* 0x0000000200007209 */ /* 0x002fe40007810000 */
[----:B------:R-:W-:Y:S04]  /*70e0*/  FMNMX.FTZ R110, R3, R110, !PT ;  /* 0x0000006e036e7209 */ /* 0x000fe80007810000 */
[----:B------:R-:W1:Y:S08]  /*70f0*/  SHFL.BFLY PT, R3, R0, 0x1, 0x1f ;  /* 0x0c201f0000037f89 */ /* 0x000e7000000e0000 */
[----:B------:R-:W2:Y:S01]  /*7100*/  SHFL.BFLY PT, R136, R110, 0x1, 0x1f ;  /* 0x0c201f006e887f89 */ /* 0x000ea200000e0000 */
[----:B-1----:R-:W-:Y:S02]  /*7110*/  FMNMX.FTZ R3, R0, R3, !PT ;  /* 0x0000000300037209 */ /* 0x002fe40007810000 */
[----:B--2---:R-:W-:Y:S05]  /*7120*/  FMNMX.FTZ R110, R110, R136, !PT ;  /* 0x000000886e6e7209 */ /* 0x004fea0007810000 */
[----:B------:R-:W1:Y:S01]  /*7130*/  LDSM.16.MT88.4 R136, [R197] ;  /* 0x00000000c588783b */ /* 0x000e620000004200 */
[----:B------:R-:W-:Y:S02]  /*7140*/  FADD.FTZ R2, -R110, R108 ;  /* 0x0000006c6e027221 */ /* 0x000fe40000010100 */
[----:B------:R-:W-:Y:S02]  /*7150*/  FMUL.FTZ R108, R3, c[0x0][0x2d0] ;  /* 0x0000b400036c7a20 */ /* 0x000fe40000410000 */
[----:B------:R-:W-:Y:S02]  /*7160*/  FMUL.FTZ R0, R2, c[0x0][0x2d0] ;  /* 0x0000b40002007a20 */ /* 0x000fe40000410000 */
[--C-:B------:R-:W-:Y:S02]  /*7170*/  FFMA.FTZ R6, R6, c[0x0][0x2d0], -R108.reuse ;  /* 0x0000b40006067a23 */ /* 0x100fe4000001086c */
[----:B------:R2:W3:Y:S01]  /*7180*/  MUFU.EX2 R2, R0 ;  /* 0x0000000000027308 */ /* 0x0004e20000000800 */
        /* <DEDUP_REMOVED lines=14> */
[----:B--2---:R-:W-:Y:S02]  /*7270*/  FADD.FTZ R0, -R3, R109 ;  /* 0x0000006d03007221 */ /* 0x004fe40000010100 */
[----:B------:R-:W-:Y:S02]  /*7280*/  FMUL.FTZ R109, R110, c[0x0][0x2d0] ;  /* 0x0000b4006e6d7a20 */ /* 0x000fe40000410000 */
[----:B------:R-:W-:Y:S01]  /*7290*/  FMUL.FTZ R0, R0, c[0x0][0x2d0] ;  /* 0x0000b40000007a20 */ /* 0x000fe20000410000 */
[----:B------:R-:W-:Y:S01]  /*72a0*/  MUFU.EX2 R183, R14 ;  /* 0x0000000e00b77308 */ /* 0x000fe20000000800 */
[--C-:B------:R-:W-:Y:S02]  /*72b0*/  FFMA.FTZ R4, R4, c[0x0][0x2d0], -R109.reuse ;  /* 0x0000b40004047a23 */ /* 0x100fe4000001086d */
[--C-:B------:R-:W-:Y:S02]  /*72c0*/  FFMA.FTZ R5, R5, c[0x0][0x2d0], -R109.reuse ;  /* 0x0000b40005057a23 */ /* 0x100fe4000001086d */
[C---:B---3--:R-:W-:Y:S02]  /*72d0*/  FMUL.FTZ R60, R2.reuse, R60 ;  /* 0x0000003c023c7220 */ /* 0x048fe40000410000 */
[C---:B------:R-:W-:Y:S02]  /*72e0*/  FMUL.FTZ R61, R2.reuse, R61 ;  /* 0x0000003d023d7220 */ /* 0x040fe40000410000 */
[C---:B------:R-:W-:Y:S01]  /*72f0*/  FMUL.FTZ R64, R2.reuse, R64 ;  /* 0x0000004002407220 */ /* 0x040fe20000410000 */
[----:B------:R2:W-:Y:S01]  /*7300*/  MUFU.EX2 R225, R4 ;  /* 0x0000000400e17308 */ /* 0x0005e20000000800 */
[C---:B------:R-:W-:Y:S02]  /*7310*/  FMUL.FTZ R65, R2.reuse, R65 ;  /* 0x0000004102417220 */ /* 0x040fe40000410000 */
[C---:B------:R-:W-:Y:S02]  /*7320*/  FMUL.FTZ R68, R2.reuse, R68 ;  /* 0x0000004402447220 */ /* 0x040fe40000410000 */
[C---:B------:R-:W-:Y:S02]  /*7330*/  FMUL.FTZ R69, R2.reuse, R69 ;  /* 0x0000004502457220 */ /* 0x040fe40000410000 */
[C---:B------:R-:W-:Y:S02]  /*7340*/  FMUL.FTZ R72, R2.reuse, R72 ;  /* 0x0000004802487220 */ /* 0x040fe40000410000 */
[C---:B------:R-:W-:Y:S01]  /*7350*/  FMUL.FTZ R73, R2.reuse, R73 ;  /* 0x0000004902497220 */ /* 0x040fe20000410000 */
[----:B------:R-:W3:Y:S01]  /*7360*/  MUFU.EX2 R0, R0 ;  /* 0x0000000000007308 */ /* 0x000ee20000000800 */
[C---:B------:R-:W-:Y:S02]  /*7370*/  FMUL.FTZ R76, R2.reuse, R76 ;  /* 0x0000004c024c7220 */ /* 0x040fe40000410000 */
[----:B------:R-:W-:Y:S02]  /*7380*/  FMUL.FTZ R77, R2, R77 ;  /* 0x0000004d024d7220 */ /* 0x000fe40000410000 */
[--C-:B------:R-:W-:Y:S02]  /*7390*/  FFMA.FTZ R12, R12, c[0x0][0x2d0], -R109.reuse ;  /* 0x0000b4000c0c7a23 */ /* 0x100fe4000001086d */
[--C-:B------:R-:W-:Y:S02]  /*73a0*/  FFMA.FTZ R13, R13, c[0x0][0x2d0], -R109.reuse ;  /* 0x0000b4000d0d7a23 */ /* 0x100fe4000001086d */
[C---:B------:R-:W-:Y:S01]  /*73b0*/  FMUL.FTZ R80, R2.reuse, R80 ;  /* 0x0000005002507220 */ /* 0x040fe20000410000 */
[----:B------:R4:W-:Y:S01]  /*73c0*/  MUFU.EX2 R224, R5 ;  /* 0x0000000500e07308 */ /* 0x0009e20000000800 */
[C---:B------:R-:W-:Y:S02]  /*73d0*/  FMUL.FTZ R81, R2.reuse, R81 ;  /* 0x0000005102517220 */ /* 0x040fe40000410000 */
[----:B------:R-:W-:Y:S02]  /*73e0*/  FMUL.FTZ R84, R2, R84 ;  /* 0x0000005402547220 */ /* 0x000fe40000410000 */
[--C-:B--2---:R-:W-:Y:S02]  /*73f0*/  FFMA.FTZ R4, R8, c[0x0][0x2d0], -R109.reuse ;  /* 0x0000b40008047a23 */ /* 0x104fe4000001086d */
[C---:B------:R-:W-:Y:S02]  /*7400*/  FMUL.FTZ R8, R2.reuse, R116 ;  /* 0x0000007402087220 */ /* 0x040fe40000410000 */
[C---:B------:R-:W-:Y:S01]  /*7410*/  FMUL.FTZ R85, R2.reuse, R85 ;  /* 0x0000005502557220 */ /* 0x040fe20000410000 */
[----:B------:R2:W-:Y:S01]  /*7420*/  MUFU.EX2 R223, R4 ;  /* 0x0000000400df7308 */ /* 0x0005e20000000800 */
[C---:B------:R-:W-:Y:S02]  /*7430*/  FMUL.FTZ R88, R2.reuse, R88 ;  /* 0x0000005802587220 */ /* 0x040fe40000410000 */
[----:B------:R-:W-:Y:S02]  /*7440*/  FMUL.FTZ R89, R2, R89 ;  /* 0x0000005902597220 */ /* 0x000fe40000410000 */
[C---:B---3--:R-:W-:Y:S02]  /*7450*/  FMUL.FTZ R6, R0.reuse, R114 ;  /* 0x0000007200067220 */ /* 0x048fe40000410000 */
[C---:B------:R-:W-:Y:S02]  /*7460*/  FMUL.FTZ R7, R0.reuse, R115 ;  /* 0x0000007300077220 */ /* 0x040fe40000410000 */
[C---:B------:R-:W-:Y:S01]  /*7470*/  FMUL.FTZ R62, R0.reuse, R62 ;  /* 0x0000003e003e7220 */ /* 0x040fe20000410000 */
[----:B------:R3:W-:Y:S01]  /*7480*/  MUFU.EX2 R217, R12 ;  /* 0x0000000c00d97308 */ /* 0x0007e20000000800 */
[C---:B------:R-:W-:Y:S02]  /*7490*/  FMUL.FTZ R63, R0.reuse, R63 ;  /* 0x0000003f003f7220 */ /* 0x040fe40000410000 */
[----:B------:R-:W-:Y:S02]  /*74a0*/  FMUL.FTZ R66, R0, R66 ;  /* 0x0000004200427220 */ /* 0x000fe40000410000 */
[----:B----4-:R-:W-:Y:S01]  /*74b0*/  FMUL.FTZ R5, R2, R113 ;  /* 0x0000007102057220 */ /* 0x010fe20000410000 */
[----:B------:R-:W-:Y:S01]  /*74c0*/  F2FP.PACK_AB R113, R220, R221 ;  /* 0x000000dddc71723e */ /* 0x000fe200000000ff */
[C---:B------:R-:W-:Y:S02]  /*74d0*/  FMUL.FTZ R67, R0.reuse, R67 ;  /* 0x0000004300437220 */ /* 0x040fe40000410000 */
[C---:B------:R-:W-:Y:S01]  /*74e0*/  FMUL.FTZ R70, R0.reuse, R70 ;  /* 0x0000004600467220 */ /* 0x040fe20000410000 */
[----:B------:R4:W-:Y:S01]  /*74f0*/  MUFU.EX2 R216, R13 ;  /* 0x0000000d00d87308 */ /* 0x0009e20000000800 */
[C---:B------:R-:W-:Y:S02]  /*7500*/  FMUL.FTZ R71, R0.reuse, R71 ;  /* 0x0000004700477220 */ /* 0x040fe40000410000 */
[----:B------:R-:W-:Y:S02]  /*7510*/  FMUL.FTZ R74, R0, R74 ;  /* 0x0000004a004a7220 */ /* 0x000fe40000410000 */
[--C-:B--2---:R-:W-:Y:S02]  /*7520*/  FFMA.FTZ R4, R9, c[0x0][0x2d0], -R109.reuse ;  /* 0x0000b40009047a23 */ /* 0x104fe4000001086d */
[----:B------:R-:W-:Y:S02]  /*7530*/  FMUL.FTZ R9, R2, R117 ;  /* 0x0000007502097220 */ /* 0x000fe40000410000 */
        /* <DEDUP_REMOVED lines=10> */
[----:B------:R-:W-:Y:S02]  /*75e0*/  FMUL.FTZ R91, R0, R91 ;  /* 0x0000005b005b7220 */ /* 0x000fe40000410000 */
[C---:B---3--:R-:W-:Y:S02]  /*75f0*/  FMUL.FTZ R12, R2.reuse, R120 ;  /* 0x00000078020c7220 */ /* 0x048fe40000410000 */
[----:B----4-:R-:W-:Y:S01]  /*7600*/  FMUL.FTZ R13, R2, R121 ;  /* 0x00000079020d7220 */ /* 0x010fe20000410000 */
[----:B------:R-:W-:Y:S01]  /*7610*/  MUFU.EX2 R171, R18 ;  /* 0x0000001200ab7308 */ /* 0x000fe20000000800 */
[----:B------:R-:W-:Y:S02]  /*7620*/  FMUL.FTZ R14, R0, R122 ;  /* 0x0000007a000e7220 */ /* 0x000fe40000410000 */
[--C-:B------:R-:W-:Y:S01]  /*7630*/  FFMA.FTZ R16, R16, c[0x0][0x2d0], -R109.reuse ;  /* 0x0000b40010107a23 */ /* 0x100fe2000001086d */
[----:B--2---:R-:W-:Y:S01]  /*7640*/  F2FP.PACK_AB R114, R222, R223 ;  /* 0x000000dfde72723e */ /* 0x004fe200000000ff */
[--C-:B------:R-:W-:Y:S02]  /*7650*/  FFMA.FTZ R4, R10, c[0x0][0x2d0], -R108.reuse ;  /* 0x0000b4000a047a23 */ /* 0x100fe4000001086c */
[----:B------:R-:W-:Y:S02]  /*7660*/  FMUL.FTZ R10, R0, R118 ;  /* 0x00000076000a7220 */ /* 0x000fe40000410000 */
[--C-:B------:R-:W-:Y:S01]  /*7670*/  FFMA.FTZ R17, R17, c[0x0][0x2d0], -R109.reuse ;  /* 0x0000b40011117a23 */ /* 0x100fe2000001086d */
[----:B------:R2:W-:Y:S01]  /*7680*/  MUFU.EX2 R219, R4 ;  /* 0x0000000400db7308 */ /* 0x0005e20000000800 */
[C---:B------:R-:W-:Y:S02]  /*7690*/  FMUL.FTZ R92, R2.reuse, R92 ;  /* 0x0000005c025c7220 */ /* 0x040fe40000410000 */
[----:B------:R-:W-:Y:S02]  /*76a0*/  FMUL.FTZ R93, R2, R93 ;  /* 0x0000005d025d7220 */ /* 0x000fe40000410000 */
[C---:B-----5:R-:W-:Y:S02]  /*76b0*/  FMUL.FTZ R15, R0.reuse, R123 ;  /* 0x0000007b000f7220 */ /* 0x060fe40000410000 */
[----:B------:R-:W-:Y:S01]  /*76c0*/  LDSM.16.MT88.4 R120, [R200+0x3800] ;  /* 0x00380000c878783b */ /* 0x000fe20000004200 */
[C---:B------:R-:W-:Y:S02]  /*76d0*/  FMUL.FTZ R94, R0.reuse, R94 ;  /* 0x0000005e005e7220 */ /* 0x040fe40000410000 */
[----:B------:R3:W-:Y:S01]  /*76e0*/  MUFU.EX2 R181, R16 ;  /* 0x0000001000b57308 */ /* 0x0007e20000000800 */
[----:B------:R-:W-:Y:S02]  /*76f0*/  FMUL.FTZ R95, R0, R95 ;  /* 0x0000005f005f7220 */ /* 0x000fe40000410000 */
[C---:B------:R-:W-:Y:S02]  /*7700*/  FMUL.FTZ R96, R2.reuse, R96 ;  /* 0x0000006002607220 */ /* 0x040fe40000410000 */
[----:B------:R-:W-:Y:S02]  /*7710*/  FMUL.FTZ R97, R2, R97 ;  /* 0x0000006102617220 */ /* 0x000fe40000410000 */
[C---:B------:R-:W-:Y:S02]  /*7720*/  FMUL.FTZ R98, R0.reuse, R98 ;  /* 0x0000006200627220 */ /* 0x040fe40000410000 */
[----:B------:R-:W-:Y:S01]  /*7730*/  FMUL.FTZ R99, R0, R99 ;  /* 0x0000006300637220 */ /* 0x000fe20000410000 */
[----:B------:R4:W-:Y:S01]  /*7740*/  MUFU.EX2 R180, R17 ;  /* 0x0000001100b47308 */ /* 0x0009e20000000800 */
[C---:B------:R-:W-:Y:S02]  /*7750*/  FMUL.FTZ R100, R2.reuse, R100 ;  /* 0x0000006402647220 */ /* 0x040fe40000410000 */
[----:B------:R-:W-:Y:S02]  /*7760*/  FMUL.FTZ R101, R2, R101 ;  /* 0x0000006502657220 */ /* 0x000fe40000410000 */
[--C-:B--2---:R-:W-:Y:S02]  /*7770*/  FFMA.FTZ R4, R11, c[0x0][0x2d0], -R108.reuse ;  /* 0x0000b4000b047a23 */ /* 0x104fe4000001086c */
[C---:B------:R-:W-:Y:S02]  /*7780*/  FMUL.FTZ R11, R0.reuse, R119 ;  /* 0x00000077000b7220 */ /* 0x040fe40000410000 */
[----:B------:R-:W2:Y:S01]  /*7790*/  LDSM.16.MT88.4 R116, [R202] ;  /* 0x00000000ca74783b */ /* 0x000ea20000004200 */
[----:B------:R-:W5:Y:S01]  /*77a0*/  MUFU.EX2 R218, R4 ;  /* 0x0000000400da7308 */ /* 0x000f620000000800 */
[C---:B------:R-:W-:Y:S02]  /*77b0*/  FMUL.FTZ R102, R0.reuse, R102 ;  /* 0x0000006600667220 */ /* 0x040fe40000410000 */
[----:B------:R-:W-:Y:S02]  /*77c0*/  FMUL.FTZ R103, R0, R103 ;  /* 0x0000006700677220 */ /* 0x000fe40000410000 */
[----:B---3--:R-:W-:Y:S02]  /*77d0*/  FMUL.FTZ R16, R2, R124 ;  /* 0x0000007c02107220 */ /* 0x008fe40000410000 */
[----:B------:R-:W-:Y:S02]  /*77e0*/  FMUL.FTZ R18, R0, R126 ;  /* 0x0000007e00127220 */ /* 0x000fe40000410000 */
[C---:B------:R-:W-:Y:S01]  /*77f0*/  FMUL.FTZ R104, R2.reuse, R104 ;  /* 0x0000006802687220 */ /* 0x040fe20000410000 */
[----:B------:R3:W2:Y:S01]  /*7800*/  MUFU.EX2 R170, R19 ;  /* 0x0000001300aa7308 */ /* 0x0006a20000000800 */
[----:B------:R-:W-:Y:S02]  /*7810*/  FMUL.FTZ R105, R2, R105 ;  /* 0x0000006902697220 */ /* 0x000fe40000410000 */
[----:B------:R-:W-:Y:S02]  /*7820*/  FMUL.FTZ R106, R0, R106 ;  /* 0x0000006a006a7220 */ /* 0x000fe40000410000 */
[----:B----4-:R-:W-:Y:S02]  /*7830*/  FMUL.FTZ R17, R2, R125 ;  /* 0x0000007d02117220 */ /* 0x010fe40000410000 */
[----:B------:R-:W-:Y:S02]  /*7840*/  FMUL.FTZ R107, R0, R107 ;  /* 0x0000006b006b7220 */ /* 0x000fe40000410000 */
[--C-:B------:R-:W-:Y:S01]  /*7850*/  FFMA.FTZ R20, R20, c[0x0][0x2d0], -R109.reuse ;  /* 0x0000b40014147a23 */ /* 0x100fe2000001086d */
[----:B------:R-:W-:Y:S01]  /*7860*/  MUFU.EX2 R167, R22 ;  /* 0x0000001600a77308 */ /* 0x000fe20000000800 */
[--C-:B------:R-:W-:Y:S02]  /*7870*/  FFMA.FTZ R21, R21, c[0x0][0x2d0], -R109.reuse ;  /* 0x0000b40015157a23 */ /* 0x100fe4000001086d */
[--C-:B------:R-:W-:Y:S01]  /*7880*/  FFMA.FTZ R24, R24, c[0x0][0x2d0], -R109.reuse ;  /* 0x0000b40018187a23 */ /* 0x100fe2000001086d */
[----:B-----5:R-:W-:Y:S01]  /*7890*/  F2FP.PACK_AB R115, R218, R219 ;  /* 0x000000dbda73723e */ /* 0x020fe200000000ff */
[----:B------:R-:W-:Y:S01]  /*78a0*/  FMUL.FTZ R4, R2, R112 ;  /* 0x0000007002047220 */ /* 0x000fe20000410000 */
[----:B------:R-:W-:Y:S01]  /*78b0*/  F2FP.PACK_AB R112, R224, R225 ;  /* 0x000000e1e070723e */ /* 0x000fe200000000ff */
[--C-:B------:R-:W-:Y:S02]  /*78c0*/  FFMA.FTZ R25, R25, c[0x0][0x2d0], -R109.reuse ;  /* 0x0000b40019197a23 */ /* 0x100fe4000001086d */
[--C-:B------:R-:W-:Y:S01]  /*78d0*/  FFMA.FTZ R29, R29, c[0x0][0x2d0], -R109.reuse ;  /* 0x0000b4001d1d7a23 */ /* 0x100fe2000001086d */
[----:B------:R-:W4:Y:S01]  /*78e0*/  MUFU.EX2 R169, R20 ;  /* 0x0000001400a97308 */ /* 0x000f220000000800 */
[--C-:B------:R-:W-:Y:S02]  /*78f0*/  FFMA.FTZ R33, R33, c[0x0][0x2d0], -R109.reuse ;  /* 0x0000b40021217a23 */ /* 0x100fe4000001086d */
[C---:B-1----:R-:W-:Y:S05]  /*7900*/  HMMA.16816.F32 R4, R112.reuse, R136, R4 ;  /* 0x000000887004723c */ /* 0x042fea0000001804 */
[----:B---3--:R-:W-:Y:S02]  /*7910*/  FMUL.FTZ R19, R0, R127 ;  /* 0x0000007f00137220 */ /* 0x008fe40000410000 */
[----:B------:R-:W-:Y:S01]  /*7920*/  LDSM.16.MT88.4 R124, [R197+0x4000] ;  /* 0x00400000c57c783b */ /* 0x000fe20000004200 */
[C---:B------:R-:W-:Y:S01]  /*7930*/  HMMA.16816.F32 R8, R112.reuse, R138, R8 ;  /* 0x0000008a7008723c */ /* 0x040fe20000001808 */
[----:B------:R-:W1:Y:S03]  /*7940*/  MUFU.EX2 R168, R21 ;  /* 0x0000001500a87308 */ /* 0x000e660000000800 */
[--C-:B------:R-:W-:Y:S02]  /*7950*/  FFMA.FTZ R35, R35, c[0x0][0x2d0], -R108.reuse ;  /* 0x0000b40023237a23 */ /* 0x100fe4000001086c */
[----:B------:R-:W-:Y:S01]  /*7960*/  FFMA.FTZ R37, R37, c[0x0][0x2d0], -R109 ;  /* 0x0000b40025257a23 */ /* 0x000fe2000001086d */
[----:B------:R-:W3:Y:S01]  /*7970*/  LDSM.16.MT88.4 R136, [R197+0x3800] ;  /* 0x00380000c588783b */ /* 0x000ee20000004200 */
[C---:B------:R-:W-:Y:S03]  /*7980*/  HMMA.16816.F32 R60, R112.reuse, R140, R60 ;  /* 0x0000008c703c723c */ /* 0x040fe6000000183c */
[----:B------:R5:W1:Y:S01]  /*7990*/  MUFU.EX2 R166, R23 ;  /* 0x0000001700a67308 */ /* 0x000a620000000800 */
[----:B------:R-:W-:Y:S02]  /*79a0*/  FFMA.FTZ R38, R38, c[0x0][0x2d0], -R108 ;  /* 0x0000b40026267a23 */ /* 0x000fe4000001086c */
[----:B------:R-:W-:Y:S02]  /*79b0*/  FFMA.FTZ R2, R2, R226, R225 ;  /* 0x000000e202027223 */ /* 0x000fe400000100e1 */
[C---:B------:R-:W-:Y:S01]  /*79c0*/  HMMA.16816.F32 R64, R112.reuse, R142, R64 ;  /* 0x0000008e7040723c */ /* 0x040fe20000001840 */
[----:B------:R-:W1:Y:S03]  /*79d0*/  LDSM.16.MT88.4 R140, [R199+0x3800] ;  /* 0x00380000c78c783b */ /* 0x000e660000004200 */
[----:B------:R-:W-:Y:S01]  /*79e0*/  FFMA.FTZ R0, R0, R227, R221 ;  /* 0x000000e300007223 */ /* 0x000fe200000100dd */
[----:B------:R-:W1:Y:S01]  /*79f0*/  MUFU.EX2 R165, R24 ;  /* 0x0000001800a57308 */ /* 0x000e620000000800 */
[----:B------:R-:W-:Y:S02]  /*7a00*/  FADD.FTZ R2, R224, R2 ;  /* 0x00000002e0027221 */ /* 0x000fe40000010000 */
[C---:B------:R-:W-:Y:S04]  /*7a10*/  HMMA.16816.F32 R68, R112.reuse, R144, R68 ;  /* 0x000000907044723c */ /* 0x040fe80000001844 */
[----:B------:R-:W-:Y:S02]  /*7a20*/  FADD.FTZ R0, R220, R0 ;  /* 0x00000000dc007221 */ /* 0x000fe40000010000 */
[----:B------:R-:W-:Y:S01]  /*7a30*/  FADD.FTZ R2, R223, R2 ;  /* 0x00000002df027221 */ /* 0x000fe20000010000 */
[----:B------:R-:W-:Y:S01]  /*7a40*/  MUFU.EX2 R164, R25 ;  /* 0x0000001900a47308 */ /* 0x000fe20000000800 */
[C---:B------:R-:W-:Y:S01]  /*7a50*/  HMMA.16816.F32 R72, R112.reuse, R146, R72 ;  /* 0x000000927048723c */ /* 0x040fe20000001848 */
[----:B-----5:R-:W-:Y:S03]  /*7a60*/  LDSM.16.MT88.4 R20, [R200+0x4000] ;  /* 0x00400000c814783b */ /* 0x020fe60000004200 */
[----:B------:R-:W-:Y:S02]  /*7a70*/  FADD.FTZ R0, R219, R0 ;  /* 0x00000000db007221 */ /* 0x000fe40000010000 */
[----:B------:R-:W-:Y:S02]  /*7a80*/  FADD.FTZ R2, R222, R2 ;  /* 0x00000002de027221 */ /* 0x000fe40000010000 */
[C---:B--2---:R-:W-:Y:S01]  /*7a90*/  HMMA.16816.F32 R76, R112.reuse, R116, R76 ;  /* 0x00000074704c723c */ /* 0x044fe2000000184c */
[----:B------:R-:W2:Y:S03]  /*7aa0*/  MUFU.EX2 R163, R26 ;  /* 0x0000001a00a37308 */ /* 0x000ea60000000800 */
[----:B------:R-:W-:Y:S02]  /*7ab0*/  FADD.FTZ R0, R218, R0 ;  /* 0x00000000da007221 */ /* 0x000fe40000010000 */
[----:B------:R-:W-:Y:S02]  /*7ac0*/  FADD.FTZ R2, R217, R2 ;  /* 0x00000002d9027221 */ /* 0x000fe40000010000 */
[C---:B------:R-:W-:Y:S01]  /*7ad0*/  HMMA.16816.F32 R80, R112.reuse, R118, R80 ;  /* 0x000000767050723c */ /* 0x040fe20000001850 */
[----:B------:R-:W5:Y:S02]  /*7ae0*/  LDSM.16.MT88.4 R116, [R198+0x3800] ;  /* 0x00380000c674783b */ /* 0x000f640000004200 */
[----:B------:R2:W2:Y:S01]  /*7af0*/  MUFU.EX2 R162, R27 ;  /* 0x0000001b00a27308 */ /* 0x0004a20000000800 */
[----:B------:R-:W-:Y:S02]  /*7b00*/  FADD.FTZ R0, R183, R0 ;  /* 0x00000000b7007221 */ /* 0x000fe40000010000 */
[----:B------:R-:W-:Y:S02]  /*7b10*/  FADD.FTZ R2, R216, R2 ;  /* 0x00000002d8027221 */ /* 0x000fe40000010000 */
[C---:B---3--:R-:W-:Y:S04]  /*7b20*/  HMMA.16816.F32 R84, R112.reuse, R136, R84 ;  /* 0x000000887054723c */ /* 0x048fe80000001854 */
[----:B------:R-:W-:Y:S01]  /*7b30*/  FADD.FTZ R0, R182, R0 ;  /* 0x00000000b6007221 */ /* 0x000fe20000010000 */
[----:B------:R-:W-:Y:S01]  /*7b40*/  MUFU.EX2 R160, R29 ;  /* 0x0000001d00a07308 */ /* 0x000fe20000000800 */
[----:B------:R-:W-:Y:S02]  /*7b50*/  FADD.FTZ R2, R181, R2 ;  /* 0x00000002b5027221 */ /* 0x000fe40000010000 */
[C---:B------:R-:W-:Y:S01]  /*7b60*/  HMMA.16816.F32 R88, R112.reuse, R138, R88 ;  /* 0x0000008a7058723c */ /* 0x040fe20000001858 */
[----:B------:R-:W3:Y:S03]  /*7b70*/  LDSM.16.MT88.4 R136, [R197+0x800] ;  /* 0x00080000c588783b */ /* 0x000ee60000004200 */
[----:B------:R-:W-:Y:S02]  /*7b80*/  FADD.FTZ R0, R171, R0 ;  /* 0x00000000ab007221 */ /* 0x000fe40000010000 */
[----:B------:R-:W-:Y:S01]  /*7b90*/  FADD.FTZ R2, R180, R2 ;  /* 0x00000002b4027221 */ /* 0x000fe20000010000 */
[----:B------:R-:W3:Y:S01]  /*7ba0*/  MUFU.EX2 R155, R30 ;  /* 0x0000001e009b7308 */ /* 0x000ee20000000800 */
[C---:B-1----:R-:W-:Y:S01]  /*7bb0*/  HMMA.16816.F32 R12, R112.reuse, R140, R12 ;  /* 0x0000008c700c723c */ /* 0x042fe2000000180c */
[----:B--2---:R-:W-:Y:S03]  /*7bc0*/  LDSM.16.MT88.4 R24, [R199+0x1000] ;  /* 0x00100000c718783b */ /* 0x004fe60000004200 */
[----:B------:R-:W-:Y:S02]  /*7bd0*/  FADD.FTZ R0, R170, R0 ;  /* 0x00000000aa007221 */ /* 0x000fe40000010000 */
[----:B----4-:R-:W-:Y:S02]  /*7be0*/  FADD.FTZ R2, R169, R2 ;  /* 0x00000002a9027221 */ /* 0x010fe40000010000 */
[C---:B------:R-:W-:Y:S01]  /*7bf0*/  HMMA.16816.F32 R92, R112.reuse, R142, R92 ;  /* 0x0000008e705c723c */ /* 0x040fe2000000185c */
[----:B------:R-:W1:Y:S01]  /*7c00*/  MUFU.EX2 R154, R31 ;  /* 0x0000001f009a7308 */ /* 0x000e620000000800 */
[----:B------:R-:W2:Y:S02]  /*7c10*/  LDSM.16.MT88.4 R140, [R199+0x800] ;  /* 0x00080000c78c783b */ /* 0x000ea40000004200 */
[----:B------:R-:W-:Y:S02]  /*7c20*/  FADD.FTZ R0, R167, R0 ;  /* 0x00000000a7007221 */ /* 0x000fe40000010000 */
[----:B------:R-:W-:Y:S02]  /*7c30*/  FADD.FTZ R2, R168, R2 ;  /* 0x00000002a8027221 */ /* 0x000fe40000010000 */
[----:B------:R-:W-:Y:S01]  /*7c40*/  FADD.FTZ R0, R166, R0 ;  /* 0x00000000a6007221 */ /* 0x000fe20000010000 */
[C---:B-----5:R-:W-:Y:S02]  /*7c50*/  HMMA.16816.F32 R96, R112.reuse, R116, R96 ;  /* 0x000000747060723c */ /* 0x060fe40000001860 */
[----:B------:R-:W-:Y:S01]  /*7c60*/  MUFU.EX2 R152, R33 ;  /* 0x0000002100987308 */ /* 0x000fe20000000800 */
[----:B------:R-:W-:Y:S02]  /*7c70*/  FADD.FTZ R2, R165, R2 ;  /* 0x00000002a5027221 */ /* 0x000fe40000010000 */
[----:B------:R-:W-:Y:S02]  /*7c80*/  FADD.FTZ R0, R163, R0 ;  /* 0x00000000a3007221 */ /* 0x000fe40000010000 */
[----:B------:R-:W-:Y:S01]  /*7c90*/  FADD.FTZ R2, R164, R2 ;  /* 0x00000002a4027221 */ /* 0x000fe20000010000 */
[C---:B------:R-:W-:Y:S01]  /*7ca0*/  HMMA.16816.F32 R100, R112.reuse, R118, R100 ;  /* 0x000000767064723c */ /* 0x040fe20000001864 */
[----:B------:R-:W4:Y:S03]  /*7cb0*/  LDSM.16.MT88.4 R116, [R198+0x800] ;  /* 0x00080000c674783b */ /* 0x000f260000004200 */
[----:B------:R-:W5:Y:S01]  /*7cc0*/  MUFU.EX2 R151, R34 ;  /* 0x0000002200977308 */ /* 0x000f620000000800 */
[----:B------:R-:W-:Y:S03]  /*7cd0*/  FADD.FTZ R0, R162, R0 ;  /* 0x00000000a2007221 */ /* 0x000fe60000010000 */
[C---:B------:R-:W-:Y:S04]  /*7ce0*/  HMMA.16816.F32 R16, R112.reuse, R120, R16 ;  /* 0x000000787010723c */ /* 0x040fe80000001810 */
[----:B---3--:R-:W-:Y:S02]  /*7cf0*/  FADD.FTZ R0, R155, R0 ;  /* 0x000000009b007221 */ /* 0x008fe40000010000 */
[----:B------:R-:W3:Y:S02]  /*7d00*/  MUFU.EX2 R150, R35 ;  /* 0x0000002300967308 */ /* 0x000ee40000000800 */
[----:B------:R-:W-:Y:S01]  /*7d10*/  HMMA.16816.F32 R104, R112, R122, R104 ;  /* 0x0000007a7068723c */ /* 0x000fe20000001868 */
[----:B------:R-:W4:Y:S03]  /*7d20*/  LDSM.16.MT88.4 R120, [R200+0x800] ;  /* 0x00080000c878783b */ /* 0x000f260000004200 */
[----:B-1----:R-:W-:Y:S03]  /*7d30*/  FADD.FTZ R0, R154, R0 ;  /* 0x000000009a007221 */ /* 0x002fe60000010000 */
[----:B------:R-:W-:Y:S01]  /*7d40*/  F2FP.PACK_AB R112, R216, R217 ;  /* 0x000000d9d870723e */ /* 0x000fe200000000ff */
[----:B------:R-:W-:Y:S01]  /*7d50*/  MUFU.EX2 R148, R37 ;  /* 0x0000002500947308 */ /* 0x000fe20000000800 */
[----:B------:R-:W-:Y:S03]  /*7d60*/  F2FP.PACK_AB R113, R182, R183 ;  /* 0x000000b7b671723e */ /* 0x000fe600000000ff */
[----:B------:R-:W-:Y:S01]  /*7d70*/  F2FP.PACK_AB R114, R180, R181 ;  /* 0x000000b5b472723e */ /* 0x000fe200000000ff */
[----:B-----5:R-:W-:Y:S01]  /*7d80*/  FADD.FTZ R0, R151, R0 ;  /* 0x0000000097007221 */ /* 0x020fe20000010000 */
[----:B------:R-:W-:Y:S04]  /*7d90*/  F2FP.PACK_AB R115, R170, R171 ;  /* 0x000000abaa73723e */ /* 0x000fe800000000ff */
[----:B------:R-:W1:Y:S03]  /*7da0*/  MUFU.EX2 R147, R38 ;  /* 0x0000002600937308 */ /* 0x000e660000000800 */
[C---:B------:R-:W-:Y:S03]  /*7db0*/  HMMA.16816.F32 R4, R112.reuse, R136, R4 ;  /* 0x000000887004723c */ /* 0x040fe60000001804 */
[----:B---3--:R-:W-:Y:S05]  /*7dc0*/  FADD.FTZ R0, R150, R0 ;  /* 0x0000000096007221 */ /* 0x008fea0000010000 */
[C---:B------:R-:W-:Y:S01]  /*7dd0*/  HMMA.16816.F32 R8, R112.reuse, R138, R8 ;  /* 0x0000008a7008723c */ /* 0x040fe20000001808 */
[----:B------:R-:W3:Y:S07]  /*7de0*/  LDSM.16.MT88.4 R136, [R199+0x4000] ;  /* 0x00400000c788783b */ /* 0x000eee0000004200 */
[C---:B--2---:R-:W-:Y:S04]  /*7df0*/  HMMA.16816.F32 R60, R112.reuse, R140, R60 ;  /* 0x0000008c703c723c */ /* 0x044fe8000000183c */
[----:B-1----:R-:W-:Y:S04]  /*7e00*/  FADD.FTZ R0, R147, R0 ;  /* 0x0000000093007221 */ /* 0x002fe80000010000 */
[C---:B------:R-:W-:Y:S08]  /*7e10*/  HMMA.16816.F32 R64, R112.reuse, R142, R64 ;  /* 0x0000008e7040723c */ /* 0x040ff00000001840 */
[C---:B----4-:R-:W-:Y:S08]  /*7e20*/  HMMA.16816.F32 R68, R112.reuse, R116, R68 ;  /* 0x000000747044723c */ /* 0x050ff00000001844 */
[C---:B------:R-:W-:Y:S01]  /*7e30*/  HMMA.16816.F32 R72, R112.reuse, R118, R72 ;  /* 0x000000767048723c */ /* 0x040fe20000001848 */
[----:B------:R-:W1:Y:S07]  /*7e40*/  LDSM.16.MT88.4 R116, [R198+0x4000] ;  /* 0x00400000c674783b */ /* 0x000e6e0000004200 */
[C---:B------:R-:W-:Y:S08]  /*7e50*/  HMMA.16816.F32 R76, R112.reuse, R120, R76 ;  /* 0x00000078704c723c */ /* 0x040ff0000000184c */
[C---:B------:R-:W-:Y:S01]  /*7e60*/  HMMA.16816.F32 R80, R112.reuse, R122, R80 ;  /* 0x0000007a7050723c */ /* 0x040fe20000001850 */
[----:B------:R-:W2:Y:S07]  /*7e70*/  LDSM.16.MT88.4 R120, [R197+0x1000] ;  /* 0x00100000c578783b */ /* 0x000eae0000004200 */
[C---:B------:R-:W-:Y:S08]  /*7e80*/  HMMA.16816.F32 R84, R112.reuse, R124, R84 ;  /* 0x0000007c7054723c */ /* 0x040ff00000001854 */
[C---:B------:R-:W-:Y:S01]  /*7e90*/  HMMA.16816.F32 R88, R112.reuse, R126, R88 ;  /* 0x0000007e7058723c */ /* 0x040fe20000001858 */
[----:B------:R-:W-:Y:S07]  /*7ea0*/  LDSM.16.MT88.4 R124, [R198+0x4800] ;  /* 0x00480000c67c783b */ /* 0x000fee0000004200 */
[C---:B---3--:R-:W-:Y:S08]  /*7eb0*/  HMMA.16816.F32 R12, R112.reuse, R136, R12 ;  /* 0x00000088700c723c */ /* 0x048ff0000000180c */
[C---:B------:R-:W-:Y:S08]  /*7ec0*/  HMMA.16816.F32 R92, R112.reuse, R138, R92 ;  /* 0x0000008a705c723c */ /* 0x040ff0000000185c */
[C---:B-1----:R-:W-:Y:S08]  /*7ed0*/  HMMA.16816.F32 R96, R112.reuse, R116, R96 ;  /* 0x000000747060723c */ /* 0x042ff00000001860 */
[C---:B------:R-:W-:Y:S01]  /*7ee0*/  HMMA.16816.F32 R100, R112.reuse, R118, R100 ;  /* 0x000000767064723c */ /* 0x040fe20000001864 */
[----:B------:R-:W1:Y:S07]  /*7ef0*/  LDSM.16.MT88.4 R116, [R198+0x1000] ;  /* 0x00100000c674783b */ /* 0x000e6e0000004200 */
[C---:B------:R-:W-:Y:S07]  /*7f00*/  HMMA.16816.F32 R16, R112.reuse, R20, R16 ;  /* 0x000000147010723c */ /* 0x040fee0000001810 */
[--C-:B------:R-:W-:Y:S01]  /*7f10*/  FFMA.FTZ R20, R28, c[0x0][0x2d0], -R109.reuse ;  /* 0x0000b4001c147a23 */ /* 0x100fe2000001086d */
[----:B------:R-:W-:Y:S01]  /*7f20*/  HMMA.16816.F32 R104, R112, R22, R104 ;  /* 0x000000167068723c */ /* 0x000fe20000001868 */
[----:B------:R-:W3:Y:S02]  /*7f30*/  LDSM.16.MT88.4 R112, [R200+0x1000] ;  /* 0x00100000c870783b */ /* 0x000ee40000004200 */
[----:B------:R4:W5:Y:S01]  /*7f40*/  MUFU.EX2 R161, R20 ;  /* 0x0000001400a17308 */ /* 0x0009620000000800 */
[----:B------:R-:W-:Y:S03]  /*7f50*/  F2FP.PACK_AB R21, R166, R167 ;  /* 0x000000a7a615723e */ /* 0x000fe600000000ff */
[----:B------:R-:W-:Y:S02]  /*7f60*/  F2FP.PACK_AB R22, R164, R165 ;  /* 0x000000a5a416723e */ /* 0x000fe400000000ff */
[----:B------:R-:W-:Y:S01]  /*7f70*/  F2FP.PACK_AB R23, R162, R163 ;  /* 0x000000a3a217723e */ /* 0x000fe200000000ff */
[----:B------:R-:W1:Y:S02]  /*7f80*/  LDSM.16.MT88.4 R28, [R197+0x4800] ;  /* 0x00480000c51c783b */ /* 0x000e640000004200 */
[----:B----4-:R-:W-:Y:S01]  /*7f90*/  F2FP.PACK_AB R20, R168, R169 ;  /* 0x000000a9a814723e */ /* 0x010fe200000000ff */
[----:B-----5:R-:W-:Y:S04]  /*7fa0*/  FADD.FTZ R2, R161, R2 ;  /* 0x00000002a1027221 */ /* 0x020fe80000010000 */
[----:B------:R-:W-:Y:S02]  /*7fb0*/  FADD.FTZ R2, R160, R2 ;  /* 0x00000002a0027221 */ /* 0x000fe40000010000 */
[C---:B--2---:R-:W-:Y:S08]  /*7fc0*/  HMMA.16816.F32 R4, R20.reuse, R120, R4 ;  /* 0x000000781404723c */ /* 0x044ff00000001804 */
[C---:B------:R-:W-:Y:S01]  /*7fd0*/  HMMA.16816.F32 R8, R20.reuse, R122, R8 ;  /* 0x0000007a1408723c */ /* 0x040fe20000001808 */
[----:B------:R-:W2:Y:S07]  /*7fe0*/  LDSM.16.MT88.4 R120, [R199+0x4800] ;  /* 0x00480000c778783b */ /* 0x000eae0000004200 */
[C---:B------:R-:W-:Y:S07]  /*7ff0*/  HMMA.16816.F32 R60, R20.reuse, R24, R60 ;  /* 0x00000018143c723c */ /* 0x040fee000000183c */
[--C-:B------:R-:W-:Y:S01]  /*8000*/  FFMA.FTZ R24, R32, c[0x0][0x2d0], -R109.reuse ;  /* 0x0000b40020187a23 */ /* 0x100fe2000001086d */
[C---:B------:R-:W-:Y:S01]  /*8010*/  HMMA.16816.F32 R64, R20.reuse, R26, R64 ;  /* 0x0000001a1440723c */ /* 0x040fe20000001840 */
[----:B------:R-:W-:Y:S02]  /*8020*/  LDSM.16.MT88.4 R32, [R199+0x1800] ;  /* 0x00180000c720783b */ /* 0x000fe40000004200 */
[----:B------:R4:W5:Y:S05]  /*8030*/  MUFU.EX2 R153, R24 ;  /* 0x0000001800997308 */ /* 0x00096a0000000800 */
[C---:B-1----:R-:W-:Y:S08]  /*8040*/  HMMA.16816.F32 R68, R20.reuse, R116, R68 ;  /* 0x000000741444723c */ /* 0x042ff00000001844 */
[C---:B------:R-:W-:Y:S01]  /*8050*/  HMMA.16816.F32 R72, R20.reuse, R118, R72 ;  /* 0x000000761448723c */ /* 0x040fe20000001848 */
[----:B------:R-:W-:Y:S07]  /*8060*/  LDSM.16.MT88.4 R116, [R197+0x1800] ;  /* 0x00180000c574783b */ /* 0x000fee0000004200 */
[C---:B---3--:R-:W-:Y:S01]  /*8070*/  HMMA.16816.F32 R76, R20.reuse, R112, R76 ;  /* 0x00000070144c723c */ /* 0x048fe2000000184c */
[----:B----4-:R-:W1:Y:S03]  /*8080*/  LDSM.16.MT88.4 R24, [R200+0x4800] ;  /* 0x00480000c818783b */ /* 0x010e660000004200 */
[----:B-----5:R-:W-:Y:S04]  /*8090*/  FADD.FTZ R2, R153, R2 ;  /* 0x0000000299027221 */ /* 0x020fe80000010000 */
[C---:B------:R-:W-:Y:S01]  /*80a0*/  HMMA.16816.F32 R80, R20.reuse, R114, R80 ;  /* 0x000000721450723c */ /* 0x040fe20000001850 */
[----:B------:R-:W-:Y:S03]  /*80b0*/  LDSM.16.MT88.4 R112, [R197+0x5000] ;  /* 0x00500000c570783b */ /* 0x000fe60000004200 */
[----:B------:R-:W-:Y:S04]  /*80c0*/  FADD.FTZ R2, R152, R2 ;  /* 0x0000000298027221 */ /* 0x000fe80000010000 */
[C---:B------:R-:W-:Y:S07]  /*80d0*/  HMMA.16816.F32 R84, R20.reuse, R28, R84 ;  /* 0x0000001c1454723c */ /* 0x040fee0000001854 */
[--C-:B------:R-:W-:Y:S01]  /*80e0*/  FFMA.FTZ R28, R36, c[0x0][0x2d0], -R109.reuse ;  /* 0x0000b400241c7a23 */ /* 0x100fe2000001086d */
[C---:B------:R-:W-:Y:S03]  /*80f0*/  HMMA.16816.F32 R88, R20.reuse, R30, R88 ;  /* 0x0000001e1458723c */ /* 0x040fe60000001858 */
[----:B------:R3:W4:Y:S01]  /*8100*/  MUFU.EX2 R149, R28 ;  /* 0x0000001c00957308 */ /* 0x0007220000000800 */
[--C-:B------:R-:W-:Y:S02]  /*8110*/  FFMA.FTZ R36, R40, c[0x0][0x2d0], -R109.reuse ;  /* 0x0000b40028247a23 */ /* 0x100fe4000001086d */
[--C-:B------:R-:W-:Y:S02]  /*8120*/  FFMA.FTZ R40, R48, c[0x0][0x2d0], -R109.reuse ;  /* 0x0000b40030287a23 */ /* 0x100fe4000001086d */
[C---:B--2---:R-:W-:Y:S04]  /*8130*/  HMMA.16816.F32 R12, R20.reuse, R120, R12 ;  /* 0x00000078140c723c */ /* 0x044fe8000000180c */
[--C-:B------:R-:W-:Y:S01]  /*8140*/  FFMA.FTZ R48, R57, c[0x0][0x2d0], -R109.reuse ;  /* 0x0000b40039307a23 */ /* 0x100fe2000001086d */
[----:B------:R-:W2:Y:S03]  /*8150*/  MUFU.EX2 R145, R36 ;  /* 0x0000002400917308 */ /* 0x000ea60000000800 */
[C---:B------:R-:W-:Y:S01]  /*8160*/  HMMA.16816.F32 R92, R20.reuse, R122, R92 ;  /* 0x0000007a145c723c */ /* 0x040fe2000000185c */
[----:B------:R-:W-:Y:S06]  /*8170*/  LDSM.16.MT88.4 R120, [R199+0x2000] ;  /* 0x00200000c778783b */ /* 0x000fec0000004200 */
[----:B------:R-:W-:Y:S01]  /*8180*/  MUFU.EX2 R141, R40 ;  /* 0x00000028008d7308 */ /* 0x000fe20000000800 */
[C---:B------:R-:W-:Y:S01]  /*8190*/  HMMA.16816.F32 R96, R20.reuse, R124, R96 ;  /* 0x0000007c1460723c */ /* 0x040fe20000001860 */
[----:B---3--:R-:W-:Y:S03]  /*81a0*/  LDSM.16.MT88.4 R28, [R200+0x1800] ;  /* 0x00180000c81c783b */ /* 0x008fe60000004200 */
[----:B----4-:R-:W-:Y:S04]  /*81b0*/  FADD.FTZ R2, R149, R2 ;  /* 0x0000000295027221 */ /* 0x010fe80000010000 */
[C---:B------:R-:W-:Y:S04]  /*81c0*/  HMMA.16816.F32 R100, R20.reuse, R126, R100 ;  /* 0x0000007e1464723c */ /* 0x040fe80000001864 */
[----:B------:R-:W-:Y:S04]  /*81d0*/  FADD.FTZ R2, R148, R2 ;  /* 0x0000000294027221 */ /* 0x000fe80000010000 */
[C---:B-1----:R-:W-:Y:S04]  /*81e0*/  HMMA.16816.F32 R16, R20.reuse, R24, R16 ;  /* 0x000000181410723c */ /* 0x042fe80000001810 */
[----:B--2---:R-:W-:Y:S04]  /*81f0*/  FADD.FTZ R2, R145, R2 ;  /* 0x0000000291027221 */ /* 0x004fe80000010000 */
[----:B------:R-:W-:Y:S01]  /*8200*/  HMMA.16816.F32 R104, R20, R26, R104 ;  /* 0x0000001a1468723c */ /* 0x000fe20000001868 */
[----:B------:R-:W1:Y:S06]  /*8210*/  LDSM.16.MT88.4 R24, [R198+0x1800] ;  /* 0x00180000c618783b */ /* 0x000e6c0000004200 */
[----:B------:R-:W-:Y:S02]  /*8220*/  F2FP.PACK_AB R20, R160, R161 ;  /* 0x000000a1a014723e */ /* 0x000fe400000000ff */
[----:B------:R-:W-:Y:S03]  /*8230*/  F2FP.PACK_AB R21, R154, R155 ;  /* 0x0000009b9a15723e */ /* 0x000fe600000000ff */
[----:B------:R-:W-:Y:S02]  /*8240*/  F2FP.PACK_AB R22, R152, R153 ;  /* 0x000000999816723e */ /* 0x000fe400000000ff */
[----:B------:R-:W-:Y:S07]  /*8250*/  F2FP.PACK_AB R23, R150, R151 ;  /* 0x000000979617723e */ /* 0x000fee00000000ff */
[C---:B------:R-:W-:Y:S08]  /*8260*/  HMMA.16816.F32 R4, R20.reuse, R116, R4 ;  /* 0x000000741404723c */ /* 0x040ff00000001804 */
[C---:B------:R-:W-:Y:S01]  /*8270*/  HMMA.16816.F32 R8, R20.reuse, R118, R8 ;  /* 0x000000761408723c */ /* 0x040fe20000001808 */
[----:B------:R-:W-:Y:S07]  /*8280*/  LDSM.16.MT88.4 R116, [R200+0x5000] ;  /* 0x00500000c874783b */ /* 0x000fee0000004200 */
[C---:B------:R-:W-:Y:S07]  /*8290*/  HMMA.16816.F32 R60, R20.reuse, R32, R60 ;  /* 0x00000020143c723c */ /* 0x040fee000000183c */
[----:B------:R-:W-:Y:S01]  /*82a0*/  FFMA.FTZ R32, R39, c[0x0][0x2d0], -R108 ;  /* 0x0000b40027207a23 */ /* 0x000fe2000001086c */
[C---:B------:R-:W-:Y:S01]  /*82b0*/  HMMA.16816.F32 R64, R20.reuse, R34, R64 ;  /* 0x000000221440723c */ /* 0x040fe20000001840 */
[----:B------:R-:W-:Y:S02]  /*82c0*/  LDSM.16.MT88.4 R36, [R198+0x5000] ;  /* 0x00500000c624783b */ /* 0x000fe40000004200 */
[----:B------:R2:W3:Y:S05]  /*82d0*/  MUFU.EX2 R146, R32 ;  /* 0x0000002000927308 */ /* 0x0004ea0000000800 */
[C---:B-1----:R-:W-:Y:S07]  /*82e0*/  HMMA.16816.F32 R68, R20.reuse, R24, R68 ;  /* 0x000000181444723c */ /* 0x042fee0000001844 */
[--C-:B------:R-:W-:Y:S01]  /*82f0*/  FFMA.FTZ R24, R41, c[0x0][0x2d0], -R109.reuse ;  /* 0x0000b40029187a23 */ /* 0x100fe2000001086d */
[C---:B------:R-:W-:Y:S03]  /*8300*/  HMMA.16816.F32 R72, R20.reuse, R26, R72 ;  /* 0x0000001a1448723c */ /* 0x040fe60000001848 */
[----:B------:R1:W4:Y:S05]  /*8310*/  MUFU.EX2 R144, R24 ;  /* 0x0000001800907308 */ /* 0x00032a0000000800 */
[C---:B------:R-:W-:Y:S01]  /*8320*/  HMMA.16816.F32 R76, R20.reuse, R28, R76 ;  /* 0x0000001c144c723c */ /* 0x040fe2000000184c */
[----:B--2---:R-:W2:Y:S03]  /*8330*/  LDSM.16.MT88.4 R32, [R199+0x5000] ;  /* 0x00500000c720783b */ /* 0x004ea60000004200 */
[----:B---3--:R-:W-:Y:S03]  /*8340*/  FADD.FTZ R0, R146, R0 ;  /* 0x0000000092007221 */ /* 0x008fe60000010000 */
[--C-:B------:R-:W-:Y:S01]  /*8350*/  FFMA.FTZ R28, R43, c[0x0][0x2d0], -R108.reuse ;  /* 0x0000b4002b1c7a23 */ /* 0x100fe2000001086c */
[C---:B------:R-:W-:Y:S03]  /*8360*/  HMMA.16816.F32 R80, R20.reuse, R30, R80 ;  /* 0x0000001e1450723c */ /* 0x040fe60000001850 */
[----:B------:R3:W-:Y:S05]  /*8370*/  MUFU.EX2 R142, R28 ;  /* 0x0000001c008e7308 */ /* 0x0007ea0000000800 */
[C---:B------:R-:W-:Y:S04]  /*8380*/  HMMA.16816.F32 R84, R20.reuse, R112, R84 ;  /* 0x000000701454723c */ /* 0x040fe80000001854 */
[----:B-1----:R-:W-:Y:S02]  /*8390*/  FFMA.FTZ R24, R42, c[0x0][0x2d0], -R108 ;  /* 0x0000b4002a187a23 */ /* 0x002fe4000001086c */
[----:B------:R-:W-:Y:S01]  /*83a0*/  LDSM.16.MT88.4 R40, [R199+0x6000] ;  /* 0x00600000c728783b */ /* 0x000fe20000004200 */
[----:B----4-:R-:W-:Y:S01]  /*83b0*/  FADD.FTZ R2, R144, R2 ;  /* 0x0000000290027221 */ /* 0x010fe20000010000 */
[C---:B------:R-:W-:Y:S01]  /*83c0*/  HMMA.16816.F32 R88, R20.reuse, R114, R88 ;  /* 0x000000721458723c */ /* 0x040fe20000001858 */
[----:B------:R1:W4:Y:S05]  /*83d0*/  MUFU.EX2 R143, R24 ;  /* 0x00000018008f7308 */ /* 0x00032a0000000800 */
[----:B---3--:R-:W-:Y:S02]  /*83e0*/  LDSM.16.MT88.4 R28, [R198+0x2000] ;  /* 0x00200000c61c783b */ /* 0x008fe40000004200 */
[C---:B--2---:R-:W-:Y:S06]  /*83f0*/  HMMA.16816.F32 R12, R20.reuse, R32, R12 ;  /* 0x00000020140c723c */ /* 0x044fec000000180c */
[----:B-1----:R-:W1:Y:S01]  /*8400*/  LDSM.16.MT88.4 R24, [R197+0x2000] ;  /* 0x00200000c518783b */ /* 0x002e620000004200 */
[----:B----4-:R-:W-:Y:S01]  /*8410*/  FADD.FTZ R0, R143, R0 ;  /* 0x000000008f007221 */ /* 0x010fe20000010000 */
[C---:B------:R-:W-:Y:S04]  /*8420*/  HMMA.16816.F32 R92, R20.reuse, R34, R92 ;  /* 0x00000022145c723c */ /* 0x040fe8000000185c */
[----:B------:R-:W-:Y:S02]  /*8430*/  FADD.FTZ R0, R142, R0 ;  /* 0x000000008e007221 */ /* 0x000fe40000010000 */
[----:B------:R-:W2:Y:S02]  /*8440*/  LDSM.16.MT88.4 R32, [R200+0x2000] ;  /* 0x00200000c820783b */ /* 0x000ea40000004200 */
[C---:B------:R-:W-:Y:S07]  /*8450*/  HMMA.16816.F32 R96, R20.reuse, R36, R96 ;  /* 0x000000241460723c */ /* 0x040fee0000001860 */
[--C-:B------:R-:W-:Y:S01]  /*8460*/  FFMA.FTZ R36, R44, c[0x0][0x2d0], -R109.reuse ;  /* 0x0000b4002c247a23 */ /* 0x100fe2000001086d */
[C---:B------:R-:W-:Y:S03]  /*8470*/  HMMA.16816.F32 R100, R20.reuse, R38, R100 ;  /* 0x000000261464723c */ /* 0x040fe60000001864 */
[----:B------:R3:W4:Y:S05]  /*8480*/  MUFU.EX2 R127, R36 ;  /* 0x00000024007f7308 */ /* 0x00072a0000000800 */
[C---:B------:R-:W-:Y:S08]  /*8490*/  HMMA.16816.F32 R16, R20.reuse, R116, R16 ;  /* 0x000000741410723c */ /* 0x040ff00000001810 */
[----:B------:R-:W-:Y:S01]  /*84a0*/  HMMA.16816.F32 R104, R20, R118, R104 ;  /* 0x000000761468723c */ /* 0x000fe20000001868 */
[----:B------:R-:W-:Y:S06]  /*84b0*/  LDSM.16.MT88.4 R116, [R197+0x3000] ;  /* 0x00300000c574783b */ /* 0x000fec0000004200 */
[----:B------:R-:W-:Y:S02]  /*84c0*/  F2FP.PACK_AB R20, R148, R149 ;  /* 0x000000959414723e */ /* 0x000fe400000000ff */
[----:B------:R-:W-:Y:S01]  /*84d0*/  F2FP.PACK_AB R21, R146, R147 ;  /* 0x000000939215723e */ /* 0x000fe200000000ff */
[----:B---3--:R-:W-:Y:S02]  /*84e0*/  LDSM.16.MT88.4 R36, [R199+0x5800] ;  /* 0x00580000c724783b */ /* 0x008fe40000004200 */
[----:B------:R-:W-:Y:S01]  /*84f0*/  F2FP.PACK_AB R22, R144, R145 ;  /* 0x000000919016723e */ /* 0x000fe200000000ff */
[----:B----4-:R-:W-:Y:S01]  /*8500*/  FADD.FTZ R2, R127, R2 ;  /* 0x000000027f027221 */ /* 0x010fe20000010000 */
[----:B------:R-:W-:Y:S07]  /*8510*/  F2FP.PACK_AB R23, R142, R143 ;  /* 0x0000008f8e17723e */ /* 0x000fee00000000ff */
[C---:B-1----:R-:W-:Y:S08]  /*8520*/  HMMA.16816.F32 R4, R20.reuse, R24, R4 ;  /* 0x000000181404723c */ /* 0x042ff00000001804 */
[C---:B------:R-:W-:Y:S01]  /*8530*/  HMMA.16816.F32 R8, R20.reuse, R26, R8 ;  /* 0x0000001a1408723c */ /* 0x040fe20000001808 */
[----:B------:R-:W1:Y:S07]  /*8540*/  LDSM.16.MT88.4 R24, [R197+0x5800] ;  /* 0x00580000c518783b */ /* 0x000e6e0000004200 */
[C---:B------:R-:W-:Y:S08]  /*8550*/  HMMA.16816.F32 R60, R20.reuse, R120, R60 ;  /* 0x00000078143c723c */ /* 0x040ff0000000183c */
[C---:B------:R-:W-:Y:S08]  /*8560*/  HMMA.16816.F32 R64, R20.reuse, R122, R64 ;  /* 0x0000007a1440723c */ /* 0x040ff00000001840 */
[C---:B------:R-:W-:Y:S07]  /*8570*/  HMMA.16816.F32 R68, R20.reuse, R28, R68 ;  /* 0x0000001c1444723c */ /* 0x040fee0000001844 */
[--C-:B------:R-:W-:Y:S01]  /*8580*/  FFMA.FTZ R28, R45, c[0x0][0x2d0], -R109.reuse ;  /* 0x0000b4002d1c7a23 */ /* 0x100fe2000001086d */
[C---:B------:R-:W-:Y:S03]  /*8590*/  HMMA.16816.F32 R72, R20.reuse, R30, R72 ;  /* 0x0000001e1448723c */ /* 0x040fe60000001848 */
[----:B------:R3:W4:Y:S05]  /*85a0*/  MUFU.EX2 R126, R28 ;  /* 0x0000001c007e7308 */ /* 0x00072a0000000800 */
[C---:B--2---:R-:W-:Y:S07]  /*85b0*/  HMMA.16816.F32 R76, R20.reuse, R32, R76 ;  /* 0x00000020144c723c */ /* 0x044fee000000184c */
[--C-:B------:R-:W-:Y:S01]  /*85c0*/  FFMA.FTZ R32, R47, c[0x0][0x2d0], -R108.reuse ;  /* 0x0000b4002f207a23 */ /* 0x100fe2000001086c */
[C---:B------:R-:W-:Y:S03]  /*85d0*/  HMMA.16816.F32 R80, R20.reuse, R34, R80 ;  /* 0x000000221450723c */ /* 0x040fe60000001850 */
[----:B------:R2:W-:Y:S05]  /*85e0*/  MUFU.EX2 R124, R32 ;  /* 0x00000020007c7308 */ /* 0x0005ea0000000800 */
[C---:B-1----:R-:W-:Y:S04]  /*85f0*/  HMMA.16816.F32 R84, R20.reuse, R24, R84 ;  /* 0x000000181454723c */ /* 0x042fe80000001854 */
[----:B---3--:R-:W-:Y:S02]  /*8600*/  FFMA.FTZ R28, R46, c[0x0][0x2d0], -R108 ;  /* 0x0000b4002e1c7a23 */ /* 0x008fe4000001086c */
[----:B------:R-:W-:Y:S01]  /*8610*/  LDSM.16.MT88.4 R44, [R198+0x6000] ;  /* 0x00600000c62c783b */ /* 0x000fe20000004200 */
[--C-:B------:R-:W-:Y:S01]  /*8620*/  FFMA.FTZ R24, R49, c[0x0][0x2d0], -R109.reuse ;  /* 0x0000b40031187a23 */ /* 0x100fe2000001086d */
[C---:B------:R-:W-:Y:S01]  /*8630*/  HMMA.16816.F32 R88, R20.reuse, R26, R88 ;  /* 0x0000001a1458723c */ /* 0x040fe20000001858 */
[----:B------:R1:W3:Y:S03]  /*8640*/  MUFU.EX2 R125, R28 ;  /* 0x0000001c007d7308 */ /* 0x0002e60000000800 */
[----:B----4-:R-:W-:Y:S04]  /*8650*/  FADD.FTZ R2, R126, R2 ;  /* 0x000000027e027221 */ /* 0x010fe80000010000 */
[C---:B------:R-:W-:Y:S03]  /*8660*/  HMMA.16816.F32 R12, R20.reuse, R36, R12 ;  /* 0x00000024140c723c */ /* 0x040fe6000000180c */
[----:B------:R4:W-:Y:S01]  /*8670*/  MUFU.EX2 R140, R24 ;  /* 0x00000018008c7308 */ /* 0x0009e20000000800 */
[----:B--2---:R-:W-:Y:S01]  /*8680*/  LDSM.16.MT88.4 R32, [R200+0x5800] ;  /* 0x00580000c820783b */ /* 0x004fe20000004200 */
[----:B------:R-:W-:Y:S02]  /*8690*/  FADD.FTZ R2, R141, R2 ;  /* 0x000000028d027221 */ /* 0x000fe40000010000 */
[----:B------:R-:W-:Y:S01]  /*86a0*/  FFMA.FTZ R36, R51, c[0x0][0x2d0], -R108 ;  /* 0x0000b40033247a23 */ /* 0x000fe2000001086c */
[C---:B------:R-:W-:Y:S05]  /*86b0*/  HMMA.16816.F32 R92, R20.reuse, R38, R92 ;  /* 0x00000026145c723c */ /* 0x040fea000000185c */
[----:B------:R2:W-:Y:S01]  /*86c0*/  MUFU.EX2 R138, R36 ;  /* 0x00000024008a7308 */ /* 0x0005e20000000800 */
[----:B-1----:R-:W1:Y:S01]  /*86d0*/  LDSM.16.MT88.4 R28, [R198+0x5800] ;  /* 0x00580000c61c783b */ /* 0x002e620000004200 */
[----:B---3--:R-:W-:Y:S05]  /*86e0*/  FADD.FTZ R0, R125, R0 ;  /* 0x000000007d007221 */ /* 0x008fea0000010000 */
[----:B------:R-:W-:Y:S02]  /*86f0*/  FADD.FTZ R0, R124, R0 ;  /* 0x000000007c007221 */ /* 0x000fe40000010000 */
[----:B----4-:R-:W-:Y:S02]  /*8700*/  FFMA.FTZ R24, R50, c[0x0][0x2d0], -R108 ;  /* 0x0000b40032187a23 */ /* 0x010fe4000001086c */
[----:B------:R-:W-:Y:S01]  /*8710*/  MUFU.EX2 R50, R48 ;  /* 0x0000003000327308 */ /* 0x000fe20000000800 */
[----:B--2---:R-:W-:Y:S09]  /*8720*/  LDSM.16.MT88.4 R36, [R199+0x2800] ;  /* 0x00280000c724783b */ /* 0x004ff20000004200 */
[----:B------:R2:W3:Y:S01]  /*8730*/  MUFU.EX2 R139, R24 ;  /* 0x00000018008b7308 */ /* 0x0004e20000000800 */
[C---:B-1----:R-:W-:Y:S01]  /*8740*/  HMMA.16816.F32 R96, R20.reuse, R28, R96 ;  /* 0x0000001c1460723c */ /* 0x042fe20000001860 */
[----:B--2---:R-:W1:Y:S06]  /*8750*/  LDSM.16.MT88.4 R24, [R197+0x2800] ;  /* 0x00280000c518783b */ /* 0x004e6c0000004200 */
[--C-:B------:R-:W-:Y:S01]  /*8760*/  FFMA.FTZ R28, R52, c[0x0][0x2d0], -R109.reuse ;  /* 0x0000b400341c7a23 */ /* 0x100fe2000001086d */
[C---:B------:R-:W-:Y:S03]  /*8770*/  HMMA.16816.F32 R100, R20.reuse, R30, R100 ;  /* 0x0000001e1464723c */ /* 0x040fe60000001864 */
[----:B------:R2:W-:Y:S01]  /*8780*/  MUFU.EX2 R137, R28 ;  /* 0x0000001c00897308 */ /* 0x0005e20000000800 */
[----:B---3--:R-:W-:Y:S04]  /*8790*/  FADD.FTZ R0, R139, R0 ;  /* 0x000000008b007221 */ /* 0x008fe80000010000 */
[C---:B------:R-:W-:Y:S07]  /*87a0*/  HMMA.16816.F32 R16, R20.reuse, R32, R16 ;  /* 0x000000201410723c */ /* 0x040fee0000001810 */
[--C-:B------:R-:W-:Y:S01]  /*87b0*/  FFMA.FTZ R32, R53, c[0x0][0x2d0], -R109.reuse ;  /* 0x0000b40035207a23 */ /* 0x100fe2000001086d */
[----:B------:R-:W-:Y:S03]  /*87c0*/  HMMA.16816.F32 R104, R20, R34, R104 ;  /* 0x000000221468723c */ /* 0x000fe60000001868 */
[----:B------:R3:W4:Y:S04]  /*87d0*/  MUFU.EX2 R136, R32 ;  /* 0x0000002000887308 */ /* 0x0007280000000800 */
[----:B------:R-:W-:Y:S02]  /*87e0*/  F2FP.PACK_AB R20, R126, R127 ;  /* 0x0000007f7e14723e */ /* 0x000fe400000000ff */
[----:B------:R-:W-:Y:S01]  /*87f0*/  F2FP.PACK_AB R21, R124, R125 ;  /* 0x0000007d7c15723e */ /* 0x000fe200000000ff */
[----:B--2---:R-:W2:Y:S02]  /*8800*/  LDSM.16.MT88.4 R28, [R198+0x2800] ;  /* 0x00280000c61c783b */ /* 0x004ea40000004200 */
[----:B------:R-:W-:Y:S02]  /*8810*/  F2FP.PACK_AB R22, R140, R141 ;  /* 0x0000008d8c16723e */ /* 0x000fe400000000ff */
[----:B------:R-:W-:Y:S07]  /*8820*/  F2FP.PACK_AB R23, R138, R139 ;  /* 0x0000008b8a17723e */ /* 0x000fee00000000ff */
[C---:B-1----:R-:W-:Y:S01]  /*8830*/  HMMA.16816.F32 R4, R20.reuse, R24, R4 ;  /* 0x000000181404723c */ /* 0x042fe20000001804 */
[----:B---3--:R-:W1:Y:S06]  /*8840*/  LDSM.16.MT88.4 R32, [R200+0x2800] ;  /* 0x00280000c820783b */ /* 0x008e6c0000004200 */
[--C-:B------:R-:W-:Y:S01]  /*8850*/  FFMA.FTZ R24, R54, c[0x0][0x2d0], -R108.reuse ;  /* 0x0000b40036187a23 */ /* 0x100fe2000001086c */
[C---:B------:R-:W-:Y:S03]  /*8860*/  HMMA.16816.F32 R8, R20.reuse, R26, R8 ;  /* 0x0000001a1408723c */ /* 0x040fe60000001808 */
[----:B------:R3:W-:Y:S05]  /*8870*/  MUFU.EX2 R53, R24 ;  /* 0x0000001800357308 */ /* 0x0007ea0000000800 */
[C---:B------:R-:W-:Y:S07]  /*8880*/  HMMA.16816.F32 R60, R20.reuse, R36, R60 ;  /* 0x00000024143c723c */ /* 0x040fee000000183c */
[----:B------:R-:W-:Y:S01]  /*8890*/  FFMA.FTZ R36, R56, c[0x0][0x2d0], -R109 ;  /* 0x0000b40038247a23 */ /* 0x000fe2000001086d */
[C---:B------:R-:W-:Y:S03]  /*88a0*/  HMMA.16816.F32 R64, R20.reuse, R38, R64 ;  /* 0x000000261440723c */ /* 0x040fe60000001840 */
[----:B------:R5:W-:Y:S01]  /*88b0*/  MUFU.EX2 R51, R36 ;  /* 0x0000002400337308 */ /* 0x000be20000000800 */
[----:B------:R-:W-:Y:S04]  /*88c0*/  MOV R109, R3 ;  /* 0x00000003006d7202 */ /* 0x000fe80000000f00 */
[C---:B--2---:R-:W-:Y:S04]  /*88d0*/  HMMA.16816.F32 R68, R20.reuse, R28, R68 ;  /* 0x0000001c1444723c */ /* 0x044fe80000001844 */
[--C-:B---3--:R-:W-:Y:S03]  /*88e0*/  FFMA.FTZ R24, R55, c[0x0][0x2d0], -R108.reuse ;  /* 0x0000b40037187a23 */ /* 0x108fe6000001086c */
[--C-:B------:R-:W-:Y:S01]  /*88f0*/  FFMA.FTZ R28, R58, c[0x0][0x2d0], -R108.reuse ;  /* 0x0000b4003a1c7a23 */ /* 0x100fe2000001086c */
[C---:B------:R-:W-:Y:S01]  /*8900*/  HMMA.16816.F32 R72, R20.reuse, R30, R72 ;  /* 0x0000001e1448723c */ /* 0x040fe20000001848 */
[----:B------:R2:W3:Y:S03]  /*8910*/  MUFU.EX2 R52, R24 ;  /* 0x0000001800347308 */ /* 0x0004e60000000800 */
[----:B------:R-:W-:Y:S04]  /*8920*/  FFMA.FTZ R108, R59, c[0x0][0x2d0], -R108 ;  /* 0x0000b4003b6c7a23 */ /* 0x000fe8000001086c */
[C---:B-1----:R-:W-:Y:S01]  /*8930*/  HMMA.16816.F32 R76, R20.reuse, R32, R76 ;  /* 0x00000020144c723c */ /* 0x042fe2000000184c */
[----:B-----5:R-:W-:Y:S02]  /*8940*/  LDSM.16.MT88.4 R36, [R200+0x6000] ;  /* 0x00600000c824783b */ /* 0x020fe40000004200 */
[----:B------:R1:W-:Y:S05]  /*8950*/  MUFU.EX2 R49, R28 ;  /* 0x0000001c00317308 */ /* 0x0003ea0000000800 */
[C---:B------:R-:W-:Y:S01]  /*8960*/  HMMA.16816.F32 R80, R20.reuse, R34, R80 ;  /* 0x000000221450723c */ /* 0x040fe20000001850 */
[----:B------:R-:W-:Y:S04]  /*8970*/  LDSM.16.MT88.4 R32, [R198+0x3000] ;  /* 0x00300000c620783b */ /* 0x000fe80000004200 */
[----:B------:R-:W5:Y:S04]  /*8980*/  MUFU.EX2 R48, R108 ;  /* 0x0000006c00307308 */ /* 0x000f680000000800 */
[----:B--2---:R-:W2:Y:S08]  /*8990*/  LDSM.16.MT88.4 R24, [R197+0x6000] ;  /* 0x00600000c518783b */ /* 0x004eb00000004200 */
[----:B-1----:R-:W1:Y:S01]  /*89a0*/  LDSM.16.MT88.4 R28, [R199+0x3000] ;  /* 0x00300000c71c783b */ /* 0x002e620000004200 */
[C---:B--2---:R-:W-:Y:S08]  /*89b0*/  HMMA.16816.F32 R84, R20.reuse, R24, R84 ;  /* 0x000000181454723c */ /* 0x044ff00000001854 */
[C---:B------:R-:W-:Y:S01]  /*89c0*/  HMMA.16816.F32 R88, R20.reuse, R26, R88 ;  /* 0x0000001a1458723c */ /* 0x040fe20000001858 */
[----:B------:R-:W2:Y:S07]  /*89d0*/  LDSM.16.MT88.4 R24, [R200+0x3000] ;  /* 0x00300000c818783b */ /* 0x000eae0000004200 */
[C---:B------:R-:W-:Y:S08]  /*89e0*/  HMMA.16816.F32 R12, R20.reuse, R40, R12 ;  /* 0x00000028140c723c */ /* 0x040ff0000000180c */
[C---:B------:R-:W-:Y:S08]  /*89f0*/  HMMA.16816.F32 R92, R20.reuse, R42, R92 ;  /* 0x0000002a145c723c */ /* 0x040ff0000000185c */
[C---:B------:R-:W-:Y:S08]  /*8a00*/  HMMA.16816.F32 R96, R20.reuse, R44, R96 ;  /* 0x0000002c1460723c */ /* 0x040ff00000001860 */
[C---:B------:R-:W-:Y:S08]  /*8a10*/  HMMA.16816.F32 R100, R20.reuse, R46, R100 ;  /* 0x0000002e1464723c */ /* 0x040ff00000001864 */
[C---:B------:R-:W-:Y:S08]  /*8a20*/  HMMA.16816.F32 R16, R20.reuse, R36, R16 ;  /* 0x000000241410723c */ /* 0x040ff00000001810 */
[----:B------:R-:W-:Y:S07]  /*8a30*/  HMMA.16816.F32 R104, R20, R38, R104 ;  /* 0x000000261468723c */ /* 0x000fee0000001868 */
[----:B----4-:R-:W-:Y:S02]  /*8a40*/  F2FP.PACK_AB R20, R136, R137 ;  /* 0x000000898814723e */ /* 0x010fe400000000ff */
[----:B---3--:R-:W-:Y:S03]  /*8a50*/  F2FP.PACK_AB R21, R52, R53 ;  /* 0x000000353415723e */ /* 0x008fe600000000ff */
[----:B------:R-:W-:Y:S02]  /*8a60*/  F2FP.PACK_AB R22, R50, R51 ;  /* 0x000000333216723e */ /* 0x000fe400000000ff */
[----:B-----5:R-:W-:Y:S07]  /*8a70*/  F2FP.PACK_AB R23, R48, R49 ;  /* 0x000000313017723e */ /* 0x020fee00000000ff */
[C---:B------:R-:W-:Y:S01]  /*8a80*/  HMMA.16816.F32 R112, R20.reuse, R116, R4 ;  /* 0x000000741470723c */ /* 0x040fe20000001804 */
[----:B------:R-:W3:Y:S07]  /*8a90*/  LDSM.16.MT88.4 R4, [R197+0x6800] ;  /* 0x00680000c504783b */ /* 0x000eee0000004200 */
[C---:B------:R-:W-:Y:S01]  /*8aa0*/  HMMA.16816.F32 R116, R20.reuse, R118, R8 ;  /* 0x000000761474723c */ /* 0x040fe20000001808 */
[----:B------:R-:W4:Y:S07]  /*8ab0*/  LDSM.16.MT88.4 R8, [R199+0x6800] ;  /* 0x00680000c708783b */ /* 0x000f2e0000004200 */
[C---:B-1----:R-:W-:Y:S08]  /*8ac0*/  HMMA.16816.F32 R60, R20.reuse, R28, R60 ;  /* 0x0000001c143c723c */ /* 0x042ff0000000183c */
[C---:B------:R-:W-:Y:S08]  /*8ad0*/  HMMA.16816.F32 R64, R20.reuse, R30, R64 ;  /* 0x0000001e1440723c */ /* 0x040ff00000001840 */
[C---:B------:R-:W-:Y:S08]  /*8ae0*/  HMMA.16816.F32 R68, R20.reuse, R32, R68 ;  /* 0x000000201444723c */ /* 0x040ff00000001844 */
[C---:B------:R-:W-:Y:S08]  /*8af0*/  HMMA.16816.F32 R72, R20.reuse, R34, R72 ;  /* 0x000000221448723c */ /* 0x040ff00000001848 */
[C---:B--2---:R-:W-:Y:S08]  /*8b00*/  HMMA.16816.F32 R76, R20.reuse, R24, R76 ;  /* 0x00000018144c723c */ /* 0x044ff0000000184c */
[C---:B------:R-:W-:Y:S01]  /*8b10*/  HMMA.16816.F32 R80, R20.reuse, R26, R80 ;  /* 0x0000001a1450723c */ /* 0x040fe20000001850 */
[----:B------:R-:W1:Y:S07]  /*8b20*/  LDSM.16.MT88.4 R24, [R198+0x6800] ;  /* 0x00680000c618783b */ /* 0x000e6e0000004200 */
[C---:B---3--:R-:W-:Y:S08]  /*8b30*/  HMMA.16816.F32 R84, R20.reuse, R4, R84 ;  /* 0x000000041454723c */ /* 0x048ff00000001854 */
[C---:B------:R-:W-:Y:S01]  /*8b40*/  HMMA.16816.F32 R88, R20.reuse, R6, R88 ;  /* 0x000000061458723c */ /* 0x040fe20000001858 */
[----:B------:R-:W2:Y:S07]  /*8b50*/  LDSM.16.MT88.4 R4, [R200+0x6800] ;  /* 0x00680000c804783b */ /* 0x000eae0000004200 */
[C---:B----4-:R-:W-:Y:S08]  /*8b60*/  HMMA.16816.F32 R120, R20.reuse, R8, R12 ;  /* 0x000000081478723c */ /* 0x050ff0000000180c */
[C---:B------:R-:W-:Y:S08]  /*8b70*/  HMMA.16816.F32 R92, R20.reuse, R10, R92 ;  /* 0x0000000a145c723c */ /* 0x040ff0000000185c */
[C---:B-1----:R-:W-:Y:S08]  /*8b80*/  HMMA.16816.F32 R96, R20.reuse, R24, R96 ;  /* 0x000000181460723c */ /* 0x042ff00000001860 */
[C---:B------:R-:W-:Y:S08]  /*8b90*/  HMMA.16816.F32 R100, R20.reuse, R26, R100 ;  /* 0x0000001a1464723c */ /* 0x040ff00000001864 */
[C---:B--2---:R-:W-:Y:S07]  /*8ba0*/  HMMA.16816.F32 R124, R20.reuse, R4, R16 ;  /* 0x00000004147c723c */ /* 0x044fee0000001810 */
        /* <DEDUP_REMOVED lines=10> */
[----:B------:R-:W-:Y:S01]  /*8c50*/  FADD.FTZ R227, R48, R0 ;  /* 0x0000000030e37221 */ /* 0x000fe20000010000 */
[----:B------:R-:W-:-:S05]  /*8c60*/  @P0 BRA `(.L_x_144) ;  /* 0xffffcf2000000947 */ /* 0x000fca000383ffff */
.L_x_141:
[----:B------:R-:W-:Y:S05]  /*8c70*/  BRA.DIV ~URZ, `(.L_x_145) ;  /* 0x00003f027f007947 */ /* 0x000fea000b800000 */
[----:B------:R-:W1:Y:S04]  /*8c80*/  SHFL.BFLY PT, R0, R226, 0x2, 0x1f ;  /* 0x0c401f00e2007f89 */ /* 0x000e6800000e0000 */
[----:B------:R-:W2:Y:S01]  /*8c90*/  SHFL.BFLY PT, R3, R227, 0x2, 0x1f ;  /* 0x0c401f00e3037f89 */ /* 0x000ea200000e0000 */
[----:B-1----:R-:W-:-:S02]  /*8ca0*/  FADD.FTZ R0, R0, R226 ;  /* 0x000000e200007221 */ /* 0x002fc40000010000 */
[----:B--2---:R-:W-:-:S03]  /*8cb0*/  FADD.FTZ R3, R3, R227 ;  /* 0x000000e303037221 */ /* 0x004fc60000010000 */
[----:B------:R-:W1:Y:S04]  /*8cc0*/  SHFL.BFLY PT, R2, R0, 0x1, 0x1f ;  /* 0x0c201f0000027f89 */ /* 0x000e6800000e0000 */
[----:B------:R2:W3:Y:S01]  /*8cd0*/  SHFL.BFLY PT, R4, R3, 0x1, 0x1f ;  /* 0x0c201f0003047f89 */ /* 0x0004e200000e0000 */
[----:B-1----:R-:W-:-:S05]  /*8ce0*/  FADD.FTZ R0, R0, R2 ;  /* 0x0000000200007221 */ /* 0x002fca0000010000 */
.L_x_208:
[----:B------:R-:W-:Y:S01]  /*8cf0*/  FSETP.NE.FTZ.AND P1, PT, R0, RZ, PT ;  /* 0x000000ff0000720b */ /* 0x000fe20003f35000 */
[----:B--23--:R-:W-:Y:S01]  /*8d00*/  FADD.FTZ R3, R4, R3 ;  /* 0x0000000304037221 */ /* 0x00cfe20000010000 */
[----:B------:R-:W-:Y:S02]  /*8d10*/  MOV R2, RZ ;  /* 0x000000ff00027202 */ /* 0x000fe40000000f00 */
[----:B------:R-:W-:Y:S02]  /*8d20*/  MOV R21, 0xff800000 ;  /* 0xff80000000157802 */ /* 0x000fe40000000f00 */
[----:B------:R-:W-:-:S02]  /*8d30*/  FSETP.NE.FTZ.AND P0, PT, R3, RZ, PT ;  /* 0x000000ff0300720b */ /* 0x000fc40003f15000 */
        /* <DEDUP_REMOVED lines=80> */
.L_x_138:
[----:B------:R-:W2:Y:S01]  /*9240*/  S2R R2, SR_TID.X ;  /* 0x0000000000027919 */ /* 0x000ea20000002100 */
[----:B------:R-:W-:Y:S01]  /*9250*/  BSSY B0, `(.L_x_146) ;  /* 0x0000010000007945 */ /* 0x000fe20003800000 */
[----:B--2---:R-:W-:-:S13]  /*9260*/  LOP3.LUT P0, RZ, R2, 0xff, RZ, 0xc0, !PT ;  /* 0x000000ff02ff7812 */ /* 0x004fda000780c0ff */
[----:B------:R-:W-:Y:S05]  /*9270*/  @P0 BRA `(.L_x_147) ;  /* 0x000000d000000947 */ /* 0x000fea0003800000 */
[----:B------:R-:W2:Y:S01]  /*9280*/  S2R R4, SR_LANEID ;  /* 0x0000000000047919 */ /* 0x000ea20000000000 */
[----:B------:R-:W-:Y:S01]  /*9290*/  VOTEU.ANY UR4, UPT, PT ;  /* 0x0000000000047886 */ /* 0x000fe200038e0100 */
[----:B-1----:R-:W-:Y:S01]  /*92a0*/  IMAD.MOV.U32 R5, RZ, RZ, c[0x0][0x564] ;  /* 0x00015900ff057624 */ /* 0x002fe200078e00ff */
[----:B------:R-:W2:Y:S08]  /*92b0*/  FLO.U32 R3, UR4 ;  /* 0x0000000400037d00 */ /* 0x000eb000080e0000 */
[----:B------:R-:W1:Y:S01]  /*92c0*/  POPC R2, UR4 ;  /* 0x0000000400027d09 */ /* 0x000e620008000000 */
[----:B--2---:R-:W-:Y:S01]  /*92d0*/  ISETP.EQ.U32.AND P0, PT, R3, R4, PT ;  /* 0x000000040300720c */ /* 0x004fe20003f02070 */
[----:B------:R-:W-:-:S12]  /*92e0*/  IMAD.MOV.U32 R4, RZ, RZ, c[0x0][0x560] ;  /* 0x00015800ff047624 */ /* 0x000fd800078e00ff */
[----:B-1----:R1:W2:Y:S04]  /*92f0*/  @P0 ATOMG.E.ADD.STRONG.GPU PT, R2, [R4.64], R2 ;  /* 0x00000002040209a8 */ /* 0x0022a800081ee1c6 */
[----:B-1----:R-:W1:Y:S04]  /*9300*/  S2R R4, SR_LTMASK ;  /* 0x0000000000047919 */ /* 0x002e680000003900 */
[----:B--2---:R1:W2:Y:S02]  /*9310*/  SHFL.IDX PT, R3, R2, R3, 0x1f ;  /* 0x00001f0302037589 */ /* 0x0042a400000e0000 */
[----:B-1----:R-:W-:-:S06]  /*9320*/  LOP3.LUT R2, R4, UR4, RZ, 0xc0, !PT ;  /* 0x0000000404027c12 */ /* 0x002fcc000f8ec0ff */
[----:B------:R-:W2:Y:S02]  /*9330*/  POPC R2, R2 ;  /* 0x0000000200027309 */ /* 0x000ea40000000000 */
[----:B--2---:R-:W-:-:S06]  /*9340*/  IADD3 R236, R3, c[0x0][0xc], R2 ;  /* 0x0000030003ec7a10 */ /* 0x004fcc0007ffe002 */
.L_x_147:
[----:B------:R-:W-:Y:S05]  /*9350*/  BSYNC B0 ;  /* 0x0000000000007941 */ /* 0x000fea0003800000 */
.L_x_146:
[----:B------:R-:W-:Y:S01]  /*9360*/  PRMT R0, R0, 0x9910, RZ ;  /* 0x0000991000007816 */ /* 0x000fe200000000ff */
[----:B------:R-:W-:Y:S01]  /*9370*/  BSSY B1, `(.L_x_148) ;  /* 0x000028e000017945 */ /* 0x000fe20003800000 */
[----:B------:R-:W-:Y:S01]  /*9380*/  IMAD.MOV.U32 R94, RZ, RZ, R236 ;  /* 0x000000ffff5e7224 */ /* 0x000fe200078e00ec */
[----:B------:R-:W-:Y:S02]  /*9390*/  SHF.R.S32.HI R7, RZ, 0x1f, R235 ;  /* 0x0000001fff077819 */ /* 0x000fe400000114eb */
[----:B------:R-:W-:Y:S02]  /*93a0*/  ISETP.NE.AND P0, PT, R0, RZ, PT ;  /* 0x000000ff0000720c */ /* 0x000fe40003f05270 */
[----:B------:R-:W-:Y:S02]  /*93b0*/  SHF.R.S32.HI R40, RZ, 0x1f, R228 ;  /* 0x0000001fff287819 */ /* 0x000fe400000114e4 */
[----:B------:R-:W-:-:S09]  /*93c0*/  SHF.R.S32.HI R41, RZ, 0x1f, R231 ;  /* 0x0000001fff297819 */ /* 0x000fd200000114e7 */
[----:B------:R-:W-:Y:S05]  /*93d0*/  @!P0 BRA `(.L_x_149) ;  /* 0x00001d9000008947 */ /* 0x000fea0003800000 */
[----:B------:R-:W2:Y:S04]  /*93e0*/  LDL R13, [R1+0x8] ;  /* 0x00000800010d7983 */ /* 0x000ea80000100800 */
[----:B------:R-:W3:Y:S04]  /*93f0*/  LDL R12, [R1+0xc] ;  /* 0x00000c00010c7983 */ /* 0x000ee80000100800 */
[----:B------:R-:W4:Y:S04]  /*9400*/  LDL R8, [R1+0x14] ;  /* 0x0000140001087983 */ /* 0x000f280000100800 */
[----:B------:R-:W4:Y:S04]  /*9410*/  LDL R11, [R1+0x10] ;  /* 0x00001000010b7983 */ /* 0x000f280000100800 */
[----:B------:R-:W4:Y:S04]  /*9420*/  LDL R10, [R1+0x24] ;  /* 0x00002400010a7983 */ /* 0x000f280000100800 */
[----:B------:R-:W4:Y:S04]  /*9430*/  LDL R6, [R1+0x1c] ;  /* 0x00001c0001067983 */ /* 0x000f280000100800 */
[----:B-1----:R-:W4:Y:S04]  /*9440*/  LDL R5, [R1+0x20] ;  /* 0x0000200001057983 */ /* 0x002f280000100800 */
[----:B------:R-:W4:Y:S01]  /*9450*/  LDL R9, [R1+0x18] ;  /* 0x0000180001097983 */ /* 0x000f220000100800 */
[----:B------:R-:W-:Y:S01]  /*9460*/  WARPSYNC 0xffffffff ;  /* 0xffffffff00007948 */ /* 0x000fe20003800000 */
[----:B------:R-:W-:-:S02]  /*9470*/  F2FP.PACK_AB R0, R113, R112 ;  /* 0x000000707100723e */ /* 0x000fc400000000ff */
[----:B------:R-:W-:Y:S01]  /*9480*/  BAR.SYNC.DEFER_BLOCKING 0x1, 0x100 ;  /* 0x0044000000007b1d */ /* 0x000fe20000010000 */
[----:B------:R-:W-:Y:S02]  /*9490*/  F2FP.PACK_AB R2, R101, R100 ;  /* 0x000000646502723e */ /* 0x000fe400000000ff */
[----:B------:R-:W-:Y:S02]  /*94a0*/  F2FP.PACK_AB R3, R49, R48 ;  /* 0x000000303103723e */ /* 0x000fe400000000ff */
[----:B------:R-:W-:Y:S02]  /*94b0*/  F2FP.PACK_AB R4, R61, R60 ;  /* 0x0000003c3d04723e */ /* 0x000fe400000000ff */
[----:B------:R-:W-:-:S04]  /*94c0*/  ISETP.NE.U32.AND P1, PT, RZ, c[0x0][0x500], PT ;  /* 0x00014000ff007a0c */ /* 0x000fc80003f25070 */
[----:B------:R-:W-:Y:S01]  /*94d0*/  ISETP.NE.AND.EX P1, PT, RZ, c[0x0][0x504], PT, P1 ;  /* 0x00014100ff007a0c */ /* 0x000fe20003f25310 */
[----:B--2---:R1:W-:Y:S04]  /*94e0*/  STS [R13], R0 ;  /* 0x000000000d007388 */ /* 0x0043e80000000800 */
[----:B------:R2:W-:Y:S04]  /*94f0*/  STS [R13+0x400], R2 ;  /* 0x000400020d007388 */ /* 0x0005e80000000800 */
[----:B---3--:R3:W-:Y:S01]  /*9500*/  STS [R12], R3 ;  /* 0x000000030c007388 */ /* 0x0087e20000000800 */
[----:B-1----:R-:W-:-:S02]  /*9510*/  F2FP.PACK_AB R0, R93, R92 ;  /* 0x0000005c5d00723e */ /* 0x002fc400000000ff */
[----:B--2---:R-:W-:-:S03]  /*9520*/  F2FP.PACK_AB R2, R51, R50 ;  /* 0x000000323302723e */ /* 0x004fc600000000ff */
[----:B------:R1:W-:Y:S01]  /*9530*/  STS [R12+0x400], R0 ;  /* 0x000400000c007388 */ /* 0x0003e20000000800 */
[----:B---3--:R-:W-:-:S03]  /*9540*/  F2FP.PACK_AB R3, R81, R80 ;  /* 0x000000505103723e */ /* 0x008fc600000000ff */
[----:B----4-:R2:W-:Y:S04]  /*9550*/  STS [R8], R2 ;  /* 0x0000000208007388 */ /* 0x0105e80000000800 */
[----:B------:R3:W-:Y:S01]  /*9560*/  STS [R8+0x400], R3 ;  /* 0x0004000308007388 */ /* 0x0007e20000000800 */
[----:B-1----:R-:W-:Y:S02]  /*9570*/  F2FP.PACK_AB R0, R53, R52 ;  /* 0x000000343500723e */ /* 0x002fe400000000ff */
[----:B--2---:R-:W-:-:S03]  /*9580*/  F2FP.PACK_AB R2, R119, R118 ;  /* 0x000000767702723e */ /* 0x004fc600000000ff */
[----:B------:R1:W-:Y:S01]  /*9590*/  STS [R11], R0 ;  /* 0x000000000b007388 */ /* 0x0003e20000000800 */
[----:B---3--:R-:W-:-:S03]  /*95a0*/  F2FP.PACK_AB R3, R55, R54 ;  /* 0x000000363703723e */ /* 0x008fc600000000ff */
[----:B------:R2:W-:Y:S04]  /*95b0*/  STS [R11+0x400], R2 ;  /* 0x000400020b007388 */ /* 0x0005e80000000800 */
[----:B------:R3:W-:Y:S01]  /*95c0*/  STS [R10], R3 ;  /* 0x000000030a007388 */ /* 0x0007e20000000800 */
[----:B-1----:R-:W-:Y:S02]  /*95d0*/  F2FP.PACK_AB R0, R117, R116 ;  /* 0x000000747500723e */ /* 0x002fe400000000ff */
[----:B--2---:R-:W-:-:S03]  /*95e0*/  F2FP.PACK_AB R2, R57, R56 ;  /* 0x000000383902723e */ /* 0x004fc600000000ff */
[----:B------:R1:W-:Y:S01]  /*95f0*/  STS [R10+0x400], R0 ;  /* 0x000400000a007388 */ /* 0x0003e20000000800 */
[----:B---3--:R-:W-:-:S03]  /*9600*/  F2FP.PACK_AB R3, R115, R114 ;  /* 0x000000727303723e */ /* 0x008fc600000000ff */
[----:B------:R2:W-:Y:S04]  /*9610*/  STS [R6], R2 ;  /* 0x0000000206007388 */ /* 0x0005e80000000800 */
        /* <DEDUP_REMOVED lines=11> */
[----:B------:R2:W-:Y:S04]  /*96d0*/  STS [R13+0x4000], R3 ;  /* 0x004000030d007388 */ /* 0x0005e80000000800 */
[----:B------:R3:W-:Y:S04]  /*96e0*/  STS [R13+0x4400], R4 ;  /* 0x004400040d007388 */ /* 0x0007e80000000800 */
[----:B------:R4:W-:Y:S01]  /*96f0*/  STS [R12+0x4000], R2 ;  /* 0x004000020c007388 */ /* 0x0009e20000000800 */
[----:B-1----:R-:W-:Y:S02]  /*9700*/  F2FP.PACK_AB R0, R91, R90 ;  /* 0x0000005a5b00723e */ /* 0x002fe400000000ff */
[----:B--2---:R-:W-:-:S03]  /*9710*/  F2FP.PACK_AB R3, R87, R86 ;  /* 0x000000565703723e */ /* 0x004fc600000000ff */
[----:B------:R1:W-:Y:S01]  /*9720*/  STS [R12+0x4400], R0 ;  /* 0x004400000c007388 */ /* 0x0003e20000000800 */
[----:B---3--:R-:W-:Y:S02]  /*9730*/  F2FP.PACK_AB R4, R69, R68 ;  /* 0x000000444504723e */ /* 0x008fe400000000ff */
[----:B----4-:R-:W-:-:S03]  /*9740*/  F2FP.PACK_AB R2, R73, R72 ;  /* 0x000000484902723e */ /* 0x010fc600000000ff */
[----:B------:R-:W-:Y:S04]  /*9750*/  STS [R8+0x4000], R4 ;  /* 0x0040000408007388 */ /* 0x000fe80000000800 */
[----:B------:R2:W-:Y:S04]  /*9760*/  STS [R8+0x4400], R3 ;  /* 0x0044000308007388 */ /* 0x0005e80000000800 */
[----:B------:R3:W-:Y:S01]  /*9770*/  STS [R11+0x4000], R2 ;  /* 0x004000020b007388 */ /* 0x0007e20000000800 */
[----:B-1----:R-:W-:-:S05]  /*9780*/  F2FP.PACK_AB R0, R83, R82 ;  /* 0x000000525300723e */ /* 0x002fca00000000ff */
[----:B------:R1:W-:Y:S01]  /*9790*/  STS [R11+0x4400], R0 ;  /* 0x004400000b007388 */ /* 0x0003e20000000800 */
[----:B--2---:R-:W-:Y:S01]  /*97a0*/  F2FP.PACK_AB R3, R97, R96 ;  /* 0x000000606103723e */ /* 0x004fe200000000ff */
[----:B------:R-:W-:Y:S02]  /*97b0*/  IMAD.MOV.U32 R4, RZ, RZ, 0x4 ;  /* 0x00000004ff047424 */ /* 0x000fe400078e00ff */
[----:B------:R-:W2:Y:S01]  /*97c0*/  LDL.LU R8, [R1] ;  /* 0x0000000001087983 */ /* 0x000ea20000300800 */
[----:B------:R-:W-:Y:S01]  /*97d0*/  ISETP.NE.U32.AND P2, PT, RZ, c[0x0][0x508], PT ;  /* 0x00014200ff007a0c */ /* 0x000fe20003f45070 */
[----:B------:R-:W-:Y:S01]  /*97e0*/  IMAD.MOV.U32 R14, RZ, RZ, c[0x0][0x388] ;  /* 0x0000e200ff0e7624 */ /* 0x000fe200078e00ff */
[----:B---3--:R-:W-:Y:S01]  /*97f0*/  F2FP.PACK_AB R2, R79, R78 ;  /* 0x0000004e4f02723e */ /* 0x008fe200000000ff */
[----:B------:R3:W-:Y:S01]  /*9800*/  STS [R10+0x4000], R3 ;  /* 0x004000030a007388 */ /* 0x0007e20000000800 */
[----:B------:R-:W-:-:S03]  /*9810*/  ISETP.NE.AND.EX P2, PT, RZ, c[0x0][0x50c], PT, P2 ;  /* 0x00014300ff007a0c */ /* 0x000fc60003f45320 */
[----:B------:R4:W-:Y:S01]  /*9820*/  STS [R10+0x4400], R2 ;  /* 0x004400020a007388 */ /* 0x0009e20000000800 */
[----:B-1----:R-:W-:-:S05]  /*9830*/  F2FP.PACK_AB R0, R89, R88 ;  /* 0x000000585900723e */ /* 0x002fca00000000ff */
[----:B------:R1:W-:Y:S01]  /*9840*/  STS [R6+0x4000], R0 ;  /* 0x0040000006007388 */ /* 0x0003e20000000800 */
[----:B---3--:R-:W-:Y:S02]  /*9850*/  F2FP.PACK_AB R3, R71, R70 ;  /* 0x000000464703723e */ /* 0x008fe400000000ff */
[----:B----4-:R-:W-:-:S03]  /*9860*/  F2FP.PACK_AB R2, R77, R76 ;  /* 0x0000004c4d02723e */ /* 0x010fc600000000ff */
[----:B------:R3:W-:Y:S04]  /*9870*/  STS [R6+0x4400], R3 ;  /* 0x0044000306007388 */ /* 0x0007e80000000800 */
[----:B------:R4:W-:Y:S01]  /*9880*/  STS [R5+0x4000], R2 ;  /* 0x0040000205007388 */ /* 0x0009e20000000800 */
[----:B-1----:R-:W-:-:S05]  /*9890*/  F2FP.PACK_AB R0, R67, R66 ;  /* 0x000000424300723e */ /* 0x002fca00000000ff */
[----:B------:R1:W-:Y:S01]  /*98a0*/  STS [R5+0x4400], R0 ;  /* 0x0044000005007388 */ /* 0x0003e20000000800 */
[----:B---3--:R-:W-:Y:S02]  /*98b0*/  F2FP.PACK_AB R3, R45, R44 ;  /* 0x0000002c2d03723e */ /* 0x008fe400000000ff */
[----:B------:R-:W-:Y:S02]  /*98c0*/  F2FP.PACK_AB R6, R47, R46 ;  /* 0x0000002e2f06723e */ /* 0x000fe400000000ff */
[----:B----4-:R-:W-:Y:S01]  /*98d0*/  @P2 LEA R2, P0, R235, c[0x0][0x508], 0x2 ;  /* 0x00014200eb022a11 */ /* 0x010fe200078010ff */
[----:B------:R3:W-:Y:S04]  /*98e0*/  STS [R9+0x4000], R3 ;  /* 0x0040000309007388 */ /* 0x0007e80000000800 */
[----:B------:R4:W-:Y:S01]  /*98f0*/  STS [R9+0x4400], R6 ;  /* 0x0044000609007388 */ /* 0x0009e20000000800 */
[----:B-1----:R-:W-:-:S02]  /*9900*/  IMAD.MOV.U32 R0, RZ, RZ, RZ ;  /* 0x000000ffff007224 */ /* 0x002fc400078e00ff */
[C---:B------:R-:W-:Y:S01]  /*9910*/  IMAD.WIDE R4, R235.reuse, R4, c[0x0][0x500] ;  /* 0x00014000eb047625 */ /* 0x040fe200078e0204 */
[----:B------:R-:W-:Y:S01]  /*9920*/  BAR.SYNC.DEFER_BLOCKING 0x1, 0x100 ;  /* 0x0044000000007b1d */ /* 0x000fe20000010000 */
[----:B---3--:R-:W-:-:S05]  /*9930*/  @P2 LEA.HI.X R3, R235, c[0x0][0x50c], R7, 0x2, P0 ;  /* 0x00014300eb032a11 */ /* 0x008fca00000f1407 */
[----:B------:R4:W5:Y:S04]  /*9940*/  @P1 LDG.E R0, [R4.64] ;  /* 0x0000000604001981 */ /* 0x000968000c1e1900 */
[----:B------:R1:W5:Y:S01]  /*9950*/  @P2 LDG.E R14, [R2.64] ;  /* 0x00000006020e2981 */ /* 0x000362000c1e1900 */
[----:B--2---:R-:W-:-:S04]  /*9960*/  ISETP.NE.AND P0, PT, R8, RZ, PT ;  /* 0x000000ff0800720c */ /* 0x004fc80003f05270 */
[----:B-1----:R-:W-:Y:S01]  /*9970*/  SEL R3, R8, c[0x0][0x3d4], P0 ;  /* 0x0000f50008037a07 */ /* 0x002fe20000000000 */
[----:B------:R-:W-:Y:S05]  /*9980*/  @P2 BRA `(.L_x_150) ;  /* 0x0000004000002947 */ /* 0x000fea0003800000 */
[----:B----4-:R-:W-:Y:S05]  /*9990*/  @!P1 BRA `(.L_x_150) ;  /* 0x0000003000009947 */ /* 0x010fea0003800000 */
[----:B------:R1:W2:Y:S04]  /*99a0*/  LDG.E R2, [R4.64] ;  /* 0x0000000604027981 */ /* 0x0002a8000c1e1900 */
[----:B-1----:R-:W2:Y:S02]  /*99b0*/  LDG.E R4, [R4.64+0x4] ;  /* 0x0000040604047981 */ /* 0x002ea4000c1e1900 */
[----:B--2--5:R-:W-:Y:S02]  /*99c0*/  IADD3 R14, -R2, R4, RZ ;  /* 0x00000004020e7210 */ /* 0x024fe40007ffe1ff */
.L_x_150:
[----:B----4-:R-:W2:Y:S04]  /*99d0*/  LDL R6, [R1+0x30] ;  /* 0x0000300001067983 */ /* 0x010ea80000100800 */
[----:B------:R-:W3:Y:S01]  /*99e0*/  LDL R15, [R1+0x4] ;  /* 0x00000400010f7983 */ /* 0x000ee20000100800 */
[----:B------:R-:W-:Y:S01]  /*99f0*/  IMAD.MOV.U32 R9, RZ, RZ, 0x368 ;  /* 0x00000368ff097424 */ /* 0x000fe200078e00ff */
[----:B------:R-:W-:Y:S01]  /*9a00*/  ISETP.GT.AND P3, PT, R3, 0x1, PT ;  /* 0x000000010300780c */ /* 0x000fe20003f64270 */
[----:B------:R-:W-:Y:S01]  /*9a10*/  IMAD.MOV.U32 R2, RZ, RZ, c[0x0][0x4e8] ;  /* 0x00013a00ff027624 */ /* 0x000fe200078e00ff */
[----:B------:R-:W4:Y:S01]  /*9a20*/  LDL R22, [R1+0x2c] ;  /* 0x00002c0001167983 */ /* 0x000f220000100800 */
[----:B------:R-:W-:-:S02]  /*9a30*/  ISETP.NE.U32.AND P0, PT, RZ, c[0x0][0x500], PT ;  /* 0x00014000ff007a0c */ /* 0x000fc40003f05070 */
[----:B------:R-:W-:Y:S02]  /*9a40*/  SEL R9, R9, 0x328, P3 ;  /* 0x0000032809097807 */ /* 0x000fe40001800000 */
[----:B------:R-:W-:Y:S02]  /*9a50*/  ISETP.NE.AND.EX P0, PT, RZ, c[0x0][0x504], PT, P0 ;  /* 0x00014100ff007a0c */ /* 0x000fe40003f05300 */
[----:B------:R-:W1:Y:S01]  /*9a60*/  LDC.64 R4, c[0x0][R9+0x170] ;  /* 0x00005c0009047b82 */ /* 0x000e620000000a00 */
[----:B------:R-:W-:Y:S02]  /*9a70*/  ISETP.NE.AND P2, PT, R2, 0x1, PT ;  /* 0x000000010200780c */ /* 0x000fe40003f45270 */
[----:B------:R-:W-:Y:S02]  /*9a80*/  SEL R8, R235, RZ, !P0 ;  /* 0x000000ffeb087207 */ /* 0x000fe40004000000 */
[----:B------:R-:W-:-:S03]  /*9a90*/  SEL R3, R7, RZ, !P0 ;  /* 0x000000ff07037207 */ /* 0x000fc60004000000 */
[----:B------:R-:W1:Y:S08]  /*9aa0*/  LDC.64 R12, c[0x0][R9+0x168] ;  /* 0x00005a00090c7b82 */ /* 0x000e700000000a00 */
[----:B------:R2:W2:Y:S08]  /*9ab0*/  LDC.64 R16, c[0x0][R9+0x178] ;  /* 0x00005e0009107b82 */ /* 0x0004b00000000a00 */
[----:B------:R2:W2:Y:S01]  /*9ac0*/  LDC.64 R18, c[0x0][R9+0x160] ;  /* 0x0000580009127b82 */ /* 0x0004a20000000a00 */
[----:B------:R-:W1:Y:S02]  /*9ad0*/  S2R R23, SR_TID.X ;  /* 0x0000000000177919 */ /* 0x000e640000002100 */
[----:B-1----:R-:W-:-:S04]  /*9ae0*/  IMAD R2, R5, R8, RZ ;  /* 0x0000000805027224 */ /* 0x002fc800078e02ff */
[C---:B------:R-:W-:Y:S02]  /*9af0*/  IMAD R11, R4.reuse, R3, R2 ;  /* 0x00000003040b7224 */ /* 0x040fe400078e0202 */
[----:B------:R-:W-:-:S04]  /*9b00*/  IMAD.WIDE.U32 R4, R4, R8, RZ ;  /* 0x0000000804047225 */ /* 0x000fc800078e00ff */
[-C--:B------:R-:W-:Y:S02]  /*9b10*/  IMAD R10, R13, R245.reuse, RZ ;  /* 0x000000f50d0a7224 */ /* 0x080fe400078e02ff */
[----:B--2---:R-:W-:Y:S02]  /*9b20*/  IMAD R9, R237, 0x80, R6 ;  /* 0x00000080ed097824 */ /* 0x004fe400078e0206 */
[----:B------:R-:W-:-:S04]  /*9b30*/  IMAD.WIDE.U32 R6, R12, R245, RZ ;  /* 0x000000f50c067225 */ /* 0x000fc800078e00ff */
[----:B------:R-:W-:-:S04]  /*9b40*/  @P2 IMAD.HI.U32 R3, R9, c[0x0][0x4ec], RZ ;  /* 0x00013b0009032a27 */ /* 0x000fc800078e00ff */
[----:B------:R-:W-:Y:S01]  /*9b50*/  IMAD.MOV.U32 R2, RZ, RZ, R9 ;  /* 0x000000ffff027224 */ /* 0x000fe200078e0009 */
[----:B------:R-:W-:Y:S02]  /*9b60*/  @P2 SHF.R.U32.HI R2, RZ, c[0x0][0x4f0], R3 ;  /* 0x00013c00ff022a19 */ /* 0x000fe40000011603 */
[----:B---3--:R-:W-:Y:S02]  /*9b70*/  SEL R3, R15, RZ, P3 ;  /* 0x000000ff0f037207 */ /* 0x008fe40001800000 */
[----:B-----5:R-:W-:Y:S01]  /*9b80*/  IADD3 R13, P1, P0, R4, R6, R0 ;  /* 0x00000006040d7210 */ /* 0x020fe2000783e000 */
[----:B------:R-:W-:Y:S01]  /*9b90*/  IMAD.IADD R6, R7, 0x1, R10 ;  /* 0x0000000107067824 */ /* 0x000fe200078e020a */
[----:B------:R-:W-:Y:S01]  /*9ba0*/  SHF.R.S32.HI R10, RZ, 0x1f, R0 ;  /* 0x0000001fff0a7819 */ /* 0x000fe20000011400 */
[----:B------:R-:W-:Y:S02]  /*9bb0*/  IMAD.IADD R12, R5, 0x1, R11 ;  /* 0x00000001050c7824 */ /* 0x000fe400078e020b */
[----:B------:R-:W-:-:S02]  /*9bc0*/  IMAD.MOV R7, RZ, RZ, -R2 ;  /* 0x000000ffff077224 */ /* 0x000fc400078e0a02 */
[-C--:B------:R-:W-:Y:S02]  /*9bd0*/  IMAD R11, R17, R3.reuse, RZ ;  /* 0x00000003110b7224 */ /* 0x080fe400078e02ff */
[----:B------:R-:W-:Y:S01]  /*9be0*/  IMAD.WIDE.U32 R4, R16, R3, RZ ;  /* 0x0000000310047225 */ /* 0x000fe200078e00ff */
[----:B------:R-:W-:-:S03]  /*9bf0*/  IADD3.X R12, R12, R6, R10, P1, P0 ;  /* 0x000000060c0c7210 */ /* 0x000fc60000fe040a */
[----:B------:R-:W-:Y:S01]  /*9c00*/  IMAD R3, R7, c[0x0][0x4e8], R9 ;  /* 0x00013a0007037a24 */ /* 0x000fe200078e0209 */
[----:B------:R-:W-:Y:S01]  /*9c10*/  IADD3 R4, P1, P0, R2, R13, R4 ;  /* 0x0000000d02047210 */ /* 0x000fe2000783e004 */
[----:B------:R-:W-:Y:S01]  /*9c20*/  IMAD.IADD R11, R5, 0x1, R11 ;  /* 0x00000001050b7824 */ /* 0x000fe200078e020b */
[----:B------:R-:W-:Y:S01]  /*9c30*/  SHF.R.S32.HI R5, RZ, 0x1f, R2 ;  /* 0x0000001fff057819 */ /* 0x000fe20000011402 */
[----:B------:R-:W-:Y:S01]  /*9c40*/  IMAD R2, R19, R3, RZ ;  /* 0x0000000313027224 */ /* 0x000fe200078e02ff */
[----:B------:R-:W-:Y:S02]  /*9c50*/  SHF.R.S32.HI R6, RZ, 0x1f, R3 ;  /* 0x0000001fff067819 */ /* 0x000fe40000011403 */
[----:B------:R-:W-:Y:S01]  /*9c60*/  IADD3.X R5, R5, R12, R11, P1, P0 ;  /* 0x0000000c05057210 */ /* 0x000fe20000fe040b */
[----:B------:R-:W-:Y:S02]  /*9c70*/  IMAD.MOV.U32 R7, RZ, RZ, c[0x0][0x4a8] ;  /* 0x00012a00ff077624 */ /* 0x000fe400078e00ff */
[----:B------:R-:W-:-:S02]  /*9c80*/  IMAD R6, R18, R6, R2 ;  /* 0x0000000612067224 */ /* 0x000fc400078e0202 */
[----:B------:R-:W-:Y:S01]  /*9c90*/  IMAD.WIDE.U32 R2, R18, R3, R4 ;  /* 0x0000000312027225 */ /* 0x000fe200078e0004 */
[----:B------:R-:W-:-:S03]  /*9ca0*/  SEL R4, R7, c[0x0][0x450], P3 ;  /* 0x0001140007047a07 */ /* 0x000fc60001800000 */
[----:B------:R-:W-:Y:S01]  /*9cb0*/  IMAD.MOV.U32 R5, RZ, RZ, c[0x0][0x4ac] ;  /* 0x00012b00ff057624 */ /* 0x000fe200078e00ff */
[----:B------:R-:W-:Y:S01]  /*9cc0*/  SHF.R.S32.HI R15, RZ, 0x1f, R23 ;  /* 0x0000001fff0f7819 */ /* 0x000fe20000011417 */
[----:B------:R-:W-:Y:S01]  /*9cd0*/  IMAD.IADD R3, R3, 0x1, R6 ;  /* 0x0000000103037824 */ /* 0x000fe200078e0206 */
[C---:B------:R-:W-:Y:S02]  /*9ce0*/  LEA R4, P0, R2.reuse, R4, 0x2 ;  /* 0x0000000402047211 */ /* 0x040fe400078010ff */
[----:B------:R-:W-:Y:S02]  /*9cf0*/  SEL R5, R5, c[0x0][0x454], P3 ;  /* 0x0001150005057a07 */ /* 0x000fe40001800000 */
[----:B------:R-:W-:Y:S02]  /*9d00*/  LEA.HI R15, R15, R23, RZ, 0x5 ;  /* 0x000000170f0f7211 */ /* 0x000fe400078f28ff */
[----:B------:R-:W-:Y:S02]  /*9d10*/  LEA.HI.X R2, R2, R5, R3, 0x2, P0 ;  /* 0x0000000502027211 */ /* 0x000fe400000f1403 */
[----:B------:R-:W-:Y:S01]  /*9d20*/  LOP3.LUT R15, R15, 0xffffffe0, RZ, 0xc0, !PT ;  /* 0xffffffe00f0f7812 */ /* 0x000fe200078ec0ff */
[----:B------:R-:W-:Y:S04]  /*9d30*/  SHFL.IDX PT, R6, R4, RZ, 0x1c1f ;  /* 0x001c1fff04067589 */ /* 0x000fe800000e0000 */
[----:B------:R-:W1:Y:S01]  /*9d40*/  SHFL.IDX PT, R7, R2, RZ, 0x1c1f ;  /* 0x001c1fff02077589 */ /* 0x000e6200000e0000 */
[----:B------:R-:W-:-:S03]  /*9d50*/  IMAD.IADD R15, R23, 0x1, -R15 ;  /* 0x00000001170f7824 */ /* 0x000fc600078e0a0f */
[----:B------:R-:W-:Y:S04]  /*9d60*/  SHFL.IDX PT, R4, R4, 0x1, 0x1c1f ;  /* 0x003c1f0004047f89 */ /* 0x000fe800000e0000 */
[----:B------:R4:W2:Y:S01]  /*9d70*/  SHFL.IDX PT, R5, R2, 0x1, 0x1c1f ;  /* 0x003c1f0002057f89 */ /* 0x0008a200000e0000 */
[----:B------:R-:W-:Y:S01]  /*9d80*/  IMAD R11, R14, c[0x0][0x4e8], RZ ;  /* 0x00013a000e0b7a24 */ /* 0x000fe200078e02ff */
[----:B------:R-:W-:Y:S01]  /*9d90*/  LOP3.LUT P0, RZ, R15, 0x3, RZ, 0xc0, !PT ;  /* 0x000000030fff7812 */ /* 0x000fe2000780c0ff */
[----:B----4-:R-:W-:-:S05]  /*9da0*/  IMAD R2, R237, 0x80, R22 ;  /* 0x00000080ed027824 */ /* 0x010fca00078e0216 */
[C---:B------:R-:W-:Y:S02]  /*9db0*/  IADD3 R3, R2.reuse, 0x8, RZ ;  /* 0x0000000802037810 */ /* 0x040fe40007ffe0ff */
[-C--:B------:R-:W-:Y:S02]  /*9dc0*/  ISETP.GE.OR P1, PT, R2, R11.reuse, P0 ;  /* 0x0000000b0200720c */ /* 0x080fe40000726670 */
[----:B------:R-:W-:-:S11]  /*9dd0*/  ISETP.GE.OR P0, PT, R3, R11, P0 ;  /* 0x0000000b0300720c */ /* 0x000fd60000706670 */
[----:B-1----:R1:W-:Y:S01]  /*9de0*/  @!P1 ST.E [R6.64], R21 ;  /* 0x0000001506009985 */ /* 0x0023e2000c101906 */
[----:B------:R-:W-:-:S03]  /*9df0*/  ISETP.GE.AND P1, PT, R2, R11, PT ;  /* 0x0000000b0200720c */ /* 0x000fc60003f26270 */
[----:B--2---:R1:W-:Y:S01]  /*9e00*/  @!P0 ST.E [R4.64], R20 ;  /* 0x0000001404008985 */ /* 0x0043e2000c101906 */
[----:B------:R-:W-:Y:S01]  /*9e10*/  ISETP.GE.AND P0, PT, R3, R11, PT ;  /* 0x0000000b0300720c */ /* 0x000fe20003f06270 */
[----:B------:R-:W-:Y:S05]  /*9e20*/  @P3 BRA `(.L_x_151) ;  /* 0x0000068000003947 */ /* 0x000fea0003800000 */
[----:B------:R-:W-:Y:S01]  /*9e30*/  IMAD R10, R10, c[0x0][0x3a0], RZ ;  /* 0x0000e8000a0a7a24 */ /* 0x000fe200078e02ff */
[----:B-1----:R-:W-:Y:S01]  /*9e40*/  LEA R4, R234, R230, 0x5 ;  /* 0x000000e6ea047211 */ /* 0x002fe200078e28ff */
[C---:B------:R-:W-:Y:S01]  /*9e50*/  IMAD.WIDE.U32 R2, R0.reuse, c[0x0][0x3a0], RZ ;  /* 0x0000e80000027a25 */ /* 0x040fe200078e00ff */
[----:B------:R-:W-:Y:S01]  /*9e60*/  SHF.R.S32.HI R5, RZ, 0x1f, R8 ;  /* 0x0000001fff057819 */ /* 0x000fe20000011408 */
[----:B------:R1:W2:Y:S01]  /*9e70*/  LDS.128 R16, [R207+0x80] ;  /* 0x00008000cf107984 */ /* 0x0002a20000000c00 */
[----:B------:R-:W-:Y:S01]  /*9e80*/  LEA R4, R237, R4, 0x7 ;  /* 0x00000004ed047211 */ /* 0x000fe200078e38ff */
[----:B------:R-:W-:Y:S02]  /*9e90*/  IMAD R0, R0, c[0x0][0x3a4], R10 ;  /* 0x0000e90000007a24 */ /* 0x000fe400078e020a */
[----:B------:R1:W3:Y:S01]  /*9ea0*/  LDS.128 R24, [R207+0x1080] ;  /* 0x00108000cf187984 */ /* 0x0002e20000000c00 */
[----:B------:R-:W-:-:S02]  /*9eb0*/  IMAD R5, R5, c[0x0][0x3f0], RZ ;  /* 0x0000fc0005057a24 */ /* 0x000fc400078e02ff */
[----:B------:R-:W-:Y:S01]  /*9ec0*/  IADD3 R3, R3, R0, RZ ;  /* 0x0000000003037210 */ /* 0x000fe20007ffe0ff */
[----:B------:R-:W-:Y:S01]  /*9ed0*/  @P2 IMAD.HI.U32 R6, R4, c[0x0][0x4ec], RZ ;  /* 0x00013b0004062a27 */ /* 0x000fe200078e00ff */
[----:B------:R1:W4:Y:S01]  /*9ee0*/  LDS.128 R32, [R207+0x2080] ;  /* 0x00208000cf207984 */ /* 0x0003220000000c00 */
[----:B------:R-:W-:Y:S02]  /*9ef0*/  MOV R0, R4 ;  /* 0x0000000400007202 */ /* 0x000fe40000000f00 */
[C---:B------:R-:W-:Y:S01]  /*9f00*/  IMAD.WIDE.U32 R2, R245.reuse, c[0x0][0x3e8], R2 ;  /* 0x0000fa00f5027a25 */ /* 0x040fe200078e0002 */
[----:B------:R1:W1:Y:S01]  /*9f10*/  LDS.128 R36, [R207+0x3080] ;  /* 0x00308000cf247984 */ /* 0x0002620000000c00 */
[----:B------:R-:W-:Y:S02]  /*9f20*/  @P2 SHF.R.U32.HI R0, RZ, c[0x0][0x4f0], R6 ;  /* 0x00013c00ff002a19 */ /* 0x000fe40000011606 */
[----:B------:R-:W-:Y:S01]  /*9f30*/  IMAD R3, R245, c[0x0][0x3ec], R3 ;  /* 0x0000fb00f5037a24 */ /* 0x000fe200078e0203 */
[----:B------:R1:W1:Y:S01]  /*9f40*/  LDS.128 R12, [R207+0x4080] ;  /* 0x00408000cf0c7984 */ /* 0x0002620000000c00 */
[C---:B------:R-:W-:Y:S01]  /*9f50*/  IMAD R7, R8.reuse, c[0x0][0x3f4], R5 ;  /* 0x0000fd0008077a24 */ /* 0x040fe200078e0205 */
[----:B------:R-:W-:Y:S01]  /*9f60*/  SHF.R.S32.HI R6, RZ, 0x1f, R0 ;  /* 0x0000001fff067819 */ /* 0x000fe20000011400 */
[----:B------:R-:W-:Y:S01]  /*9f70*/  IMAD.WIDE.U32 R2, R8, c[0x0][0x3f0], R2 ;  /* 0x0000fc0008027a25 */ /* 0x000fe200078e0002 */
[----:B------:R1:W1:Y:S01]  /*9f80*/  LDS.128 R20, [R207+0x5080] ;  /* 0x00508000cf147984 */ /* 0x0002620000000c00 */
[----:B------:R-:W-:-:S02]  /*9f90*/  IADD3 R5, -R0, RZ, RZ ;  /* 0x000000ff00057210 */ /* 0x000fc40007ffe1ff */
[----:B------:R-:W-:Y:S01]  /*9fa0*/  IMAD R6, R6, c[0x0][0x3e0], RZ ;  /* 0x0000f80006067a24 */ /* 0x000fe200078e02ff */
[----:B------:R1:W1:Y:S01]  /*9fb0*/  LDS.128 R28, [R207+0x6080] ;  /* 0x00608000cf1c7984 */ /* 0x0002620000000c00 */
[----:B------:R-:W-:Y:S01]  /*9fc0*/  IADD3 R3, R3, R7, RZ ;  /* 0x0000000703037210 */ /* 0x000fe20007ffe0ff */
[----:B------:R-:W-:Y:S02]  /*9fd0*/  IMAD R4, R5, c[0x0][0x4e8], R4 ;  /* 0x00013a0005047a24 */ /* 0x000fe400078e0204 */
[----:B------:R1:W1:Y:S01]  /*9fe0*/  LDS.128 R44, [R207+0x7080] ;  /* 0x00708000cf2c7984 */ /* 0x0002620000000c00 */
[C---:B------:R-:W-:Y:S01]  /*9ff0*/  IMAD R5, R0.reuse, c[0x0][0x3e4], R6 ;  /* 0x0000f90000057a24 */ /* 0x040fe200078e0206 */
[----:B------:R-:W-:Y:S01]  /*a000*/  LEA R6, R237, R230, 0x7 ;  /* 0x000000e6ed067211 */ /* 0x000fe200078e38ff */
[----:B------:R-:W-:Y:S01]  /*a010*/  IMAD.WIDE.U32 R2, R0, c[0x0][0x3e0], R2 ;  /* 0x0000f80000027a25 */ /* 0x000fe200078e0002 */
[----:B------:R-:W-:-:S04]  /*a020*/  SHF.R.S32.HI R0, RZ, 0x1f, R4 ;  /* 0x0000001fff007819 */ /* 0x000fc80000011404 */
[----:B------:R-:W-:Y:S01]  /*a030*/  IADD3 R3, R3, R5, RZ ;  /* 0x0000000503037210 */ /* 0x000fe20007ffe0ff */
[----:B------:R-:W-:-:S04]  /*a040*/  IMAD R0, R0, c[0x0][0x3d8], RZ ;  /* 0x0000f60000007a24 */ /* 0x000fc800078e02ff */
[----:B------:R-:W-:-:S04]  /*a050*/  IMAD.WIDE.U32 R2, R4, c[0x0][0x3d8], R2 ;  /* 0x0000f60004027a25 */ /* 0x000fc800078e0002 */
[----:B------:R-:W-:Y:S01]  /*a060*/  IMAD R0, R4, c[0x0][0x3dc], R0 ;  /* 0x0000f70004007a24 */ /* 0x000fe200078e0200 */
[----:B------:R-:W-:-:S04]  /*a070*/  LEA R8, P0, R2, c[0x0][0x380], 0x1 ;  /* 0x0000e00002087a11 */ /* 0x000fc800078008ff */
[----:B------:R-:W-:-:S04]  /*a080*/  IADD3 R0, R3, R0, RZ ;  /* 0x0000000003007210 */ /* 0x000fc80007ffe0ff */
[----:B------:R-:W-:Y:S01]  /*a090*/  LEA.HI.X R7, R2, c[0x0][0x384], R0, 0x1, P0 ;  /* 0x0000e10002077a11 */ /* 0x000fe200000f0c00 */
[----:B------:R-:W-:Y:S05]  /*a0a0*/  BRA.DIV ~URZ, `(.L_x_152) ;  /* 0x00002c427f007947 */ /* 0x000fea000b800000 */
[----:B--234-:R2:W3:Y:S02]  /*a0b0*/  SHFL.IDX PT, R9, R7, RZ, 0x181f ;  /* 0x00181fff07097589 */ /* 0x01c4e400000e0000 */
.L_x_209:
[----:B------:R-:W-:Y:S05]  /*a0c0*/  BRA.DIV ~URZ, `(.L_x_153) ;  /* 0x00002c927f007947 */ /* 0x000fea000b800000 */
[----:B------:R4:W2:Y:S02]  /*a0d0*/  SHFL.IDX PT, R0, R8, RZ, 0x181f ;  /* 0x00181fff08007589 */ /* 0x0008a400000e0000 */
.L_x_210:
[----:B------:R-:W-:Y:S01]  /*a0e0*/  ISETP.GE.AND P0, PT, R6, R11, PT ;  /* 0x0000000b0600720c */ /* 0x000fe20003f06270 */
[----:B------:R-:W-:-:S12]  /*a0f0*/  BSSY B0, `(.L_x_154) ;  /* 0x000000a000007945 */ /* 0x000fd80003800000 */
[----:B------:R-:W-:Y:S05]  /*a100*/  @P0 BRA `(.L_x_155) ;  /* 0x0000008000000947 */ /* 0x000fea0003800000 */
[----:B------:R-:W-:Y:S02]  /*a110*/  ISETP.GE.AND P3, PT, R228, c[0x0][0x3c8], PT ;  /* 0x0000f200e4007a0c */ /* 0x000fe40003f66270 */
[----:B------:R-:W-:-:S11]  /*a120*/  ISETP.GE.AND P2, PT, R231, c[0x0][0x3c8], PT ;  /* 0x0000f200e7007a0c */ /* 0x000fd60003f46270 */
[CC--:B--2---:R-:W-:Y:S02]  /*a130*/  @!P3 LEA R4, P1, R228.reuse, R0.reuse, 0x1 ;  /* 0x00000000e404b211 */ /* 0x0c4fe400078208ff */
[C---:B------:R-:W-:Y:S02]  /*a140*/  @!P2 LEA R2, P0, R231.reuse, R0, 0x1 ;  /* 0x00000000e702a211 */ /* 0x040fe400078008ff */
[-C--:B---3--:R-:W-:Y:S02]  /*a150*/  @!P3 LEA.HI.X R5, R228, R9.reuse, R40, 0x1, P1 ;  /* 0x00000009e405b211 */ /* 0x088fe400008f0c28 */
[----:B------:R-:W-:-:S03]  /*a160*/  @!P2 LEA.HI.X R3, R231, R9, R41, 0x1, P0 ;  /* 0x00000009e703a211 */ /* 0x000fc600000f0c29 */
[----:B------:R2:W-:Y:S04]  /*a170*/  @!P3 ST.E.128 [R4.64], R16 ;  /* 0x000000100400b985 */ /* 0x0005e8000c101d06 */
[----:B-1----:R2:W-:Y:S02]  /*a180*/  @!P2 ST.E.128 [R2.64], R12 ;  /* 0x0000000c0200a985 */ /* 0x0025e4000c101d06 */
.L_x_155:
[----:B------:R-:W-:Y:S05]  /*a190*/  BSYNC B0 ;  /* 0x0000000000007941 */ /* 0x000fea0003800000 */
.L_x_154:
[----:B------:R-:W-:Y:S05]  /*a1a0*/  BRA.DIV ~URZ, `(.L_x_156) ;  /* 0x00002c127f007947 */ /* 0x000fea000b800000 */
[----:B---3--:R3:W4:Y:S04]  /*a1b0*/  SHFL.IDX PT, R9, R7, 0x1, 0x181f ;  /* 0x00381f0007097f89 */ /* 0x00872800000e0000 */
[----:B--2---:R3:W2:Y:S02]  /*a1c0*/  SHFL.IDX PT, R0, R8, 0x1, 0x181f ;  /* 0x00381f0008007f89 */ /* 0x0046a400000e0000 */
.L_x_211:
[----:B------:R-:W-:Y:S01]  /*a1d0*/  IADD3 R2, R6, 0x20, RZ ;  /* 0x0000002006027810 */ /* 0x000fe20007ffe0ff */
[----:B------:R-:W-:Y:S03]  /*a1e0*/  BSSY B0, `(.L_x_157) ;  /* 0x000000b000007945 */ /* 0x000fe60003800000 */
[----:B------:R-:W-:-:S13]  /*a1f0*/  ISETP.GE.AND P0, PT, R2, R11, PT ;  /* 0x0000000b0200720c */ /* 0x000fda0003f06270 */
[----:B------:R-:W-:Y:S05]  /*a200*/  @P0 BRA `(.L_x_158) ;  /* 0x0000008000000947 */ /* 0x000fea0003800000 */
[----:B------:R-:W-:Y:S02]  /*a210*/  ISETP.GE.AND P1, PT, R228, c[0x0][0x3c8], PT ;  /* 0x0000f200e4007a0c */ /* 0x000fe40003f26270 */
[----:B------:R-:W-:-:S11]  /*a220*/  ISETP.GE.AND P0, PT, R231, c[0x0][0x3c8], PT ;  /* 0x0000f200e7007a0c */ /* 0x000fd60003f06270 */
[CC--:B--2---:R-:W-:Y:S02]  /*a230*/  @!P1 LEA R4, P3, R228.reuse, R0.reuse, 0x1 ;  /* 0x00000000e4049211 */ /* 0x0c4fe400078608ff */
[C---:B------:R-:W-:Y:S02]  /*a240*/  @!P0 LEA R2, P2, R231.reuse, R0, 0x1 ;  /* 0x00000000e7028211 */ /* 0x040fe400078408ff */
[-C--:B----4-:R-:W-:Y:S02]  /*a250*/  @!P1 LEA.HI.X R5, R228, R9.reuse, R40, 0x1, P3 ;  /* 0x00000009e4059211 */ /* 0x090fe400018f0c28 */
[----:B------:R-:W-:-:S03]  /*a260*/  @!P0 LEA.HI.X R3, R231, R9, R41, 0x1, P2 ;  /* 0x00000009e7038211 */ /* 0x000fc600010f0c29 */
[----:B------:R2:W-:Y:S04]  /*a270*/  @!P1 ST.E.128 [R4.64], R24 ;  /* 0x0000001804009985 */ /* 0x0005e8000c101d06 */
[----:B-1----:R2:W-:Y:S02]  /*a280*/  @!P0 ST.E.128 [R2.64], R20 ;  /* 0x0000001402008985 */ /* 0x0025e4000c101d06 */
.L_x_158:
[----:B------:R-:W-:Y:S05]  /*a290*/  BSYNC B0 ;  /* 0x0000000000007941 */ /* 0x000fea0003800000 */
.L_x_157:
[----:B------:R-:W-:Y:S05]  /*a2a0*/  BRA.DIV ~URZ, `(.L_x_159) ;  /* 0x00002bd27f007947 */ /* 0x000fea000b800000 */
[----:B----4-:R4:W3:Y:S02]  /*a2b0*/  SHFL.IDX PT, R9, R7, 0x2, 0x181f ;  /* 0x00581f0007097f89 */ /* 0x0108e400000e0000 */
.L_x_212:
[----:B------:R-:W-:Y:S05]  /*a2c0*/  BRA.DIV ~URZ, `(.L_x_160) ;  /* 0x00002c227f007947 */ /* 0x000fea000b800000 */
[----:B--2---:R2:W4:Y:S02]  /*a2d0*/  SHFL.IDX PT, R0, R8, 0x2, 0x181f ;  /* 0x00581f0008007f89 */ /* 0x00452400000e0000 */
.L_x_213:
[----:B------:R-:W-:Y:S01]  /*a2e0*/  IADD3 R2, R6, 0x40, RZ ;  /* 0x0000004006027810 */ /* 0x000fe20007ffe0ff */
[----:B------:R-:W-:Y:S03]  /*a2f0*/  BSSY B0, `(.L_x_161) ;  /* 0x000000b000007945 */ /* 0x000fe60003800000 */
[----:B------:R-:W-:-:S13]  /*a300*/  ISETP.GE.AND P0, PT, R2, R11, PT ;  /* 0x0000000b0200720c */ /* 0x000fda0003f06270 */
[----:B------:R-:W-:Y:S05]  /*a310*/  @P0 BRA `(.L_x_162) ;  /* 0x0000008000000947 */ /* 0x000fea0003800000 */
[----:B------:R-:W-:Y:S02]  /*a320*/  ISETP.GE.AND P1, PT, R228, c[0x0][0x3c8], PT ;  /* 0x0000f200e4007a0c */ /* 0x000fe40003f26270 */
[----:B------:R-:W-:-:S11]  /*a330*/  ISETP.GE.AND P0, PT, R231, c[0x0][0x3c8], PT ;  /* 0x0000f200e7007a0c */ /* 0x000fd60003f06270 */
[CC--:B----4-:R-:W-:Y:S02]  /*a340*/  @!P1 LEA R4, P3, R228.reuse, R0.reuse, 0x1 ;  /* 0x00000000e4049211 */ /* 0x0d0fe400078608ff */
[C---:B------:R-:W-:Y:S02]  /*a350*/  @!P0 LEA R2, P2, R231.reuse, R0, 0x1 ;  /* 0x00000000e7028211 */ /* 0x040fe400078408ff */
[-C--:B---3--:R-:W-:Y:S02]  /*a360*/  @!P1 LEA.HI.X R5, R228, R9.reuse, R40, 0x1, P3 ;  /* 0x00000009e4059211 */ /* 0x088fe400018f0c28 */
[----:B------:R-:W-:-:S03]  /*a370*/  @!P0 LEA.HI.X R3, R231, R9, R41, 0x1, P2 ;  /* 0x00000009e7038211 */ /* 0x000fc600010f0c29 */
[----:B------:R3:W-:Y:S04]  /*a380*/  @!P1 ST.E.128 [R4.64], R32 ;  /* 0x0000002004009985 */ /* 0x0007e8000c101d06 */
[----:B-1----:R3:W-:Y:S02]  /*a390*/  @!P0 ST.E.128 [R2.64], R28 ;  /* 0x0000001c02008985 */ /* 0x0027e4000c101d06 */
.L_x_162:
[----:B------:R-:W-:Y:S05]  /*a3a0*/  BSYNC B0 ;  /* 0x0000000000007941 */ /* 0x000fea0003800000 */
.L_x_161:
[----:B------:R-:W-:Y:S05]  /*a3b0*/  BRA.DIV ~URZ, `(.L_x_163) ;  /* 0x00002b927f007947 */ /* 0x000fea000b800000 */
[----:B---34-:R-:W3:Y:S04]  /*a3c0*/  SHFL.IDX PT, R7, R7, 0x3, 0x181f ;  /* 0x00781f0007077f89 */ /* 0x018ee800000e0000 */
[----:B------:R4:W2:Y:S02]  /*a3d0*/  SHFL.IDX PT, R0, R8, 0x3, 0x181f ;  /* 0x00781f0008007f89 */ /* 0x0008a400000e0000 */
.L_x_214:
[----:B------:R-:W-:-:S04]  /*a3e0*/  IADD3 R2, R6, 0x60, RZ ;  /* 0x0000006006027810 */ /* 0x000fc80007ffe0ff */
[----:B------:R-:W-:-:S13]  /*a3f0*/  ISETP.GE.AND P0, PT, R2, R11, PT ;  /* 0x0000000b0200720c */ /* 0x000fda0003f06270 */
[----:B------:R-:W-:Y:S05]  /*a400*/  @P0 BRA `(.L_x_164) ;  /* 0x0000184000000947 */ /* 0x000fea0003800000 */
[----:B------:R-:W-:-:S13]  /*a410*/  ISETP.GE.AND P0, PT, R228, c[0x0][0x3c8], PT ;  /* 0x0000f200e4007a0c */ /* 0x000fda0003f06270 */
[----:B--2---:R-:W-:-:S04]  /*a420*/  @!P0 LEA R2, P1, R228, R0, 0x1 ;  /* 0x00000000e4028211 */ /* 0x004fc800078208ff */
[----:B---3--:R-:W-:-:S05]  /*a430*/  @!P0 LEA.HI.X R3, R228, R7, R40, 0x1, P1 ;  /* 0x00000007e4038211 */ /* 0x008fca00008f0c28 */
[----:B-1----:R1:W-:Y:S01]  /*a440*/  @!P0 ST.E.128 [R2.64], R36 ;  /* 0x0000002402008985 */ /* 0x0023e2000c101d06 */
[----:B------:R-:W-:-:S13]  /*a450*/  ISETP.GE.AND P0, PT, R231, c[0x0][0x3c8], PT ;  /* 0x0000f200e7007a0c */ /* 0x000fda0003f06270 */
[----:B------:R-:W-:Y:S05]  /*a460*/  @P0 BRA `(.L_x_164) ;  /* 0x000017e000000947 */ /* 0x000fea0003800000 */
[----:B-1----:R-:W-:-:S04]  /*a470*/  LEA R2, P0, R231, R0, 0x1 ;  /* 0x00000000e7027211 */ /* 0x002fc800078008ff */
[----:B------:R-:W-:-:S05]  /*a480*/  LEA.HI.X R3, R231, R7, R41, 0x1, P0 ;  /* 0x00000007e7037211 */ /* 0x000fca00000f0c29 */
[----:B------:R1:W-:Y:S01]  /*a490*/  ST.E.128 [R2.64], R44 ;  /* 0x0000002c02007985 */ /* 0x0003e2000c101d06 */
[----:B------:R-:W-:Y:S05]  /*a4a0*/  BRA `(.L_x_164) ;  /* 0x000017a000007947 */ /* 0x000fea0003800000 */
.L_x_151:
[----:B-1----:R-:W2:Y:S01]  /*a4b0*/  LDL.LU R6, [R1+0x4] ;  /* 0x0000040001067983 */ /* 0x002ea20000300800 */
[----:B------:R-:W-:Y:S02]  /*a4c0*/  IMAD R10, R10, c[0x0][0x408], RZ ;  /* 0x000102000a0a7a24 */ /* 0x000fe400078e02ff */
[----:B------:R-:W-:-:S04]  /*a4d0*/  IMAD.WIDE.U32 R2, R0, c[0x0][0x408], RZ ;  /* 0x0001020000027a25 */ /* 0x000fc800078e00ff */
[----:B------:R-:W-:Y:S02]  /*a4e0*/  IMAD R0, R0, c[0x0][0x40c], R10 ;  /* 0x0001030000007a24 */ /* 0x000fe400078e020a */
[----:B------:R-:W-:-:S03]  /*a4f0*/  @P2 IMAD.HI.U32 R5, R9, c[0x0][0x4ec], RZ ;  /* 0x00013b0009052a27 */ /* 0x000fc600078e00ff */
[----:B------:R-:W-:Y:S02]  /*a500*/  IADD3 R3, R3, R0, RZ ;  /* 0x0000000003037210 */ /* 0x000fe40007ffe0ff */
[----:B------:R-:W-:-:S03]  /*a510*/  SHF.R.S32.HI R0, RZ, 0x1f, R8 ;  /* 0x0000001fff007819 */ /* 0x000fc60000011408 */
[----:B------:R-:W-:-:S04]  /*a520*/  IMAD.WIDE.U32 R2, R245, c[0x0][0x438], R2 ;  /* 0x00010e00f5027a25 */ /* 0x000fc800078e0002 */
[----:B------:R-:W-:Y:S02]  /*a530*/  IMAD R0, R0, c[0x0][0x440], RZ ;  /* 0x0001100000007a24 */ /* 0x000fe400078e02ff */
[----:B------:R-:W-:Y:S02]  /*a540*/  IMAD R3, R245, c[0x0][0x43c], R3 ;  /* 0x00010f00f5037a24 */ /* 0x000fe400078e0203 */
[C---:B------:R-:W-:Y:S01]  /*a550*/  IMAD R4, R8.reuse, c[0x0][0x444], R0 ;  /* 0x0001110008047a24 */ /* 0x040fe200078e0200 */
[----:B------:R-:W-:Y:S01]  /*a560*/  MOV R0, R9 ;  /* 0x0000000900007202 */ /* 0x000fe20000000f00 */
[----:B------:R-:W-:Y:S01]  /*a570*/  IMAD.WIDE.U32 R2, R8, c[0x0][0x440], R2 ;  /* 0x0001100008027a25 */ /* 0x000fe200078e0002 */
[----:B------:R-:W-:-:S04]  /*a580*/  @P2 SHF.R.U32.HI R0, RZ, c[0x0][0x4f0], R5 ;  /* 0x00013c00ff002a19 */ /* 0x000fc80000011605 */
[----:B------:R-:W-:Y:S02]  /*a590*/  IADD3 R3, R3, R4, RZ ;  /* 0x0000000403037210 */ /* 0x000fe40007ffe0ff */
[----:B------:R-:W-:Y:S02]  /*a5a0*/  SHF.R.S32.HI R5, RZ, 0x1f, R0 ;  /* 0x0000001fff057819 */ /* 0x000fe40000011400 */
[----:B------:R-:W-:-:S03]  /*a5b0*/  IADD3 R4, -R0, RZ, RZ ;  /* 0x000000ff00047210 */ /* 0x000fc60007ffe1ff */
[----:B------:R-:W-:Y:S02]  /*a5c0*/  IMAD R5, R5, c[0x0][0x430], RZ ;  /* 0x00010c0005057a24 */ /* 0x000fe400078e02ff */
[----:B------:R-:W-:Y:S02]  /*a5d0*/  IMAD R4, R4, c[0x0][0x4e8], R9 ;  /* 0x00013a0004047a24 */ /* 0x000fe400078e0209 */
[----:B------:R-:W-:Y:S02]  /*a5e0*/  IMAD R5, R0, c[0x0][0x434], R5 ;  /* 0x00010d0000057a24 */ /* 0x000fe400078e0205 */
[----:B--2---:R-:W-:-:S04]  /*a5f0*/  IMAD.WIDE.U32 R2, R6, c[0x0][0x448], R2 ;  /* 0x0001120006027a25 */ /* 0x004fc800078e0002 */
[----:B------:R-:W-:-:S04]  /*a600*/  IMAD R3, R6, c[0x0][0x44c], R3 ;  /* 0x0001130006037a24 */ /* 0x000fc800078e0203 */
        /* <DEDUP_REMOVED lines=10> */
[----:B------:R1:W2:Y:S02]  /*a6b0*/  SHFL.IDX PT, R4, R14, RZ, 0x1c1f ;  /* 0x001c1fff0e047589 */ /* 0x0002a400000e0000 */
.L_x_215:
[----:B------:R-:W-:Y:S05]  /*a6c0*/  BRA.DIV ~URZ, `(.L_x_166) ;  /* 0x000029b27f007947 */ /* 0x000fea000b800000 */
[----:B------:R3:W4:Y:S02]  /*a6d0*/  SHFL.IDX PT, R0, R28, RZ, 0x1c1f ;  /* 0x001c1fff1c007589 */ /* 0x00072400000e0000 */
.L_x_216:
[C---:B------:R-:W-:Y:S01]  /*a6e0*/  IADD3 R15, R244.reuse, 0x18, RZ ;  /* 0x00000018f40f7810 */ /* 0x040fe20007ffe0ff */
[----:B------:R-:W-:Y:S01]  /*a6f0*/  BSSY B0, `(.L_x_167) ;  /* 0x0000060000007945 */ /* 0x000fe20003800000 */
[C---:B------:R-:W-:Y:S02]  /*a700*/  IADD3 R17, R244.reuse, 0x20, RZ ;  /* 0x00000020f4117810 */ /* 0x040fe40007ffe0ff */
[C---:B------:R-:W-:Y:S02]  /*a710*/  IADD3 R16, R244.reuse, 0x28, RZ ;  /* 0x00000028f4107810 */ /* 0x040fe40007ffe0ff */
[C---:B------:R-:W-:Y:S02]  /*a720*/  IADD3 R18, R244.reuse, 0x30, RZ ;  /* 0x00000030f4127810 */ /* 0x040fe40007ffe0ff */
[C---:B------:R-:W-:Y:S02]  /*a730*/  IADD3 R19, R244.reuse, 0x38, RZ ;  /* 0x00000038f4137810 */ /* 0x040fe40007ffe0ff */
[----:B------:R-:W-:-:S02]  /*a740*/  IADD3 R20, R244, 0x40, RZ ;  /* 0x00000040f4147810 */ /* 0x000fc40007ffe0ff */
[C---:B------:R-:W-:Y:S02]  /*a750*/  IADD3 R21, R244.reuse, 0x48, RZ ;  /* 0x00000048f4157810 */ /* 0x040fe40007ffe0ff */
[C---:B------:R-:W-:Y:S02]  /*a760*/  IADD3 R23, R244.reuse, 0x50, RZ ;  /* 0x00000050f4177810 */ /* 0x040fe40007ffe0ff */
[C---:B------:R-:W-:Y:S02]  /*a770*/  IADD3 R22, R244.reuse, 0x58, RZ ;  /* 0x00000058f4167810 */ /* 0x040fe40007ffe0ff */
[C---:B------:R-:W-:Y:S02]  /*a780*/  IADD3 R24, R244.reuse, 0x60, RZ ;  /* 0x00000060f4187810 */ /* 0x040fe40007ffe0ff */
[C---:B------:R-:W-:Y:S02]  /*a790*/  IADD3 R25, R244.reuse, 0x68, RZ ;  /* 0x00000068f4197810 */ /* 0x040fe40007ffe0ff */
[----:B------:R-:W-:-:S02]  /*a7a0*/  IADD3 R26, R244, 0x70, RZ ;  /* 0x00000070f41a7810 */ /* 0x000fc40007ffe0ff */
[C---:B------:R-:W-:Y:S02]  /*a7b0*/  IADD3 R27, R244.reuse, 0x78, RZ ;  /* 0x00000078f41b7810 */ /* 0x040fe40007ffe0ff */
[C---:B------:R-:W-:Y:S02]  /*a7c0*/  IADD3 R13, R244.reuse, 0x8, RZ ;  /* 0x00000008f40d7810 */ /* 0x040fe40007ffe0ff */
[----:B------:R-:W-:Y:S02]  /*a7d0*/  IADD3 R12, R244, 0x10, RZ ;  /* 0x00000010f40c7810 */ /* 0x000fe40007ffe0ff */
        /* <DEDUP_REMOVED lines=16> */
[----:B------:R-:W-:Y:S02]  /*a8e0*/  ISETP.GE.AND P4, PT, R244, c[0x0][0x3c8], PT ;  /* 0x0000f200f4007a0c */ /* 0x000fe40003f86270 */
[----:B------:R-:W-:-:S02]  /*a8f0*/  ISETP.GE.AND P2, PT, R13, c[0x0][0x3c8], PT ;  /* 0x0000f2000d007a0c */ /* 0x000fc40003f46270 */
[----:B------:R-:W-:Y:S02]  /*a900*/  ISETP.GE.AND P5, PT, R12, c[0x0][0x3c8], PT ;  /* 0x0000f2000c007a0c */ /* 0x000fe40003fa6270 */
[----:B------:R-:W-:Y:S02]  /*a910*/  ISETP.GE.AND P1, PT, R15, c[0x0][0x3c8], PT ;  /* 0x0000f2000f007a0c */ /* 0x000fe40003f26270 */
[----:B------:R-:W-:-:S05]  /*a920*/  ISETP.GE.AND P6, PT, R17, c[0x0][0x3c8], PT ;  /* 0x0000f20011007a0c */ /* 0x000fca0003fc6270 */
[----:B----4-:R-:W-:Y:S02]  /*a930*/  @!P4 IMAD.MOV.U32 R6, RZ, RZ, R0 ;  /* 0x000000ffff06c224 */ /* 0x010fe400078e0000 */
[----:B--2---:R-:W-:Y:S01]  /*a940*/  @!P4 IMAD.MOV.U32 R7, RZ, RZ, R4 ;  /* 0x000000ffff07c224 */ /* 0x004fe200078e0004 */
[----:B------:R-:W-:-:S03]  /*a950*/  @!P2 LEA R2, P3, R13, R0, 0x2 ;  /* 0x000000000d02a211 */ /* 0x000fc600078610ff */
[----:B------:R-:W-:Y:S01]  /*a960*/  @!P4 IMAD.WIDE R6, R244, 0x4, R6 ;  /* 0x00000004f406c825 */ /* 0x000fe200078e0206 */
[----:B------:R-:W-:-:S04]  /*a970*/  @!P2 LEA.HI.X R3, R13, R4, R29, 0x2, P3 ;  /* 0x000000040d03a211 */ /* 0x000fc800018f141d */
[----:B------:R2:W-:Y:S04]  /*a980*/  @!P4 ST.E.64 [R6.64], R112 ;  /* 0x000000700600c985 */ /* 0x0005e8000c101b06 */
[----:B------:R4:W-:Y:S01]  /*a990*/  @!P2 ST.E.64 [R2.64], R48 ;  /* 0x000000300200a985 */ /* 0x0009e2000c101b06 */
[----:B------:R-:W-:Y:S02]  /*a9a0*/  ISETP.GE.AND P2, PT, R16, c[0x0][0x3c8], PT ;  /* 0x0000f20010007a0c */ /* 0x000fe40003f46270 */
[CC--:B--2---:R-:W-:Y:S02]  /*a9b0*/  @!P5 LEA R6, P4, R12.reuse, R0.reuse, 0x2 ;  /* 0x000000000c06d211 */ /* 0x0c4fe400078810ff */
[----:B----4-:R-:W-:Y:S02]  /*a9c0*/  @!P1 LEA R2, P3, R15, R0, 0x2 ;  /* 0x000000000f029211 */ /* 0x010fe400078610ff */
[----:B------:R-:W-:-:S02]  /*a9d0*/  @!P5 LEA.HI.X R7, R12, R4, R30, 0x2, P4 ;  /* 0x000000040c07d211 */ /* 0x000fc400020f141e */
[----:B------:R-:W-:-:S03]  /*a9e0*/  @!P1 LEA.HI.X R3, R15, R4, R31, 0x2, P3 ;  /* 0x000000040f039211 */ /* 0x000fc600018f141f */
[----:B------:R2:W-:Y:S01]  /*a9f0*/  @!P5 ST.E.64 [R6.64], R50 ;  /* 0x000000320600d985 */ /* 0x0005e2000c101b06 */
[----:B------:R-:W-:-:S03]  /*aa00*/  ISETP.GE.AND P5, PT, R18, c[0x0][0x3c8], PT ;  /* 0x0000f20012007a0c */ /* 0x000fc60003fa6270 */
[----:B------:R4:W-:Y:S01]  /*aa10*/  @!P1 ST.E.64 [R2.64], R52 ;  /* 0x0000003402009985 */ /* 0x0009e2000c101b06 */
[----:B------:R-:W-:Y:S02]  /*aa20*/  ISETP.GE.AND P1, PT, R19, c[0x0][0x3c8], PT ;  /* 0x0000f20013007a0c */ /* 0x000fe40003f26270 */
[CC--:B--2---:R-:W-:Y:S02]  /*aa30*/  @!P6 LEA R6, P4, R17.reuse, R0.reuse, 0x2 ;  /* 0x000000001106e211 */ /* 0x0c4fe400078810ff */
[C---:B----4-:R-:W-:Y:S02]  /*aa40*/  @!P2 LEA R2, P3, R16.reuse, R0, 0x2 ;  /* 0x000000001002a211 */ /* 0x050fe400078610ff */
[-C--:B------:R-:W-:Y:S02]  /*aa50*/  @!P6 LEA.HI.X R7, R17, R4.reuse, R33, 0x2, P4 ;  /* 0x000000041107e211 */ /* 0x080fe400020f1421 */
[----:B------:R-:W-:Y:S02]  /*aa60*/  @!P2 LEA.HI.X R3, R16, R4, R32, 0x2, P3 ;  /* 0x000000041003a211 */ /* 0x000fe400018f1420 */
[----:B------:R-:W-:Y:S01]  /*aa70*/  ISETP.GE.AND P4, PT, R21, c[0x0][0x3c8], PT ;  /* 0x0000f20015007a0c */ /* 0x000fe20003f86270 */
[----:B------:R2:W-:Y:S01]  /*aa80*/  @!P6 ST.E.64 [R6.64], R54 ;  /* 0x000000360600e985 */ /* 0x0005e2000c101b06 */
[----:B------:R-:W-:-:S03]  /*aa90*/  ISETP.GE.AND P6, PT, R20, c[0x0][0x3c8], PT ;  /* 0x0000f20014007a0c */ /* 0x000fc60003fc6270 */
[----:B------:R4:W-:Y:S01]  /*aaa0*/  @!P2 ST.E.64 [R2.64], R56 ;  /* 0x000000380200a985 */ /* 0x0009e2000c101b06 */
[CC--:B--2---:R-:W-:Y:S02]  /*aab0*/  @!P5 LEA R6, P3, R18.reuse, R0.reuse, 0x2 ;  /* 0x000000001206d211 */ /* 0x0c4fe400078610ff */
[----:B----4-:R-:W-:Y:S02]  /*aac0*/  @!P1 LEA R2, P2, R19, R0, 0x2 ;  /* 0x0000000013029211 */ /* 0x010fe400078410ff */
[-C--:B------:R-:W-:Y:S02]  /*aad0*/  @!P5 LEA.HI.X R7, R18, R4.reuse, R34, 0x2, P3 ;  /* 0x000000041207d211 */ /* 0x080fe400018f1422 */
[----:B------:R-:W-:Y:S02]  /*aae0*/  ISETP.GE.AND P3, PT, R23, c[0x0][0x3c8], PT ;  /* 0x0000f20017007a0c */ /* 0x000fe40003f66270 */
[----:B------:R-:W-:Y:S01]  /*aaf0*/  @!P1 LEA.HI.X R3, R19, R4, R35, 0x2, P2 ;  /* 0x0000000413039211 */ /* 0x000fe200010f1423 */
[----:B------:R2:W-:Y:S01]  /*ab00*/  @!P5 ST.E.64 [R6.64], R58 ;  /* 0x0000003a0600d985 */ /* 0x0005e2000c101b06 */
[----:B------:R-:W-:-:S03]  /*ab10*/  @!P6 LEA R8, P2, R20, R0, 0x2 ;  /* 0x000000001408e211 */ /* 0x000fc600078410ff */
[----:B------:R4:W-:Y:S01]  /*ab20*/  @!P1 ST.E.64 [R2.64], R60 ;  /* 0x0000003c02009985 */ /* 0x0009e2000c101b06 */
[----:B------:R-:W-:Y:S02]  /*ab30*/  ISETP.GE.AND P1, PT, R22, c[0x0][0x3c8], PT ;  /* 0x0000f20016007a0c */ /* 0x000fe40003f26270 */
[----:B------:R-:W-:-:S05]  /*ab40*/  @!P6 LEA.HI.X R9, R20, R4, R36, 0x2, P2 ;  /* 0x000000041409e211 */ /* 0x000fca00010f1424 */
[----:B------:R-:W-:Y:S01]  /*ab50*/  @!P6 ST.E.64 [R8.64], R84 ;  /* 0x000000540800e985 */ /* 0x000fe2000c101b06 */
[----:B------:R-:W-:Y:S02]  /*ab60*/  ISETP.GE.AND P6, PT, R24, c[0x0][0x3c8], PT ;  /* 0x0000f20018007a0c */ /* 0x000fe40003fc6270 */
[-C--:B--2---:R-:W-:Y:S02]  /*ab70*/  @!P3 LEA R6, P2, R23, R0.reuse, 0x2 ;  /* 0x000000001706b211 */ /* 0x084fe400078410ff */
[----:B----4-:R-:W-:Y:S02]  /*ab80*/  @!P4 LEA R2, P5, R21, R0, 0x2 ;  /* 0x000000001502c211 */ /* 0x010fe400078a10ff */
[-C--:B------:R-:W-:Y:S02]  /*ab90*/  @!P3 LEA.HI.X R7, R23, R4.reuse, R39, 0x2, P2 ;  /* 0x000000041707b211 */ /* 0x080fe400010f1427 */
[----:B------:R-:W-:Y:S02]  /*aba0*/  @!P4 LEA.HI.X R3, R21, R4, R37, 0x2, P5 ;  /* 0x000000041503c211 */ /* 0x000fe400028f1425 */
[----:B------:R-:W-:-:S03]  /*abb0*/  ISETP.GE.AND P5, PT, R25, c[0x0][0x3c8], PT ;  /* 0x0000f20019007a0c */ /* 0x000fc60003fa6270 */
[----:B------:R2:W-:Y:S01]  /*abc0*/  @!P4 ST.E.64 [R2.64], R64 ;  /* 0x000000400200c985 */ /* 0x0005e2000c101b06 */
[----:B------:R-:W-:-:S03]  /*abd0*/  ISETP.GE.AND P4, PT, R26, c[0x0][0x3c8], PT ;  /* 0x0000f2001a007a0c */ /* 0x000fc60003f86270 */
[----:B------:R4:W-:Y:S01]  /*abe0*/  @!P3 ST.E.64 [R6.64], R68 ;  /* 0x000000440600b985 */ /* 0x0009e2000c101b06 */
[----:B------:R-:W-:Y:S02]  /*abf0*/  ISETP.GE.AND P3, PT, R27, c[0x0][0x3c8], PT ;  /* 0x0000f2001b007a0c */ /* 0x000fe40003f66270 */
[----:B--2---:R-:W-:-:S04]  /*ac00*/  @!P1 LEA R2, P2, R22, R0, 0x2 ;  /* 0x0000000016029211 */ /* 0x004fc800078410ff */
[----:B------:R-:W-:Y:S02]  /*ac10*/  @!P1 LEA.HI.X R3, R22, R4, R38, 0x2, P2 ;  /* 0x0000000416039211 */ /* 0x000fe400010f1426 */
[----:B------:R-:W-:-:S03]  /*ac20*/  @!P6 LEA R10, P2, R24, R0, 0x2 ;  /* 0x00000000180ae211 */ /* 0x000fc600078410ff */
[----:B------:R2:W-:Y:S01]  /*ac30*/  @!P1 ST.E.64 [R2.64], R72 ;  /* 0x0000004802009985 */ /* 0x0005e2000c101b06 */
[C---:B------:R-:W-:Y:S02]  /*ac40*/  @!P5 LEA R8, P1, R25.reuse, R0, 0x2 ;  /* 0x000000001908d211 */ /* 0x040fe400078210ff */
[----:B------:R-:W-:Y:S02]  /*ac50*/  @!P6 LEA.HI.X R11, R24, R4, R40, 0x2, P2 ;  /* 0x00000004180be211 */ /* 0x000fe400010f1428 */
[C---:B----4-:R-:W-:Y:S02]  /*ac60*/  @!P4 LEA R6, P2, R26.reuse, R0, 0x2 ;  /* 0x000000001a06c211 */ /* 0x050fe400078410ff */
[-C--:B------:R-:W-:Y:S01]  /*ac70*/  @!P5 LEA.HI.X R9, R25, R4.reuse, R41, 0x2, P1 ;  /* 0x000000041909d211 */ /* 0x080fe200008f1429 */
[----:B------:R4:W-:Y:S01]  /*ac80*/  @!P6 ST.E.64 [R10.64], R96 ;  /* 0x000000600a00e985 */ /* 0x0009e2000c101b06 */
[----:B------:R-:W-:-:S03]  /*ac90*/  @!P4 LEA.HI.X R7, R26, R4, R42, 0x2, P2 ;  /* 0x000000041a07c211 */ /* 0x000fc600010f142a */
[----:B------:R4:W-:Y:S04]  /*aca0*/  @!P5 ST.E.64 [R8.64], R88 ;  /* 0x000000580800d985 */ /* 0x0009e8000c101b06 */
[----:B------:R4:W-:Y:S01]  /*acb0*/  @!P4 ST.E.64 [R6.64], R76 ;  /* 0x0000004c0600c985 */ /* 0x0009e2000c101b06 */
[----:B--2---:R-:W-:-:S04]  /*acc0*/  @!P3 LEA R2, P1, R27, R0, 0x2 ;  /* 0x000000001b02b211 */ /* 0x004fc800078210ff */
[----:B------:R-:W-:-:S05]  /*acd0*/  @!P3 LEA.HI.X R3, R27, R4, R43, 0x2, P1 ;  /* 0x000000041b03b211 */ /* 0x000fca00008f142b */
[----:B------:R4:W-:Y:S04]  /*ace0*/  @!P3 ST.E.64 [R2.64], R44 ;  /* 0x0000002c0200b985 */ /* 0x0009e8000c101b06 */
.L_x_168:
[----:B------:R-:W-:Y:S05]  /*acf0*/  BSYNC B0 ;  /* 0x0000000000007941 */ /* 0x000fea0003800000 */
.L_x_167:
[----:B------:R-:W-:Y:S05]  /*ad00*/  BRA.DIV ~URZ, `(.L_x_169) ;  /* 0x000023d27f007947 */ /* 0x000fea000b800000 */
[----:B--2---:R2:W1:Y:S04]  /*ad10*/  SHFL.IDX PT, R4, R14, 0x1, 0x1c1f ;  /* 0x003c1f000e047f89 */ /* 0x00446800000e0000 */
[----:B----4-:R2:W4:Y:S02]  /*ad20*/  SHFL.IDX PT, R0, R28, 0x1, 0x1c1f ;  /* 0x003c1f001c007f89 */ /* 0x01052400000e0000 */
.L_x_217:
[----:B------:R-:W-:Y:S05]  /*ad30*/  @P0 BRA `(.L_x_164) ;  /* 0x00000f1000000947 */ /* 0x000fea0003800000 */
[----:B------:R-:W-:Y:S02]  /*ad40*/  ISETP.GE.AND P1, PT, R13, c[0x0][0x3c8], PT ;  /* 0x0000f2000d007a0c */ /* 0x000fe40003f26270 */
[----:B------:R-:W-:Y:S02]  /*ad50*/  ISETP.GE.AND P2, PT, R244, c[0x0][0x3c8], PT ;  /* 0x0000f200f4007a0c */ /* 0x000fe40003f46270 */
[----:B------:R-:W-:Y:S02]  /*ad60*/  ISETP.GE.AND P0, PT, R12, c[0x0][0x3c8], PT ;  /* 0x0000f2000c007a0c */ /* 0x000fe40003f06270 */
[----:B------:R-:W-:-:S02]  /*ad70*/  ISETP.GE.AND P5, PT, R15, c[0x0][0x3c8], PT ;  /* 0x0000f2000f007a0c */ /* 0x000fc40003fa6270 */
[----:B------:R-:W-:-:S05]  /*ad80*/  ISETP.GE.AND P4, PT, R17, c[0x0][0x3c8], PT ;  /* 0x0000f20011007a0c */ /* 0x000fca0003f86270 */
[C---:B----4-:R-:W-:Y:S02]  /*ad90*/  @!P1 LEA R6, P3, R13.reuse, R0, 0x2 ;  /* 0x000000000d069211 */ /* 0x050fe400078610ff */
[----:B------:R-:W-:Y:S02]  /*ada0*/  @!P2 IMAD.MOV.U32 R8, RZ, RZ, R0 ;  /* 0x000000ffff08a224 */ /* 0x000fe400078e0000 */
[----:B-1----:R-:W-:Y:S01]  /*adb0*/  @!P2 IMAD.MOV.U32 R9, RZ, RZ, R4 ;  /* 0x000000ffff09a224 */ /* 0x002fe200078e0004 */
[----:B------:R-:W-:Y:S02]  /*adc0*/  @!P1 LEA.HI.X R7, R13, R4, R29, 0x2, P3 ;  /* 0x000000040d079211 */ /* 0x000fe400018f141d */
[----:B------:R-:W-:Y:S01]  /*add0*/  @!P0 LEA R2, P6, R12, R0, 0x2 ;  /* 0x000000000c028211 */ /* 0x000fe200078c10ff */
[----:B------:R-:W-:Y:S01]  /*ade0*/  @!P2 IMAD.WIDE R8, R244, 0x4, R8 ;  /* 0x00000004f408a825 */ /* 0x000fe200078e0208 */
[----:B------:R-:W-:Y:S02]  /*adf0*/  ISETP.GE.AND P3, PT, R16, c[0x0][0x3c8], PT ;  /* 0x0000f20010007a0c */ /* 0x000fe40003f66270 */
[----:B------:R-:W-:-:S02]  /*ae00*/  @!P0 LEA.HI.X R3, R12, R4, R30, 0x2, P6 ;  /* 0x000000040c038211 */ /* 0x000fc400030f141e */
[----:B------:R1:W-:Y:S01]  /*ae10*/  @!P2 ST.E.64 [R8.64], R100 ;  /* 0x000000640800a985 */ /* 0x0003e2000c101b06 */
[----:B------:R-:W-:Y:S02]  /*ae20*/  ISETP.GE.AND P2, PT, R18, c[0x0][0x3c8], PT ;  /* 0x0000f20012007a0c */ /* 0x000fe40003f46270 */
[----:B--2---:R-:W-:Y:S01]  /*ae30*/  @!P5 LEA R14, P6, R15, R0, 0x2 ;  /* 0x000000000f0ed211 */ /* 0x004fe200078c10ff */
[----:B------:R2:W-:Y:S01]  /*ae40*/  @!P1 ST.E.64 [R6.64], R92 ;  /* 0x0000005c06009985 */ /* 0x0005e2000c101b06 */
[----:B------:R-:W-:Y:S02]  /*ae50*/  ISETP.GE.AND P1, PT, R19, c[0x0][0x3c8], PT ;  /* 0x0000f20013007a0c */ /* 0x000fe40003f26270 */
[----:B------:R-:W-:Y:S01]  /*ae60*/  @!P5 LEA.HI.X R15, R15, R4, R31, 0x2, P6 ;  /* 0x000000040f0fd211 */ /* 0x000fe200030f141f */
[----:B------:R4:W-:Y:S01]  /*ae70*/  @!P0 ST.E.64 [R2.64], R80 ;  /* 0x0000005002008985 */ /* 0x0009e2000c101b06 */
[CC--:B------:R-:W-:Y:S02]  /*ae80*/  @!P4 LEA R12, P0, R17.reuse, R0.reuse, 0x2 ;  /* 0x00000000110cc211 */ /* 0x0c0fe400078010ff */
[----:B------:R-:W-:Y:S01]  /*ae90*/  @!P3 LEA R10, P6, R16, R0, 0x2 ;  /* 0x00000000100ab211 */ /* 0x000fe200078c10ff */
[----:B------:R5:W-:Y:S01]  /*aea0*/  @!P5 ST.E.64 [R14.64], R118 ;  /* 0x000000760e00d985 */ /* 0x000be2000c101b06 */
[----:B------:R-:W-:-:S02]  /*aeb0*/  @!P4 LEA.HI.X R13, R17, R4, R33, 0x2, P0 ;  /* 0x00000004110dc211 */ /* 0x000fc400000f1421 */
[----:B------:R-:W-:Y:S02]  /*aec0*/  ISETP.GE.AND P0, PT, R20, c[0x0][0x3c8], PT ;  /* 0x0000f20014007a0c */ /* 0x000fe40003f06270 */
[----:B------:R-:W-:Y:S01]  /*aed0*/  @!P3 LEA.HI.X R11, R16, R4, R32, 0x2, P6 ;  /* 0x00000004100bb211 */ /* 0x000fe200030f1420 */
[----:B------:R3:W-:Y:S01]  /*aee0*/  @!P4 ST.E.64 [R12.64], R116 ;  /* 0x000000740c00c985 */ /* 0x0007e2000c101b06 */
[----:B------:R-:W-:Y:S02]  /*aef0*/  ISETP.GE.AND P5, PT, R21, c[0x0][0x3c8], PT ;  /* 0x0000f20015007a0c */ /* 0x000fe40003fa6270 */
[----:B------:R-:W-:Y:S01]  /*af00*/  ISETP.GE.AND P4, PT, R23, c[0x0][0x3c8], PT ;  /* 0x0000f20017007a0c */ /* 0x000fe20003f86270 */
[----:B------:R3:W-:Y:S01]  /*af10*/  @!P3 ST.E.64 [R10.64], R114 ;  /* 0x000000720a00b985 */ /* 0x0007e2000c101b06 */
[----:B------:R-:W-:Y:S02]  /*af20*/  ISETP.GE.AND P3, PT, R22, c[0x0][0x3c8], PT ;  /* 0x0000f20016007a0c */ /* 0x000fe40003f66270 */
[----:B-1----:R-:W-:-:S04]  /*af30*/  @!P2 LEA R8, P6, R18, R0, 0x2 ;  /* 0x000000001208a211 */ /* 0x002fc800078c10ff */
[----:B------:R-:W-:Y:S02]  /*af40*/  @!P2 LEA.HI.X R9, R18, R4, R34, 0x2, P6 ;  /* 0x000000041209a211 */ /* 0x000fe400030f1422 */
[----:B--2---:R-:W-:-:S03]  /*af50*/  @!P1 LEA R6, P6, R19, R0, 0x2 ;  /* 0x0000000013069211 */ /* 0x004fc600078c10ff */
[----:B------:R1:W-:Y:S01]  /*af60*/  @!P2 ST.E.64 [R8.64], R104 ;  /* 0x000000680800a985 */ /* 0x0003e2000c101b06 */
[----:B------:R-:W-:Y:S02]  /*af70*/  @!P1 LEA.HI.X R7, R19, R4, R35, 0x2, P6 ;  /* 0x0000000413079211 */ /* 0x000fe400030f1423 */
[----:B----4-:R-:W-:Y:S02]  /*af80*/  @!P0 LEA R2, P6, R20, R0, 0x2 ;  /* 0x0000000014028211 */ /* 0x010fe400078c10ff */
[----:B------:R-:W-:Y:S01]  /*af90*/  ISETP.GE.AND P2, PT, R24, c[0x0][0x3c8], PT ;  /* 0x0000f20018007a0c */ /* 0x000fe20003f46270 */
[----:B------:R2:W-:Y:S01]  /*afa0*/  @!P1 ST.E.64 [R6.64], R74 ;  /* 0x0000004a06009985 */ /* 0x0005e2000c101b06 */
[----:B------:R-:W-:Y:S02]  /*afb0*/  @!P0 LEA.HI.X R3, R20, R4, R36, 0x2, P6 ;  /* 0x0000000414038211 */ /* 0x000fe400030f1424 */
[-C--:B-----5:R-:W-:Y:S02]  /*afc0*/  @!P5 LEA R14, P6, R21, R0.reuse, 0x2 ;  /* 0x00000000150ed211 */ /* 0x0a0fe400078c10ff */
[----:B------:R-:W-:Y:S01]  /*afd0*/  ISETP.GE.AND P1, PT, R25, c[0x0][0x3c8], PT ;  /* 0x0000f20019007a0c */ /* 0x000fe20003f26270 */
[----:B------:R4:W-:Y:S01]  /*afe0*/  @!P0 ST.E.64 [R2.64], R62 ;  /* 0x0000003e02008985 */ /* 0x0009e2000c101b06 */
[----:B---3--:R-:W-:-:S02]  /*aff0*/  @!P4 LEA R12, P0, R23, R0, 0x2 ;  /* 0x00000000170cc211 */ /* 0x008fc400078010ff */
[----:B------:R-:W-:Y:S02]  /*b000*/  @!P5 LEA.HI.X R15, R21, R4, R37, 0x2, P6 ;  /* 0x00000004150fd211 */ /* 0x000fe400030f1425 */
[----:B------:R-:W-:Y:S02]  /*b010*/  @!P3 LEA R10, P6, R22, R0, 0x2 ;  /* 0x00000000160ab211 */ /* 0x000fe400078c10ff */
[-C--:B------:R-:W-:Y:S01]  /*b020*/  @!P4 LEA.HI.X R13, R23, R4.reuse, R39, 0x2, P0 ;  /* 0x00000004170dc211 */ /* 0x080fe200000f1427 */
[----:B------:R3:W-:Y:S01]  /*b030*/  @!P5 ST.E.64 [R14.64], R90 ;  /* 0x0000005a0e00d985 */ /* 0x0007e2000c101b06 */
[----:B------:R-:W-:Y:S02]  /*b040*/  ISETP.GE.AND P0, PT, R26, c[0x0][0x3c8], PT ;  /* 0x0000f2001a007a0c */ /* 0x000fe40003f06270 */
[----:B------:R-:W-:Y:S01]  /*b050*/  @!P3 LEA.HI.X R11, R22, R4, R38, 0x2, P6 ;  /* 0x00000004160bb211 */ /* 0x000fe200030f1426 */
[----:B------:R3:W-:Y:S04]  /*b060*/  @!P4 ST.E.64 [R12.64], R86 ;  /* 0x000000560c00c985 */ /* 0x0007e8000c101b06 */
[----:B------:R3:W-:Y:S01]  /*b070*/  @!P3 ST.E.64 [R10.64], R82 ;  /* 0x000000520a00b985 */ /* 0x0007e2000c101b06 */
[----:B-1----:R-:W-:-:S04]  /*b080*/  @!P2 LEA R8, P6, R24, R0, 0x2 ;  /* 0x000000001808a211 */ /* 0x002fc800078c10ff */
[----:B------:R-:W-:Y:S02]  /*b090*/  @!P2 LEA.HI.X R9, R24, R4, R40, 0x2, P6 ;  /* 0x000000041809a211 */ /* 0x000fe400030f1428 */
[----:B--2---:R-:W-:-:S03]  /*b0a0*/  @!P1 LEA R6, P6, R25, R0, 0x2 ;  /* 0x0000000019069211 */ /* 0x004fc600078c10ff */
[----:B------:R3:W-:Y:S01]  /*b0b0*/  @!P2 ST.E.64 [R8.64], R78 ;  /* 0x0000004e0800a985 */ /* 0x0007e2000c101b06 */
[----:B------:R-:W-:Y:S02]  /*b0c0*/  @!P1 LEA.HI.X R7, R25, R4, R41, 0x2, P6 ;  /* 0x0000000419079211 */ /* 0x000fe400030f1429 */
[----:B----4-:R-:W-:-:S03]  /*b0d0*/  @!P0 LEA R2, P6, R26, R0, 0x2 ;  /* 0x000000001a028211 */ /* 0x010fc600078c10ff */
[----:B------:R3:W-:Y:S01]  /*b0e0*/  @!P1 ST.E.64 [R6.64], R70 ;  /* 0x0000004606009985 */ /* 0x0007e2000c101b06 */
[----:B------:R-:W-:-:S05]  /*b0f0*/  @!P0 LEA.HI.X R3, R26, R4, R42, 0x2, P6 ;  /* 0x000000041a038211 */ /* 0x000fca00030f142a */
[----:B------:R3:W-:Y:S01]  /*b100*/  @!P0 ST.E.64 [R2.64], R66 ;  /* 0x0000004202008985 */ /* 0x0007e2000c101b06 */
[----:B------:R-:W-:-:S13]  /*b110*/  ISETP.GE.AND P0, PT, R27, c[0x0][0x3c8], PT ;  /* 0x0000f2001b007a0c */ /* 0x000fda0003f06270 */
[----:B------:R-:W-:Y:S05]  /*b120*/  @P0 BRA `(.L_x_164) ;  /* 0x00000b2000000947 */ /* 0x000fea0003800000 */
[----:B---3--:R-:W-:-:S04]  /*b130*/  LEA R2, P0, R27, R0, 0x2 ;  /* 0x000000001b027211 */ /* 0x008fc800078010ff */
[----:B------:R-:W-:-:S05]  /*b140*/  LEA.HI.X R3, R27, R4, R43, 0x2, P0 ;  /* 0x000000041b037211 */ /* 0x000fca00000f142b */
[----:B------:R1:W-:Y:S01]  /*b150*/  ST.E.64 [R2.64], R46 ;  /* 0x0000002e02007985 */ /* 0x0003e2000c101b06 */
[----:B------:R-:W-:Y:S05]  /*b160*/  BRA `(.L_x_164) ;  /* 0x00000ae000007947 */ /* 0x000fea0003800000 */
.L_x_149:
[----:B------:R-:W-:Y:S01]  /*b170*/  ISETP.NE.U32.AND P1, PT, RZ, c[0x0][0x508], PT ;  /* 0x00014200ff007a0c */ /* 0x000fe20003f25070 */
[----:B------:R-:W2:Y:S01]  /*b180*/  LDL.LU R0, [R1] ;  /* 0x0000000001007983 */ /* 0x000ea20000300800 */
[----:B------:R-:W-:Y:S01]  /*b190*/  ISETP.NE.U32.AND P2, PT, RZ, c[0x0][0x500], PT ;  /* 0x00014000ff007a0c */ /* 0x000fe20003f45070 */
[----:B------:R-:W-:Y:S01]  /*b1a0*/  IMAD.MOV.U32 R4, RZ, RZ, 0x4 ;  /* 0x00000004ff047424 */ /* 0x000fe200078e00ff */
[----:B------:R-:W-:Y:S01]  /*b1b0*/  ISETP.NE.AND.EX P1, PT, RZ, c[0x0][0x50c], PT, P1 ;  /* 0x00014300ff007a0c */ /* 0x000fe20003f25310 */
[----:B------:R-:W-:Y:S01]  /*b1c0*/  IMAD.MOV.U32 R8, RZ, RZ, RZ ;  /* 0x000000ffff087224 */ /* 0x000fe200078e00ff */
[----:B------:R-:W-:Y:S01]  /*b1d0*/  ISETP.NE.AND.EX P2, PT, RZ, c[0x0][0x504], PT, P2 ;  /* 0x00014100ff007a0c */ /* 0x000fe20003f45320 */
[----:B------:R-:W-:Y:S02]  /*b1e0*/  IMAD.MOV.U32 R19, RZ, RZ, c[0x0][0x388] ;  /* 0x0000e200ff137624 */ /* 0x000fe400078e00ff */
[----:B-1----:R-:W-:-:S08]  /*b1f0*/  IMAD.WIDE R4, R235, R4, c[0x0][0x500] ;  /* 0x00014000eb047625 */ /* 0x002fd000078e0204 */
[C---:B------:R-:W-:Y:S02]  /*b200*/  @P1 LEA R2, P0, R235.reuse, c[0x0][0x508], 0x2 ;  /* 0x00014200eb021a11 */ /* 0x040fe400078010ff */
[----:B------:R1:W5:Y:S02]  /*b210*/  @P2 LDG.E R8, [R4.64] ;  /* 0x0000000604082981 */ /* 0x000364000c1e1900 */
[----:B------:R-:W-:-:S05]  /*b220*/  @P1 LEA.HI.X R3, R235, c[0x0][0x50c], R7, 0x2, P0 ;  /* 0x00014300eb031a11 */ /* 0x000fca00000f1407 */
[----:B------:R1:W5:Y:S01]  /*b230*/  @P1 LDG.E R19, [R2.64] ;  /* 0x0000000602131981 */ /* 0x000362000c1e1900 */
[----:B--2---:R-:W-:-:S04]  /*b240*/  ISETP.NE.AND P0, PT, R0, RZ, PT ;  /* 0x000000ff0000720c */ /* 0x004fc80003f05270 */
[----:B------:R-:W-:Y:S01]  /*b250*/  SEL R18, R0, c[0x0][0x3d4], P0 ;  /* 0x0000f50000127a07 */ /* 0x000fe20000000000 */
[----:B------:R-:W-:Y:S05]  /*b260*/  @P1 BRA `(.L_x_170) ;  /* 0x0000004000001947 */ /* 0x000fea0003800000 */
[----:B-1----:R-:W-:Y:S05]  /*b270*/  @!P2 BRA `(.L_x_170) ;  /* 0x000000300000a947 */ /* 0x002fea0003800000 */
[----:B------:R1:W2:Y:S04]  /*b280*/  LDG.E R0, [R4.64] ;  /* 0x0000000604007981 */ /* 0x0002a8000c1e1900 */
[----:B-1----:R-:W2:Y:S02]  /*b290*/  LDG.E R4, [R4.64+0x4] ;  /* 0x0000040604047981 */ /* 0x002ea4000c1e1900 */
[----:B--2--5:R-:W-:Y:S02]  /*b2a0*/  IADD3 R19, -R0, R4, RZ ;  /* 0x0000000400137210 */ /* 0x024fe40007ffe1ff */
.L_x_170:
[----:B-1----:R-:W1:Y:S01]  /*b2b0*/  S2R R2, SR_TID.X ;  /* 0x0000000000027919 */ /* 0x002e620000002100 */
[----:B------:R-:W-:Y:S01]  /*b2c0*/  BSSY B0, `(.L_x_171) ;  /* 0x0000036000007945 */ /* 0x000fe20003800000 */
[----:B------:R-:W-:Y:S02]  /*b2d0*/  SEL R14, R235, RZ, !P2 ;  /* 0x000000ffeb0e7207 */ /* 0x000fe40005000000 */
[----:B------:R-:W-:-:S02]  /*b2e0*/  SEL R20, R7, RZ, !P2 ;  /* 0x000000ff07147207 */ /* 0x000fc40005000000 */
[----:B-----5:R-:W-:Y:S02]  /*b2f0*/  SHF.R.S32.HI R17, RZ, 0x1f, R8 ;  /* 0x0000001fff117819 */ /* 0x020fe40000011408 */
[----:B-1----:R-:W-:-:S13]  /*b300*/  ISETP.GT.AND P0, PT, R2, 0x7f, PT ;  /* 0x0000007f0200780c */ /* 0x002fda0003f04270 */
[----:B------:R-:W-:Y:S05]  /*b310*/  @P0 BRA `(.L_x_172) ;  /* 0x0000030000000947 */ /* 0x000fea0003800000 */
[----:B------:R-:W-:Y:S01]  /*b320*/  IMAD R0, R19, c[0x0][0x4e8], RZ ;  /* 0x00013a0013007a24 */ /* 0x000fe200078e02ff */
[----:B------:R-:W-:-:S04]  /*b330*/  LEA R9, R237, R2, 0x7 ;  /* 0x00000002ed097211 */ /* 0x000fc800078e38ff */
[----:B------:R-:W-:-:S13]  /*b340*/  ISETP.GE.AND P0, PT, R9, R0, PT ;  /* 0x000000000900720c */ /* 0x000fda0003f06270 */
[----:B------:R-:W-:Y:S05]  /*b350*/  @P0 BRA `(.L_x_172) ;  /* 0x000002c000000947 */ /* 0x000fea0003800000 */
[----:B------:R-:W2:Y:S01]  /*b360*/  LDL.LU R21, [R1+0x4] ;  /* 0x0000040001157983 */ /* 0x000ea20000300800 */
[----:B------:R-:W-:Y:S01]  /*b370*/  IMAD.MOV.U32 R0, RZ, RZ, 0x368 ;  /* 0x00000368ff007424 */ /* 0x000fe200078e00ff */
[----:B------:R-:W-:-:S04]  /*b380*/  ISETP.GT.AND P2, PT, R18, 0x1, PT ;  /* 0x000000011200780c */ /* 0x000fc80003f44270 */
[----:B------:R-:W-:-:S04]  /*b390*/  SEL R0, R0, 0x328, P2 ;  /* 0x0000032800007807 */ /* 0x000fc80001000000 */
[----:B------:R1:W3:Y:S08]  /*b3a0*/  LDC.64 R6, c[0x0][R0+0x170] ;  /* 0x00005c0000067b82 */ /* 0x0002f00000000a00 */
[----:B------:R1:W4:Y:S08]  /*b3b0*/  LDC.64 R4, c[0x0][R0+0x168] ;  /* 0x00005a0000047b82 */ /* 0x0003300000000a00 */
[----:B------:R1:W5:Y:S08]  /*b3c0*/  LDC.64 R12, c[0x0][R0+0x178] ;  /* 0x00005e00000c7b82 */ /* 0x0003700000000a00 */
[----:B------:R1:W2:Y:S02]  /*b3d0*/  LDC.64 R10, c[0x0][R0+0x160] ;  /* 0x00005800000a7b82 */ /* 0x0002a40000000a00 */
[----:B-1----:R-:W-:-:S02]  /*b3e0*/  IMAD.MOV.U32 R0, RZ, RZ, c[0x0][0x4e8] ;  /* 0x00013a00ff007624 */ /* 0x002fc400078e00ff */
[-C--:B---3--:R-:W-:Y:S02]  /*b3f0*/  IMAD R7, R7, R14.reuse, RZ ;  /* 0x0000000e07077224 */ /* 0x088fe400078e02ff */
[----:B------:R-:W-:Y:S01]  /*b400*/  IMAD.WIDE.U32 R2, R6, R14, RZ ;  /* 0x0000000e06027225 */ /* 0x000fe200078e00ff */
[----:B------:R-:W-:Y:S02]  /*b410*/  ISETP.NE.AND P0, PT, R0, 0x1, PT ;  /* 0x000000010000780c */ /* 0x000fe40003f05270 */
[----:B------:R-:W-:Y:S01]  /*b420*/  MOV R0, R9 ;  /* 0x0000000900007202 */ /* 0x000fe20000000f00 */
[----:B------:R-:W-:Y:S02]  /*b430*/  IMAD R7, R6, R20, R7 ;  /* 0x0000001406077224 */ /* 0x000fe400078e0207 */
[-C--:B----4-:R-:W-:Y:S02]  /*b440*/  IMAD R15, R5, R245.reuse, RZ ;  /* 0x000000f5050f7224 */ /* 0x090fe400078e02ff */
[----:B------:R-:W-:Y:S01]  /*b450*/  IMAD.WIDE.U32 R4, R4, R245, RZ ;  /* 0x000000f504047225 */ /* 0x000fe200078e00ff */
[----:B------:R-:W-:-:S03]  /*b460*/  IADD3 R3, R3, R7, RZ ;  /* 0x0000000703037210 */ /* 0x000fc60007ffe0ff */
[----:B------:R-:W-:Y:S02]  /*b470*/  IMAD.IADD R15, R5, 0x1, R15 ;  /* 0x00000001050f7824 */ /* 0x000fe400078e020f */
[----:B------:R-:W-:-:S05]  /*b480*/  @P0 IMAD.HI.U32 R16, R9, c[0x0][0x4ec], RZ ;  /* 0x00013b0009100a27 */ /* 0x000fca00078e00ff */
[----:B------:R-:W-:Y:S02]  /*b490*/  @P0 SHF.R.U32.HI R0, RZ, c[0x0][0x4f0], R16 ;  /* 0x00013c00ff000a19 */ /* 0x000fe40000011610 */
[----:B------:R-:W-:-:S03]  /*b4a0*/  IADD3 R16, P1, P0, R2, R4, R8 ;  /* 0x0000000402107210 */ /* 0x000fc6000783e008 */
[----:B------:R-:W-:-:S04]  /*b4b0*/  IMAD.MOV R2, RZ, RZ, -R0 ;  /* 0x000000ffff027224 */ /* 0x000fc800078e0a00 */
[----:B------:R-:W-:Y:S01]  /*b4c0*/  IMAD R2, R2, c[0x0][0x4e8], R9 ;  /* 0x00013a0002027a24 */ /* 0x000fe200078e0209 */
[----:B------:R-:W-:Y:S02]  /*b4d0*/  IADD3.X R9, R3, R15, R17, P1, P0 ;  /* 0x0000000f03097210 */ /* 0x000fe40000fe0411 */
[----:B------:R-:W-:Y:S02]  /*b4e0*/  SHF.R.S32.HI R3, RZ, 0x1f, R0 ;  /* 0x0000001fff037819 */ /* 0x000fe40000011400 */
[----:B--2---:R-:W-:-:S05]  /*b4f0*/  SEL R6, R21, RZ, P2 ;  /* 0x000000ff15067207 */ /* 0x004fca0001000000 */
[-C--:B-----5:R-:W-:Y:S02]  /*b500*/  IMAD R7, R13, R6.reuse, RZ ;  /* 0x000000060d077224 */ /* 0x0a0fe400078e02ff */
[----:B------:R-:W-:Y:S01]  /*b510*/  IMAD.WIDE.U32 R4, R12, R6, RZ ;  /* 0x000000060c047225 */ /* 0x000fe200078e00ff */
[----:B------:R-:W-:-:S04]  /*b520*/  SHF.R.S32.HI R6, RZ, 0x1f, R2 ;  /* 0x0000001fff067819 */ /* 0x000fc80000011402 */
[----:B------:R-:W-:Y:S01]  /*b530*/  IADD3 R5, R5, R7, RZ ;  /* 0x0000000705057210 */ /* 0x000fe20007ffe0ff */
[----:B------:R-:W-:Y:S01]  /*b540*/  IMAD.MOV.U32 R7, RZ, RZ, c[0x0][0x4a8] ;  /* 0x00012a00ff077624 */ /* 0x000fe200078e00ff */
[----:B------:R-:W-:Y:S01]  /*b550*/  IADD3 R4, P1, P0, R0, R16, R4 ;  /* 0x0000001000047210 */ /* 0x000fe2000783e004 */
[----:B------:R-:W-:-:S03]  /*b560*/  IMAD R0, R11, R2, RZ ;  /* 0x000000020b007224 */ /* 0x000fc600078e02ff */
[----:B------:R-:W-:Y:S01]  /*b570*/  IADD3.X R5, R3, R9, R5, P1, P0 ;  /* 0x0000000903057210 */ /* 0x000fe20000fe0405 */
[----:B------:R-:W-:-:S04]  /*b580*/  IMAD R0, R10, R6, R0 ;  /* 0x000000060a007224 */ /* 0x000fc800078e0200 */
[----:B------:R-:W-:Y:S01]  /*b590*/  IMAD.WIDE.U32 R2, R10, R2, R4 ;  /* 0x000000020a027225 */ /* 0x000fe200078e0004 */
[----:B------:R-:W-:Y:S02]  /*b5a0*/  MOV R5, c[0x0][0x4ac] ;  /* 0x00012b0000057a02 */ /* 0x000fe40000000f00 */
[----:B------:R-:W-:Y:S01]  /*b5b0*/  SEL R4, R7, c[0x0][0x450], P2 ;  /* 0x0001140007047a07 */ /* 0x000fe20001000000 */
[----:B------:R-:W-:Y:S01]  /*b5c0*/  IMAD.IADD R0, R3, 0x1, R0 ;  /* 0x0000000103007824 */ /* 0x000fe200078e0200 */
[----:B------:R-:W-:Y:S02]  /*b5d0*/  SEL R5, R5, c[0x0][0x454], P2 ;  /* 0x0001150005057a07 */ /* 0x000fe40001000000 */
[----:B------:R-:W-:-:S04]  /*b5e0*/  LEA R4, P0, R2, R4, 0x2 ;  /* 0x0000000402047211 */ /* 0x000fc800078010ff */
[----:B------:R-:W-:Y:S02]  /*b5f0*/  LEA.HI.X R5, R2, R5, R0, 0x2, P0 ;  /* 0x0000000502057211 */ /* 0x000fe400000f1400 */
[----:B------:R-:W-:-:S05]  /*b600*/  MOV R0, 0xff800000 ;  /* 0xff80000000007802 */ /* 0x000fca0000000f00 */
[----:B------:R1:W-:Y:S02]  /*b610*/  STG.E [R4.64], R0 ;  /* 0x0000000004007986 */ /* 0x0003e4000c101906 */
.L_x_172:
[----:B------:R-:W-:Y:S05]  /*b620*/  BSYNC B0 ;  /* 0x0000000000007941 */ /* 0x000fea0003800000 */
.L_x_171:
[----:B------:R-:W-:-:S13]  /*b630*/  ISETP.GT.AND P0, PT, R18, 0x1, PT ;  /* 0x000000011200780c */ /* 0x000fda0003f04270 */
[----:B------:R-:W-:Y:S05]  /*b640*/  @P0 BRA `(.L_x_164) ;  /* 0x0000060000000947 */ /* 0x000fea0003800000 */
[----:B------:R-:W-:Y:S01]  /*b650*/  MOV R2, c[0x0][0x4e8] ;  /* 0x00013a0000027a02 */ /* 0x000fe20000000f00 */
[----:B-1----:R-:W-:Y:S01]  /*b660*/  IMAD R0, R17, c[0x0][0x3a0], RZ ;  /* 0x0000e80011007a24 */ /* 0x002fe200078e02ff */
[----:B------:R-:W-:Y:S01]  /*b670*/  LEA R4, R234, R230, 0x5 ;  /* 0x000000e6ea047211 */ /* 0x000fe200078e28ff */
[----:B------:R-:W-:Y:S01]  /*b680*/  IMAD R5, R20, c[0x0][0x3f0], RZ ;  /* 0x0000fc0014057a24 */ /* 0x000fe200078e02ff */
[----:B------:R-:W-:Y:S01]  /*b690*/  ISETP.NE.AND P0, PT, R2, 0x1, PT ;  /* 0x000000010200780c */ /* 0x000fe20003f05270 */
[----:B------:R-:W-:Y:S01]  /*b6a0*/  IMAD.WIDE.U32 R2, R8, c[0x0][0x3a0], RZ ;  /* 0x0000e80008027a25 */ /* 0x000fe200078e00ff */
[----:B------:R-:W-:-:S03]  /*b6b0*/  LEA R4, R237, R4, 0x7 ;  /* 0x00000004ed047211 */ /* 0x000fc600078e38ff */
[----:B------:R-:W-:Y:S01]  /*b6c0*/  IMAD R8, R8, c[0x0][0x3a4], R0 ;  /* 0x0000e90008087a24 */ /* 0x000fe200078e0200 */
[----:B------:R-:W-:Y:S01]  /*b6d0*/  MOV R0, R4 ;  /* 0x0000000400007202 */ /* 0x000fe20000000f00 */
[----:B------:R-:W-:-:S03]  /*b6e0*/  IMAD R7, R14, c[0x0][0x3f4], R5 ;  /* 0x0000fd000e077a24 */ /* 0x000fc600078e0205 */
[----:B------:R-:W-:Y:S02]  /*b6f0*/  IADD3 R3, R3, R8, RZ ;  /* 0x0000000803037210 */ /* 0x000fe40007ffe0ff */
[----:B------:R-:W-:Y:S01]  /*b700*/  LEA R8, R237, R230, 0x7 ;  /* 0x000000e6ed087211 */ /* 0x000fe200078e38ff */
[----:B------:R-:W-:-:S04]  /*b710*/  @P0 IMAD.HI.U32 R6, R4, c[0x0][0x4ec], RZ ;  /* 0x00013b0004060a27 */ /* 0x000fc800078e00ff */
[----:B------:R-:W-:Y:S01]  /*b720*/  IMAD.WIDE.U32 R2, R245, c[0x0][0x3e8], R2 ;  /* 0x0000fa00f5027a25 */ /* 0x000fe200078e0002 */
[----:B------:R-:W-:-:S03]  /*b730*/  @P0 SHF.R.U32.HI R0, RZ, c[0x0][0x4f0], R6 ;  /* 0x00013c00ff000a19 */ /* 0x000fc60000011606 */
[----:B------:R-:W-:Y:S01]  /*b740*/  IMAD R3, R245, c[0x0][0x3ec], R3 ;  /* 0x0000fb00f5037a24 */ /* 0x000fe200078e0203 */
[----:B------:R-:W-:Y:S02]  /*b750*/  SHF.R.S32.HI R6, RZ, 0x1f, R0 ;  /* 0x0000001fff067819 */ /* 0x000fe40000011400 */
[----:B------:R-:W-:Y:S01]  /*b760*/  IADD3 R5, -R0, RZ, RZ ;  /* 0x000000ff00057210 */ /* 0x000fe20007ffe1ff */
[----:B------:R-:W-:-:S04]  /*b770*/  IMAD.WIDE.U32 R2, R14, c[0x0][0x3f0], R2 ;  /* 0x0000fc000e027a25 */ /* 0x000fc800078e0002 */
[----:B------:R-:W-:Y:S01]  /*b780*/  IMAD R6, R6, c[0x0][0x3e0], RZ ;  /* 0x0000f80006067a24 */ /* 0x000fe200078e02ff */
[----:B------:R-:W-:Y:S01]  /*b790*/  IADD3 R3, R3, R7, RZ ;  /* 0x0000000703037210 */ /* 0x000fe20007ffe0ff */
[----:B------:R-:W-:Y:S02]  /*b7a0*/  IMAD R4, R5, c[0x0][0x4e8], R4 ;  /* 0x00013a0005047a24 */ /* 0x000fe400078e0204 */
[C---:B------:R-:W-:Y:S02]  /*b7b0*/  IMAD R6, R0.reuse, c[0x0][0x3e4], R6 ;  /* 0x0000f90000067a24 */ /* 0x040fe400078e0206 */
        /* <DEDUP_REMOVED lines=11> */
.L_x_218:
[----:B------:R-:W-:Y:S05]  /*b870*/  BRA.DIV ~URZ, `(.L_x_174) ;  /* 0x000019927f007947 */ /* 0x000fea000b800000 */
[----:B------:R3:W4:Y:S02]  /*b880*/  SHFL.IDX PT, R0, R9, RZ, 0x181f ;  /* 0x00181fff09007589 */ /* 0x00072400000e0000 */
.L_x_219:
[----:B------:R-:W-:Y:S01]  /*b890*/  IMAD R7, R19, c[0x0][0x4e8], RZ ;  /* 0x00013a0013077a24 */ /* 0x000fe200078e02ff */
[----:B------:R-:W-:Y:S04]  /*b8a0*/  BSSY B0, `(.L_x_175) ;  /* 0x000000b000007945 */ /* 0x000fe80003800000 */
[----:B------:R-:W-:-:S13]  /*b8b0*/  ISETP.GE.AND P0, PT, R8, R7, PT ;  /* 0x000000070800720c */ /* 0x000fda0003f06270 */
[----:B------:R-:W-:Y:S05]  /*b8c0*/  @P0 BRA `(.L_x_176) ;  /* 0x0000008000000947 */ /* 0x000fea0003800000 */
[----:B------:R-:W-:Y:S02]  /*b8d0*/  ISETP.GE.AND P1, PT, R228, c[0x0][0x3c8], PT ;  /* 0x0000f200e4007a0c */ /* 0x000fe40003f26270 */
[----:B------:R-:W-:-:S11]  /*b8e0*/  ISETP.GE.AND P0, PT, R231, c[0x0][0x3c8], PT ;  /* 0x0000f200e7007a0c */ /* 0x000fd60003f06270 */
[CC--:B----4-:R-:W-:Y:S02]  /*b8f0*/  @!P1 LEA R4, P3, R228.reuse, R0.reuse, 0x1 ;  /* 0x00000000e4049211 */ /* 0x0d0fe400078608ff */
[C---:B------:R-:W-:Y:S02]  /*b900*/  @!P0 LEA R2, P2, R231.reuse, R0, 0x1 ;  /* 0x00000000e7028211 */ /* 0x040fe400078408ff */
[-C--:B--2---:R-:W-:Y:S02]  /*b910*/  @!P1 LEA.HI.X R5, R228, R10.reuse, R40, 0x1, P3 ;  /* 0x0000000ae4059211 */ /* 0x084fe400018f0c28 */
[----:B------:R-:W-:-:S03]  /*b920*/  @!P0 LEA.HI.X R3, R231, R10, R41, 0x1, P2 ;  /* 0x0000000ae7038211 */ /* 0x000fc600010f0c29 */
[----:B------:R2:W-:Y:S04]  /*b930*/  @!P1 ST.E.128 [R4.64], RZ ;  /* 0x000000ff04009985 */ /* 0x0005e8000c101d06 */
[----:B------:R2:W-:Y:S02]  /*b940*/  @!P0 ST.E.128 [R2.64], RZ ;  /* 0x000000ff02008985 */ /* 0x0005e4000c101d06 */
.L_x_176:
[----:B------:R-:W-:Y:S05]  /*b950*/  BSYNC B0 ;  /* 0x0000000000007941 */ /* 0x000fea0003800000 */
.L_x_175:
[----:B------:R-:W-:Y:S05]  /*b960*/  BRA.DIV ~URZ, `(.L_x_177) ;  /* 0x000019027f007947 */ /* 0x000fea000b800000 */
[----:B--2---:R2:W1:Y:S04]  /*b970*/  SHFL.IDX PT, R10, R6, 0x1, 0x181f ;  /* 0x00381f00060a7f89 */ /* 0x00446800000e0000 */
[----:B----4-:R2:W4:Y:S02]  /*b980*/  SHFL.IDX PT, R0, R9, 0x1, 0x181f ;  /* 0x00381f0009007f89 */ /* 0x01052400000e0000 */
.L_x_220:
        /* <DEDUP_REMOVED lines=8> */
[-C--:B-1----:R-:W-:Y:S02]  /*ba10*/  @!P1 LEA.HI.X R5, R228, R10.reuse, R40, 0x1, P3 ;  /* 0x0000000ae4059211 */ /* 0x082fe400018f0c28 */
[----:B------:R-:W-:-:S03]  /*ba20*/  @!P0 LEA.HI.X R3, R231, R10, R41, 0x1, P2 ;  /* 0x0000000ae7038211 */ /* 0x000fc600010f0c29 */
[----:B------:R1:W-:Y:S04]  /*ba30*/  @!P1 ST.E.128 [R4.64], RZ ;  /* 0x000000ff04009985 */ /* 0x0003e8000c101d06 */
[----:B------:R1:W-:Y:S02]  /*ba40*/  @!P0 ST.E.128 [R2.64], RZ ;  /* 0x000000ff02008985 */ /* 0x0003e4000c101d06 */
.L_x_179:
[----:B------:R-:W-:Y:S05]  /*ba50*/  BSYNC B0 ;  /* 0x0000000000007941 */ /* 0x000fea0003800000 */
.L_x_178:
[----:B------:R-:W-:Y:S05]  /*ba60*/  BRA.DIV ~URZ, `(.L_x_180) ;  /* 0x000018c27f007947 */ /* 0x000fea000b800000 */
[----:B-1----:R1:W2:Y:S02]  /*ba70*/  SHFL.IDX PT, R10, R6, 0x2, 0x181f ;  /* 0x00581f00060a7f89 */ /* 0x0022a400000e0000 */
.L_x_221:
[----:B------:R-:W-:Y:S05]  /*ba80*/  BRA.DIV ~URZ, `(.L_x_181) ;  /* 0x000019127f007947 */ /* 0x000fea000b800000 */
[----:B----4-:R4:W1:Y:S02]  /*ba90*/  SHFL.IDX PT, R0, R9, 0x2, 0x181f ;  /* 0x00581f0009007f89 */ /* 0x01086400000e0000 */
.L_x_222:
[----:B------:R-:W-:Y:S01]  /*baa0*/  IADD3 R2, R8, 0x40, RZ ;  /* 0x0000004008027810 */ /* 0x000fe20007ffe0ff */
[----:B------:R-:W-:Y:S03]  /*bab0*/  BSSY B0, `(.L_x_182) ;  /* 0x000000b000007945 */ /* 0x000fe60003800000 */
[----:B------:R-:W-:-:S13]  /*bac0*/  ISETP.GE.AND P0, PT, R2, R7, PT ;  /* 0x000000070200720c */ /* 0x000fda0003f06270 */
[----:B------:R-:W-:Y:S05]  /*bad0*/  @P0 BRA `(.L_x_183) ;  /* 0x0000008000000947 */ /* 0x000fea0003800000 */
[----:B------:R-:W-:Y:S02]  /*bae0*/  ISETP.GE.AND P1, PT, R228, c[0x0][0x3c8], PT ;  /* 0x0000f200e4007a0c */ /* 0x000fe40003f26270 */
[----:B------:R-:W-:-:S11]  /*baf0*/  ISETP.GE.AND P0, PT, R231, c[0x0][0x3c8], PT ;  /* 0x0000f200e7007a0c */ /* 0x000fd60003f06270 */
[CC--:B-1----:R-:W-:Y:S02]  /*bb00*/  @!P1 LEA R4, P3, R228.reuse, R0.reuse, 0x1 ;  /* 0x00000000e4049211 */ /* 0x0c2fe400078608ff */
[C---:B------:R-:W-:Y:S02]  /*bb10*/  @!P0 LEA R2, P2, R231.reuse, R0, 0x1 ;  /* 0x00000000e7028211 */ /* 0x040fe400078408ff */
[-C--:B--2---:R-:W-:Y:S02]  /*bb20*/  @!P1 LEA.HI.X R5, R228, R10.reuse, R40, 0x1, P3 ;  /* 0x0000000ae4059211 */ /* 0x084fe400018f0c28 */
[----:B------:R-:W-:-:S03]  /*bb30*/  @!P0 LEA.HI.X R3, R231, R10, R41, 0x1, P2 ;  /* 0x0000000ae7038211 */ /* 0x000fc600010f0c29 */
[----:B------:R1:W-:Y:S04]  /*bb40*/  @!P1 ST.E.128 [R4.64], RZ ;  /* 0x000000ff04009985 */ /* 0x0003e8000c101d06 */
[----:B------:R1:W-:Y:S02]  /*bb50*/  @!P0 ST.E.128 [R2.64], RZ ;  /* 0x000000ff02008985 */ /* 0x0003e4000c101d06 */
.L_x_183:
[----:B------:R-:W-:Y:S05]  /*bb60*/  BSYNC B0 ;  /* 0x0000000000007941 */ /* 0x000fea0003800000 */
.L_x_182:
[----:B------:R-:W-:Y:S05]  /*bb70*/  BRA.DIV ~URZ, `(.L_x_184) ;  /* 0x000018827f007947 */ /* 0x000fea000b800000 */
[----:B-12---:R-:W1:Y:S04]  /*bb80*/  SHFL.IDX PT, R6, R6, 0x3, 0x181f ;  /* 0x00781f0006067f89 */ /* 0x006e6800000e0000 */
[----:B------:R2:W3:Y:S02]  /*bb90*/  SHFL.IDX PT, R0, R9, 0x3, 0x181f ;  /* 0x00781f0009007f89 */ /* 0x0004e400000e0000 */
.L_x_223:
[----:B------:R-:W-:-:S04]  /*bba0*/  IADD3 R2, R8, 0x60, RZ ;  /* 0x0000006008027810 */ /* 0x000fc80007ffe0ff */
[----:B------:R-:W-:-:S13]  /*bbb0*/  ISETP.GE.AND P0, PT, R2, R7, PT ;  /* 0x000000070200720c */ /* 0x000fda0003f06270 */
[----:B------:R-:W-:Y:S05]  /*bbc0*/  @P0 BRA `(.L_x_164) ;  /* 0x0000008000000947 */ /* 0x000fea0003800000 */
[----:B------:R-:W-:Y:S02]  /*bbd0*/  ISETP.GE.AND P1, PT, R228, c[0x0][0x3c8], PT ;  /* 0x0000f200e4007a0c */ /* 0x000fe40003f26270 */
[----:B------:R-:W-:-:S11]  /*bbe0*/  ISETP.GE.AND P0, PT, R231, c[0x0][0x3c8], PT ;  /* 0x0000f200e7007a0c */ /* 0x000fd60003f06270 */
[CC--:B---3--:R-:W-:Y:S02]  /*bbf0*/  @!P1 LEA R4, P3, R228.reuse, R0.reuse, 0x1 ;  /* 0x00000000e4049211 */ /* 0x0c8fe400078608ff */
[C---:B------:R-:W-:Y:S02]  /*bc00*/  @!P0 LEA R2, P2, R231.reuse, R0, 0x1 ;  /* 0x00000000e7028211 */ /* 0x040fe400078408ff */
[-C--:B-1----:R-:W-:Y:S02]  /*bc10*/  @!P1 LEA.HI.X R5, R228, R6.reuse, R40, 0x1, P3 ;  /* 0x00000006e4059211 */ /* 0x082fe400018f0c28 */
[----:B------:R-:W-:-:S03]  /*bc20*/  @!P0 LEA.HI.X R3, R231, R6, R41, 0x1, P2 ;  /* 0x00000006e7038211 */ /* 0x000fc600010f0c29 */
[----:B------:R1:W-:Y:S04]  /*bc30*/  @!P1 ST.E.128 [R4.64], RZ ;  /* 0x000000ff04009985 */ /* 0x0003e8000c101d06 */
[----:B------:R1:W-:Y:S02]  /*bc40*/  @!P0 ST.E.128 [R2.64], RZ ;  /* 0x000000ff02008985 */ /* 0x0003e4000c101d06 */
.L_x_164:
[----:B------:R-:W-:Y:S05]  /*bc50*/  BSYNC B1 ;  /* 0x0000000000017941 */ /* 0x000fea0003800000 */
.L_x_148:
[----:B-1234-:R-:W2:Y:S02]  /*bc60*/  LDL R0, [R1+0x28] ;  /* 0x0000280001007983 */ /* 0x01eea40000100800 */
[----:B--2---:R-:W-:-:S13]  /*bc70*/  ISETP.NE.AND P0, PT, R0, RZ, PT ;  /* 0x000000ff0000720c */ /* 0x004fda0003f05270 */
[----:B------:R-:W-:Y:S01]  /*bc80*/  @P0 WARPSYNC 0xffffffff ;  /* 0xffffffff00000948 */ /* 0x000fe20003800000 */
[----:B------:R-:W-:Y:S06]  /*bc90*/  @P0 BAR.SYNC.DEFER_BLOCKING 0x5, 0x100 ;  /* 0x0144000000000b1d */ /* 0x000fec0000010000 */
[----:B------:R-:W1:Y:S04]  /*bca0*/  @P0 LDS.128 R236, [0xf100] ;  /* 0x00f10000ffec0984 */ /* 0x000e680000000c00 */
[----:B------:R-:W-:Y:S06]  /*bcb0*/  @P0 BAR.ARV 0x4, 0x100 ;  /* 0x0104000000000b1d */ /* 0x000fec0000002000 */
[----:B------:R-:W-:Y:S05]  /*bcc0*/  @P0 BRA `(.L_x_185) ;  /* 0x00000ad000000947 */ /* 0x000fea0003800000 */
[----:B------:R-:W2:Y:S01]  /*bcd0*/  S2R R0, SR_TID.X ;  /* 0x0000000000007919 */ /* 0x000ea20000002100 */
[----:B------:R-:W-:Y:S01]  /*bce0*/  IMAD.MOV.U32 R7, RZ, RZ, RZ ;  /* 0x000000ffff077224 */ /* 0x000fe200078e00ff */
[----:B--2---:R-:W-:-:S04]  /*bcf0*/  LOP3.LUT R13, R0, 0x1f, RZ, 0xc0, !PT ;  /* 0x0000001f000d7812 */ /* 0x004fc800078ec0ff */
[----:B------:R-:W-:Y:S01]  /*bd00*/  ISETP.NE.AND P5, PT, R13, 0x1f, PT ;  /* 0x0000001f0d00780c */ /* 0x000fe20003fa5270 */
[----:B------:R-:W-:Y:S10]  /*bd10*/  BRA.DIV ~URZ, `(.L_x_186) ;  /* 0x000017a27f007947 */ /* 0x000ff4000b800000 */
[----:B------:R2:W3:Y:S02]  /*bd20*/  SHFL.IDX PT, R9, R94, RZ, 0x1f ;  /* 0x00001fff5e097589 */ /* 0x0004e400000e0000 */
.L_x_224:
[----:B------:R-:W-:Y:S05]  /*bd30*/  BRA.DIV ~URZ, `(.L_x_187) ;  /* 0x000017f27f007947 */ /* 0x000fea000b800000 */
[----:B------:R4:W2:Y:S02]  /*bd40*/  SHFL.IDX PT, R8, R94, 0x1, 0x1f ;  /* 0x00201f005e087f89 */ /* 0x0008a400000e0000 */
.L_x_225:
[----:B-1----:R-:W-:Y:S02]  /*bd50*/  IMAD.IADD R0, R239, 0x1, R13 ;  /* 0x00000001ef007824 */ /* 0x002fe400078e020d */
[----:B------:R-:W-:-:S03]  /*bd60*/  IMAD.MOV.U32 R6, RZ, RZ, RZ ;  /* 0x000000ffff067224 */ /* 0x000fc600078e00ff */
[----:B------:R-:W-:-:S13]  /*bd70*/  ISETP.GE.OR P0, PT, R0, c[0x0][0x53c], !P5 ;  /* 0x00014f0000007a0c */ /* 0x000fda0006f06670 */
[----:B------:R-:W-:Y:S01]  /*bd80*/  @!P0 IMAD.MOV.U32 R2, RZ, RZ, 0x4 ;  /* 0x00000004ff028424 */ /* 0x000fe200078e00ff */
[----:B------:R-:W-:-:S03]  /*bd90*/  @!P0 MOV R3, 0x4 ;  /* 0x0000000400038802 */ /* 0x000fc60000000f00 */
[----:B------:R-:W-:-:S04]  /*bda0*/  @!P0 IMAD.WIDE R4, R0, R2, c[0x0][0x580] ;  /* 0x0001600000048625 */ /* 0x000fc800078e0202 */
[----:B------:R-:W-:Y:S01]  /*bdb0*/  @!P0 IMAD.WIDE R2, R0, R3, c[0x0][0x578] ;  /* 0x00015e0000028625 */ /* 0x000fe200078e0203 */
[----:B------:R-:W5:Y:S04]  /*bdc0*/  @!P0 LDG.E R6, [R4.64] ;  /* 0x0000000604068981 */ /* 0x000f68000c1e1900 */
[----:B------:R-:W5:Y:S01]  /*bdd0*/  @!P0 LDG.E R7, [R2.64] ;  /* 0x0000000602078981 */ /* 0x000f62000c1e1900 */
[C---:B------:R-:W-:Y:S02]  /*bde0*/  ISETP.GE.U32.AND P4, PT, R13.reuse, 0x10, PT ;  /* 0x000000100d00780c */ /* 0x040fe40003f86070 */
[C---:B------:R-:W-:Y:S02]  /*bdf0*/  ISETP.GE.U32.AND P3, PT, R13.reuse, 0x8, PT ;  /* 0x000000080d00780c */ /* 0x040fe40003f66070 */
[----:B------:R-:W-:-:S02]  /*be00*/  ISETP.GE.U32.AND P2, PT, R13, 0x4, PT ;  /* 0x000000040d00780c */ /* 0x000fc40003f46070 */
[C---:B------:R-:W-:Y:S02]  /*be10*/  ISETP.GE.U32.AND P1, PT, R13.reuse, 0x2, PT ;  /* 0x000000020d00780c */ /* 0x040fe40003f26070 */
[----:B------:R-:W-:Y:S02]  /*be20*/  ISETP.NE.AND P0, PT, R13, RZ, PT ;  /* 0x000000ff0d00720c */ /* 0x000fe40003f05270 */
[----:B------:R-:W-:Y:S01]  /*be30*/  MOV R11, RZ ;  /* 0x000000ff000b7202 */ /* 0x000fe20000000f00 */
[----:B-----5:R-:W-:Y:S01]  /*be40*/  IMAD R0, R7, R6, RZ ;  /* 0x0000000607007224 */ /* 0x020fe200078e02ff */
[----:B------:R-:W-:Y:S07]  /*be50*/  BRA.DIV ~URZ, `(.L_x_188) ;  /* 0x000017427f007947 */ /* 0x000fee000b800000 */
[----:B------:R1:W4:Y:S02]  /*be60*/  SHFL.UP PT, R4, R0, 0x1, RZ ;  /* 0x0420000000047989 */ /* 0x00032400000e00ff */
.L_x_226:
[----:B----4-:R-:W-:-:S04]  /*be70*/  SEL R4, R4, RZ, P0 ;  /* 0x000000ff04047207 */ /* 0x010fc80000000000 */
        /* <DEDUP_REMOVED lines=14> */
[----:B------:R1:W4:Y:S02]  /*bf60*/  SHFL.IDX PT, R0, R4, 0x1f, 0x1f ;  /* 0x03e01f0004007f89 */ /* 0x00032400000e0000 */
.L_x_227:
[----:B----4-:R-:W-:Y:S01]  /*bf70*/  IMAD R0, R0, c[0x0][0x538], RZ ;  /* 0x00014e0000007a24 */ /* 0x010fe200078e02ff */
[----:B------:R-:W-:Y:S04]  /*bf80*/  BSSY B1, `(.L_x_190) ;  /* 0x000007c000017945 */ /* 0x000fe80003800000 */
[----:B--2---:R-:W-:-:S04]  /*bf90*/  IADD3 R8, R0, R8, RZ ;  /* 0x0000000800087210 */ /* 0x004fc80007ffe0ff */
[----:B---3--:R-:W-:-:S13]  /*bfa0*/  ISETP.GT.AND P6, PT, R8, R9, PT ;  /* 0x000000090800720c */ /* 0x008fda0003fc4270 */
[----:B------:R-:W-:Y:S05]  /*bfb0*/  @P6 BRA `(.L_x_191) ;  /* 0x0000024000006947 */ /* 0x000fea0003800000 */
.L_x_195:
[----:B------:R-:W-:-:S04]  /*bfc0*/  IADD3 R0, R239, 0x1f, RZ ;  /* 0x0000001fef007810 */ /* 0x000fc80007ffe0ff */
[----:B------:R-:W-:-:S13]  /*bfd0*/  ISETP.GE.AND P6, PT, R0, c[0x0][0x53c], PT ;  /* 0x00014f0000007a0c */ /* 0x000fda0003fc6270 */
[----:B------:R-:W-:Y:S05]  /*bfe0*/  @P6 BRA `(.L_x_192) ;  /* 0x0000071000006947 */ /* 0x000fea0003800000 */
[----:B------:R-:W-:Y:S01]  /*bff0*/  MOV R239, R0 ;  /* 0x0000000000ef7202 */ /* 0x000fe20000000f00 */
[----:B------:R-:W-:-:S03]  /*c000*/  CS2R R6, SRZ ;  /* 0x0000000000067805 */ /* 0x000fc6000001ff00 */
[----:B------:R-:W-:-:S04]  /*c010*/  IADD3 R0, R239, R13, RZ ;  /* 0x0000000def007210 */ /* 0x000fc80007ffe0ff */
[----:B------:R-:W-:-:S13]  /*c020*/  ISETP.GE.OR P6, PT, R0, c[0x0][0x53c], !P5 ;  /* 0x00014f0000007a0c */ /* 0x000fda0006fc6670 */
[----:B------:R-:W-:Y:S02]  /*c030*/  @!P6 MOV R2, 0x4 ;  /* 0x000000040002e802 */ /* 0x000fe40000000f00 */
[----:B------:R-:W-:-:S03]  /*c040*/  @!P6 MOV R3, 0x4 ;  /* 0x000000040003e802 */ /* 0x000fc60000000f00 */
[----:B-1----:R-:W-:-:S04]  /*c050*/  @!P6 IMAD.WIDE R4, R0, R2, c[0x0][0x580] ;  /* 0x000160000004e625 */ /* 0x002fc800078e0202 */
[----:B------:R-:W-:Y:S01]  /*c060*/  @!P6 IMAD.WIDE R2, R0, R3, c[0x0][0x578] ;  /* 0x00015e000002e625 */ /* 0x000fe200078e0203 */
[----:B------:R-:W2:Y:S04]  /*c070*/  @!P6 LDG.E R6, [R4.64] ;  /* 0x000000060406e981 */ /* 0x000ea8000c1e1900 */
[----:B------:R-:W2:Y:S02]  /*c080*/  @!P6 LDG.E R7, [R2.64] ;  /* 0x000000060207e981 */ /* 0x000ea4000c1e1900 */
[----:B--2---:R-:W-:Y:S01]  /*c090*/  IMAD R0, R7, R6, RZ ;  /* 0x0000000607007224 */ /* 0x004fe200078e02ff */
[----:B------:R-:W-:Y:S05]  /*c0a0*/  BRA.DIV ~URZ, `(.L_x_193) ;  /* 0x000016d27f007947 */ /* 0x000fea000b800000 */
[----:B------:R1:W2:Y:S02]  /*c0b0*/  SHFL.UP PT, R2, R0, 0x1, RZ ;  /* 0x0420000000027989 */ /* 0x0002a400000e00ff */
.L_x_228:
[----:B--2---:R-:W-:-:S04]  /*c0c0*/  SEL R2, R2, RZ, P0 ;  /* 0x000000ff02027207 */ /* 0x004fc80000000000 */
        /* <DEDUP_REMOVED lines=14> */
[----:B------:R1:W2:Y:S02]  /*c1b0*/  SHFL.IDX PT, R0, R4, 0x1f, 0x1f ;  /* 0x03e01f0004007f89 */ /* 0x0002a400000e0000 */
.L_x_229:
[----:B--2---:R-:W-:-:S05]  /*c1c0*/  IMAD R0, R0, c[0x0][0x538], RZ ;  /* 0x00014e0000007a24 */ /* 0x004fca00078e02ff */
[----:B------:R-:W-:-:S04]  /*c1d0*/  IADD3 R8, R0, R8, RZ ;  /* 0x0000000800087210 */ /* 0x000fc80007ffe0ff */
[----:B------:R-:W-:-:S13]  /*c1e0*/  ISETP.GT.AND P6, PT, R8, R9, PT ;  /* 0x000000090800720c */ /* 0x000fda0003fc4270 */
[----:B-1----:R-:W-:Y:S05]  /*c1f0*/  @!P6 BRA `(.L_x_195) ;  /* 0xfffffdc00000e947 */ /* 0x002fea000383ffff */
.L_x_191:
[----:B------:R-:W-:-:S05]  /*c200*/  IADD3 R10, -R0, R8, RZ ;  /* 0x00000008000a7210 */ /* 0x000fca0007ffe1ff */
[----:B------:R-:W-:-:S05]  /*c210*/  IMAD R0, R4, c[0x0][0x538], R10 ;  /* 0x00014e0004007a24 */ /* 0x000fca00078e020a */
[----:B------:R-:W-:Y:S01]  /*c220*/  ISETP.GT.AND P0, PT, R0, R9, PT ;  /* 0x000000090000720c */ /* 0x000fe20003f04270 */
[----:B------:R-:W-:-:S12]  /*c230*/  BRA.DIV ~URZ, `(.L_x_196) ;  /* 0x000017327f007947 */ /* 0x000fd8000b800000 */
[----:B------:R-:W-:-:S04]  /*c240*/  VOTE.ANY R8, PT, !P0 ;  /* 0x0000000000087806 */ /* 0x000fc800040e0100 */
.L_x_230:
[----:B------:R2:W3:Y:S01]  /*c250*/  POPC R12, R8 ;  /* 0x00000008000c7309 */ /* 0x0004e20000000000 */
[----:B------:R-:W-:Y:S05]  /*c260*/  BRA.DIV ~URZ, `(.L_x_197) ;  /* 0x000017527f007947 */ /* 0x000fea000b800000 */
[----:B---3--:R3:W4:Y:S04]  /*c270*/  SHFL.IDX PT, R6, R6, R12, 0x1f ;  /* 0x00001f0c06067589 */ /* 0x00872800000e0000 */
[----:B------:R3:W1:Y:S02]  /*c280*/  SHFL.IDX PT, R7, R7, R12, 0x1f ;  /* 0x00001f0c07077589 */ /* 0x00066400000e0000 */
.L_x_231:
[----:B------:R-:W-:Y:S01]  /*c290*/  ISETP.NE.AND P0, PT, R8, RZ, PT ;  /* 0x000000ff0800720c */ /* 0x000fe20003f05270 */
[----:B------:R-:W-:-:S12]  /*c2a0*/  BSSY B0, `(.L_x_198) ;  /* 0x0000005000007945 */ /* 0x000fd80003800000 */
[----:B------:R-:W-:Y:S05]  /*c2b0*/  @!P0 BRA `(.L_x_199) ;  /* 0x0000003000008947 */ /* 0x000fea0003800000 */
[----:B------:R-:W-:Y:S01]  /*c2c0*/  IADD3 R3, R12, -0x1, RZ ;  /* 0xffffffff0c037810 */ /* 0x000fe20007ffe0ff */
[----:B------:R-:W-:Y:S05]  /*c2d0*/  BRA.DIV ~URZ, `(.L_x_200) ;  /* 0x000017b27f007947 */ /* 0x000fea000b800000 */
[----:B------:R2:W3:Y:S02]  /*c2e0*/  SHFL.IDX PT, R11, R4, R3, 0x1f ;  /* 0x00001f03040b7589 */ /* 0x0004e400000e0000 */
.L_x_199:
[----:B------:R-:W-:Y:S05]  /*c2f0*/  BSYNC B0 ;  /* 0x0000000000007941 */ /* 0x000fea0003800000 */
.L_x_198:
[-C--:B-12-4-:R-:W-:Y:S01]  /*c300*/  IABS R4, R6.reuse ;  /* 0x0000000600047213 */ /* 0x096fe20000000000 */
[----:B---3--:R-:W-:Y:S01]  /*c310*/  IMAD R236, R11, c[0x0][0x538], R10 ;  /* 0x00014e000bec7a24 */ /* 0x008fe200078e020a */
[----:B------:R-:W-:Y:S01]  /*c320*/  IABS R0, R7 ;  /* 0x0000000700007213 */ /* 0x000fe20000000000 */
[----:B------:R-:W-:Y:S01]  /*c330*/  IMAD.IADD R239, R12, 0x1, R239 ;  /* 0x000000010cef7824 */ /* 0x000fe200078e02ef */
[----:B------:R-:W1:Y:S01]  /*c340*/  I2F.RP R2, R4 ;  /* 0x0000000400027306 */ /* 0x000e620000209400 */
[----:B------:R-:W-:Y:S02]  /*c350*/  IMAD.IADD R10, R9, 0x1, -R236 ;  /* 0x00000001090a7824 */ /* 0x000fe400078e0aec */
[----:B------:R-:W-:Y:S01]  /*c360*/  IMAD.MOV.U32 R5, RZ, RZ, R0 ;  /* 0x000000ffff057224 */ /* 0x000fe200078e0000 */
[----:B------:R-:W-:Y:S02]  /*c370*/  IABS R0, R6 ;  /* 0x0000000600007213 */ /* 0x000fe40000000000 */
[----:B------:R-:W-:-:S02]  /*c380*/  IABS R9, R10 ;  /* 0x0000000a00097213 */ /* 0x000fc40000000000 */
[----:B------:R-:W-:Y:S01]  /*c390*/  I2F.RP R11, R5 ;  /* 0x00000005000b7306 */ /* 0x000fe20000209400 */
[----:B------:R-:W-:-:S07]  /*c3a0*/  IMAD.MOV R0, RZ, RZ, -R0 ;  /* 0x000000ffff007224 */ /* 0x000fce00078e0a00 */
[----:B-1----:R-:W1:Y:S02]  /*c3b0*/  MUFU.RCP R2, R2 ;  /* 0x0000000200027308 */ /* 0x002e640000001000 */
[----:B-1----:R-:W-:-:S06]  /*c3c0*/  IADD3 R2, R2, 0xffffffe, RZ ;  /* 0x0ffffffe02027810 */ /* 0x002fcc0007ffe0ff */
[----:B------:R-:W1:Y:S02]  /*c3d0*/  F2I.FTZ.U32.TRUNC.NTZ R3, R2 ;  /* 0x0000000200037305 */ /* 0x000e64000021f000 */
[----:B-1----:R-:W-:-:S04]  /*c3e0*/  IMAD.MOV R2, RZ, RZ, -R3 ;  /* 0x000000ffff027224 */ /* 0x002fc800078e0a03 */
[----:B------:R-:W-:Y:S01]  /*c3f0*/  IMAD R8, R2, R4, RZ ;  /* 0x0000000402087224 */ /* 0x000fe200078e02ff */
[----:B------:R-:W-:-:S05]  /*c400*/  MOV R2, RZ ;  /* 0x000000ff00027202 */ /* 0x000fca0000000f00 */
[----:B------:R-:W-:-:S04]  /*c410*/  IMAD.HI.U32 R8, R3, R8, R2 ;  /* 0x0000000803087227 */ /* 0x000fc800078e0002 */
[----:B------:R-:W-:Y:S02]  /*c420*/  IMAD.MOV.U32 R2, RZ, RZ, R9 ;  /* 0x000000ffff027224 */ /* 0x000fe400078e0009 */
[----:B------:R-:W-:Y:S02]  /*c430*/  IMAD.MOV.U32 R3, RZ, RZ, R0 ;  /* 0x000000ffff037224 */ /* 0x000fe400078e0000 */
[----:B------:R-:W-:-:S04]  /*c440*/  IMAD.HI.U32 R0, R8, R2, RZ ;  /* 0x0000000208007227 */ /* 0x000fc800078e00ff */
[----:B------:R-:W-:Y:S02]  /*c450*/  IMAD R2, R0, R3, R2 ;  /* 0x0000000300027224 */ /* 0x000fe400078e0202 */
[----:B------:R-:W1:Y:S03]  /*c460*/  MUFU.RCP R3, R11 ;  /* 0x0000000b00037308 */ /* 0x000e660000001000 */
[----:B------:R-:W-:Y:S02]  /*c470*/  ISETP.GT.U32.AND P1, PT, R4, R2, PT ;  /* 0x000000020400720c */ /* 0x000fe40003f24070 */
[----:B-1----:R-:W-:-:S11]  /*c480*/  IADD3 R3, R3, 0xffffffe, RZ ;  /* 0x0ffffffe03037810 */ /* 0x002fd60007ffe0ff */
[-C--:B------:R-:W-:Y:S02]  /*c490*/  @!P1 IADD3 R2, R2, -R4.reuse, RZ ;  /* 0x8000000402029210 */ /* 0x080fe40007ffe0ff */
[----:B------:R-:W-:Y:S01]  /*c4a0*/  @!P1 IADD3 R0, R0, 0x1, RZ ;  /* 0x0000000100009810 */ /* 0x000fe20007ffe0ff */
[----:B------:R-:W1:Y:S01]  /*c4b0*/  F2I.FTZ.U32.TRUNC.NTZ R3, R3 ;  /* 0x0000000300037305 */ /* 0x000e62000021f000 */
[----:B------:R-:W-:Y:S02]  /*c4c0*/  ISETP.GE.U32.AND P2, PT, R2, R4, PT ;  /* 0x000000040200720c */ /* 0x000fe40003f46070 */
[----:B------:R-:W-:Y:S02]  /*c4d0*/  LOP3.LUT R2, R10, R6, RZ, 0x3c, !PT ;  /* 0x000000060a027212 */ /* 0x000fe400078e3cff */
[----:B------:R-:W-:Y:S02]  /*c4e0*/  ISETP.NE.AND P1, PT, R6, RZ, PT ;  /* 0x000000ff0600720c */ /* 0x000fe40003f25270 */
[----:B------:R-:W-:-:S07]  /*c4f0*/  ISETP.GE.AND P0, PT, R2, RZ, PT ;  /* 0x000000ff0200720c */ /* 0x000fce0003f06270 */
[----:B------:R-:W-:Y:S01]  /*c500*/  @P2 IADD3 R0, R0, 0x1, RZ ;  /* 0x0000000100002810 */ /* 0x000fe20007ffe0ff */
[----:B-1----:R-:W-:-:S04]  /*c510*/  IMAD.MOV R2, RZ, RZ, -R3 ;  /* 0x000000ffff027224 */ /* 0x002fc800078e0a03 */
[----:B------:R-:W-:Y:S01]  /*c520*/  IMAD.MOV.U32 R4, RZ, RZ, R2 ;  /* 0x000000ffff047224 */ /* 0x000fe200078e0002 */
[----:B------:R-:W-:Y:S01]  /*c530*/  IABS R2, R7 ;  /* 0x0000000700027213 */ /* 0x000fe20000000000 */
[----:B------:R-:W-:Y:S01]  /*c540*/  @!P0 IMAD.MOV R0, RZ, RZ, -R0 ;  /* 0x000000ffff008224 */ /* 0x000fe200078e0a00 */
[----:B------:R-:W-:Y:S01]  /*c550*/  @!P1 LOP3.LUT R0, RZ, R6, RZ, 0x33, !PT ;  /* 0x00000006ff009212 */ /* 0x000fe200078e33ff */
[----:B------:R-:W-:Y:S01]  /*c560*/  IMAD R4, R4, R5, RZ ;  /* 0x0000000504047224 */ /* 0x000fe200078e02ff */
[----:B------:R-:W-:Y:S01]  /*c570*/  IADD3 R8, RZ, -R2, RZ ;  /* 0x80000002ff087210 */ /* 0x000fe20007ffe0ff */
[----:B------:R-:W-:Y:S01]  /*c580*/  IMAD.MOV.U32 R2, RZ, RZ, RZ ;  /* 0x000000ffff027224 */ /* 0x000fe200078e00ff */
[----:B------:R-:W-:Y:S01]  /*c590*/  IABS R9, R0 ;  /* 0x0000000000097213 */ /* 0x000fe20000000000 */
[----:B------:R-:W-:Y:S02]  /*c5a0*/  IMAD R6, R0, R6, RZ ;  /* 0x0000000600067224 */ /* 0x000fe400078e02ff */
[----:B------:R-:W-:Y:S01]  /*c5b0*/  IMAD.HI.U32 R2, R3, R4, R2 ;  /* 0x0000000403027227 */ /* 0x000fe200078e0002 */
[----:B------:R-:W-:-:S02]  /*c5c0*/  MOV R4, R8 ;  /* 0x0000000800047202 */ /* 0x000fc40000000f00 */
[----:B------:R-:W-:Y:S01]  /*c5d0*/  IADD3 R237, R10, -R6, RZ ;  /* 0x800000060aed7210 */ /* 0x000fe20007ffe0ff */
[----:B------:R-:W-:-:S04]  /*c5e0*/  IMAD.MOV.U32 R3, RZ, RZ, R9 ;  /* 0x000000ffff037224 */ /* 0x000fc800078e0009 */
        /* <DEDUP_REMOVED lines=11> */
[----:B------:R-:W-:-:S04]  /*c6a0*/  @!P1 LOP3.LUT R2, RZ, R7, RZ, 0x33, !PT ;  /* 0x00000007ff029212 */ /* 0x000fc800078e33ff */
[----:B------:R-:W-:Y:S01]  /*c6b0*/  IADD3 R3, -R2, RZ, RZ ;  /* 0x000000ff02037210 */ /* 0x000fe20007ffe1ff */
[----:B------:R-:W-:-:S04]  /*c6c0*/  IMAD R2, R7, 0x1000000, R2 ;  /* 0x0100000007027824 */ /* 0x000fc800078e0202 */
[----:B------:R-:W-:-:S04]  /*c6d0*/  IMAD R0, R7, R3, R0 ;  /* 0x0000000307007224 */ /* 0x000fc800078e0200 */
[----:B------:R-:W-:Y:S01]  /*c6e0*/  IMAD R238, R0, 0x10000, R2 ;  /* 0x0001000000ee7824 */ /* 0x000fe200078e0202 */
[----:B------:R-:W-:Y:S05]  /*c6f0*/  BRA `(.L_x_201) ;  /* 0x0000004000007947 */ /* 0x000fea0003800000 */
.L_x_192:
[----:B------:R-:W-:Y:S01]  /*c700*/  IMAD.MOV.U32 R236, RZ, RZ, R9 ;  /* 0x000000ffffec7224 */ /* 0x000fe200078e0009 */
[----:B------:R-:W-:Y:S01]  /*c710*/  MOV R238, RZ ;  /* 0x000000ff00ee7202 */ /* 0x000fe20000000f00 */
[----:B------:R-:W-:Y:S01]  /*c720*/  IMAD.MOV.U32 R237, RZ, RZ, RZ ;  /* 0x000000ffffed7224 */ /* 0x000fe200078e00ff */
[----:B------:R-:W-:Y:S02]  /*c730*/  MOV R239, c[0x0][0x53c] ;  /* 0x00014f0000ef7a02 */ /* 0x000fe40000000f00 */
.L_x_201:
[----:B------:R-:W-:Y:S05]  /*c740*/  BSYNC B1 ;  /* 0x0000000000017941 */ /* 0x000fea0003800000 */
.L_x_190:
[----:B------:R-:W-:Y:S01]  /*c750*/  WARPSYNC 0xffffffff ;  /* 0xffffffff00007948 */ /* 0x000fe20003800000 */
[----:B------:R-:W-:Y:S01]  /*c760*/  BAR.SYNC.DEFER_BLOCKING 0x4, 0x100 ;  /* 0x0104000000007b1d */ /* 0x000fe20000010000 */
[----:B------:R-:W-:-:S13]  /*c770*/  ISETP.NE.AND P0, PT, R13, RZ, PT ;  /* 0x000000ff0d00720c */ /* 0x000fda0003f05270 */
[----:B------:R2:W-:Y:S04]  /*c780*/  @!P0 STS.128 [0xf100], R236 ;  /* 0x00f100ecff008388 */ /* 0x0005e80000000c00 */
[----:B------:R-:W-:Y:S06]  /*c790*/  BAR.ARV 0x5, 0x100 ;  /* 0x0144000000007b1d */ /* 0x000fec0000002000 */
.L_x_185:
[----:B-1----:R-:W-:-:S13]  /*c7a0*/  ISETP.GE.AND P0, PT, R239, c[0x0][0x53c], PT ;  /* 0x00014f00ef007a0c */ /* 0x002fda0003f06270 */
[----:B--2---:R-:W-:Y:S01]  /*c7b0*/  @P0 CALL.REL.NOINC `(.L_x_202) ;  /* 0x0000001000000944 */ /* 0x004fe20003c00000 */
[----:B------:R-:W-:Y:S05]  /*c7c0*/  BRA `(.L_x_203) ;  /* 0xffff4ae000007947 */ /* 0x000fea000383ffff */
.L_x_202:
[----:B------:R-:W-:Y:S05]  /*c7d0*/  EXIT ;  /* 0x000000000000794d */ /* 0x000fea0003800000 */
.L_x_124:
[----:B------:R-:W-:Y:S01]  /*c7e0*/  IMAD.MOV.U32 R0, RZ, RZ, R5 ;  /* 0x000000ffff007224 */ /* 0x000fe200078e0005 */
[----:B------:R-:W-:Y:S02]  /*c7f0*/  MOV R2, 0x1 ;  /* 0x0000000100027802 */ /* 0x000fe40000000f00 */
[----:B------:R-:W-:Y:S02]  /*c800*/  MOV R3, 0xc820 ;  /* 0x0000c82000037802 */ /* 0x000fe40000000f00 */
[----:B--2---:R-:W-:Y:S05]  /*c810*/  CALL.REL.NOINC `($__internal_4_$__cuda_sm70_shflsync_up_p) ;  /* 0x0000136000007944 */ /* 0x004fea0003c00000 */
[----:B------:R-:W-:Y:S01]  /*c820*/  MOV R0, R4 ;  /* 0x0000000400007202 */ /* 0x000fe20000000f00 */
[----:B------:R-:W-:Y:S05]  /*c830*/  BRA `(.L_x_204) ;  /* 0xffff3c1000007947 */ /* 0x000fea000383ffff */
.L_x_125:
[----:B------:R-:W-:Y:S01]  /*c840*/  IMAD.MOV.U32 R0, RZ, RZ, R5 ;  /* 0x000000ffff007224 */ /* 0x000fe200078e0005 */
[----:B------:R-:W-:Y:S02]  /*c850*/  MOV R2, 0x2 ;  /* 0x0000000200027802 */ /* 0x000fe40000000f00 */
[----:B------:R-:W-:Y:S02]  /*c860*/  MOV R3, 0xc880 ;  /* 0x0000c88000037802 */ /* 0x000fe40000000f00 */
[----:B--2---:R-:W-:Y:S05]  /*c870*/  CALL.REL.NOINC `($__internal_4_$__cuda_sm70_shflsync_up_p) ;  /* 0x0000130000007944 */ /* 0x004fea0003c00000 */
[----:B------:R-:W-:Y:S01]  /*c880*/  SEL R0, R4, RZ, P4 ;  /* 0x000000ff04007207 */ /* 0x000fe20002000000 */
[----:B------:R-:W-:Y:S01]  /*c890*/  IMAD.MOV.U32 R2, RZ, RZ, 0x4 ;  /* 0x00000004ff027424 */ /* 0x000fe200078e00ff */
[----:B------:R-:W-:-:S03]  /*c8a0*/  MOV R3, 0xc8d0 ;  /* 0x0000c8d000037802 */ /* 0x000fc60000000f00 */
[----:B------:R-:W-:Y:S02]  /*c8b0*/  IMAD.IADD R0, R5, 0x1, R0 ;  /* 0x0000000105007824 */ /* 0x000fe400078e0200 */
[----:B------:R-:W-:Y:S05]  /*c8c0*/  CALL.REL.NOINC `($__internal_4_$__cuda_sm70_shflsync_up_p) ;  /* 0x000012b000007944 */ /* 0x000fea0003c00000 */
        /* <DEDUP_REMOVED lines=13> */
[----:B------:R-:W-:Y:S01]  /*c9a0*/  IMAD.IADD R4, R0, 0x1, R4 ;  /* 0x0000000100047824 */ /* 0x000fe200078e0204 */
[----:B------:R-:W-:-:S03]  /*c9b0*/  MOV R0, 0x1f ;  /* 0x0000001f00007802 */ /* 0x000fc60000000f00 */
[----:B------:R-:W-:Y:S02]  /*c9c0*/  IMAD.MOV.U32 R5, RZ, RZ, R4 ;  /* 0x000000ffff057224 */ /* 0x000fe400078e0004 */
[----:B------:R-:W-:Y:S05]  /*c9d0*/  CALL.REL.NOINC `($__internal_3_$__cuda_sm70_shflsync_idx_p) ;  /* 0x0000115000007944 */ /* 0x000fea0003c00000 */
[----:B------:R-:W-:Y:S05]  /*c9e0*/  BRA `(.L_x_205) ;  /* 0xffff3b6000007947 */ /* 0x000fea000383ffff */
.L_x_127:
[----:B------:R-:W-:Y:S02]  /*c9f0*/  SEL R0, RZ, 0x1, P0 ;  /* 0x00000001ff007807 */ /* 0x000fe40000000000 */
[----:B------:R-:W-:Y:S02]  /*ca00*/  MOV R2, 0xca20 ;  /* 0x0000ca2000027802 */ /* 0x000fe40000000f00 */
[----:B------:R-:W-:Y:S05]  /*ca10*/  CALL.REL.NOINC `($__internal_5_$__cuda_sm70_votesync_ballot) ;  /* 0x000011d000007944 */ /* 0x000fea0003c00000 */
[----:B------:R-:W-:Y:S01]  /*ca20*/  MOV R6, R0 ;  /* 0x0000000000067202 */ /* 0x000fe20000000f00 */
[----:B------:R-:W-:Y:S05]  /*ca30*/  BRA `(.L_x_206) ;  /* 0xffff3ba000007947 */ /* 0x000fea000383ffff */
.L_x_128:
[----:B------:R-:W-:Y:S01]  /*ca40*/  IMAD.MOV.U32 R5, RZ, RZ, R8 ;  /* 0x000000ffff057224 */ /* 0x000fe200078e0008 */
[----:B--2---:R-:W-:Y:S01]  /*ca50*/  MOV R3, R239 ;  /* 0x000000ef00037202 */ /* 0x004fe20000000f00 */
[----:B------:R-:W-:Y:S01]  /*ca60*/  IMAD.MOV.U32 R0, RZ, RZ, 0x1f ;  /* 0x0000001fff007424 */ /* 0x000fe200078e00ff */
[----:B------:R-:W-:Y:S02]  /*ca70*/  MOV R2, 0xca90 ;  /* 0x0000ca9000027802 */ /* 0x000fe40000000f00 */
[----:B-1----:R-:W-:Y:S05]  /*ca80*/  CALL.REL.NOINC `($__internal_3_$__cuda_sm70_shflsync_idx_p) ;  /* 0x000010a000007944 */ /* 0x002fea0003c00000 */
[----:B------:R-:W-:Y:S01]  /*ca90*/  IMAD.MOV.U32 R11, RZ, RZ, R0 ;  /* 0x000000ffff0b7224 */ /* 0x000fe200078e0000 */
[----:B------:R-:W-:Y:S01]  /*caa0*/  MOV R5, R7 ;  /* 0x0000000700057202 */ /* 0x000fe20000000f00 */
[----:B------:R-:W-:Y:S01]  /*cab0*/  IMAD.MOV.U32 R7, RZ, RZ, RZ ;  /* 0x000000ffff077224 */ /* 0x000fe200078e00ff */
[----:B------:R-:W-:Y:S01]  /*cac0*/  MOV R3, R239 ;  /* 0x000000ef00037202 */ /* 0x000fe20000000f00 */
[----:B------:R-:W-:Y:S01]  /*cad0*/  IMAD.MOV.U32 R0, RZ, RZ, 0x1f ;  /* 0x0000001fff007424 */ /* 0x000fe200078e00ff */
[----:B------:R-:W-:-:S02]  /*cae0*/  MOV R2, 0xcb00 ;  /* 0x0000cb0000027802 */ /* 0x000fc40000000f00 */
[----:B------:R-:W-:Y:S05]  /*caf0*/  CALL.REL.NOINC `($__internal_3_$__cuda_sm70_shflsync_idx_p) ;  /* 0x0000103000007944 */ /* 0x000fea0003c00000 */
[----:B------:R-:W-:Y:S01]  /*cb00*/  MOV R10, R0 ;  /* 0x00000000000a7202 */ /* 0x000fe20000000f00 */
[----:B------:R-:W-:Y:S05]  /*cb10*/  BRA `(.L_x_207) ;  /* 0xffff3b1000007947 */ /* 0x000fea000383ffff */
.L_x_131:
[----:B------:R-:W-:Y:S01]  /*cb20*/  IMAD.MOV.U32 R5, RZ, RZ, R4 ;  /* 0x000000ffff057224 */ /* 0x000fe200078e0004 */
[----:B------:R-:W-:-:S02]  /*cb30*/  MOV R0, 0x1f ;  /* 0x0000001f00007802 */ /* 0x000fc40000000f00 */
[----:B------:R-:W-:Y:S02]  /*cb40*/  MOV R2, 0xcb60 ;  /* 0x0000cb6000027802 */ /* 0x000fe40000000f00 */
[----:B-1----:R-:W-:Y:S05]  /*cb50*/  CALL.REL.NOINC `($__internal_3_$__cuda_sm70_shflsync_idx_p) ;  /* 0x00000fd000007944 */ /* 0x002fea0003c00000 */
[----:B------:R-:W-:Y:S01]  /*cb60*/  MOV R7, R0 ;  /* 0x0000000000077202 */ /* 0x000fe20000000f00 */
[----:B------:R-:W-:Y:S05]  /*cb70*/  BRA `(.L_x_130) ;  /* 0xffff3b1000007947 */ /* 0x000fea000383ffff */
.L_x_145:
[----:B------:R-:W-:Y:S01]  /*cb80*/  IMAD.MOV.U32 R2, RZ, RZ, R226 ;  /* 0x000000ffff027224 */ /* 0x000fe200078e00e2 */
[----:B------:R-:W-:Y:S01]  /*cb90*/  MOV R7, 0x1f ;  /* 0x0000001f00077802 */ /* 0x000fe20000000f00 */
[----:B------:R-:W-:Y:S01]  /*cba0*/  IMAD.MOV.U32 R5, RZ, RZ, 0x2 ;  /* 0x00000002ff057424 */ /* 0x000fe200078e00ff */
[----:B------:R-:W-:Y:S02]  /*cbb0*/  MOV R6, 0xffffffff ;  /* 0xffffffff00067802 */ /* 0x000fe40000000f00 */
[----:B------:R-:W-:Y:S02]  /*cbc0*/  MOV R4, 0xcbe0 ;  /* 0x0000cbe000047802 */ /* 0x000fe40000000f00 */
[----:B------:R-:W-:Y:S05]  /*cbd0*/  CALL.REL.NOINC `($__internal_2_$__cuda_sm70_shflsync_bfly_p) ;  /* 0x00000f1000007944 */ /* 0x000fea0003c00000 */
[----:B------:R-:W-:Y:S01]  /*cbe0*/  FADD.FTZ R3, R226, R2 ;  /* 0x00000002e2037221 */ /* 0x000fe20000010000 */
[----:B------:R-:W-:Y:S02]  /*cbf0*/  MOV R5, 0x1 ;  /* 0x0000000100057802 */ /* 0x000fe40000000f00 */
[----:B------:R-:W-:Y:S02]  /*cc00*/  MOV R4, 0xcc30 ;  /* 0x0000cc3000047802 */ /* 0x000fe40000000f00 */
[----:B------:R-:W-:-:S02]  /*cc10*/  MOV R2, R3 ;  /* 0x0000000300027202 */ /* 0x000fc40000000f00 */
[----:B------:R-:W-:Y:S05]  /*cc20*/  CALL.REL.NOINC `($__internal_2_$__cuda_sm70_shflsync_bfly_p) ;  /* 0x00000ec000007944 */ /* 0x000fea0003c00000 */
[----:B------:R-:W-:Y:S01]  /*cc30*/  FADD.FTZ R0, R3, R2 ;  /* 0x0000000203007221 */ /* 0x000fe20000010000 */
[----:B------:R-:W-:-:S02]  /*cc40*/  MOV R2, R227 ;  /* 0x000000e300027202 */ /* 0x000fc40000000f00 */
[----:B------:R-:W-:Y:S02]  /*cc50*/  MOV R5, 0x2 ;  /* 0x0000000200057802 */ /* 0x000fe40000000f00 */
[----:B------:R-:W-:Y:S02]  /*cc60*/  MOV R4, 0xcc80 ;  /* 0x0000cc8000047802 */ /* 0x000fe40000000f00 */
[----:B------:R-:W-:Y:S05]  /*cc70*/  CALL.REL.NOINC `($__internal_2_$__cuda_sm70_shflsync_bfly_p) ;  /* 0x00000e7000007944 */ /* 0x000fea0003c00000 */
[----:B------:R-:W-:Y:S01]  /*cc80*/  FADD.FTZ R3, R227, R2 ;  /* 0x00000002e3037221 */ /* 0x000fe20000010000 */
[----:B------:R-:W-:Y:S02]  /*cc90*/  MOV R5, 0x1 ;  /* 0x0000000100057802 */ /* 0x000fe40000000f00 */
[----:B------:R-:W-:Y:S02]  /*cca0*/  MOV R4, 0xccd0 ;  /* 0x0000ccd000047802 */ /* 0x000fe40000000f00 */
[----:B------:R-:W-:Y:S02]  /*ccb0*/  MOV R2, R3 ;  /* 0x0000000300027202 */ /* 0x000fe40000000f00 */
[----:B------:R-:W-:Y:S05]  /*ccc0*/  CALL.REL.NOINC `($__internal_2_$__cuda_sm70_shflsync_bfly_p) ;  /* 0x00000e2000007944 */ /* 0x000fea0003c00000 */
[----:B------:R-:W-:Y:S01]  /*ccd0*/  MOV R4, R2 ;  /* 0x0000000200047202 */ /* 0x000fe20000000f00 */
[----:B------:R-:W-:Y:S05]  /*cce0*/  BRA `(.L_x_208) ;  /* 0xffffc00000007947 */ /* 0x000fea000383ffff */
.L_x_152:
[----:B--234-:R-:W-:Y:S01]  /*ccf0*/  IMAD.MOV.U32 R5, RZ, RZ, R7 ;  /* 0x000000ffff057224 */ /* 0x01cfe200078e0007 */
[----:B------:R-:W-:Y:S01]  /*cd00*/  MOV R3, RZ ;  /* 0x000000ff00037202 */ /* 0x000fe20000000f00 */
[----:B------:R-:W-:Y:S01]  /*cd10*/  IMAD.MOV.U32 R0, RZ, RZ, 0x181f ;  /* 0x0000181fff007424 */ /* 0x000fe200078e00ff */
[----:B------:R-:W-:-:S02]  /*cd20*/  MOV R2, 0xcd40 ;  /* 0x0000cd4000027802 */ /* 0x000fc40000000f00 */
[----:B-1----:R-:W-:Y:S05]  /*cd30*/  CALL.REL.NOINC `($__internal_3_$__cuda_sm70_shflsync_idx_p) ;  /* 0x00000df000007944 */ /* 0x002fea0003c00000 */
[----:B------:R-:W-:Y:S01]  /*cd40*/  MOV R9, R0 ;  /* 0x0000000000097202 */ /* 0x000fe20000000f00 */
[----:B------:R-:W-:Y:S05]  /*cd50*/  BRA `(.L_x_209) ;  /* 0xffffd36000007947 */ /* 0x000fea000383ffff */
.L_x_153:
[----:B------:R-:W-:Y:S01]  /*cd60*/  IMAD.MOV.U32 R5, RZ, RZ, R8 ;  /* 0x000000ffff057224 */ /* 0x000fe200078e0008 */
[----:B------:R-:W-:Y:S01]  /*cd70*/  MOV R3, RZ ;  /* 0x000000ff00037202 */ /* 0x000fe20000000f00 */
[----:B------:R-:W-:Y:S01]  /*cd80*/  IMAD.MOV.U32 R0, RZ, RZ, 0x181f ;  /* 0x0000181fff007424 */ /* 0x000fe200078e00ff */
[----:B------:R-:W-:-:S02]  /*cd90*/  MOV R2, 0xcdb0 ;  /* 0x0000cdb000027802 */ /* 0x000fc40000000f00 */
[----:B-123--:R-:W-:Y:S05]  /*cda0*/  CALL.REL.NOINC `($__internal_3_$__cuda_sm70_shflsync_idx_p) ;  /* 0x00000d8000007944 */ /* 0x00efea0003c00000 */
[----:B------:R-:W-:Y:S05]  /*cdb0*/  BRA `(.L_x_210) ;  /* 0xffffd32000007947 */ /* 0x000fea000383ffff */
.L_x_156:
[----:B--2---:R-:W-:Y:S01]  /*cdc0*/  IMAD.MOV.U32 R5, RZ, RZ, R7 ;  /* 0x000000ffff057224 */ /* 0x004fe200078e0007 */
[----:B------:R-:W-:Y:S01]  /*cdd0*/  MOV R3, 0x1 ;  /* 0x0000000100037802 */ /* 0x000fe20000000f00 */
[----:B------:R-:W-:Y:S01]  /*cde0*/  IMAD.MOV.U32 R0, RZ, RZ, 0x181f ;  /* 0x0000181fff007424 */ /* 0x000fe200078e00ff */
[----:B------:R-:W-:-:S02]  /*cdf0*/  MOV R2, 0xce10 ;  /* 0x0000ce1000027802 */ /* 0x000fc40000000f00 */
[----:B-1-34-:R-:W-:Y:S05]  /*ce00*/  CALL.REL.NOINC `($__internal_3_$__cuda_sm70_shflsync_idx_p) ;  /* 0x00000d2000007944 */ /* 0x01afea0003c00000 */
[----:B------:R-:W-:Y:S01]  /*ce10*/  IMAD.MOV.U32 R9, RZ, RZ, R0 ;  /* 0x000000ffff097224 */ /* 0x000fe200078e0000 */
[----:B------:R-:W-:Y:S01]  /*ce20*/  MOV R3, 0x1 ;  /* 0x0000000100037802 */ /* 0x000fe20000000f00 */
[----:B------:R-:W-:Y:S01]  /*ce30*/  IMAD.MOV.U32 R5, RZ, RZ, R8 ;  /* 0x000000ffff057224 */ /* 0x000fe200078e0008 */
[----:B------:R-:W-:-:S02]  /*ce40*/  MOV R0, 0x181f ;  /* 0x0000181f00007802 */ /* 0x000fc40000000f00 */
[----:B------:R-:W-:Y:S02]  /*ce50*/  MOV R2, 0xce70 ;  /* 0x0000ce7000027802 */ /* 0x000fe40000000f00 */
[----:B------:R-:W-:Y:S05]  /*ce60*/  CALL.REL.NOINC `($__internal_3_$__cuda_sm70_shflsync_idx_p) ;  /* 0x00000cc000007944 */ /* 0x000fea0003c00000 */
[----:B------:R-:W-:Y:S05]  /*ce70*/  BRA `(.L_x_211) ;  /* 0xffffd35000007947 */ /* 0x000fea000383ffff */
.L_x_159:
[----:B--2---:R-:W-:Y:S01]  /*ce80*/  IMAD.MOV.U32 R5, RZ, RZ, R7 ;  /* 0x000000ffff057224 */ /* 0x004fe200078e0007 */
[----:B------:R-:W-:Y:S01]  /*ce90*/  MOV R3, 0x2 ;  /* 0x0000000200037802 */ /* 0x000fe20000000f00 */
[----:B------:R-:W-:Y:S01]  /*cea0*/  IMAD.MOV.U32 R0, RZ, RZ, 0x181f ;  /* 0x0000181fff007424 */ /* 0x000fe200078e00ff */
[----:B------:R-:W-:Y:S02]  /*ceb0*/  MOV R2, 0xced0 ;  /* 0x0000ced000027802 */ /* 0x000fe40000000f00 */
[----:B-1-34-:R-:W-:Y:S05]  /*cec0*/  CALL.REL.NOINC `($__internal_3_$__cuda_sm70_shflsync_idx_p) ;  /* 0x00000c6000007944 */ /* 0x01afea0003c00000 */
[----:B------:R-:W-:Y:S01]  /*ced0*/  MOV R9, R0 ;  /* 0x0000000000097202 */ /* 0x000fe20000000f00 */
[----:B------:R-:W-:Y:S05]  /*cee0*/  BRA `(.L_x_212) ;  /* 0xffffd3d000007947 */ /* 0x000fea000383ffff */
.L_x_160:
[----:B--2---:R-:W-:Y:S01]  /*cef0*/  IMAD.MOV.U32 R5, RZ, RZ, R8 ;  /* 0x000000ffff057224 */ /* 0x004fe200078e0008 */
[----:B------:R-:W-:Y:S01]  /*cf00*/  MOV R3, 0x2 ;  /* 0x0000000200037802 */ /* 0x000fe20000000f00 */
[----:B------:R-:W-:Y:S01]  /*cf10*/  IMAD.MOV.U32 R0, RZ, RZ, 0x181f ;  /* 0x0000181fff007424 */ /* 0x000fe200078e00ff */
[----:B------:R-:W-:Y:S02]  /*cf20*/  MOV R2, 0xcf40 ;  /* 0x0000cf4000027802 */ /* 0x000fe40000000f00 */
[----:B-1-34-:R-:W-:Y:S05]  /*cf30*/  CALL.REL.NOINC `($__internal_3_$__cuda_sm70_shflsync_idx_p) ;  /* 0x00000bf000007944 */ /* 0x01afea0003c00000 */
[----:B------:R-:W-:Y:S05]  /*cf40*/  BRA `(.L_x_213) ;  /* 0xffffd39000007947 */ /* 0x000fea000383ffff */
.L_x_163:
[----:B---3--:R-:W-:Y:S01]  /*cf50*/  IMAD.MOV.U32 R5, RZ, RZ, R7 ;  /* 0x000000ffff057224 */ /* 0x008fe200078e0007 */
[----:B------:R-:W-:Y:S01]  /*cf60*/  MOV R3, 0x3 ;  /* 0x0000000300037802 */ /* 0x000fe20000000f00 */
[----:B----4-:R-:W-:Y:S01]  /*cf70*/  IMAD.MOV.U32 R0, RZ, RZ, 0x181f ;  /* 0x0000181fff007424 */ /* 0x010fe200078e00ff */
[----:B------:R-:W-:-:S02]  /*cf80*/  MOV R2, 0xcfa0 ;  /* 0x0000cfa000027802 */ /* 0x000fc40000000f00 */
[----:B-12---:R-:W-:Y:S05]  /*cf90*/  CALL.REL.NOINC `($__internal_3_$__cuda_sm70_shflsync_idx_p) ;  /* 0x00000b9000007944 */ /* 0x006fea0003c00000 */
[----:B------:R-:W-:Y:S01]  /*cfa0*/  IMAD.MOV.U32 R7, RZ, RZ, R0 ;  /* 0x000000ffff077224 */ /* 0x000fe200078e0000 */
[----:B------:R-:W-:Y:S01]  /*cfb0*/  MOV R3, 0x3 ;  /* 0x0000000300037802 */ /* 0x000fe20000000f00 */
[----:B------:R-:W-:Y:S01]  /*cfc0*/  IMAD.MOV.U32 R5, RZ, RZ, R8 ;  /* 0x000000ffff057224 */ /* 0x000fe200078e0008 */
[----:B------:R-:W-:-:S02]  /*cfd0*/  MOV R0, 0x181f ;  /* 0x0000181f00007802 */ /* 0x000fc40000000f00 */
[----:B------:R-:W-:Y:S02]  /*cfe0*/  MOV R2, 0xd000 ;  /* 0x0000d00000027802 */ /* 0x000fe40000000f00 */
[----:B------:R-:W-:Y:S05]  /*cff0*/  CALL.REL.NOINC `($__internal_3_$__cuda_sm70_shflsync_idx_p) ;  /* 0x00000b3000007944 */ /* 0x000fea0003c00000 */
[----:B------:R-:W-:Y:S05]  /*d000*/  BRA `(.L_x_214) ;  /* 0xffffd3d000007947 */ /* 0x000fea000383ffff */
.L_x_165:
[----:B------:R-:W-:Y:S01]  /*d010*/  IMAD.MOV.U32 R5, RZ, RZ, R14 ;  /* 0x000000ffff057224 */ /* 0x000fe200078e000e */
[----:B------:R-:W-:Y:S01]  /*d020*/  MOV R3, RZ ;  /* 0x000000ff00037202 */ /* 0x000fe20000000f00 */
[----:B------:R-:W-:Y:S01]  /*d030*/  IMAD.MOV.U32 R0, RZ, RZ, 0x1c1f ;  /* 0x00001c1fff007424 */ /* 0x000fe200078e00ff */
[----:B------:R-:W-:Y:S02]  /*d040*/  MOV R2, 0xd060 ;  /* 0x0000d06000027802 */ /* 0x000fe40000000f00 */
[----:B------:R-:W-:Y:S05]  /*d050*/  CALL.REL.NOINC `($__internal_3_$__cuda_sm70_shflsync_idx_p) ;  /* 0x00000ad000007944 */ /* 0x000fea0003c00000 */
[----:B------:R-:W-:Y:S01]  /*d060*/  MOV R4, R0 ;  /* 0x0000000000047202 */ /* 0x000fe20000000f00 */
[----:B------:R-:W-:Y:S05]  /*d070*/  BRA `(.L_x_215) ;  /* 0xffffd64000007947 */ /* 0x000fea000383ffff */
.L_x_166:
[----:B------:R-:W-:Y:S01]  /*d080*/  IMAD.MOV.U32 R5, RZ, RZ, R28 ;  /* 0x000000ffff057224 */ /* 0x000fe200078e001c */
[----:B------:R-:W-:Y:S01]  /*d090*/  MOV R3, RZ ;  /* 0x000000ff00037202 */ /* 0x000fe20000000f00 */
[----:B------:R-:W-:Y:S01]  /*d0a0*/  IMAD.MOV.U32 R0, RZ, RZ, 0x1c1f ;  /* 0x00001c1fff007424 */ /* 0x000fe200078e00ff */
[----:B------:R-:W-:Y:S02]  /*d0b0*/  MOV R2, 0xd0d0 ;  /* 0x0000d0d000027802 */ /* 0x000fe40000000f00 */
[----:B-12---:R-:W-:Y:S05]  /*d0c0*/  CALL.REL.NOINC `($__internal_3_$__cuda_sm70_shflsync_idx_p) ;  /* 0x00000a6000007944 */ /* 0x006fea0003c00000 */
[----:B------:R-:W-:Y:S05]  /*d0d0*/  BRA `(.L_x_216) ;  /* 0xffffd60000007947 */ /* 0x000fea000383ffff */
.L_x_169:
[----:B------:R-:W-:Y:S01]  /*d0e0*/  IMAD.MOV.U32 R5, RZ, RZ, R14 ;  /* 0x000000ffff057224 */ /* 0x000fe200078e000e */
[----:B----4-:R-:W-:Y:S01]  /*d0f0*/  MOV R3, 0x1 ;  /* 0x0000000100037802 */ /* 0x010fe20000000f00 */
[----:B------:R-:W-:Y:S01]  /*d100*/  IMAD.MOV.U32 R0, RZ, RZ, 0x1c1f ;  /* 0x00001c1fff007424 */ /* 0x000fe200078e00ff */
[----:B------:R-:W-:-:S02]  /*d110*/  MOV R2, 0xd130 ;  /* 0x0000d13000027802 */ /* 0x000fc40000000f00 */
[----:B-123--:R-:W-:Y:S05]  /*d120*/  CALL.REL.NOINC `($__internal_3_$__cuda_sm70_shflsync_idx_p) ;  /* 0x00000a0000007944 */ /* 0x00efea0003c00000 */
[----:B------:R-:W-:Y:S01]  /*d130*/  IMAD.MOV.U32 R4, RZ, RZ, R0 ;  /* 0x000000ffff047224 */ /* 0x000fe200078e0000 */
[----:B------:R-:W-:Y:S01]  /*d140*/  MOV R3, 0x1 ;  /* 0x0000000100037802 */ /* 0x000fe20000000f00 */
[----:B------:R-:W-:Y:S01]  /*d150*/  IMAD.MOV.U32 R5, RZ, RZ, R28 ;  /* 0x000000ffff057224 */ /* 0x000fe200078e001c */
[----:B------:R-:W-:-:S02]  /*d160*/  MOV R0, 0x1c1f ;  /* 0x00001c1f00007802 */ /* 0x000fc40000000f00 */
[----:B------:R-:W-:Y:S02]  /*d170*/  MOV R2, 0xd190 ;  /* 0x0000d19000027802 */ /* 0x000fe40000000f00 */
[----:B------:R-:W-:Y:S05]  /*d180*/  CALL.REL.NOINC `($__internal_3_$__cuda_sm70_shflsync_idx_p) ;  /* 0x000009a000007944 */ /* 0x000fea0003c00000 */
[----:B------:R-:W-:Y:S05]  /*d190*/  BRA `(.L_x_217) ;  /* 0xffffdb9000007947 */ /* 0x000fea000383ffff */
.L_x_173:
[----:B------:R-:W-:Y:S01]  /*d1a0*/  IMAD.MOV.U32 R5, RZ, RZ, R6 ;  /* 0x000000ffff057224 */ /* 0x000fe200078e0006 */
[----:B------:R-:W-:Y:S01]  /*d1b0*/  MOV R3, RZ ;  /* 0x000000ff00037202 */ /* 0x000fe20000000f00 */
[----:B------:R-:W-:Y:S01]  /*d1c0*/  IMAD.MOV.U32 R0, RZ, RZ, 0x181f ;  /* 0x0000181fff007424 */ /* 0x000fe200078e00ff */
[----:B------:R-:W-:Y:S02]  /*d1d0*/  MOV R2, 0xd1f0 ;  /* 0x0000d1f000027802 */ /* 0x000fe40000000f00 */
[----:B------:R-:W-:Y:S05]  /*d1e0*/  CALL.REL.NOINC `($__internal_3_$__cuda_sm70_shflsync_idx_p) ;  /* 0x0000094000007944 */ /* 0x000fea0003c00000 */
[----:B------:R-:W-:Y:S01]  /*d1f0*/  MOV R10, R0 ;  /* 0x00000000000a7202 */ /* 0x000fe20000000f00 */
[----:B------:R-:W-:Y:S05]  /*d200*/  BRA `(.L_x_218) ;  /* 0xffffe66000007947 */ /* 0x000fea000383ffff */
.L_x_174:
[----:B------:R-:W-:Y:S01]  /*d210*/  IMAD.MOV.U32 R5, RZ, RZ, R9 ;  /* 0x000000ffff057224 */ /* 0x000fe200078e0009 */
[----:B------:R-:W-:Y:S01]  /*d220*/  MOV R3, RZ ;  /* 0x000000ff00037202 */ /* 0x000fe20000000f00 */
[----:B------:R-:W-:Y:S01]  /*d230*/  IMAD.MOV.U32 R0, RZ, RZ, 0x181f ;  /* 0x0000181fff007424 */ /* 0x000fe200078e00ff */
[----:B------:R-:W-:Y:S02]  /*d240*/  MOV R2, 0xd260 ;  /* 0x0000d26000027802 */ /* 0x000fe40000000f00 */
[----:B-12---:R-:W-:Y:S05]  /*d250*/  CALL.REL.NOINC `($__internal_3_$__cuda_sm70_shflsync_idx_p) ;  /* 0x000008d000007944 */ /* 0x006fea0003c00000 */
[----:B------:R-:W-:Y:S05]  /*d260*/  BRA `(.L_x_219) ;  /* 0xffffe62000007947 */ /* 0x000fea000383ffff */
.L_x_177:
[----:B--2---:R-:W-:Y:S01]  /*d270*/  IMAD.MOV.U32 R5, RZ, RZ, R6 ;  /* 0x000000ffff057224 */ /* 0x004fe200078e0006 */
[----:B------:R-:W-:Y:S01]  /*d280*/  MOV R3, 0x1 ;  /* 0x0000000100037802 */ /* 0x000fe20000000f00 */
[----:B----4-:R-:W-:Y:S01]  /*d290*/  IMAD.MOV.U32 R0, RZ, RZ, 0x181f ;  /* 0x0000181fff007424 */ /* 0x010fe200078e00ff */
[----:B------:R-:W-:-:S02]  /*d2a0*/  MOV R2, 0xd2c0 ;  /* 0x0000d2c000027802 */ /* 0x000fc40000000f00 */
[----:B-1-3--:R-:W-:Y:S05]  /*d2b0*/  CALL.REL.NOINC `($__internal_3_$__cuda_sm70_shflsync_idx_p) ;  /* 0x0000087000007944 */ /* 0x00afea0003c00000 */
[----:B------:R-:W-:Y:S01]  /*d2c0*/  IMAD.MOV.U32 R10, RZ, RZ, R0 ;  /* 0x000000ffff0a7224 */ /* 0x000fe200078e0000 */
[----:B------:R-:W-:Y:S01]  /*d2d0*/  MOV R3, 0x1 ;  /* 0x0000000100037802 */ /* 0x000fe20000000f00 */
[----:B------:R-:W-:Y:S01]  /*d2e0*/  IMAD.MOV.U32 R5, RZ, RZ, R9 ;  /* 0x000000ffff057224 */ /* 0x000fe200078e0009 */
[----:B------:R-:W-:-:S02]  /*d2f0*/  MOV R0, 0x181f ;  /* 0x0000181f00007802 */ /* 0x000fc40000000f00 */
[----:B------:R-:W-:Y:S02]  /*d300*/  MOV R2, 0xd320 ;  /* 0x0000d32000027802 */ /* 0x000fe40000000f00 */
[----:B------:R-:W-:Y:S05]  /*d310*/  CALL.REL.NOINC `($__internal_3_$__cuda_sm70_shflsync_idx_p) ;  /* 0x0000081000007944 */ /* 0x000fea0003c00000 */
[----:B------:R-:W-:Y:S05]  /*d320*/  BRA `(.L_x_220) ;  /* 0xffffe66000007947 */ /* 0x000fea000383ffff */
.L_x_180:
[----:B-1----:R-:W-:Y:S01]  /*d330*/  IMAD.MOV.U32 R5, RZ, RZ, R6 ;  /* 0x000000ffff057224 */ /* 0x002fe200078e0006 */
[----:B------:R-:W-:Y:S01]  /*d340*/  MOV R3, 0x2 ;  /* 0x0000000200037802 */ /* 0x000fe20000000f00 */
[----:B----4-:R-:W-:Y:S01]  /*d350*/  IMAD.MOV.U32 R0, RZ, RZ, 0x181f ;  /* 0x0000181fff007424 */ /* 0x010fe200078e00ff */
[----:B------:R-:W-:Y:S02]  /*d360*/  MOV R2, 0xd380 ;  /* 0x0000d38000027802 */ /* 0x000fe40000000f00 */
[----:B--23--:R-:W-:Y:S05]  /*d370*/  CALL.REL.NOINC `($__internal_3_$__cuda_sm70_shflsync_idx_p) ;  /* 0x000007b000007944 */ /* 0x00cfea0003c00000 */
[----:B------:R-:W-:Y:S01]  /*d380*/  MOV R10, R0 ;  /* 0x00000000000a7202 */ /* 0x000fe20000000f00 */
[----:B------:R-:W-:Y:S05]  /*d390*/  BRA `(.L_x_221) ;  /* 0xffffe6e000007947 */ /* 0x000fea000383ffff */
.L_x_181:
[----:B------:R-:W-:Y:S01]  /*d3a0*/  IMAD.MOV.U32 R5, RZ, RZ, R9 ;  /* 0x000000ffff057224 */ /* 0x000fe200078e0009 */
[----:B------:R-:W-:Y:S01]  /*d3b0*/  MOV R3, 0x2 ;  /* 0x0000000200037802 */ /* 0x000fe20000000f00 */
[----:B----4-:R-:W-:Y:S01]  /*d3c0*/  IMAD.MOV.U32 R0, RZ, RZ, 0x181f ;  /* 0x0000181fff007424 */ /* 0x010fe200078e00ff */
[----:B------:R-:W-:Y:S02]  /*d3d0*/  MOV R2, 0xd3f0 ;  /* 0x0000d3f000027802 */ /* 0x000fe40000000f00 */
[----:B-123--:R-:W-:Y:S05]  /*d3e0*/  CALL.REL.NOINC `($__internal_3_$__cuda_sm70_shflsync_idx_p) ;  /* 0x0000074000007944 */ /* 0x00efea0003c00000 */
[----:B------:R-:W-:Y:S05]  /*d3f0*/  BRA `(.L_x_222) ;  /* 0xffffe6a000007947 */ /* 0x000fea000383ffff */
.L_x_184:
[----:B-1----:R-:W-:Y:S01]  /*d400*/  IMAD.MOV.U32 R5, RZ, RZ, R6 ;  /* 0x000000ffff057224 */ /* 0x002fe200078e0006 */
[----:B------:R-:W-:Y:S01]  /*d410*/  MOV R3, 0x3 ;  /* 0x0000000300037802 */ /* 0x000fe20000000f00 */
[----:B------:R-:W-:Y:S01]  /*d420*/  IMAD.MOV.U32 R0, RZ, RZ, 0x181f ;  /* 0x0000181fff007424 */ /* 0x000fe200078e00ff */
[----:B------:R-:W-:-:S02]  /*d430*/  MOV R2, 0xd450 ;  /* 0x0000d45000027802 */ /* 0x000fc40000000f00 */
[----:B--234-:R-:W-:Y:S05]  /*d440*/  CALL.REL.NOINC `($__internal_3_$__cuda_sm70_shflsync_idx_p) ;  /* 0x000006e000007944 */ /* 0x01cfea0003c00000 */
[----:B------:R-:W-:Y:S01]  /*d450*/  IMAD.MOV.U32 R6, RZ, RZ, R0 ;  /* 0x000000ffff067224 */ /* 0x000fe200078e0000 */
[----:B------:R-:W-:Y:S01]  /*d460*/  MOV R3, 0x3 ;  /* 0x0000000300037802 */ /* 0x000fe20000000f00 */
[----:B------:R-:W-:Y:S01]  /*d470*/  IMAD.MOV.U32 R5, RZ, RZ, R9 ;  /* 0x000000ffff057224 */ /* 0x000fe200078e0009 */
[----:B------:R-:W-:-:S02]  /*d480*/  MOV R0, 0x181f ;  /* 0x0000181f00007802 */ /* 0x000fc40000000f00 */
[----:B------:R-:W-:Y:S02]  /*d490*/  MOV R2, 0xd4b0 ;  /* 0x0000d4b000027802 */ /* 0x000fe40000000f00 */
[----:B------:R-:W-:Y:S05]  /*d4a0*/  CALL.REL.NOINC `($__internal_3_$__cuda_sm70_shflsync_idx_p) ;  /* 0x0000068000007944 */ /* 0x000fea0003c00000 */
[----:B------:R-:W-:Y:S05]  /*d4b0*/  BRA `(.L_x_223) ;  /* 0xffffe6e000007947 */ /* 0x000fea000383ffff */
.L_x_186:
[----:B------:R-:W-:Y:S01]  /*d4c0*/  IMAD.MOV.U32 R5, RZ, RZ, R94 ;  /* 0x000000ffff057224 */ /* 0x000fe200078e005e */
[----:B------:R-:W-:Y:S01]  /*d4d0*/  MOV R3, RZ ;  /* 0x000000ff00037202 */ /* 0x000fe20000000f00 */
[----:B------:R-:W-:Y:S01]  /*d4e0*/  IMAD.MOV.U32 R0, RZ, RZ, 0x1f ;  /* 0x0000001fff007424 */ /* 0x000fe200078e00ff */
[----:B------:R-:W-:Y:S02]  /*d4f0*/  MOV R2, 0xd510 ;  /* 0x0000d51000027802 */ /* 0x000fe40000000f00 */
[----:B-1----:R-:W-:Y:S05]  /*d500*/  CALL.REL.NOINC `($__internal_3_$__cuda_sm70_shflsync_idx_p) ;  /* 0x0000062000007944 */ /* 0x002fea0003c00000 */
[----:B------:R-:W-:Y:S01]  /*d510*/  MOV R9, R0 ;  /* 0x0000000000097202 */ /* 0x000fe20000000f00 */
[----:B------:R-:W-:Y:S05]  /*d520*/  BRA `(.L_x_224) ;  /* 0xffffe80000007947 */ /* 0x000fea000383ffff */
.L_x_187:
[----:B------:R-:W-:Y:S01]  /*d530*/  IMAD.MOV.U32 R5, RZ, RZ, R94 ;  /* 0x000000ffff057224 */ /* 0x000fe200078e005e */
[----:B------:R-:W-:Y:S01]  /*d540*/  MOV R3, 0x1 ;  /* 0x0000000100037802 */ /* 0x000fe20000000f00 */
[----:B------:R-:W-:Y:S01]  /*d550*/  IMAD.MOV.U32 R0, RZ, RZ, 0x1f ;  /* 0x0000001fff007424 */ /* 0x000fe200078e00ff */
[----:B------:R-:W-:Y:S02]  /*d560*/  MOV R2, 0xd580 ;  /* 0x0000d58000027802 */ /* 0x000fe40000000f00 */
[----:B-123--:R-:W-:Y:S05]  /*d570*/  CALL.REL.NOINC `($__internal_3_$__cuda_sm70_shflsync_idx_p) ;  /* 0x000005b000007944 */ /* 0x00efea0003c00000 */
[----:B------:R-:W-:Y:S01]  /*d580*/  MOV R8, R0 ;  /* 0x0000000000087202 */ /* 0x000fe20000000f00 */
[----:B------:R-:W-:Y:S05]  /*d590*/  BRA `(.L_x_225) ;  /* 0xffffe7b000007947 */ /* 0x000fea000383ffff */
.L_x_188:
[----:B------:R-:W-:Y:S02]  /*d5a0*/  MOV R2, 0x1 ;  /* 0x0000000100027802 */ /* 0x000fe40000000f00 */
[----:B------:R-:W-:-:S02]  /*d5b0*/  MOV R3, 0xd5d0 ;  /* 0x0000d5d000037802 */ /* 0x000fc40000000f00 */
[----:B--234-:R-:W-:Y:S05]  /*d5c0*/  CALL.REL.NOINC `($__internal_4_$__cuda_sm70_shflsync_up_p) ;  /* 0x000005b000007944 */ /* 0x01cfea0003c00000 */
[----:B------:R-:W-:Y:S05]  /*d5d0*/  BRA `(.L_x_226) ;  /* 0xffffe89000007947 */ /* 0x000fea000383ffff */
.L_x_189:
[----:B------:R-:W-:Y:S02]  /*d5e0*/  MOV R2, 0x2 ;  /* 0x0000000200027802 */ /* 0x000fe40000000f00 */
[----:B------:R-:W-:-:S02]  /*d5f0*/  MOV R3, 0xd610 ;  /* 0x0000d61000037802 */ /* 0x000fc40000000f00 */
[----:B--23--:R-:W-:Y:S05]  /*d600*/  CALL.REL.NOINC `($__internal_4_$__cuda_sm70_shflsync_up_p) ;  /* 0x0000057000007944 */ /* 0x00cfea0003c00000 */
        /* <DEDUP_REMOVED lines=23> */
.L_x_193:
[----:B------:R-:W-:Y:S02]  /*d780*/  MOV R2, 0x1 ;  /* 0x0000000100027802 */ /* 0x000fe40000000f00 */
[----:B------:R-:W-:Y:S02]  /*d790*/  MOV R3, 0xd7b0 ;  /* 0x0000d7b000037802 */ /* 0x000fe40000000f00 */
[----:B------:R-:W-:Y:S05]  /*d7a0*/  CALL.REL.NOINC `($__internal_4_$__cuda_sm70_shflsync_up_p) ;  /* 0x000003d000007944 */ /* 0x000fea0003c00000 */
[----:B------:R-:W-:Y:S01]  /*d7b0*/  MOV R2, R4 ;  /* 0x0000000400027202 */ /* 0x000fe20000000f00 */
[----:B------:R-:W-:Y:S05]  /*d7c0*/  BRA `(.L_x_228) ;  /* 0xffffe8f000007947 */ /* 0x000fea000383ffff */
.L_x_194:
[----:B------:R-:W-:Y:S02]  /*d7d0*/  MOV R2, 0x2 ;  /* 0x0000000200027802 */ /* 0x000fe40000000f00 */
[----:B------:R-:W-:Y:S02]  /*d7e0*/  MOV R3, 0xd800 ;  /* 0x0000d80000037802 */ /* 0x000fe40000000f00 */
        /* <DEDUP_REMOVED lines=24> */
.L_x_196:
[----:B------:R-:W-:Y:S02]  /*d970*/  SEL R0, RZ, 0x1, P0 ;  /* 0x00000001ff007807 */ /* 0x000fe40000000000 */
[----:B------:R-:W-:Y:S02]  /*d980*/  MOV R2, 0xd9a0 ;  /* 0x0000d9a000027802 */ /* 0x000fe40000000f00 */
[----:B-1----:R-:W-:Y:S05]  /*d990*/  CALL.REL.NOINC `($__internal_5_$__cuda_sm70_votesync_ballot) ;  /* 0x0000025000007944 */ /* 0x002fea0003c00000 */
[----:B------:R-:W-:Y:S01]  /*d9a0*/  MOV R8, R0 ;  /* 0x0000000000087202 */ /* 0x000fe20000000f00 */
[----:B------:R-:W-:Y:S05]  /*d9b0*/  BRA `(.L_x_230) ;  /* 0xffffe89000007947 */ /* 0x000fea000383ffff */
.L_x_197:
[----:B------:R-:W-:Y:S01]  /*d9c0*/  IMAD.MOV.U32 R5, RZ, RZ, R6 ;  /* 0x000000ffff057224 */ /* 0x000fe200078e0006 */
[----:B---3--:R-:W-:Y:S01]  /*d9d0*/  MOV R3, R12 ;  /* 0x0000000c00037202 */ /* 0x008fe20000000f00 */
[----:B------:R-:W-:Y:S01]  /*d9e0*/  IMAD.MOV.U32 R0, RZ, RZ, 0x1f ;  /* 0x0000001fff007424 */ /* 0x000fe200078e00ff */
[----:B------:R-:W-:Y:S02]  /*d9f0*/  MOV R2, 0xda10 ;  /* 0x0000da1000027802 */ /* 0x000fe40000000f00 */
[----:B-12---:R-:W-:Y:S05]  /*da00*/  CALL.REL.NOINC `($__internal_3_$__cuda_sm70_shflsync_idx_p) ;  /* 0x0000012000007944 */ /* 0x006fea0003c00000 */
[----:B------:R-:W-:Y:S01]  /*da10*/  IMAD.MOV.U32 R6, RZ, RZ, R0 ;  /* 0x000000ffff067224 */ /* 0x000fe200078e0000 */
[----:B------:R-:W-:Y:S01]  /*da20*/  MOV R3, R12 ;  /* 0x0000000c00037202 */ /* 0x000fe20000000f00 */
[----:B------:R-:W-:Y:S01]  /*da30*/  IMAD.MOV.U32 R5, RZ, RZ, R7 ;  /* 0x000000ffff057224 */ /* 0x000fe200078e0007 */
[----:B------:R-:W-:Y:S02]  /*da40*/  MOV R0, 0x1f ;  /* 0x0000001f00007802 */ /* 0x000fe40000000f00 */
[----:B------:R-:W-:-:S02]  /*da50*/  MOV R2, 0xda70 ;  /* 0x0000da7000027802 */ /* 0x000fc40000000f00 */
[----:B------:R-:W-:Y:S05]  /*da60*/  CALL.REL.NOINC `($__internal_3_$__cuda_sm70_shflsync_idx_p) ;  /* 0x000000c000007944 */ /* 0x000fea0003c00000 */
[----:B------:R-:W-:Y:S01]  /*da70*/  MOV R7, R0 ;  /* 0x0000000000077202 */ /* 0x000fe20000000f00 */
[----:B------:R-:W-:Y:S05]  /*da80*/  BRA `(.L_x_231) ;  /* 0xffffe80000007947 */ /* 0x000fea000383ffff */
.L_x_200:
[----:B------:R-:W-:Y:S01]  /*da90*/  IMAD.MOV.U32 R5, RZ, RZ, R4 ;  /* 0x000000ffff057224 */ /* 0x000fe200078e0004 */
[----:B------:R-:W-:-:S02]  /*daa0*/  MOV R0, 0x1f ;  /* 0x0000001f00007802 */ /* 0x000fc40000000f00 */
[----:B------:R-:W-:Y:S02]  /*dab0*/  MOV R2, 0xdad0 ;  /* 0x0000dad000027802 */ /* 0x000fe40000000f00 */
[----:B-1234-:R-:W-:Y:S05]  /*dac0*/  CALL.REL.NOINC `($__internal_3_$__cuda_sm70_shflsync_idx_p) ;  /* 0x0000006000007944 */ /* 0x01efea0003c00000 */
[----:B------:R-:W-:Y:S01]  /*dad0*/  MOV R11, R0 ;  /* 0x00000000000b7202 */ /* 0x000fe20000000f00 */
[----:B------:R-:W-:Y:S05]  /*dae0*/  BRA `(.L_x_199) ;  /* 0xffffe80000007947 */ /* 0x000fea000383ffff */
        .weak           $__internal_2_$__cuda_sm70_shflsync_bfly_p
        .type           $__internal_2_$__cuda_sm70_shflsync_bfly_p,@function
        .size           $__internal_2_$__cuda_sm70_shflsync_bfly_p,($__internal_3_$__cuda_sm70_shflsync_idx_p - $__internal_2_$__cuda_sm70_shflsync_bfly_p)
$__internal_2_$__cuda_sm70_shflsync_bfly_p:
[----:B------:R-:W-:Y:S04]  /*daf0*/  WARPSYNC R6 ;  /* 0x0000000600007348 */ /* 0x000fe80003800000 */
[----:B------:R1:W2:Y:S02]  /*db00*/  SHFL.BFLY PT, R2, R2, R5, R7 ;  /* 0x0c00000502027389 */ /* 0x0002a400000e0007 */
[----:B-1----:R-:W-:-:S04]  /*db10*/  MOV R5, 0x0 ;  /* 0x0000000000057802 */ /* 0x002fc80000000f00 */
[----:B--2---:R-:W-:Y:S05]  /*db20*/  RET.REL.NODEC R4 `(_ZN7cutlass13device_kernelIN5flash19enable_sm80_to_sm89INS1_16FlashAttnFwdSm80INS1_25CollectiveMainloopFwdSm80ILi8ELi1ELb1EN4cute5tupleIJNS5_1CILi128EEENS7_ILi112EEES8_EEELi128ENS_6half_tEfNS_4arch4Sm80ELb0ELb0ELb0ELb1ELb0ELb0ELb1ELb1EEENS1_21CollectiveEpilogueFwdINS6_IJS8_S8_S9_EEENS6_IJNS7_ILi1EEESH_SH_EEESB_SD_Li256ELb1ELb1ELb1ELb0EEENS1_36VarlenDynamicPersistentTileSchedulerILi128ELi112ELi256ELi256ELb1ELb1ELb0ELb0ELb1ELb1EEEEEEEEEvNT_6ParamsE) ;  /* 0xffff24d004007950 */ /* 0x004fea0003c3ffff */
        .weak           $__internal_3_$__cuda_sm70_shflsync_idx_p
        .type           $__internal_3_$__cuda_sm70_shflsync_idx_p,@function
        .size           $__internal_3_$__cuda_sm70_shflsync_idx_p,($__internal_4_$__cuda_sm70_shflsync_up_p - $__internal_3_$__cuda_sm70_shflsync_idx_p)
$__internal_3_$__cuda_sm70_shflsync_idx_p:
[----:B------:R-:W-:-:S04]  /*db30*/  MOV R95, 0xffffffff ;  /* 0xffffffff005f7802 */ /* 0x000fc80000000f00 */
[----:B------:R-:W-:Y:S04]  /*db40*/  WARPSYNC R95 ;  /* 0x0000005f00007348 */ /* 0x000fe80003800000 */
[----:B------:R1:W2:Y:S02]  /*db50*/  SHFL.IDX PT, R0, R5, R3, R0 ;  /* 0x0000000305007389 */ /* 0x0002a400000e0000 */
[----:B-1----:R-:W-:-:S04]  /*db60*/  MOV R3, 0x0 ;  /* 0x0000000000037802 */ /* 0x002fc80000000f00 */
[----:B--2---:R-:W-:Y:S05]  /*db70*/  RET.REL.NODEC R2 `(_ZN7cutlass13device_kernelIN5flash19enable_sm80_to_sm89INS1_16FlashAttnFwdSm80INS1_25CollectiveMainloopFwdSm80ILi8ELi1ELb1EN4cute5tupleIJNS5_1CILi128EEENS7_ILi112EEES8_EEELi128ENS_6half_tEfNS_4arch4Sm80ELb0ELb0ELb0ELb1ELb0ELb0ELb1ELb1EEENS1_21CollectiveEpilogueFwdINS6_IJS8_S8_S9_EEENS6_IJNS7_ILi1EEESH_SH_EEESB_SD_Li256ELb1ELb1ELb1ELb0EEENS1_36VarlenDynamicPersistentTileSchedulerILi128ELi112ELi256ELi256ELb1ELb1ELb0ELb0ELb1ELb1EEEEEEEEEvNT_6ParamsE) ;  /* 0xffff248002007950 */ /* 0x004fea0003c3ffff */
        .weak           $__internal_4_$__cuda_sm70_shflsync_up_p
        .type           $__internal_4_$__cuda_sm70_shflsync_up_p,@function
        .size           $__internal_4_$__cuda_sm70_shflsync_up_p,($__internal_5_$__cuda_sm70_votesync_ballot - $__internal_4_$__cuda_sm70_shflsync_up_p)
$__internal_4_$__cuda_sm70_shflsync_up_p:
[----:B------:R-:W-:Y:S02]  /*db80*/  IMAD.MOV.U32 R4, RZ, RZ, RZ ;  /* 0x000000ffff047224 */ /* 0x000fe400078e00ff */
[----:B------:R-:W-:-:S04]  /*db90*/  IMAD.MOV.U32 R10, RZ, RZ, -0x1 ;  /* 0xffffffffff0a7424 */ /* 0x000fc800078e00ff */
[----:B------:R-:W-:Y:S04]  /*dba0*/  WARPSYNC R10 ;  /* 0x0000000a00007348 */ /* 0x000fe80003800000 */
[----:B------:R1:W2:Y:S02]  /*dbb0*/  SHFL.UP PT, R4, R0, R2, R4 ;  /* 0x0400000200047389 */ /* 0x0002a400000e0004 */
[----:B-1----:R-:W-:Y:S02]  /*dbc0*/  MOV R2, R3 ;  /* 0x0000000300027202 */ /* 0x002fe40000000f00 */
[----:B------:R-:W-:-:S04]  /*dbd0*/  MOV R3, 0x0 ;  /* 0x0000000000037802 */ /* 0x000fc80000000f00 */
[----:B--2---:R-:W-:Y:S05]  /*dbe0*/  RET.REL.NODEC R2 `(_ZN7cutlass13device_kernelIN5flash19enable_sm80_to_sm89INS1_16FlashAttnFwdSm80INS1_25CollectiveMainloopFwdSm80ILi8ELi1ELb1EN4cute5tupleIJNS5_1CILi128EEENS7_ILi112EEES8_EEELi128ENS_6half_tEfNS_4arch4Sm80ELb0ELb0ELb0ELb1ELb0ELb0ELb1ELb1EEENS1_21CollectiveEpilogueFwdINS6_IJS8_S8_S9_EEENS6_IJNS7_ILi1EEESH_SH_EEESB_SD_Li256ELb1ELb1ELb1ELb0EEENS1_36VarlenDynamicPersistentTileSchedulerILi128ELi112ELi256ELi256ELb1ELb1ELb0ELb0ELb1ELb1EEEEEEEEEvNT_6ParamsE) ;  /* 0xffff241002007950 */ /* 0x004fea0003c3ffff */
        .weak           $__internal_5_$__cuda_sm70_votesync_ballot
        .type           $__internal_5_$__cuda_sm70_votesync_ballot,@function
        .size           $__internal_5_$__cuda_sm70_votesync_ballot,(.L_x_1342 - $__internal_5_$__cuda_sm70_votesync_ballot)
$__internal_5_$__cuda_sm70_votesync_ballot:
[----:B------:R-:W-:Y:S01]  /*dbf0*/  ISETP.NE.U32.AND P0, PT, R0, 0x1, PT ;  /* 0x000000010000780c */ /* 0x000fe20003f05070 */
[----:B------:R-:W-:-:S04]  /*dc00*/  IMAD.MOV.U32 R3, RZ, RZ, -0x1 ;  /* 0xffffffffff037424 */ /* 0x000fc800078e00ff */
[----:B------:R-:W-:Y:S08]  /*dc10*/  WARPSYNC R3 ;  /* 0x0000000300007348 */ /* 0x000ff00003800000 */
[----:B------:R-:W-:-:S04]  /*dc20*/  VOTE.ANY R0, PT, !P0 ;  /* 0x0000000000007806 */ /* 0x000fc800040e0100 */
[----:B------:R-:W-:Y:S01]  /*dc30*/  LOP3.LUT R0, R0, R3, RZ, 0xc0, !PT ;  /* 0x0000000300007212 */ /* 0x000fe200078ec0ff */
[----:B------:R-:W-:-:S04]  /*dc40*/  IMAD.MOV.U32 R3, RZ, RZ, 0x0 ;  /* 0x00000000ff037424 */ /* 0x000fc800078e00ff */
[----:B------:R-:W-:Y:S05]  /*dc50*/  RET.REL.NODEC R2 `(_ZN7cutlass13device_kernelIN5flash19enable_sm80_to_sm89INS1_16FlashAttnFwdSm80INS1_25CollectiveMainloopFwdSm80ILi8ELi1ELb1EN4cute5tupleIJNS5_1CILi128EEENS7_ILi112EEES8_EEELi128ENS_6half_tEfNS_4arch4Sm80ELb0ELb0ELb0ELb1ELb0ELb0ELb1ELb1EEENS1_21CollectiveEpilogueFwdINS6_IJS8_S8_S9_EEENS6_IJNS7_ILi1EEESH_SH_EEESB_SD_Li256ELb1ELb1ELb1ELb0EEENS1_36VarlenDynamicPersistentTileSchedulerILi128ELi112ELi256ELi256ELb1ELb1ELb0ELb0ELb1ELb1EEEEEEEEEvNT_6ParamsE) ;  /* 0xffff23a002007950 */ /* 0x000fea0003c3ffff */
.L_x_232:
        /* <DEDUP_REMOVED lines=10> */
.L_x_1342:


//--------------------- .text._ZN7cutlass13device_kernelIN5flash19enable_sm80_to_sm89INS1_16FlashAttnFwdSm80INS1_25CollectiveMainloopFwdSm80ILi8ELi1ELb1EN4cute5tupleIJNS5_1CILi128EEENS7_ILi112EEES8_EEELi128ENS_6half_tEfNS_4arch4Sm80ELb0ELb0ELb0ELb1ELb0ELb1ELb1ELb1EEENS1_21CollectiveEpilogueFwdINS6_IJS8_S8_S9_EEENS6_IJNS7_ILi1EEESH_SH_EEESB_SD_Li256ELb1ELb1ELb1ELb0EEENS1_36VarlenDynamicPersistentTileSchedulerILi128ELi112ELi256ELi256ELb1ELb1ELb0ELb0ELb1ELb1EEEEEEEEEvNT_6ParamsE --------------------------
	.section	.text._ZN7cutlass13device_kernelIN5flash19enable_sm80_to_sm89INS1_16FlashAttnFwdSm80INS1_25CollectiveMainloopFwdSm80ILi8ELi1ELb1EN4cute5tupleIJNS5_1CILi128EEENS7_ILi112EEES8_EEELi128ENS_6half_tEfNS_4arch4Sm80ELb0ELb0ELb0ELb1ELb0ELb1ELb1ELb1EEENS1_21CollectiveEpilogueFwdINS6_IJS8_S8_S9_EEENS6_IJNS7_ILi1EEESH_SH_EEESB_SD_Li256ELb1ELb1ELb1ELb0EEENS1_36VarlenDynamicPersistentTileSchedulerILi128ELi112ELi256ELi256ELb1ELb1ELb0ELb0ELb1ELb1EEEEEEEEEvNT_6ParamsE,"ax",@progbits
	.sectioninfo	@"SHI_REGISTERS=255"
	.align	128
.text._ZN7cutlass13device_kernelIN5flash19enable_sm80_to_sm89INS1_16FlashAttnFwdSm80INS1_25CollectiveMainloopFwdSm80ILi8ELi1ELb1EN4cute5tupleIJNS5_1CILi128EEENS7_ILi112EEES8_EEELi128ENS_6half_tEfNS_4arch4Sm80ELb0ELb0ELb0ELb1ELb0ELb1ELb1ELb1EEENS1_21CollectiveEpilogueFwdINS6_IJS8_S8_S9_EEENS6_IJNS7_ILi1EEESH_SH_EEESB_SD_Li256ELb1ELb1ELb1ELb0EEENS1_36VarlenDynamicPersistentTileSchedulerILi128ELi112ELi256ELi256ELb1ELb1ELb0ELb0ELb1ELb1EEEEEEEEEvNT_6ParamsE:
        .type           _ZN7cutlass13device_kernelIN5flash19enable_sm80_to_sm89INS1_16FlashAttnFwdSm80INS1_25CollectiveMainloopFwdSm80ILi8ELi1ELb1EN4cute5tupleIJNS5_1CILi128EEENS7_ILi112EEES8_EEELi128ENS_6half_tEfNS_4arch4Sm80ELb0ELb0ELb0ELb1ELb0ELb1ELb1ELb1EEENS1_21CollectiveEpilogueFwdINS6_IJS8_S8_S9_EEENS6_IJNS7_ILi1EEESH_SH_EEESB_SD_Li256ELb1ELb1ELb1ELb0EEENS1_36VarlenDynamicPersistentTileSchedulerILi128ELi112ELi256ELi256ELb1ELb1ELb0ELb0ELb1ELb1EEEEEEEEEvNT_6ParamsE,@function
        .size           _ZN7cutlass13device_kernelIN5flash19enable_sm80_to_sm89INS1_16FlashAttnFwdSm80INS1_25CollectiveMainloopFwdSm80ILi8ELi1ELb1EN4cute5tupleIJNS5_1CILi128EEENS7_ILi112EEES8_EEELi128ENS_6half_tEfNS_4arch4Sm80ELb0ELb0ELb0ELb1ELb0ELb1ELb1ELb1EEENS1_21CollectiveEpilogueFwdINS6_IJS8_S8_S9_EEENS6_IJNS7_ILi1EEESH_SH_EEESB_SD_Li256ELb1ELb1ELb1ELb0EEENS1_36VarlenDynamicPersistentTileSchedulerILi128ELi112ELi256ELi256ELb1ELb1ELb0ELb0ELb1ELb1EEEEEEEEEvNT_6ParamsE,(.L_x_1347 - _ZN7cutlass13device_kernelIN5flash19enable_sm80_to_sm89INS1_16FlashAttnFwdSm80INS1_25CollectiveMainloopFwdSm80ILi8ELi1ELb1EN4cute5tupleIJNS5_1CILi128EEENS7_ILi112EEES8_EEELi128ENS_6half_tEfNS_4arch4Sm80ELb0ELb0ELb0ELb1ELb0ELb1ELb1ELb1EEENS1_21CollectiveEpilogueFwdINS6_IJS8_S8_S9_EEENS6_IJNS7_ILi1EEESH_SH_EEESB_SD_Li256ELb1ELb1ELb1ELb0EEENS1_36VarlenDynamicPersistentTileSchedulerILi128ELi112ELi256ELi256ELb1ELb1ELb0ELb0ELb1ELb1EEEEEEEEEvNT_6ParamsE)
        .other          _ZN7cutlass13device_kernelIN5flash19enable_sm80_to_sm89INS1_16FlashAttnFwdSm80INS1_25CollectiveMainloopFwdSm80ILi8ELi1ELb1EN4cute5tupleIJNS5_1CILi128EEENS7_ILi112EEES8_EEELi128ENS_6half_tEfNS_4arch4Sm80ELb0ELb0ELb0ELb1ELb0ELb1ELb1ELb1EEENS1_21CollectiveEpilogueFwdINS6_IJS8_S8_S9_EEENS6_IJNS7_ILi1EEESH_SH_EEESB_SD_Li256ELb1ELb1ELb1ELb0EEENS1_36VarlenDynamicPersistentTileSchedulerILi128ELi112ELi256ELi256ELb1ELb1ELb0ELb0ELb1ELb1EEEEEEEEEvNT_6ParamsE,@"STO_CUDA_ENTRY STV_DEFAULT"
_ZN7cutlass13device_kernelIN5flash19enable_sm80_to_sm89INS1_16FlashAttnFwdSm80INS1_25CollectiveMainloopFwdSm80ILi8ELi1ELb1EN4cute5tupleIJNS5_1CILi128EEENS7_ILi112EEES8_EEELi128ENS_6half_tEfNS_4arch4Sm80ELb0ELb0ELb0ELb1ELb0ELb1ELb1ELb1EEENS1_21CollectiveEpilogueFwdINS6_IJS8_S8_S9_EEENS6_IJNS7_ILi1EEESH_SH_EEESB_SD_Li256ELb1ELb1ELb1ELb0EEENS1_36VarlenDynamicPersistentTileSchedulerILi128ELi112ELi256ELi256ELb1ELb1ELb0ELb0ELb1ELb1EEEEEEEEEvNT_6ParamsE:
        /* <DEDUP_REMOVED lines=13> */
[----:B------:R-:W-:-:S02]  /*00d0*/  IMAD.MOV.U32 R8, RZ, RZ, RZ ;  /* 0x000000ffff087224 */ /* 0x000fc400078e00ff */
[----:B------:R-:W-:Y:S01]  /*00e0*/  IMAD.MOV.U32 R7, RZ, RZ, RZ ;  /* 0x000000ffff077224 */ /* 0x000fe200078e00ff */
        /* <DEDUP_REMOVED lines=13> */
[----:B------:R-:W-:Y:S02]  /*01c0*/  ISETP.GE.U32.AND P1, PT, R15, 0x10, PT ;  /* 0x000000100f00780c */ /* 0x000fe40003f26070 */
[----:B------:R-:W-:Y:S01]  /*01d0*/  MOV R10, RZ ;  /* 0x000000ff000a7202 */ /* 0x000fe20000000f00 */
[----:B---3--:R-:W-:-:S05]  /*01e0*/  IMAD R4, R8, R7, RZ ;  /* 0x0000000708047224 */ /* 0x008fca00078e02ff */
[----:B------:R-:W3:Y:S02]  /*01f0*/  SHFL.UP PT, R0, R4, 0x1, RZ ;  /* 0x0420000004007989 */ /* 0x000ee400000e00ff */
[----:B---3--:R-:W-:-:S05]  /*0200*/  SEL R0, R0, RZ, P5 ;  /* 0x000000ff00007207 */ /* 0x008fca0002800000 */
[----:B------:R-:W-:-:S05]  /*0210*/  IMAD.IADD R4, R4, 0x1, R0 ;  /* 0x0000000104047824 */ /* 0x000fca00078e0200 */
[----:B------:R-:W3:Y:S02]  /*0220*/  SHFL.UP PT, R0, R4, 0x2, RZ ;  /* 0x0440000004007989 */ /* 0x000ee400000e00ff */
[----:B---3--:R-:W-:-:S04]  /*0230*/  SEL R0, R0, RZ, P4 ;  /* 0x000000ff00007207 */ /* 0x008fc80002000000 */
[----:B------:R-:W-:-:S05]  /*0240*/  IADD3 R4, R4, R0, RZ ;  /* 0x0000000004047210 */ /* 0x000fca0007ffe0ff */
        /* <DEDUP_REMOVED lines=16> */
.L_x_238:
        /* <DEDUP_REMOVED lines=17> */
.L_x_396:
        /* <DEDUP_REMOVED lines=16> */
.L_x_397:
[----:B---3--:R-:W-:-:S05]  /*0560*/  IMAD R0, R0, c[0x0][0x538], RZ ;  /* 0x00014e0000007a24 */ /* 0x008fca00078e02ff */
[----:B------:R-:W-:-:S04]  /*0570*/  IADD3 R6, R0, R6, RZ ;  /* 0x0000000600067210 */ /* 0x000fc80007ffe0ff */
[----:B------:R-:W-:-:S13]  /*0580*/  ISETP.GT.AND P0, PT, R6, UR4, PT ;  /* 0x0000000406007c0c */ /* 0x000fda000bf04270 */
[----:B-12---:R-:W-:Y:S05]  /*0590*/  @!P0 BRA `(.L_x_238) ;  /* 0xfffffdb000008947 */ /* 0x006fea000383ffff */
.L_x_234:
[----:B------:R-:W-:-:S05]  /*05a0*/  IADD3 R13, -R0, R6, RZ ;  /* 0x00000006000d7210 */ /* 0x000fca0007ffe1ff */
[----:B------:R-:W-:-:S05]  /*05b0*/  IMAD R0, R4, c[0x0][0x538], R13 ;  /* 0x00014e0004007a24 */ /* 0x000fca00078e020d */
[----:B------:R-:W-:Y:S01]  /*05c0*/  ISETP.GT.AND P0, PT, R0, UR4, PT ;  /* 0x0000000400007c0c */ /* 0x000fe2000bf04270 */
[----:B------:R-:W-:-:S12]  /*05d0*/  BRA.DIV ~URZ, `(.L_x_239) ;  /* 0x000170a27f007947 */ /* 0x000fd8000b800000 */
[----:B------:R-:W-:-:S04]  /*05e0*/  VOTE.ANY R5, PT, !P0 ;  /* 0x0000000000057806 */ /* 0x000fc800040e0100 */
.L_x_398:
[----:B------:R1:W3:Y:S01]  /*05f0*/  POPC R14, R5 ;  /* 0x00000005000e7309 */ /* 0x0002e20000000000 */
[----:B------:R-:W-:Y:S05]  /*0600*/  BRA.DIV ~URZ, `(.L_x_240) ;  /* 0x000170c27f007947 */ /* 0x000fea000b800000 */
[----:B---3--:R3:W4:Y:S01]  /*0610*/  SHFL.IDX PT, R12, R8, R14, 0x1f ;  /* 0x00001f0e080c7589 */ /* 0x00872200000e0000 */
[----:B------:R-:W-:-:S03]  /*0620*/  MOV R6, RZ ;  /* 0x000000ff00067202 */ /* 0x000fc60000000f00 */
[----:B------:R3:W1:Y:S04]  /*0630*/  SHFL.IDX PT, R11, R7, R14, 0x1f ;  /* 0x00001f0e070b7589 */ /* 0x00066800000e0000 */
.L_x_399:
[----:B------:R-:W-:Y:S01]  /*0640*/  ISETP.NE.AND P0, PT, R5, RZ, PT ;  /* 0x000000ff0500720c */ /* 0x000fe20003f05270 */
[----:B------:R-:W-:-:S12]  /*0650*/  BSSY B0, `(.L_x_241) ;  /* 0x0000005000007945 */ /* 0x000fd80003800000 */
[----:B------:R-:W-:Y:S05]  /*0660*/  @!P0 BRA `(.L_x_242) ;  /* 0x0000003000008947 */ /* 0x000fea0003800000 */
[----:B------:R-:W-:Y:S01]  /*0670*/  IADD3 R3, R14, -0x1, RZ ;  /* 0xffffffff0e037810 */ /* 0x000fe20007ffe0ff */
[----:B------:R-:W-:Y:S05]  /*0680*/  BRA.DIV ~URZ, `(.L_x_243) ;  /* 0x000171227f007947 */ /* 0x000fea000b800000 */
[----:B------:R3:W4:Y:S02]  /*0690*/  SHFL.IDX PT, R6, R4, R3, 0x1f ;  /* 0x00001f0304067589 */ /* 0x00072400000e0000 */
.L_x_242:
[----:B------:R-:W-:Y:S05]  /*06a0*/  BSYNC B0 ;  /* 0x0000000000007941 */ /* 0x000fea0003800000 */
.L_x_241:
[----:B----4-:R-:W-:Y:S01]  /*06b0*/  IABS R0, R12 ;  /* 0x0000000c00007213 */ /* 0x010fe20000000000 */
[----:B--2---:R-:W-:Y:S02]  /*06c0*/  IMAD R240, R6, c[0x0][0x538], R13 ;  /* 0x00014e0006f07a24 */ /* 0x004fe400078e020d */
[----:B------:R-:W-:Y:S02]  /*06d0*/  IMAD.IADD R243, R14, 0x1, R10 ;  /* 0x000000010ef37824 */ /* 0x000fe400078e020a */
[----:B-1----:R-:W-:Y:S01]  /*06e0*/  IMAD.MOV.U32 R5, RZ, RZ, R0 ;  /* 0x000000ffff057224 */ /* 0x002fe200078e0000 */
[----:B------:R-:W-:Y:S02]  /*06f0*/  IABS R0, R11 ;  /* 0x0000000b00007213 */ /* 0x000fe40000000000 */
[----:B------:R-:W-:Y:S01]  /*0700*/  IADD3 R241, -R240, UR4, RZ ;  /* 0x00000004f0f17c10 */ /* 0x000fe2000fffe1ff */
[----:B------:R-:W1:Y:S02]  /*0710*/  I2F.RP R2, R5 ;  /* 0x0000000500027306 */ /* 0x000e640000209400 */
[----:B---3--:R-:W-:Y:S01]  /*0720*/  IMAD.MOV.U32 R7, RZ, RZ, R0 ;  /* 0x000000ffff077224 */ /* 0x008fe200078e0000 */
[----:B------:R-:W-:-:S02]  /*0730*/  IABS R6, R241 ;  /* 0x000000f100067213 */ /* 0x000fc40000000000 */
[----:B------:R-:W-:-:S03]  /*0740*/  IABS R0, R12 ;  /* 0x0000000c00007213 */ /* 0x000fc60000000000 */
[----:B------:R-:W-:Y:S01]  /*0750*/  I2F.RP R8, R7 ;  /* 0x0000000700087306 */ /* 0x000fe20000209400 */
[----:B------:R-:W-:-:S07]  /*0760*/  IADD3 R0, RZ, -R0, RZ ;  /* 0x80000000ff007210 */ /* 0x000fce0007ffe0ff */
[----:B-1----:R-:W1:Y:S02]  /*0770*/  MUFU.RCP R2, R2 ;  /* 0x0000000200027308 */ /* 0x002e640000001000 */
[----:B-1----:R-:W-:-:S06]  /*0780*/  IADD3 R2, R2, 0xffffffe, RZ ;  /* 0x0ffffffe02027810 */ /* 0x002fcc0007ffe0ff */
[----:B------:R-:W1:Y:S02]  /*0790*/  F2I.FTZ.U32.TRUNC.NTZ R3, R2 ;  /* 0x0000000200037305 */ /* 0x000e64000021f000 */
        /* <DEDUP_REMOVED lines=8> */
[----:B------:R-:W-:Y:S02]  /*0820*/  ISETP.GT.U32.AND P0, PT, R5, R0, PT ;  /* 0x000000000500720c */ /* 0x000fe40003f04070 */
[----:B-1----:R-:W-:-:S11]  /*0830*/  IADD3 R3, R3, 0xffffffe, RZ ;  /* 0x0ffffffe03037810 */ /* 0x002fd60007ffe0ff */
[----:B------:R-:W-:Y:S01]  /*0840*/  @!P0 IMAD.IADD R0, R0, 0x1, -R5 ;  /* 0x0000000100008824 */ /* 0x000fe200078e0a05 */
[----:B------:R-:W-:Y:S02]  /*0850*/  @!P0 IADD3 R2, R2, 0x1, RZ ;  /* 0x0000000102028810 */ /* 0x000fe40007ffe0ff */
[----:B------:R-:W-:Y:S01]  /*0860*/  ISETP.NE.AND P0, PT, R12, RZ, PT ;  /* 0x000000ff0c00720c */ /* 0x000fe20003f05270 */
[----:B------:R-:W1:Y:S01]  /*0870*/  F2I.FTZ.U32.TRUNC.NTZ R3, R3 ;  /* 0x0000000300037305 */ /* 0x000e62000021f000 */
[----:B------:R-:W-:Y:S02]  /*0880*/  ISETP.GE.U32.AND P2, PT, R0, R5, PT ;  /* 0x000000050000720c */ /* 0x000fe40003f46070 */
[----:B------:R-:W-:-:S04]  /*0890*/  LOP3.LUT R0, R241, R12, RZ, 0x3c, !PT ;  /* 0x0000000cf1007212 */ /* 0x000fc800078e3cff */
[----:B------:R-:W-:-:S07]  /*08a0*/  ISETP.GE.AND P1, PT, R0, RZ, PT ;  /* 0x000000ff0000720c */ /* 0x000fce0003f26270 */
[----:B------:R-:W-:Y:S02]  /*08b0*/  @P2 IADD3 R2, R2, 0x1, RZ ;  /* 0x0000000102022810 */ /* 0x000fe40007ffe0ff */
[----:B-1----:R-:W-:-:S03]  /*08c0*/  IADD3 R0, RZ, -R3, RZ ;  /* 0x80000003ff007210 */ /* 0x002fc60007ffe0ff */
[----:B------:R-:W-:Y:S02]  /*08d0*/  IMAD.MOV.U32 R4, RZ, RZ, R2 ;  /* 0x000000ffff047224 */ /* 0x000fe400078e0002 */
[----:B------:R-:W-:Y:S01]  /*08e0*/  IMAD.MOV.U32 R2, RZ, RZ, R0 ;  /* 0x000000ffff027224 */ /* 0x000fe200078e0000 */
[----:B------:R-:W-:Y:S01]  /*08f0*/  IABS R0, R11 ;  /* 0x0000000b00007213 */ /* 0x000fe20000000000 */
[----:B------:R-:W-:Y:S01]  /*0900*/  @!P1 IMAD.MOV R4, RZ, RZ, -R4 ;  /* 0x000000ffff049224 */ /* 0x000fe200078e0a04 */
[----:B------:R-:W-:Y:S01]  /*0910*/  @!P0 LOP3.LUT R4, RZ, R12, RZ, 0x33, !PT ;  /* 0x0000000cff048212 */ /* 0x000fe200078e33ff */
[----:B------:R-:W-:Y:S01]  /*0920*/  IMAD R5, R2, R7, RZ ;  /* 0x0000000702057224 */ /* 0x000fe200078e02ff */
[----:B------:R-:W-:Y:S01]  /*0930*/  MOV R2, RZ ;  /* 0x000000ff00027202 */ /* 0x000fe20000000f00 */
[----:B------:R-:W-:Y:S01]  /*0940*/  IMAD.MOV R6, RZ, RZ, -R0 ;  /* 0x000000ffff067224 */ /* 0x000fe200078e0a00 */
[----:B------:R-:W-:-:S03]  /*0950*/  IABS R8, R4 ;  /* 0x0000000400087213 */ /* 0x000fc60000000000 */
        /* <DEDUP_REMOVED lines=22> */
.L_x_235:
[----:B--2---:R-:W-:Y:S01]  /*0ac0*/  IMAD.MOV.U32 R241, RZ, RZ, RZ ;  /* 0x000000fffff17224 */ /* 0x004fe200078e00ff */
[----:B------:R-:W-:Y:S01]  /*0ad0*/  MOV R242, RZ ;  /* 0x000000ff00f27202 */ /* 0x000fe20000000f00 */
[----:B------:R-:W-:Y:S01]  /*0ae0*/  IMAD.U32 R240, RZ, RZ, UR4 ;  /* 0x00000004fff07e24 */ /* 0x000fe2000f8e00ff */
[----:B------:R-:W-:Y:S02]  /*0af0*/  MOV R243, c[0x0][0x53c] ;  /* 0x00014f0000f37a02 */ /* 0x000fe40000000f00 */
.L_x_244:
[----:B------:R-:W-:Y:S01]  /*0b00*/  ISETP.NE.AND P0, PT, R15, RZ, PT ;  /* 0x000000ff0f00720c */ /* 0x000fe20003f05270 */
[----:B------:R-:W-:-:S12]  /*0b10*/  WARPSYNC 0xffffffff ;  /* 0xffffffff00007948 */ /* 0x000fd80003800000 */
[----:B------:R1:W-:Y:S04]  /*0b20*/  @!P0 STS.128 [0xf100], R240 ;  /* 0x00f100f0ff008388 */ /* 0x0003e80000000c00 */
[----:B------:R-:W-:Y:S06]  /*0b30*/  BAR.ARV 0x5, 0x100 ;  /* 0x0144000000007b1d */ /* 0x000fec0000002000 */
.L_x_233:
[----:B-12---:R-:W-:-:S13]  /*0b40*/  ISETP.GE.AND P0, PT, R243, c[0x0][0x53c], PT ;  /* 0x00014f00f3007a0c */ /* 0x006fda0003f06270 */
[----:B------:R-:W-:Y:S05]  /*0b50*/  @P0 EXIT ;  /* 0x000000000000094d */ /* 0x000fea0003800000 */
[----:B------:R-:W1:Y:S02]  /*0b60*/  S2R R15, SR_TID.X ;  /* 0x00000000000f7919 */ /* 0x000e640000002100 */
[----:B-1----:R-:W-:-:S04]  /*0b70*/  SHF.R.S32.HI R13, RZ, 0x1f, R15 ;  /* 0x0000001fff0d7819 */ /* 0x002fc8000001140f */
[CC--:B------:R-:W-:Y:S02]  /*0b80*/  LEA.HI R3, R13.reuse, R15.reuse, RZ, 0x4 ;  /* 0x0000000f0d037211 */ /* 0x0c0fe400078f20ff */
[CC--:B------:R-:W-:Y:S02]  /*0b90*/  LEA.HI R14, R13.reuse, R15.reuse, RZ, 0x3 ;  /* 0x0000000f0d0e7211 */ /* 0x0c0fe400078f18ff */
[----:B------:R-:W-:Y:S02]  /*0ba0*/  SHF.R.S32.HI R4, RZ, 0x4, R3 ;  /* 0x00000004ff047819 */ /* 0x000fe40000011403 */
[----:B------:R-:W-:Y:S02]  /*0bb0*/  LEA.HI R8, R13, R15, RZ, 0x2 ;  /* 0x0000000f0d087211 */ /* 0x000fe400078f10ff */
[----:B------:R-:W-:Y:S02]  /*0bc0*/  LEA.HI R0, R3, R4, RZ, 0x1 ;  /* 0x0000000403007211 */ /* 0x000fe400078f08ff */
[----:B------:R-:W-:-:S02]  /*0bd0*/  SHF.R.S32.HI R213, RZ, 0x3, R14 ;  /* 0x00000003ffd57819 */ /* 0x000fc4000001140e */
[----:B------:R-:W-:Y:S02]  /*0be0*/  LOP3.LUT R0, R0, 0xfffffffe, RZ, 0xc0, !PT ;  /* 0xfffffffe00007812 */ /* 0x000fe400078ec0ff */
[----:B------:R-:W-:Y:S02]  /*0bf0*/  LOP3.LUT R5, R14, 0xfffffff8, RZ, 0xc0, !PT ;  /* 0xfffffff80e057812 */ /* 0x000fe400078ec0ff */
[----:B------:R-:W-:Y:S01]  /*0c00*/  SHF.R.S32.HI R6, RZ, 0x2, R8 ;  /* 0x00000002ff067819 */ /* 0x000fe20000011408 */
[----:B------:R-:W-:Y:S01]  /*0c10*/  IMAD.IADD R12, R4, 0x1, -R0 ;  /* 0x00000001040c7824 */ /* 0x000fe200078e0a00 */
[----:B------:R-:W-:Y:S01]  /*0c20*/  SHF.R.S32.HI R2, RZ, 0x1f, R8 ;  /* 0x0000001fff027819 */ /* 0x000fe20000011408 */
[----:B------:R-:W-:Y:S01]  /*0c30*/  IMAD.SHL.U32 R4, R213, 0x40, RZ ;  /* 0x00000040d5047824 */ /* 0x000fe200078e00ff */
[----:B------:R-:W-:Y:S01]  /*0c40*/  LOP3.LUT R0, R3, 0xfffffff0, RZ, 0xc0, !PT ;  /* 0xfffffff003007812 */ /* 0x000fe200078ec0ff */
[----:B------:R-:W-:Y:S01]  /*0c50*/  IMAD.IADD R232, R15, 0x1, -R5 ;  /* 0x000000010fe87824 */ /* 0x000fe200078e0a05 */
[----:B------:R-:W-:-:S02]  /*0c60*/  LEA.HI R2, R2, R6, RZ, 0x3 ;  /* 0x0000000602027211 */ /* 0x000fc400078f18ff */
[----:B------:R-:W-:Y:S01]  /*0c70*/  LOP3.LUT R3, R4, 0x1c0, RZ, 0xc0, !PT ;  /* 0x000001c004037812 */ /* 0x000fe200078ec0ff */
[----:B------:R-:W-:Y:S01]  /*0c80*/  IMAD.SHL.U32 R209, R232, 0x8, RZ ;  /* 0x00000008e8d17824 */ /* 0x000fe200078e00ff */
[----:B------:R-:W-:Y:S01]  /*0c90*/  LOP3.LUT R2, R2, 0xfffffff8, RZ, 0xc0, !PT ;  /* 0xfffffff802027812 */ /* 0x000fe200078ec0ff */
[----:B------:R-:W-:Y:S01]  /*0ca0*/  IMAD.IADD R0, R15, 0x1, -R0 ;  /* 0x000000010f007824 */ /* 0x000fe200078e0a00 */
[----:B------:R-:W-:Y:S02]  /*0cb0*/  SHF.R.U32.HI R5, RZ, 0x3, R3 ;  /* 0x00000003ff057819 */ /* 0x000fe40000011603 */
[----:B------:R-:W-:Y:S01]  /*0cc0*/  LOP3.LUT R3, R3, 0x38, R209, 0xf8, !PT ;  /* 0x0000003803037812 */ /* 0x000fe200078ef8d1 */
[----:B------:R-:W-:Y:S01]  /*0cd0*/  IMAD.IADD R2, R6, 0x1, -R2 ;  /* 0x0000000106027824 */ /* 0x000fe200078e0a02 */
[----:B------:R-:W-:Y:S02]  /*0ce0*/  LEA.HI R6, R13, R15, RZ, 0x5 ;  /* 0x0000000f0d067211 */ /* 0x000fe400078f28ff */
[----:B------:R-:W-:-:S02]  /*0cf0*/  LOP3.LUT R4, R8, 0xfffffffc, RZ, 0xc0, !PT ;  /* 0xfffffffc08047812 */ /* 0x000fc400078ec0ff */
[----:B------:R-:W-:Y:S02]  /*0d00*/  SHF.R.S32.HI R7, RZ, 0x1f, R0 ;  /* 0x0000001fff077819 */ /* 0x000fe40000011400 */
[----:B------:R-:W-:Y:S02]  /*0d10*/  LOP3.LUT R9, R3, R5, RZ, 0x3c, !PT ;  /* 0x0000000503097212 */ /* 0x000fe400078e3cff */
[----:B------:R-:W-:Y:S01]  /*0d20*/  SHF.R.S32.HI R3, RZ, 0x5, R6 ;  /* 0x00000005ff037819 */ /* 0x000fe20000011406 */
[----:B------:R-:W-:Y:S01]  /*0d30*/  IMAD.IADD R6, R15, 0x1, -R4 ;  /* 0x000000010f067824 */ /* 0x000fe200078e0a04 */
[----:B------:R-:W-:Y:S01]  /*0d40*/  LEA.HI R10, R7, R0, RZ, 0x3 ;  /* 0x00000000070a7211 */ /* 0x000fe200078f18ff */
[C---:B------:R-:W-:Y:S01]  /*0d50*/  IMAD.SHL.U32 R4, R2.reuse, 0x40, RZ ;  /* 0x0000004002047824 */ /* 0x040fe200078e00ff */
[----:B------:R-:W-:Y:S01]  /*0d60*/  R2P PR, R2, 0x6 ;  /* 0x0000000602007804 */ /* 0x000fe20000000000 */
[----:B------:R-:W-:Y:S01]  /*0d70*/  IMAD.SHL.U32 R11, R3, 0x400, RZ ;  /* 0x00000400030b7824 */ /* 0x000fe200078e00ff */
[----:B------:R-:W-:-:S02]  /*0d80*/  LOP3.LUT R5, R10, 0xfffffff8, RZ, 0xc0, !PT ;  /* 0xfffffff80a057812 */ /* 0x000fc400078ec0ff */
[----:B------:R-:W-:Y:S02]  /*0d90*/  LOP3.LUT R4, R4, 0x1c0, RZ, 0xc0, !PT ;  /* 0x000001c004047812 */ /* 0x000fe400078ec0ff */
[----:B------:R-:W-:Y:S01]  /*0da0*/  LOP3.LUT R3, R2, 0x1, RZ, 0xc0, !PT ;  /* 0x0000000102037812 */ /* 0x000fe200078ec0ff */
[----:B------:R-:W-:Y:S01]  /*0db0*/  IMAD.IADD R7, R0, 0x1, -R5 ;  /* 0x0000000100077824 */ /* 0x000fe200078e0a05 */
[----:B------:R-:W-:Y:S01]  /*0dc0*/  LEA.HI R0, R4, R4, RZ, 0x1d ;  /* 0x0000000404007211 */ /* 0x000fe200078fe8ff */
[----:B------:R-:W-:Y:S01]  /*0dd0*/  IMAD R2, R6, 0x2, R11 ;  /* 0x0000000206027824 */ /* 0x000fe200078e020b */
[----:B------:R-:W-:Y:S01]  /*0de0*/  ISETP.NE.U32.AND P0, PT, R3, 0x1, PT ;  /* 0x000000010300780c */ /* 0x000fe20003f05070 */
[----:B------:R-:W-:Y:S01]  /*0df0*/  IMAD.SHL.U32 R3, R232, 0x40, RZ ;  /* 0x00000040e8037824 */ /* 0x000fe200078e00ff */
[----:B------:R-:W-:Y:S01]  /*0e00*/  LEA.HI R4, R13, R15, RZ, 0x6 ;  /* 0x0000000f0d047211 */ /* 0x000fe200078f30ff */
[----:B------:R-:W-:Y:S01]  /*0e10*/  IMAD.IADD R8, R2, 0x1, R0 ;  /* 0x0000000102087824 */ /* 0x000fe200078e0200 */
[C---:B------:R-:W-:Y:S01]  /*0e20*/  LOP3.LUT P4, RZ, R7.reuse, 0x2, RZ, 0xc0, !PT ;  /* 0x0000000207ff7812 */ /* 0x040fe2000788c0ff */
[----:B------:R-:W-:Y:S01]  /*0e30*/  IMAD.SHL.U32 R0, R7, 0x40, RZ ;  /* 0x0000004007007824 */ /* 0x000fe200078e00ff */
[----:B------:R-:W-:Y:S01]  /*0e40*/  LOP3.LUT R2, R3, 0x1c0, RZ, 0xc0, !PT ;  /* 0x000001c003027812 */ /* 0x000fe200078ec0ff */
[----:B------:R-:W-:Y:S01]  /*0e50*/  IMAD.SHL.U32 R3, R4, 0x8, RZ ;  /* 0x0000000804037824 */ /* 0x000fe200078e00ff */
[----:B------:R-:W-:Y:S01]  /*0e60*/  LOP3.LUT P3, RZ, R7, 0x4, RZ, 0xc0, !PT ;  /* 0x0000000407ff7812 */ /* 0x000fe2000786c0ff */
[----:B------:R-:W-:Y:S01]  /*0e70*/  IMAD.SHL.U32 R4, R12, 0x8, RZ ;  /* 0x000000080c047824 */ /* 0x000fe200078e00ff */
[----:B------:R-:W-:Y:S01]  /*0e80*/  LOP3.LUT R0, R0, 0x1c0, RZ, 0xc0, !PT ;  /* 0x000001c000007812 */ /* 0x000fe200078ec0ff */
[----:B------:R-:W-:Y:S01]  /*0e90*/  IMAD.MOV.U32 R7, RZ, RZ, 0x40 ;  /* 0x00000040ff077424 */ /* 0x000fe200078e00ff */
[----:B------:R-:W-:-:S02]  /*0ea0*/  LOP3.LUT R6, R2, 0x8, R14, 0xf8, !PT ;  /* 0x0000000802067812 */ /* 0x000fc400078ef80e */
[----:B------:R-:W-:Y:S02]  /*0eb0*/  SHF.R.U32.HI R5, RZ, 0x3, R2 ;  /* 0x00000003ff057819 */ /* 0x000fe40000011602 */
[----:B------:R-:W-:Y:S02]  /*0ec0*/  LOP3.LUT R2, R0, 0x8, R4, 0xf8, !PT ;  /* 0x0000000800027812 */ /* 0x000fe400078ef804 */
[----:B------:R-:W-:Y:S02]  /*0ed0*/  SHF.R.U32.HI R0, RZ, 0x3, R0 ;  /* 0x00000003ff007819 */ /* 0x000fe40000011600 */
[----:B------:R-:W-:Y:S01]  /*0ee0*/  LOP3.LUT R6, R6, R5, RZ, 0x3c, !PT ;  /* 0x0000000506067212 */ /* 0x000fe200078e3cff */
[----:B------:R-:W-:Y:S01]  /*0ef0*/  IMAD.SHL.U32 R5, R8, 0x2, RZ ;  /* 0x0000000208057824 */ /* 0x000fe200078e00ff */
[----:B------:R-:W-:Y:S01]  /*0f00*/  LOP3.LUT R0, R2, R0, RZ, 0x3c, !PT ;  /* 0x0000000002007212 */ /* 0x000fe200078e3cff */
[----:B------:R-:W-:Y:S01]  /*0f10*/  IMAD.SHL.U32 R2, R10, 0x40, RZ ;  /* 0x000000400a027824 */ /* 0x000fe200078e00ff */
[----:B------:R-:W-:Y:S01]  /*0f20*/  LOP3.LUT R3, R3, 0xfffffe00, RZ, 0xc0, !PT ;  /* 0xfffffe0003037812 */ /* 0x000fe200078ec0ff */
[----:B------:R-:W-:Y:S01]  /*0f30*/  IMAD.MOV.U32 R8, RZ, RZ, 0x20 ;  /* 0x00000020ff087424 */ /* 0x000fe200078e00ff */
[----:B------:R-:W-:-:S02]  /*0f40*/  IADD3 R4, R5, 0x80, RZ ;  /* 0x0000008005047810 */ /* 0x000fc40007ffe0ff */
[----:B------:R-:W-:Y:S02]  /*0f50*/  IADD3 R15, R5, 0x70, RZ ;  /* 0x00000070050f7810 */ /* 0x000fe40007ffe0ff */
[----:B------:R-:W-:Y:S01]  /*0f60*/  LOP3.LUT R2, R0, 0xfffffe00, R2, 0xf8, !PT ;  /* 0xfffffe0000027812 */ /* 0x000fe200078ef802 */
[----:B------:R-:W-:Y:S01]  /*0f70*/  IMAD.SHL.U32 R0, R232, 0x4, RZ ;  /* 0x00000004e8007824 */ /* 0x000fe200078e00ff */
[----:B------:R-:W-:Y:S02]  /*0f80*/  @P0 IADD3 R15, R4, 0x10, RZ ;  /* 0x00000010040f0810 */ /* 0x000fe40007ffe0ff */
[----:B------:R-:W-:Y:S02]  /*0f90*/  IADD3 R4, R213, 0x20, RZ ;  /* 0x00000020d5047810 */ /* 0x000fe40007ffe0ff */
[----:B------:R-:W-:Y:S01]  /*0fa0*/  LOP3.LUT R9, R9, R3, RZ, 0xfc, !PT ;  /* 0x0000000309097212 */ /* 0x000fe200078efcff */
[----:B------:R-:W-:Y:S01]  /*0fb0*/  IMAD R3, R12, 0x200, R6 ;  /* 0x000002000c037824 */ /* 0x000fe200078e0206 */
[----:B------:R-:W-:Y:S01]  /*0fc0*/  IADD3 R4, R213, 0x60, RZ ;  /* 0x00000060d5047810 */ /* 0x000fe20007ffe0ff */
[----:B------:R-:W-:Y:S01]  /*0fd0*/  STL [R1+0x8], R15 ;  /* 0x0000080f01007387 */ /* 0x000fe20000100800 */
[----:B------:R-:W-:Y:S01]  /*0fe0*/  SEL R4, R7, 0xffffffc0, !P2 ;  /* 0xffffffc007047807 */ /* 0x000fe20005000000 */
[----:B------:R-:W-:Y:S01]  /*0ff0*/  IMAD.SHL.U32 R210, R9, 0x2, RZ ;  /* 0x0000000209d27824 */ /* 0x000fe200078e00ff */
[----:B------:R-:W-:-:S02]  /*1000*/  IADD3 R6, R213, 0x40, RZ ;  /* 0x00000040d5067810 */ /* 0x000fc40007ffe0ff */
[----:B------:R-:W-:Y:S02]  /*1010*/  SEL R6, R8, 0xffffffe0, !P1 ;  /* 0xffffffe008067807 */ /* 0x000fe40004800000 */
[----:B------:R-:W-:Y:S02]  /*1020*/  IADD3 R109, R0, 0x20, RZ ;  /* 0x00000020006d7810 */ /* 0x000fe40007ffe0ff */
[----:B------:R-:W-:Y:S01]  /*1030*/  SEL R0, R7, 0xffffffc0, !P3 ;  /* 0xffffffc007007807 */ /* 0x000fe20005800000 */
[C---:B------:R-:W-:Y:S01]  /*1040*/  IMAD.IADD R7, R5.reuse, 0x1, R4 ;  /* 0x0000000105077824 */ /* 0x040fe200078e0204 */
[C---:B------:R-:W-:Y:S01]  /*1050*/  LEA R202, R2.reuse, 0x100, 0x1 ;  /* 0x0000010002ca7811 */ /* 0x040fe200078e08ff */
[----:B------:R-:W-:Y:S01]  /*1060*/  IMAD.IADD R10, R5, 0x1, R6 ;  /* 0x00000001050a7824 */ /* 0x000fe200078e0206 */
[----:B------:R-:W-:Y:S01]  /*1070*/  LEA R201, R3, 0x8100, 0x1 ;  /* 0x0000810003c97811 */ /* 0x000fe200078e08ff */
[----:B------:R-:W-:Y:S01]  /*1080*/  IMAD.IADD R5, R2, 0x1, R11 ;  /* 0x0000000102057824 */ /* 0x000fe200078e020b */
[----:B------:R1:W-:Y:S01]  /*1090*/  STL [R1+0x20], R7 ;  /* 0x0000200701007387 */ /* 0x0003e20000100800 */
[--C-:B------:R-:W-:Y:S01]  /*10a0*/  IMAD.IADD R2, R6, 0x1, R15.reuse ;  /* 0x0000000106027824 */ /* 0x100fe200078e020f */
[----:B------:R-:W-:Y:S01]  /*10b0*/  SEL R3, R8, 0xffffffe0, !P4 ;  /* 0xffffffe008037807 */ /* 0x000fe20006000000 */
[----:B------:R-:W-:Y:S01]  /*10c0*/  IMAD.IADD R6, R4, 0x1, R15 ;  /* 0x0000000104067824 */ /* 0x000fe200078e020f */
[----:B------:R-:W-:Y:S01]  /*10d0*/  STL [R1+0x10], R10 ;  /* 0x0000100a01007387 */ /* 0x000fe20000100800 */
[----:B------:R-:W-:Y:S01]  /*10e0*/  IADD3 R212, -R213, 0x70, RZ ;  /* 0x00000070d5d47810 */ /* 0x000fe20007ffe1ff */
[--C-:B------:R-:W-:Y:S01]  /*10f0*/  IMAD.IADD R205, R0, 0x1, R202.reuse ;  /* 0x0000000100cd7824 */ /* 0x100fe200078e02ca */
[----:B------:R-:W-:Y:S01]  /*1100*/  IADD3 R209, R209, 0x40, RZ ;  /* 0x00000040d1d17810 */ /* 0x000fe20007ffe0ff */
[----:B------:R-:W-:Y:S01]  /*1110*/  IMAD.IADD R203, R3, 0x1, R202 ;  /* 0x0000000103cb7824 */ /* 0x000fe200078e02ca */
[----:B------:R-:W-:-:S03]  /*1120*/  LEA R207, R5, 0x100, 0x1 ;  /* 0x0000010005cf7811 */ /* 0x000fc600078e08ff */
[----:B------:R-:W-:Y:S02]  /*1130*/  IMAD.IADD R204, R0, 0x1, R203 ;  /* 0x0000000100cc7824 */ /* 0x000fe400078e02cb */
[----:B-1----:R-:W-:-:S05]  /*1140*/  IMAD.IADD R7, R4, 0x1, R10 ;  /* 0x0000000104077824 */ /* 0x002fca00078e020a */
[----:B------:R-:W-:Y:S04]  /*1150*/  STL [R1+0x1c], R7 ;  /* 0x00001c0701007387 */ /* 0x000fe80000100800 */
[----:B------:R-:W-:Y:S04]  /*1160*/  STL [R1+0x18], R6 ;  /* 0x0000180601007387 */ /* 0x000fe80000100800 */
[----:B------:R1:W-:Y:S02]  /*1170*/  STL [R1+0xc], R2 ;  /* 0x00000c0201007387 */ /* 0x0003e40000100800 */
[----:B-1----:R-:W-:-:S05]  /*1180*/  IMAD.IADD R2, R2, 0x1, R4 ;  /* 0x0000000102027824 */ /* 0x002fca00078e0204 */
[----:B------:R1:W-:Y:S02]  /*1190*/  STL [R1+0x14], R2 ;  /* 0x0000140201007387 */ /* 0x0003e40000100800 */
.L_x_395:
[----:B------:R-:W-:-:S04]  /*11a0*/  IMAD.MOV.U32 R12, RZ, RZ, 0x4 ;  /* 0x00000004ff0c7424 */ /* 0x000fc800078e00ff */
[----:B-1----:R-:W-:-:S05]  /*11b0*/  IMAD.WIDE R2, R243, R12, c[0x0][0x588] ;  /* 0x00016200f3027625 */ /* 0x002fca00078e020c */
[----:B------:R-:W2:Y:S01]  /*11c0*/  LDG.E R233, [R2.64] ;  /* 0x0000000a02e97981 */ /* 0x000ea2000c1e1900 */
[----:B------:R-:W-:Y:S01]  /*11d0*/  ISETP.NE.U32.AND P4, PT, RZ, c[0x0][0x360], PT ;  /* 0x0000d800ff007a0c */ /* 0x000fe20003f85070 */
[----:B------:R-:W-:Y:S01]  /*11e0*/  IMAD.MOV.U32 R172, RZ, RZ, RZ ;  /* 0x000000ffffac7224 */ /* 0x000fe200078e00ff */
[----:B------:R-:W-:Y:S02]  /*11f0*/  ISETP.NE.U32.AND P0, PT, RZ, c[0x0][0x370], PT ;  /* 0x0000dc00ff007a0c */ /* 0x000fe40003f05070 */
[----:B------:R-:W-:Y:S02]  /*1200*/  ISETP.NE.AND.EX P4, PT, RZ, c[0x0][0x364], PT, P4 ;  /* 0x0000d900ff007a0c */ /* 0x000fe40003f85340 */
[----:B------:R-:W-:Y:S02]  /*1210*/  ISETP.NE.AND.EX P2, PT, RZ, c[0x0][0x374], PT, P0 ;  /* 0x0000dd00ff007a0c */ /* 0x000fe40003f45300 */
[----:B------:R-:W-:Y:S02]  /*1220*/  ISETP.NE.U32.AND P3, PT, RZ, c[0x0][0x348], PT ;  /* 0x0000d200ff007a0c */ /* 0x000fe40003f65070 */
[----:B------:R-:W-:-:S02]  /*1230*/  ISETP.NE.U32.AND P5, PT, RZ, c[0x0][0x358], PT ;  /* 0x0000d600ff007a0c */ /* 0x000fc40003fa5070 */
[----:B------:R-:W-:Y:S02]  /*1240*/  ISETP.NE.AND.EX P3, PT, RZ, c[0x0][0x34c], PT, P3 ;  /* 0x0000d300ff007a0c */ /* 0x000fe40003f65330 */
[----:B------:R-:W-:Y:S01]  /*1250*/  ISETP.NE.AND.EX P5, PT, RZ, c[0x0][0x35c], PT, P5 ;  /* 0x0000d700ff007a0c */ /* 0x000fe20003fa5350 */
[----:B------:R-:W-:Y:S02]  /*1260*/  IMAD.MOV.U32 R166, RZ, RZ, RZ ;  /* 0x000000ffffa67224 */ /* 0x000fe400078e00ff */
[----:B------:R-:W-:Y:S02]  /*1270*/  IMAD.MOV.U32 R171, RZ, RZ, RZ ;  /* 0x000000ffffab7224 */ /* 0x000fe400078e00ff */
[----:B------:R-:W-:Y:S01]  /*1280*/  IMAD.MOV.U32 R11, RZ, RZ, RZ ;  /* 0x000000ffff0b7224 */ /* 0x000fe200078e00ff */
[----:B--2---:R-:W-:Y:S02]  /*1290*/  SHF.R.S32.HI R146, RZ, 0x1f, R233 ;  /* 0x0000001fff927819 */ /* 0x004fe400000114e9 */
[----:B------:R-:W-:-:S02]  /*12a0*/  @P4 LEA R2, P0, R233, c[0x0][0x360], 0x2 ;  /* 0x0000d800e9024a11 */ /* 0x000fc400078010ff */
[C---:B------:R-:W-:Y:S02]  /*12b0*/  @P2 LEA R4, P1, R233.reuse, c[0x0][0x370], 0x2 ;  /* 0x0000dc00e9042a11 */ /* 0x040fe400078210ff */
[C-C-:B------:R-:W-:Y:S02]  /*12c0*/  @P4 LEA.HI.X R3, R233.reuse, c[0x0][0x364], R146.reuse, 0x2, P0 ;  /* 0x0000d900e9034a11 */ /* 0x140fe400000f1492 */
[----:B------:R-:W-:Y:S02]  /*12d0*/  ISETP.NE.U32.AND P0, PT, RZ, c[0x0][0x350], PT ;  /* 0x0000d400ff007a0c */ /* 0x000fe40003f05070 */
[----:B------:R-:W-:Y:S01]  /*12e0*/  @P2 LEA.HI.X R5, R233, c[0x0][0x374], R146, 0x2, P1 ;  /* 0x0000dd00e9052a11 */ /* 0x000fe200008f1492 */
[----:B------:R1:W5:Y:S01]  /*12f0*/  @P4 LDG.E R173, [R2.64] ;  /* 0x0000000a02ad4981 */ /* 0x000362000c1e1900 */
[----:B------:R-:W-:-:S03]  /*1300*/  ISETP.NE.AND.EX P6, PT, RZ, c[0x0][0x354], PT, P0 ;  /* 0x0000d500ff007a0c */ /* 0x000fc60003fc5300 */
[----:B------:R2:W5:Y:S01]  /*1310*/  @P2 LDG.E R172, [R4.64] ;  /* 0x0000000a04ac2981 */ /* 0x000562000c1e1900 */
[----:B------:R-:W-:-:S04]  /*1320*/  LEA R6, P2, R233, c[0x0][0x348], 0x2 ;  /* 0x0000d200e9067a11 */ /* 0x000fc800078410ff */
[----:B------:R-:W-:-:S05]  /*1330*/  LEA.HI.X R7, R233, c[0x0][0x34c], R146, 0x2, P2 ;  /* 0x0000d300e9077a11 */ /* 0x000fca00010f1492 */
[----:B------:R3:W5:Y:S01]  /*1340*/  @P3 LDG.E R166, [R6.64] ;  /* 0x0000000a06a63981 */ /* 0x000762000c1e1900 */
[C---:B-1----:R-:W-:Y:S02]  /*1350*/  LEA R2, P0, R233.reuse, c[0x0][0x358], 0x2 ;  /* 0x0000d600e9027a11 */ /* 0x042fe400078010ff */
[C---:B--2---:R-:W-:Y:S02]  /*1360*/  LEA R4, P1, R233.reuse, c[0x0][0x350], 0x2 ;  /* 0x0000d400e9047a11 */ /* 0x044fe400078210ff */
[C-C-:B------:R-:W-:Y:S02]  /*1370*/  LEA.HI.X R3, R233.reuse, c[0x0][0x35c], R146.reuse, 0x2, P0 ;  /* 0x0000d700e9037a11 */ /* 0x140fe400000f1492 */
[----:B------:R-:W-:-:S03]  /*1380*/  LEA.HI.X R5, R233, c[0x0][0x354], R146, 0x2, P1 ;  /* 0x0000d500e9057a11 */ /* 0x000fc600008f1492 */
[----:B------:R3:W5:Y:S04]  /*1390*/  @P5 LDG.E R11, [R2.64] ;  /* 0x0000000a020b5981 */ /* 0x000768000c1e1900 */
[----:B------:R3:W5:Y:S01]  /*13a0*/  @P6 LDG.E R171, [R4.64] ;  /* 0x0000000a04ab6981 */ /* 0x000762000c1e1900 */
[----:B------:R-:W-:Y:S01]  /*13b0*/  YIELD ;  /* 0x0000000000007946 */ /* 0x000fe20003800000 */
[----:B------:R-:W-:Y:S01]  /*13c0*/  LOP3.LUT R235, R242, 0xffff, RZ, 0xc0, !PT ;  /* 0x0000fffff2eb7812 */ /* 0x000fe200078ec0ff */
[----:B------:R-:W-:Y:S05]  /*13d0*/  @P4 BRA `(.L_x_245) ;  /* 0x0000005000004947 */ /* 0x000fea0003800000 */
[----:B-----5:R-:W-:Y:S01]  /*13e0*/  MOV R173, c[0x0][0x168] ;  /* 0x00005a0000ad7a02 */ /* 0x020fe20000000f00 */
[----:B------:R-:W-:Y:S05]  /*13f0*/  @!P3 BRA `(.L_x_245) ;  /* 0x000000300000b947 */ /* 0x000fea0003800000 */
[----:B------:R-:W2:Y:S04]  /*1400*/  LDG.E R8, [R6.64] ;  /* 0x0000000a06087981 */ /* 0x000ea8000c1e1900 */
[----:B------:R-:W2:Y:S02]  /*1410*/  LDG.E R0, [R6.64+0x4] ;  /* 0x0000040a06007981 */ /* 0x000ea4000c1e1900 */
[----:B--2---:R-:W-:-:S02]  /*1420*/  IADD3 R173, -R8, R0, RZ ;  /* 0x0000000008ad7210 */ /* 0x004fc40007ffe1ff */
.L_x_245:
[----:B------:R-:W-:-:S04]  /*1430*/  ISETP.NE.U32.AND P0, PT, RZ, c[0x0][0x368], PT ;  /* 0x0000da00ff007a0c */ /* 0x000fc80003f05070 */
[----:B------:R-:W-:-:S13]  /*1440*/  ISETP.NE.AND.EX P0, PT, RZ, c[0x0][0x36c], PT, P0 ;  /* 0x0000db00ff007a0c */ /* 0x000fda0003f05300 */
[----:B------:R-:W-:Y:S05]  /*1450*/  @!P0 BRA `(.L_x_246) ;  /* 0x0000004000008947 */ /* 0x000fea0003800000 */
[----:B---3--:R-:W-:-:S04]  /*1460*/  LEA R4, P0, R233, c[0x0][0x368], 0x2 ;  /* 0x0000da00e9047a11 */ /* 0x008fc800078010ff */
[----:B------:R-:W-:-:S05]  /*1470*/  LEA.HI.X R5, R233, c[0x0][0x36c], R146, 0x2, P0 ;  /* 0x0000db00e9057a11 */ /* 0x000fca00000f1492 */
[----:B------:R1:W5:Y:S01]  /*1480*/  LDG.E R10, [R4.64] ;  /* 0x0000000a040a7981 */ /* 0x000362000c1e1900 */
[----:B------:R-:W-:Y:S05]  /*1490*/  BRA `(.L_x_247) ;  /* 0x0000005000007947 */ /* 0x000fea0003800000 */
.L_x_246:
[----:B------:R-:W-:Y:S01]  /*14a0*/  MOV R10, c[0x0][0x1d0] ;  /* 0x00007400000a7a02 */ /* 0x000fe20000000f00 */
[----:B------:R-:W-:Y:S05]  /*14b0*/  @!P6 BRA `(.L_x_247) ;  /* 0x000000300000e947 */ /* 0x000fea0003800000 */
[----:B---3--:R-:W2:Y:S04]  /*14c0*/  LDG.E R6, [R4.64] ;  /* 0x0000000a04067981 */ /* 0x008ea8000c1e1900 */
[----:B------:R-:W2:Y:S02]  /*14d0*/  LDG.E R0, [R4.64+0x4] ;  /* 0x0000040a04007981 */ /* 0x000ea4000c1e1900 */
[----:B--2---:R-:W-:Y:S02]  /*14e0*/  IADD3 R10, -R6, R0, RZ ;  /* 0x00000000060a7210 */ /* 0x004fe40007ffe1ff */
.L_x_247:
[----:B-1-3--:R1:W2:Y:S04]  /*14f0*/  @P5 LDG.E R5, [R2.64] ;  /* 0x0000000a02055981 */ /* 0x00a2a8000c1e1900 */
[----:B------:R1:W2:Y:S01]  /*1500*/  @P5 LDG.E R4, [R2.64+0x4] ;  /* 0x0000040a02045981 */ /* 0x0002a2000c1e1900 */
[----:B------:R-:W-:Y:S01]  /*1510*/  ISETP.NE.U32.AND P0, PT, RZ, c[0x0][0x378], PT ;  /* 0x0000de00ff007a0c */ /* 0x000fe20003f05070 */
[----:B-----5:R-:W-:-:S03]  /*1520*/  IMAD.MOV.U32 R145, RZ, RZ, R10 ;  /* 0x000000ffff917224 */ /* 0x020fc600078e000a */
[----:B------:R-:W-:Y:S01]  /*1530*/  ISETP.NE.AND.EX P1, PT, RZ, c[0x0][0x37c], PT, P0 ;  /* 0x0000df00ff007a0c */ /* 0x000fe20003f25300 */
[----:B------:R-:W-:-:S12]  /*1540*/  IMAD.MOV.U32 R0, RZ, RZ, c[0x0][0x228] ;  /* 0x00008a00ff007624 */ /* 0x000fd800078e00ff */
[----:B-1----:R-:W-:-:S04]  /*1550*/  @P1 LEA R2, P0, R233, c[0x0][0x378], 0x2 ;  /* 0x0000de00e9021a11 */ /* 0x002fc800078010ff */
[----:B------:R-:W-:-:S05]  /*1560*/  @P1 LEA.HI.X R3, R233, c[0x0][0x37c], R146, 0x2, P0 ;  /* 0x0000df00e9031a11 */ /* 0x000fca00000f1492 */
[----:B------:R1:W5:Y:S01]  /*1570*/  @P1 LDG.E R145, [R2.64] ;  /* 0x0000000a02911981 */ /* 0x000362000c1e1900 */
[----:B------:R-:W-:Y:S01]  /*1580*/  IMAD.IADD R9, R10, 0x1, -R172 ;  /* 0x000000010a097824 */ /* 0x000fe200078e0aac */
[----:B------:R-:W-:Y:S01]  /*1590*/  BSSY B0, `(.L_x_248) ;  /* 0x0000032000007945 */ /* 0x000fe20003800000 */
[----:B-1----:R-:W-:-:S04]  /*15a0*/  LOP3.LUT R2, R242, 0xff000000, RZ, 0xc0, !PT ;  /* 0xff000000f2027812 */ /* 0x002fc800078ec0ff */
[----:B------:R-:W-:Y:S01]  /*15b0*/  SHF.R.U32.HI R2, RZ, 0x8, R2 ;  /* 0x00000008ff027819 */ /* 0x000fe20000011602 */
[----:B--2---:R-:W-:Y:S01]  /*15c0*/  @P5 IMAD.IADD R0, R4, 0x1, -R5 ;  /* 0x0000000104005824 */ /* 0x004fe200078e0a05 */
[----:B------:R-:W-:-:S03]  /*15d0*/  LOP3.LUT R4, R242, 0xff0000, RZ, 0xc0, !PT ;  /* 0x00ff0000f2047812 */ /* 0x000fc600078ec0ff */
[----:B------:R-:W-:Y:S01]  /*15e0*/  IMAD.IADD R176, R9, 0x1, R0 ;  /* 0x0000000109b07824 */ /* 0x000fe200078e0200 */
[----:B------:R-:W-:Y:S01]  /*15f0*/  LEA.HI R4, R4, R2, RZ, 0x10 ;  /* 0x0000000204047211 */ /* 0x000fe200078f80ff */
[----:B------:R-:W-:-:S03]  /*1600*/  IMAD.MOV.U32 R2, RZ, RZ, RZ ;  /* 0x000000ffff027224 */ /* 0x000fc600078e00ff */
[----:B------:R-:W-:Y:S02]  /*1610*/  SHF.R.U32.HI R6, RZ, 0x10, R4 ;  /* 0x00000010ff067819 */ /* 0x000fe40000011604 */
[----:B------:R-:W-:Y:S02]  /*1620*/  LOP3.LUT R13, R4, 0xff, RZ, 0xc0, !PT ;  /* 0x000000ff040d7812 */ /* 0x000fe400078ec0ff */
[C---:B------:R-:W-:Y:S01]  /*1630*/  IADD3 R3, R176.reuse, 0x6f, RZ ;  /* 0x0000006fb0037810 */ /* 0x040fe20007ffe0ff */
[----:B------:R1:W-:Y:S01]  /*1640*/  STL [R1], R6 ;  /* 0x0000000601007387 */ /* 0x0003e20000100800 */
[----:B------:R-:W-:Y:S02]  /*1650*/  ISETP.GE.AND P0, PT, R176, 0x1, PT ;  /* 0x00000001b000780c */ /* 0x000fe40003f06270 */
[----:B------:R-:W-:Y:S01]  /*1660*/  ISETP.NE.AND P1, PT, R6, RZ, PT ;  /* 0x000000ff0600720c */ /* 0x000fe20003f25270 */
[----:B------:R1:W-:Y:S01]  /*1670*/  STL [R1+0x4], R13 ;  /* 0x0000040d01007387 */ /* 0x0003e20000100800 */
[----:B------:R-:W-:-:S02]  /*1680*/  IMAD.HI R2, R3, -0x6db6db6d, R2 ;  /* 0x9249249303027827 */ /* 0x000fc400078e0202 */
[----:B------:R-:W-:-:S03]  /*1690*/  SEL R144, R6, c[0x0][0x338], P1 ;  /* 0x0000ce0006907a07 */ /* 0x000fc60000800000 */
[----:B------:R-:W-:-:S04]  /*16a0*/  SHF.R.U32.HI R3, RZ, 0x1f, R2 ;  /* 0x0000001fff037819 */ /* 0x000fc80000011602 */
[----:B------:R-:W-:Y:S01]  /*16b0*/  LEA.HI.SX32 R159, R2, R3, 0x1a ;  /* 0x00000003029f7211 */ /* 0x000fe200078fd2ff */
[----:B------:R-:W-:Y:S01]  /*16c0*/  IMAD.MOV.U32 R2, RZ, RZ, RZ ;  /* 0x000000ffff027224 */ /* 0x000fe200078e00ff */
[----:B------:R-:W-:Y:S05]  /*16d0*/  @!P0 BRA `(.L_x_249) ;  /* 0x000001d000008947 */ /* 0x000fea0003800000 */
[----:B------:R-:W-:Y:S02]  /*16e0*/  IABS R2, R144 ;  /* 0x0000009000027213 */ /* 0x000fe40000000000 */
[----:B------:R-:W-:-:S03]  /*16f0*/  IADD3 R5, R159, -0x1, R144 ;  /* 0xffffffff9f057810 */ /* 0x000fc60007ffe090 */
[----:B------:R-:W-:Y:S01]  /*1700*/  IMAD.MOV.U32 R4, RZ, RZ, R2 ;  /* 0x000000ffff047224 */ /* 0x000fe200078e0002 */
[----:B------:R-:W-:-:S03]  /*1710*/  IABS R8, R5 ;  /* 0x0000000500087213 */ /* 0x000fc60000000000 */
[----:B------:R-:W2:Y:S08]  /*1720*/  I2F.RP R2, R4 ;  /* 0x0000000400027306 */ /* 0x000eb00000209400 */
[----:B--2---:R-:W2:Y:S02]  /*1730*/  MUFU.RCP R2, R2 ;  /* 0x0000000200027308 */ /* 0x004ea40000001000 */
[----:B--2---:R-:W-:-:S06]  /*1740*/  IADD3 R2, R2, 0xffffffe, RZ ;  /* 0x0ffffffe02027810 */ /* 0x004fcc0007ffe0ff */
[----:B------:R-:W2:Y:S02]  /*1750*/  F2I.FTZ.U32.TRUNC.NTZ R3, R2 ;  /* 0x0000000200037305 */ /* 0x000ea4000021f000 */
[----:B--2---:R-:W-:-:S04]  /*1760*/  IMAD.MOV R2, RZ, RZ, -R3 ;  /* 0x000000ffff027224 */ /* 0x004fc800078e0a03 */
[----:B-1----:R-:W-:Y:S01]  /*1770*/  IMAD.MOV.U32 R6, RZ, RZ, R2 ;  /* 0x000000ffff067224 */ /* 0x002fe200078e0002 */
[----:B------:R-:W-:-:S03]  /*1780*/  IABS R2, R144 ;  /* 0x0000009000027213 */ /* 0x000fc60000000000 */
[----:B------:R-:W-:Y:S02]  /*1790*/  IMAD R6, R6, R4, RZ ;  /* 0x0000000406067224 */ /* 0x000fe400078e02ff */
[----:B------:R-:W-:Y:S02]  /*17a0*/  IMAD.MOV R7, RZ, RZ, -R2 ;  /* 0x000000ffff077224 */ /* 0x000fe400078e0a02 */
[----:B------:R-:W-:-:S04]  /*17b0*/  IMAD.MOV.U32 R2, RZ, RZ, RZ ;  /* 0x000000ffff027224 */ /* 0x000fc800078e00ff */
        /* <DEDUP_REMOVED lines=15> */
.L_x_249:
[----:B------:R-:W-:Y:S05]  /*18b0*/  BSYNC B0 ;  /* 0x0000000000007941 */ /* 0x000fea0003800000 */
.L_x_248:
[----:B------:R-:W-:Y:S01]  /*18c0*/  IMAD R3, R13, R2, RZ ;  /* 0x000000020d037224 */ /* 0x000fe200078e02ff */
[----:B-1----:R-:W1:Y:S01]  /*18d0*/  S2R R6, SR_TID.X ;  /* 0x0000000000067919 */ /* 0x002e620000002100 */
[C---:B------:R-:W-:Y:S01]  /*18e0*/  IADD3 R30, R213.reuse, 0x20, RZ ;  /* 0x00000020d51e7810 */ /* 0x040fe20007ffe0ff */
[----:B------:R-:W-:Y:S01]  /*18f0*/  IMAD.SHL.U32 R36, R232, 0x8, RZ ;  /* 0x00000008e8247824 */ /* 0x000fe200078e00ff */
[----:B------:R-:W-:Y:S01]  /*1900*/  IADD3 R29, R213, 0x40, RZ ;  /* 0x00000040d51d7810 */ /* 0x000fe20007ffe0ff */
[----:B------:R-:W-:Y:S01]  /*1910*/  IMAD.IADD R2, R3, 0x1, R2 ;  /* 0x0000000103027824 */ /* 0x000fe200078e0202 */
[----:B------:R-:W-:Y:S01]  /*1920*/  IADD3 R28, R213, 0x60, RZ ;  /* 0x00000060d51c7810 */ /* 0x000fe20007ffe0ff */
[----:B------:R-:W-:Y:S02]  /*1930*/  IMAD R3, R3, 0x70, -R9 ;  /* 0x0000007003037824 */ /* 0x000fe400078e0a09 */
[----:B------:R-:W-:Y:S01]  /*1940*/  IMAD.SHL.U32 R7, R30, 0x40, RZ ;  /* 0x000000401e077824 */ /* 0x000fe200078e00ff */
[----:B------:R-:W-:Y:S01]  /*1950*/  IMNMX R2, R159, R2, PT ;  /* 0x000000029f027217 */ /* 0x000fe20003800200 */
[----:B------:R-:W-:Y:S01]  /*1960*/  IMAD.SHL.U32 R8, R28, 0x40, RZ ;  /* 0x000000401c087824 */ /* 0x000fe200078e00ff */
[----:B------:R-:W-:-:S02]  /*1970*/  IMNMX R3, RZ, R3, !PT ;  /* 0x00000003ff037217 */ /* 0x000fc40007800200 */
[----:B------:R-:W-:Y:S01]  /*1980*/  LOP3.LUT R157, R7, 0x1c0, RZ, 0xc0, !PT ;  /* 0x000001c0079d7812 */ /* 0x000fe200078ec0ff */
[----:B------:R-:W-:Y:S01]  /*1990*/  IMAD R2, R2, 0x70, -R9 ;  /* 0x0000007002027824 */ /* 0x000fe200078e0a09 */
[----:B------:R-:W-:Y:S02]  /*19a0*/  LOP3.LUT R156, R8, 0x1c0, RZ, 0xc0, !PT ;  /* 0x000001c0089c7812 */ /* 0x000fe400078ec0ff */
[----:B------:R-:W-:Y:S02]  /*19b0*/  SHF.R.U32.HI R220, RZ, 0x3, R157 ;  /* 0x00000003ffdc7819 */ /* 0x000fe4000001169d */
[----:B------:R-:W-:-:S04]  /*19c0*/  IMNMX R2, R2, R0, PT ;  /* 0x0000000002027217 */ /* 0x000fc80003800200 */
[----:B------:R-:W-:Y:S02]  /*19d0*/  ISETP.GT.AND P0, PT, R2, R3, PT ;  /* 0x000000030200720c */ /* 0x000fe40003f04270 */
[----:B------:R-:W-:Y:S02]  /*19e0*/  SHF.R.U32.HI R3, RZ, 0x4, R3 ;  /* 0x00000004ff037819 */ /* 0x000fe40000011603 */
[----:B-1----:R-:W-:-:S03]  /*19f0*/  SHF.R.S32.HI R221, RZ, 0x1f, R6 ;  /* 0x0000001fffdd7819 */ /* 0x002fc60000011406 */
[----:B------:R-:W-:-:S04]  /*1a00*/  IMAD.WIDE.U32 R4, R3, 0x24924925, RZ ;  /* 0x2492492503047825 */ /* 0x000fc800078e00ff */
[----:B------:R-:W-:Y:S01]  /*1a10*/  IMAD.MOV.U32 R140, RZ, RZ, R5 ;  /* 0x000000ffff8c7224 */ /* 0x000fe200078e0005 */
[----:B------:R-:W-:Y:S02]  /*1a20*/  SHF.R.S32.HI R5, RZ, 0x1f, R30 ;  /* 0x0000001fff057819 */ /* 0x000fe4000001141e */
[----:B------:R-:W-:Y:S01]  /*1a30*/  @P0 IADD3 R3, R2, 0x6f, RZ ;  /* 0x0000006f02030810 */ /* 0x000fe20007ffe0ff */
[----:B------:R-:W-:Y:S01]  /*1a40*/  @P0 IMAD.MOV.U32 R2, RZ, RZ, RZ ;  /* 0x000000ffff020224 */ /* 0x000fe200078e00ff */
[----:B------:R-:W-:Y:S01]  /*1a50*/  LEA.HI R5, R5, R30, RZ, 0x3 ;  /* 0x0000001e05057211 */ /* 0x000fe200078f18ff */
[----:B------:R-:W-:Y:S02]  /*1a60*/  IMAD.MOV.U32 R4, RZ, RZ, R140 ;  /* 0x000000ffff047224 */ /* 0x000fe400078e008c */
[----:B------:R-:W-:-:S05]  /*1a70*/  @P0 IMAD.HI R2, R3, -0x6db6db6d, R2 ;  /* 0x9249249303020827 */ /* 0x000fca00078e0202 */
[----:B------:R-:W-:-:S04]  /*1a80*/  @P0 SHF.R.U32.HI R3, RZ, 0x1f, R2 ;  /* 0x0000001fff030819 */ /* 0x000fc80000011602 */
[----:B------:R-:W-:Y:S01]  /*1a90*/  @P0 LEA.HI.SX32 R4, R2, R3, 0x1a ;  /* 0x0000000302040211 */ /* 0x000fe200078fd2ff */
[----:B------:R-:W-:Y:S01]  /*1aa0*/  IMAD.SHL.U32 R3, R213, 0x40, RZ ;  /* 0x00000040d5037824 */ /* 0x000fe200078e00ff */
[----:B------:R-:W-:Y:S01]  /*1ab0*/  LEA.HI R2, R221, R6, RZ, 0x6 ;  /* 0x00000006dd027211 */ /* 0x000fe200078f30ff */
[----:B------:R-:W-:Y:S01]  /*1ac0*/  IMAD.SHL.U32 R6, R29, 0x40, RZ ;  /* 0x000000401d067824 */ /* 0x000fe200078e00ff */
[----:B------:R-:W-:Y:S02]  /*1ad0*/  ISETP.GT.AND P0, PT, R4, R140, PT ;  /* 0x0000008c0400720c */ /* 0x000fe40003f04270 */
[----:B------:R-:W-:Y:S01]  /*1ae0*/  LOP3.LUT R158, R3, 0x1c0, RZ, 0xc0, !PT ;  /* 0x000001c0039e7812 */ /* 0x000fe200078ec0ff */
[----:B------:R-:W-:Y:S01]  /*1af0*/  IMAD.SHL.U32 R2, R2, 0x8, RZ ;  /* 0x0000000802027824 */ /* 0x000fe200078e00ff */
[----:B------:R-:W-:Y:S02]  /*1b00*/  LOP3.LUT R147, R6, 0x1c0, RZ, 0xc0, !PT ;  /* 0x000001c006937812 */ /* 0x000fe400078ec0ff */
[----:B------:R-:W-:-:S02]  /*1b10*/  SHF.R.U32.HI R193, RZ, 0x3, R158 ;  /* 0x00000003ffc17819 */ /* 0x000fc4000001169e */
[----:B------:R-:W-:Y:S02]  /*1b20*/  LOP3.LUT R3, R158, 0x38, R36, 0xf8, !PT ;  /* 0x000000389e037812 */ /* 0x000fe400078ef824 */
[----:B------:R-:W-:Y:S02]  /*1b30*/  LOP3.LUT R169, R2, 0xfffffe00, RZ, 0xc0, !PT ;  /* 0xfffffe0002a97812 */ /* 0x000fe400078ec0ff */
[----:B------:R-:W-:Y:S01]  /*1b40*/  LOP3.LUT R2, R3, R193, RZ, 0x3c, !PT ;  /* 0x000000c103027212 */ /* 0x000fe200078e3cff */
[----:B------:R-:W-:-:S04]  /*1b50*/  IMAD.SHL.U32 R3, R5, 0x40, RZ ;  /* 0x0000004005037824 */ /* 0x000fc800078e00ff */
[----:B------:R-:W-:Y:S01]  /*1b60*/  IMAD.IADD R2, R169, 0x1, R2 ;  /* 0x00000001a9027824 */ /* 0x000fe200078e0202 */
[----:B------:R-:W-:-:S03]  /*1b70*/  LOP3.LUT R170, R3, 0xfffffe00, RZ, 0xc0, !PT ;  /* 0xfffffe0003aa7812 */ /* 0x000fc600078ec0ff */
[----:B------:R-:W-:Y:S01]  /*1b80*/  IMAD.SHL.U32 R208, R2, 0x2, RZ ;  /* 0x0000000202d07824 */ /* 0x000fe200078e00ff */
[----:B------:R-:W-:Y:S05]  /*1b90*/  @!P0 BRA `(.L_x_250) ;  /* 0x00006de000008947 */ /* 0x000fea0003800000 */
[----:B------:R-:W-:-:S04]  /*1ba0*/  ISETP.NE.U32.AND P0, PT, RZ, c[0x0][0x340], PT ;  /* 0x0000d000ff007a0c */ /* 0x000fc80003f05070 */
[----:B------:R-:W-:-:S13]  /*1bb0*/  ISETP.NE.AND.EX P3, PT, RZ, c[0x0][0x344], PT, P0 ;  /* 0x0000d100ff007a0c */ /* 0x000fda0003f65300 */
[----:B------:R-:W-:-:S05]  /*1bc0*/  @P3 IMAD.WIDE R2, R233, R12, c[0x0][0x340] ;  /* 0x0000d000e9023625 */ /* 0x000fca00078e020c */
[----:B------:R1:W2:Y:S01]  /*1bd0*/  @P3 LDG.E R20, [R2.64] ;  /* 0x0000000a02143981 */ /* 0x0002a2000c1e1900 */
[----:B------:R-:W-:Y:S01]  /*1be0*/  SHF.R.S32.HI R25, RZ, 0x1f, R213 ;  /* 0x0000001fff197819 */ /* 0x000fe200000114d5 */
[----:B------:R-:W-:Y:S01]  /*1bf0*/  IMAD.MOV.U32 R148, RZ, RZ, 0x70 ;  /* 0x00000070ff947424 */ /* 0x000fe200078e00ff */
[----:B------:R-:W-:Y:S01]  /*1c00*/  IADD3 R123, P0, R213, R11, RZ ;  /* 0x0000000bd57b7210 */ /* 0x000fe20007f1e0ff */
[----:B------:R-:W-:Y:S01]  /*1c10*/  IMAD.MOV.U32 R180, RZ, RZ, c[0x0][0x238] ;  /* 0x00008e00ffb47624 */ /* 0x000fe200078e00ff */
[----:B------:R-:W-:Y:S01]  /*1c20*/  SHF.R.S32.HI R37, RZ, 0x1f, R36 ;  /* 0x0000001fff257819 */ /* 0x000fe20000011424 */
[C---:B------:R-:W-:Y:S01]  /*1c30*/  IMAD R187, R148.reuse, c[0x0][0x23c], RZ ;  /* 0x00008f0094bb7a24 */ /* 0x040fe200078e02ff */
[----:B------:R-:W-:Y:S01]  /*1c40*/  LEA.HI.X.SX32 R141, R11, R25, 0x1, P0 ;  /* 0x000000190b8d7211 */ /* 0x000fe200000f0eff */
[----:B------:R-:W-:Y:S01]  /*1c50*/  IMAD.WIDE.U32 R154, R148, c[0x0][0x238], RZ ;  /* 0x00008e00949a7a25 */ /* 0x000fe200078e00ff */
[----:B------:R-:W-:Y:S01]  /*1c60*/  IADD3 R41, R4, -0x1, RZ ;  /* 0xffffffff04297810 */ /* 0x000fe20007ffe0ff */
[----:B------:R-:W-:Y:S01]  /*1c70*/  ULDC UR4, c[0x0][0x23c] ;  /* 0x00008f0000047ab9 */ /* 0x000fe20000000800 */
[----:B------:R-:W-:Y:S01]  /*1c80*/  SEL R23, R146, RZ, !P5 ;  /* 0x000000ff92177207 */ /* 0x000fe20006800000 */
[----:B------:R-:W-:Y:S01]  /*1c90*/  IMAD R5, R141, c[0x0][0x238], RZ ;  /* 0x00008e008d057a24 */ /* 0x000fe200078e02ff */
[----:B------:R-:W-:Y:S01]  /*1ca0*/  SEL R22, R233, RZ, !P5 ;  /* 0x000000ffe9167207 */ /* 0x000fe20006800000 */
[----:B------:R-:W-:Y:S01]  /*1cb0*/  IMAD.MOV.U32 R181, RZ, RZ, 0x5 ;  /* 0x00000005ffb57424 */ /* 0x000fe200078e00ff */
[----:B------:R-:W-:Y:S01]  /*1cc0*/  IADD3 R187, R155, R187, RZ ;  /* 0x000000bb9bbb7210 */ /* 0x000fe20007ffe0ff */
[----:B------:R-:W-:Y:S01]  /*1cd0*/  IMAD R5, R123, c[0x0][0x23c], R5 ;  /* 0x00008f007b057a24 */ /* 0x000fe200078e0205 */
[----:B------:R-:W-:Y:S01]  /*1ce0*/  ISETP.GE.AND P5, PT, R36, c[0x0][0x1d4], PT ;  /* 0x0000750024007a0c */ /* 0x000fe20003fa6270 */
[----:B------:R-:W-:Y:S01]  /*1cf0*/  IMAD R4, R23, c[0x0][0x248], RZ ;  /* 0x0000920017047a24 */ /* 0x000fe200078e02ff */
[C---:B------:R-:W-:Y:S01]  /*1d00*/  SHF.L.U64.HI R188, R180.reuse, R181, c[0x0][0x23c] ;  /* 0x00008f00b4bc7619 */ /* 0x040fe200000102b5 */
[----:B------:R-:W-:Y:S01]  /*1d10*/  IMAD.SHL.U32 R215, R180, 0x20, RZ ;  /* 0x00000020b4d77824 */ /* 0x000fe200078e00ff */
[----:B------:R-:W-:Y:S01]  /*1d20*/  ISETP.GE.AND P4, PT, R209, c[0x0][0x1d4], PT ;  /* 0x00007500d1007a0c */ /* 0x000fe20003f86270 */
[----:B------:R-:W-:Y:S01]  /*1d30*/  IMAD R4, R22, c[0x0][0x24c], R4 ;  /* 0x0000930016047a24 */ /* 0x000fe200078e0204 */
[----:B------:R-:W-:Y:S01]  /*1d40*/  IADD3 R21, R10, R171, RZ ;  /* 0x000000ab0a157210 */ /* 0x000fe20007ffe0ff */
[----:B------:R-:W-:Y:S01]  /*1d50*/  IMAD.WIDE.U32 R14, R180, 0x40, RZ ;  /* 0x00000040b40e7825 */ /* 0x000fe200078e00ff */
[----:B------:R-:W-:Y:S01]  /*1d60*/  USHF.L.U32 UR5, UR4, 0x6, URZ ;  /* 0x0000000604057899 */ /* 0x000fe2000800063f */
[----:B------:R-:W-:Y:S01]  /*1d70*/  LOP3.LUT R214, R214, 0xfffffffd, RZ, 0xc0, !PT ;  /* 0xfffffffdd6d67812 */ /* 0x000fe200078ec0ff */
[----:B------:R-:W-:Y:S01]  /*1d80*/  UIMAD UR4, UR4, 0x60, URZ ;  /* 0x00000060040478a4 */ /* 0x000fe2000f8e023f */
[----:B-1----:R-:W-:Y:S01]  /*1d90*/  IMAD.WIDE.U32 R2, R123, c[0x0][0x238], R36 ;  /* 0x00008e007b027a25 */ /* 0x002fe200078e0024 */
[----:B------:R-:W-:-:S02]  /*1da0*/  SHF.R.S32.HI R24, RZ, 0x1f, R21 ;  /* 0x0000001fff187819 */ /* 0x000fc40000011415 */
[----:B------:R-:W-:Y:S01]  /*1db0*/  @P5 LOP3.LUT R214, R214, 0x2, RZ, 0xfc, !PT ;  /* 0x00000002d6d65812 */ /* 0x000fe200078efcff */
[----:B------:R-:W-:Y:S01]  /*1dc0*/  IMAD.IADD R3, R3, 0x1, R5 ;  /* 0x0000000103037824 */ /* 0x000fe200078e0205 */
[----:B------:R-:W-:Y:S01]  /*1dd0*/  MOV R163, c[0x0][0x290] ;  /* 0x0000a40000a37a02 */ /* 0x000fe20000000f00 */
[----:B------:R-:W-:Y:S01]  /*1de0*/  IMAD R5, R41, -0x70, R0 ;  /* 0xffffff9029057824 */ /* 0x000fe200078e0200 */
[----:B------:R-:W-:Y:S01]  /*1df0*/  LOP3.LUT R214, R214, 0xfffffffe, RZ, 0xc0, !PT ;  /* 0xfffffffed6d67812 */ /* 0x000fe200078ec0ff */
[----:B------:R-:W-:Y:S01]  /*1e00*/  IMAD.WIDE.U32 R2, R235, c[0x0][0x240], R2 ;  /* 0x00009000eb027a25 */ /* 0x000fe200078e0002 */
[----:B------:R-:W-:Y:S02]  /*1e10*/  SHF.R.U32.HI R27, RZ, 0x3, R156 ;  /* 0x00000003ff1b7819 */ /* 0x000fe4000001169c */
[----:B------:R-:W-:Y:S01]  /*1e20*/  IMNMX R5, R5, 0x70, PT ;  /* 0x0000007005057817 */ /* 0x000fe20003800200 */
[----:B------:R-:W-:Y:S01]  /*1e30*/  IMAD R3, R235, c[0x0][0x244], R3 ;  /* 0x00009100eb037a24 */ /* 0x000fe200078e0203 */
[----:B------:R-:W-:Y:S01]  /*1e40*/  @P4 LOP3.LUT R214, R214, 0x1, RZ, 0xfc, !PT ;  /* 0x00000001d6d64812 */ /* 0x000fe200078efcff */
[----:B------:R-:W-:Y:S01]  /*1e50*/  IMAD.SHL.U32 R32, R232, 0x4, RZ ;  /* 0x00000004e8207824 */ /* 0x000fe200078e00ff */
[----:B------:R-:W-:Y:S01]  /*1e60*/  SHF.R.U32.HI R26, RZ, 0x3, R147 ;  /* 0x00000003ff1a7819 */ /* 0x000fe20000011693 */
[----:B------:R-:W-:Y:S01]  /*1e70*/  IMAD.IADD R8, R5, 0x1, -R213 ;  /* 0x0000000105087824 */ /* 0x000fe200078e0ad5 */
[----:B------:R-:W-:Y:S01]  /*1e80*/  SHF.L.U64.HI R168, R163, R181, c[0x0][0x294] ;  /* 0x0000a500a3a87619 */ /* 0x000fe200000102b5 */
[----:B------:R-:W-:Y:S01]  /*1e90*/  IMAD.WIDE.U32 R126, R22, c[0x0][0x248], R2 ;  /* 0x00009200167e7a25 */ /* 0x000fe200078e0002 */
[----:B------:R-:W-:-:S02]  /*1ea0*/  SHF.R.S32.HI R3, RZ, 0x1f, R41 ;  /* 0x0000001fff037819 */ /* 0x000fc40000011429 */
[C---:B------:R-:W-:Y:S01]  /*1eb0*/  ISETP.GE.AND P0, PT, R8.reuse, 0x1, PT ;  /* 0x000000010800780c */ /* 0x040fe20003f06270 */
[----:B------:R-:W-:Y:S01]  /*1ec0*/  IMAD R2, R187, R41, RZ ;  /* 0x00000029bb027224 */ /* 0x000fe200078e02ff */
[----:B------:R-:W-:Y:S01]  /*1ed0*/  MOV R124, R126 ;  /* 0x0000007e007c7202 */ /* 0x000fe20000000f00 */
[----:B------:R-:W-:Y:S01]  /*1ee0*/  IMAD.IADD R125, R127, 0x1, R4 ;  /* 0x000000017f7d7824 */ /* 0x000fe200078e0204 */
[----:B------:R-:W-:Y:S01]  /*1ef0*/  ISETP.GE.AND P2, PT, R8, 0x21, PT ;  /* 0x000000210800780c */ /* 0x000fe20003f46270 */
[-C--:B------:R-:W-:Y:S01]  /*1f00*/  IMAD R4, R3, R154.reuse, R2 ;  /* 0x0000009a03047224 */ /* 0x080fe200078e0202 */
[----:B------:R-:W-:Y:S01]  /*1f10*/  SHF.R.S32.HI R33, RZ, 0x1f, R32 ;  /* 0x0000001fff217819 */ /* 0x000fe20000011420 */
[----:B------:R-:W-:-:S04]  /*1f20*/  IMAD.WIDE.U32 R2, R41, R154, R124 ;  /* 0x0000009a29027225 */ /* 0x000fc800078e007c */
[----:B------:R-:W-:Y:S01]  /*1f30*/  IMAD.WIDE.U32 R10, R21, c[0x0][0x1e0], RZ ;  /* 0x00007800150a7a25 */ /* 0x000fe200078e00ff */
[----:B------:R-:W-:Y:S02]  /*1f40*/  IADD3 R3, R3, R4, RZ ;  /* 0x0000000403037210 */ /* 0x000fe40007ffe0ff */
[----:B------:R-:W-:Y:S01]  /*1f50*/  @P0 LEA R4, P1, R2, c[0x0][0x220], 0x1 ;  /* 0x0000880002040a11 */ /* 0x000fe200078208ff */
[----:B------:R-:W-:-:S03]  /*1f60*/  IMAD.WIDE.U32 R216, R213, c[0x0][0x1e0], RZ ;  /* 0x00007800d5d87a25 */ /* 0x000fc600078e00ff */
[----:B------:R-:W-:Y:S01]  /*1f70*/  @P0 LEA.HI.X R5, R2, c[0x0][0x224], R3, 0x1, P1 ;  /* 0x0000890002050a11 */ /* 0x000fe200008f0c03 */
[----:B------:R-:W-:Y:S01]  /*1f80*/  IMAD.WIDE.U32 R164, R180, 0x60, RZ ;  /* 0x00000060b4a47825 */ /* 0x000fe200078e00ff */
[----:B------:R-:W-:-:S03]  /*1f90*/  @P2 IADD3 R7, P1, R215, R2, RZ ;  /* 0x00000002d7072210 */ /* 0x000fc60007f3e0ff */
[----:B------:R-:W-:Y:S01]  /*1fa0*/  @!PT LDS RZ, [RZ] ;  /* 0x00000000fffff984 */ /* 0x000fe20000000800 */
[----:B------:R-:W-:Y:S01]  /*1fb0*/  @!PT LDS RZ, [RZ] ;  /* 0x00000000fffff984 */ /* 0x000fe20000000800 */
[----:B------:R-:W-:Y:S01]  /*1fc0*/  @!PT LDS RZ, [RZ] ;  /* 0x00000000fffff984 */ /* 0x000fe20000000800 */
[----:B------:R1:W-:Y:S01]  /*1fd0*/  @P0 LDGSTS.E.BYPASS.LTC128B.128 [R208+0x8100], [R4.64], !P5 ;  /* 0x0810000004d00fae */ /* 0x0003e2000e901d4a */
[----:B------:R-:W-:Y:S01]  /*1fe0*/  IMAD.MOV.U32 R162, RZ, RZ, c[0x0][0x280] ;  /* 0x0000a000ffa27624 */ /* 0x000fe200078e00ff */
[----:B------:R-:W-:Y:S01]  /*1ff0*/  IADD3 R186, R165, UR4, RZ ;  /* 0x00000004a5ba7c10 */ /* 0x000fe2000fffe0ff */
[----:B------:R-:W-:Y:S01]  /*2000*/  @P2 IMAD.X R9, R3, 0x1, R188, P1 ;  /* 0x0000000103092824 */ /* 0x000fe200008e06bc */
[C---:B------:R-:W-:Y:S01]  /*2010*/  @P2 LEA R6, P1, R7.reuse, c[0x0][0x220], 0x1 ;  /* 0x0000880007062a11 */ /* 0x040fe200078208ff */
[----:B------:R1:W-:Y:S01]  /*2020*/  @P0 LDGSTS.E.BYPASS.LTC128B.128 [R208+0xb900], [R4.64+0x80], !P4 ;  /* 0x0b90008004d00fae */ /* 0x0003e2000e101d4a */
[----:B------:R-:W-:Y:S01]  /*2030*/  ISETP.GT.AND P0, PT, R8, 0x60, PT ;  /* 0x000000600800780c */ /* 0x000fe20003f04270 */
[----:B------:R-:W-:Y:S01]  /*2040*/  IMAD.MOV.U32 R218, RZ, RZ, c[0x0][0x27c] ;  /* 0x00009f00ffda7624 */ /* 0x000fe200078e00ff */
[----:B------:R-:W-:Y:S01]  /*2050*/  @P2 LEA.HI.X R7, R7, c[0x0][0x224], R9, 0x1, P1 ;  /* 0x0000890007072a11 */ /* 0x000fe200008f0c09 */
[----:B------:R-:W-:Y:S01]  /*2060*/  IMAD R9, R24, c[0x0][0x1e0], RZ ;  /* 0x0000780018097a24 */ /* 0x000fe200078e02ff */
[----:B------:R-:W-:Y:S01]  /*2070*/  ISETP.GE.AND P1, PT, R8, 0x41, PT ;  /* 0x000000410800780c */ /* 0x000fe20003f26270 */
[----:B------:R-:W-:Y:S01]  /*2080*/  IMAD R8, R25, c[0x0][0x290], RZ ;  /* 0x0000a40019087a24 */ /* 0x000fe200078e02ff */
[C---:B------:R-:W-:Y:S01]  /*2090*/  SHF.L.U64.HI R167, R162.reuse, R181, c[0x0][0x284] ;  /* 0x0000a100a2a77619 */ /* 0x040fe200000102b5 */
[----:B------:R3:W-:Y:S01]  /*20a0*/  @P2 LDGSTS.E.BYPASS.LTC128B.128 [R210+0x9100], [R6.64], !P5 ;  /* 0x0910000006d22fae */ /* 0x0007e2000e901d4a */
[----:B------:R-:W-:Y:S01]  /*20b0*/  IMAD R9, R21, c[0x0][0x1e4], R9 ;  /* 0x0000790015097a24 */ /* 0x000fe200078e0209 */
[----:B------:R-:W-:Y:S01]  /*20c0*/  SHF.L.U32 R191, R162, 0x5, RZ ;  /* 0x00000005a2bf7819 */ /* 0x000fe200000006ff */
[----:B------:R-:W-:Y:S01]  /*20d0*/  IMAD R12, R213, c[0x0][0x294], R8 ;  /* 0x0000a500d50c7a24 */ /* 0x000fe200078e0208 */
[----:B------:R3:W-:Y:S01]  /*20e0*/  @P2 LDGSTS.E.BYPASS.LTC128B.128 [R210+0xc900], [R6.64+0x80], !P4 ;  /* 0x0c90008006d22fae */ /* 0x0007e2000e101d4a */
[----:B------:R-:W-:-:S02]  /*20f0*/  IMAD.SHL.U32 R192, R163, 0x20, RZ ;  /* 0x00000020a3c07824 */ /* 0x000fc400078e00ff */
[----:B-1----:R-:W-:-:S04]  /*2100*/  IMAD R4, R25, c[0x0][0x280], RZ ;  /* 0x0000a00019047a24 */ /* 0x002fc800078e02ff */
[C---:B------:R-:W-:Y:S02]  /*2110*/  IMAD R13, R213.reuse, c[0x0][0x284], R4 ;  /* 0x0000a100d50d7a24 */ /* 0x040fe400078e0204 */
[----:B------:R-:W-:-:S04]  /*2120*/  IMAD.WIDE.U32 R4, R213, c[0x0][0x280], R36 ;  /* 0x0000a000d5047a25 */ /* 0x000fc800078e0024 */
[----:B------:R-:W-:Y:S01]  /*2130*/  IMAD.IADD R17, R13, 0x1, R5 ;  /* 0x000000010d117824 */ /* 0x000fe200078e0205 */
[----:B------:R-:W-:Y:S01]  /*2140*/  MOV R16, R4 ;  /* 0x0000000400107202 */ /* 0x000fe20000000f00 */
[----:B------:R-:W-:Y:S01]  /*2150*/  IMAD.IADD R5, R11, 0x1, R9 ;  /* 0x000000010b057824 */ /* 0x000fe200078e0209 */
[----:B---3--:R-:W-:Y:S01]  /*2160*/  @P1 IADD3 R6, P2, R2, R14, RZ ;  /* 0x0000000e02061210 */ /* 0x008fe20007f5e0ff */
[----:B------:R-:W-:Y:S01]  /*2170*/  IMAD.WIDE.U32 R8, R213, c[0x0][0x280], R32 ;  /* 0x0000a000d5087a25 */ /* 0x000fe200078e0020 */
[----:B------:R-:W-:Y:S02]  /*2180*/  MOV R4, R10 ;  /* 0x0000000a00047202 */ /* 0x000fe40000000f00 */
[----:B------:R-:W-:Y:S01]  /*2190*/  @P1 IADD3.X R7, R3, UR5, R15, P2, !PT ;  /* 0x0000000503071c10 */ /* 0x000fe200097fe40f */
[----:B------:R-:W-:Y:S01]  /*21a0*/  IMAD.WIDE.U32 R10, R213, c[0x0][0x290], R32 ;  /* 0x0000a400d50a7a25 */ /* 0x000fe200078e0020 */
[----:B------:R-:W-:Y:S02]  /*21b0*/  @P1 LEA R14, P2, R6, c[0x0][0x220], 0x1 ;  /* 0x00008800060e1a11 */ /* 0x000fe400078408ff */
[----:B------:R-:W-:Y:S01]  /*21c0*/  IADD3 R9, R9, R13, RZ ;  /* 0x0000000d09097210 */ /* 0x000fe20007ffe0ff */
[----:B------:R-:W-:Y:S01]  /*21d0*/  @P0 IMAD.WIDE.U32 R2, R180, 0x60, R2 ;  /* 0x00000060b4020825 */ /* 0x000fe200078e0002 */
[----:B------:R-:W-:-:S03]  /*21e0*/  @P1 LEA.HI.X R15, R6, c[0x0][0x224], R7, 0x1, P2 ;  /* 0x00008900060f1a11 */ /* 0x000fc600010f0c07 */
[----:B------:R-:W-:Y:S01]  /*21f0*/  IMAD.WIDE.U32 R6, R213, c[0x0][0x290], R36 ;  /* 0x0000a400d5067a25 */ /* 0x000fe200078e0024 */
[----:B------:R-:W-:Y:S01]  /*2200*/  @P0 IADD3 R3, R3, UR4, RZ ;  /* 0x0000000403030c10 */ /* 0x000fe2000fffe0ff */
[----:B------:R1:W-:Y:S02]  /*2210*/  @P1 LDGSTS.E.BYPASS.LTC128B.128 [R210+0xa100], [R14.64], !P5 ;  /* 0x0a1000000ed21fae */ /* 0x0003e4000e901d4a */
[----:B------:R-:W-:Y:S01]  /*2220*/  IMAD.WIDE.U32 R18, R235, c[0x0][0x1e8], R4 ;  /* 0x00007a00eb127a25 */ /* 0x000fe200078e0004 */
[----:B------:R-:W-:Y:S01]  /*2230*/  MOV R4, R6 ;  /* 0x0000000600047202 */ /* 0x000fe20000000f00 */
[----:B------:R1:W-:Y:S02]  /*2240*/  @P1 LDGSTS.E.BYPASS.LTC128B.128 [R210+0xd900], [R14.64+0x80], !P4 ;  /* 0x0d9000800ed21fae */ /* 0x0003e4000e101d4a */
[----:B------:R-:W-:Y:S02]  /*2250*/  IMAD.IADD R5, R12, 0x1, R7 ;  /* 0x000000010c057824 */ /* 0x000fe400078e0207 */
[----:B------:R-:W-:Y:S01]  /*2260*/  IMAD.IADD R7, R11, 0x1, R12 ;  /* 0x000000010b077824 */ /* 0x000fe200078e020c */
[C---:B------:R-:W-:Y:S01]  /*2270*/  @P0 LEA R12, P2, R2.reuse, c[0x0][0x220], 0x1 ;  /* 0x00008800020c0a11 */ /* 0x040fe200078408ff */
[----:B------:R-:W-:Y:S01]  /*2280*/  IMAD.MOV.U32 R6, RZ, RZ, R10 ;  /* 0x000000ffff067224 */ /* 0x000fe200078e000a */
[----:B------:R-:W-:Y:S01]  /*2290*/  MOV R10, R18 ;  /* 0x00000012000a7202 */ /* 0x000fe20000000f00 */
[----:B------:R-:W-:Y:S01]  /*22a0*/  IMAD R11, R235, c[0x0][0x1ec], R19 ;  /* 0x00007b00eb0b7a24 */ /* 0x000fe200078e0213 */
[----:B------:R-:W-:Y:S01]  /*22b0*/  @P0 LEA.HI.X R13, R2, c[0x0][0x224], R3, 0x1, P2 ;  /* 0x00008900020d0a11 */ /* 0x000fe200010f0c03 */
[----:B-----5:R-:W-:Y:S01]  /*22c0*/  IMAD.WIDE.U32 R110, R145, c[0x0][0x280], R16 ;  /* 0x0000a000916e7a25 */ /* 0x020fe200078e0010 */
[----:B------:R-:W-:-:S02]  /*22d0*/  SHF.R.S32.HI R2, RZ, 0x1f, R145 ;  /* 0x0000001fff027819 */ /* 0x000fc40000011491 */
[----:B------:R-:W-:Y:S01]  /*22e0*/  SHF.R.S32.HI R3, RZ, 0x1f, R29 ;  /* 0x0000001fff037819 */ /* 0x000fe2000001141d */
[----:B------:R3:W-:Y:S01]  /*22f0*/  @P0 LDGSTS.E.BYPASS.LTC128B.128 [R210+0xb100], [R12.64], !P5 ;  /* 0x0b1000000cd20fae */ /* 0x0007e2000e901d4a */
[----:B------:R-:W-:Y:S02]  /*2300*/  IMAD.WIDE.U32 R106, R145, c[0x0][0x290], R4 ;  /* 0x0000a400916a7a25 */ /* 0x000fe400078e0004 */
[----:B------:R-:W-:Y:S01]  /*2310*/  LEA.HI R3, R3, R29, RZ, 0x3 ;  /* 0x0000001d03037211 */ /* 0x000fe200078f18ff */
[----:B------:R3:W-:Y:S01]  /*2320*/  @P0 LDGSTS.E.BYPASS.LTC128B.128 [R210+0xe900], [R12.64+0x80], !P4 ;  /* 0x0e9000800cd20fae */ /* 0x0007e2000e101d4a */
[----:B------:R-:W-:Y:S02]  /*2330*/  IMAD R18, R2, c[0x0][0x290], RZ ;  /* 0x0000a40002127a24 */ /* 0x000fe400078e02ff */
[----:B------:R-:W-:Y:S01]  /*2340*/  IMAD.WIDE.U32 R102, R145, c[0x0][0x290], R6 ;  /* 0x0000a40091667a25 */ /* 0x000fe200078e0006 */
[----:B------:R-:W0:Y:S01]  /*2350*/  LDGDEPBAR ;  /* 0x00000000000079af */ /* 0x000e220000000000 */
[----:B------:R-:W-:Y:S02]  /*2360*/  WARPSYNC 0xffffffff ;  /* 0xffffffff00007948 */ /* 0x000fe40003800000 */
[----:B------:R-:W-:-:S02]  /*2370*/  IMAD.SHL.U32 R19, R3, 0x40, RZ ;  /* 0x0000004003137824 */ /* 0x000fc400078e00ff */
[C---:B------:R-:W-:Y:S01]  /*2380*/  IMAD R3, R145.reuse, c[0x0][0x294], R18 ;  /* 0x0000a50091037a24 */ /* 0x040fe200078e0212 */
[----:B-1----:R-:W-:Y:S01]  /*2390*/  SHF.R.S32.HI R15, RZ, 0x1f, R28 ;  /* 0x0000001fff0f7819 */ /* 0x002fe2000001141c */
[----:B------:R-:W-:Y:S01]  /*23a0*/  IMAD.WIDE.U32 R104, R145, c[0x0][0x280], R8 ;  /* 0x0000a00091687a25 */ /* 0x000fe200078e0008 */
[----:B------:R-:W-:Y:S02]  /*23b0*/  LOP3.LUT R19, R19, 0xfffffe00, RZ, 0xc0, !PT ;  /* 0xfffffe0013137812 */ /* 0x000fe400078ec0ff */
[----:B------:R-:W-:Y:S02]  /*23c0*/  LEA.HI R15, R15, R28, RZ, 0x3 ;  /* 0x0000001c0f0f7211 */ /* 0x000fe400078f18ff */
[----:B------:R-:W-:Y:S02]  /*23d0*/  IADD3 R119, R3, R107, RZ ;  /* 0x0000006b03777210 */ /* 0x000fe40007ffe0ff */
[----:B------:R-:W-:Y:S02]  /*23e0*/  SHF.L.U32 R15, R15, 0x6, RZ ;  /* 0x000000060f0f7819 */ /* 0x000fe400000006ff */
[----:B------:R-:W-:-:S02]  /*23f0*/  IADD3 R116, R103, R3, RZ ;  /* 0x0000000367747210 */ /* 0x000fc40007ffe0ff */
[----:B------:R-:W-:Y:S01]  /*2400*/  LOP3.LUT R15, R15, 0xfffffe00, RZ, 0xc0, !PT ;  /* 0xfffffe000f0f7812 */ /* 0x000fe200078ec0ff */
[----:B---3--:R-:W-:Y:S01]  /*2410*/  IMAD R13, R2, c[0x0][0x280], RZ ;  /* 0x0000a000020d7a24 */ /* 0x008fe200078e02ff */
[----:B------:R-:W-:Y:S01]  /*2420*/  SHF.L.U32 R12, R218, 0x1, RZ ;  /* 0x00000001da0c7819 */ /* 0x000fe200000006ff */
[----:B------:R-:W-:Y:S02]  /*2430*/  IMAD R2, R25, c[0x0][0x1e0], RZ ;  /* 0x0000780019027a24 */ /* 0x000fe400078e02ff */
[----:B------:R-:W-:Y:S02]  /*2440*/  IMAD R13, R145, c[0x0][0x284], R13 ;  /* 0x0000a100910d7a24 */ /* 0x000fe400078e020d */
[----:B------:R-:W-:Y:S02]  /*2450*/  IMAD R14, R213, c[0x0][0x1e4], R2 ;  /* 0x00007900d50e7a24 */ /* 0x000fe400078e0202 */
[----:B------:R-:W-:Y:S01]  /*2460*/  IMAD.IADD R117, R105, 0x1, R13 ;  /* 0x0000000169757824 */ /* 0x000fe200078e020d */
[----:B------:R-:W-:Y:S01]  /*2470*/  IADD3 R120, R13, R111, RZ ;  /* 0x0000006f0d787210 */ /* 0x000fe20007ffe0ff */
[----:B------:R-:W-:Y:S01]  /*2480*/  IMAD.IADD R139, R217, 0x1, R14 ;  /* 0x00000001d98b7824 */ /* 0x000fe200078e020e */
[----:B--2---:R-:W-:Y:S01]  /*2490*/  @P3 SHF.R.S32.HI R2, RZ, 0x1f, R20 ;  /* 0x0000001fff023819 */ /* 0x004fe20000011414 */
[----:B------:R-:W-:Y:S01]  /*24a0*/  @!P3 IMAD.MOV.U32 R2, RZ, RZ, R146 ;  /* 0x000000ffff02b224 */ /* 0x000fe200078e0092 */
[----:B------:R-:W-:-:S04]  /*24b0*/  @!P3 MOV R20, R233 ;  /* 0x000000e90014b202 */ /* 0x000fc80000000f00 */
[----:B------:R-:W-:Y:S02]  /*24c0*/  SEL R14, R2, RZ, !P6 ;  /* 0x000000ff020e7207 */ /* 0x000fe40007000000 */
[----:B------:R-:W-:-:S03]  /*24d0*/  SEL R18, R20, RZ, !P6 ;  /* 0x000000ff14127207 */ /* 0x000fc60007000000 */
[----:B------:R-:W-:Y:S02]  /*24e0*/  IMAD R2, R14, c[0x0][0x1f0], RZ ;  /* 0x00007c000e027a24 */ /* 0x000fe400078e02ff */
[----:B------:R-:W-:-:S04]  /*24f0*/  IMAD.WIDE.U32 R92, R18, c[0x0][0x1f0], R10 ;  /* 0x00007c00125c7a25 */ /* 0x000fc800078e000a */
[----:B------:R-:W-:Y:S01]  /*2500*/  IMAD R2, R18, c[0x0][0x1f4], R2 ;  /* 0x00007d0012027a24 */ /* 0x000fe200078e0202 */
[----:B------:R-:W-:-:S03]  /*2510*/  IADD3 R118, P1, P0, R92, R216, R36 ;  /* 0x000000d85c767210 */ /* 0x000fc6000783e024 */
[----:B------:R-:W-:-:S05]  /*2520*/  IMAD.IADD R95, R93, 0x1, R2 ;  /* 0x000000015d5f7824 */ /* 0x000fca00078e0202 */
[----:B------:R-:W-:Y:S02]  /*2530*/  IADD3.X R115, R95, R139, R37, P1, P0 ;  /* 0x0000008b5f737210 */ /* 0x000fe40000fe0425 */
[----:B------:R-:W-:Y:S01]  /*2540*/  ISETP.GE.AND P0, PT, R36, c[0x0][0x27c], PT ;  /* 0x00009f0024007a0c */ /* 0x000fe20003f06270 */
[C-C-:B------:R-:W-:Y:S01]  /*2550*/  IMAD.WIDE.U32 R2, R235.reuse, c[0x0][0x260], R36.reuse ;  /* 0x00009800eb027a25 */ /* 0x140fe200078e0024 */
[----:B------:R-:W-:Y:S01]  /*2560*/  ISETP.GE.AND P2, PT, R218, 0x1, PT ;  /* 0x00000001da00780c */ /* 0x000fe20003f46270 */
[----:B------:R-:W-:Y:S01]  /*2570*/  BAR.SYNC.DEFER_BLOCKING 0x0 ;  /* 0x0000000000007b1d */ /* 0x000fe20000010000 */
[----:B------:R-:W-:Y:S01]  /*2580*/  SEL R6, RZ, c[0x0][0x27c], !P0 ;  /* 0x00009f00ff067a07 */ /* 0x000fe20004000000 */
[----:B------:R-:W-:Y:S01]  /*2590*/  IMAD.WIDE.U32 R4, R235, c[0x0][0x210], R36 ;  /* 0x00008400eb047a25 */ /* 0x000fe200078e0024 */
[----:B------:R-:W-:Y:S02]  /*25a0*/  LOP3.LUT R214, R214, 0xfffffff7, RZ, 0xc0, !PT ;  /* 0xfffffff7d6d67812 */ /* 0x000fe400078ec0ff */
[----:B------:R-:W-:Y:S01]  /*25b0*/  IADD3 R143, P1, R213, R21, RZ ;  /* 0x00000015d58f7210 */ /* 0x000fe20007f3e0ff */
[----:B------:R-:W-:Y:S01]  /*25c0*/  IMAD.IADD R6, R36, 0x1, R6 ;  /* 0x0000000124067824 */ /* 0x000fe200078e0206 */
[----:B------:R-:W-:Y:S01]  /*25d0*/  ULDC.U8 UR6, c[0x0][0x298] ;  /* 0x0000a60000067ab9 */ /* 0x000fe20000000000 */
[C---:B------:R-:W-:Y:S01]  /*25e0*/  IMAD R3, R235.reuse, c[0x0][0x264], R3 ;  /* 0x00009900eb037a24 */ /* 0x040fe200078e0203 */
[----:B------:R-:W-:Y:S01]  /*25f0*/  ULDC UR8, c[0x0][0x1e4] ;  /* 0x0000790000087ab9 */ /* 0x000fe20000000800 */
[----:B------:R-:W-:Y:S01]  /*2600*/  @P0 IADD3 R12, -R12, c[0x0][0x1d4], RZ ;  /* 0x000075000c0c0a10 */ /* 0x000fe20007ffe1ff */
[----:B------:R-:W-:Y:S01]  /*2610*/  IMAD R5, R235, c[0x0][0x214], R5 ;  /* 0x00008500eb057a24 */ /* 0x000fe200078e0205 */
[----:B------:R-:W-:Y:S01]  /*2620*/  ISETP.NE.AND P0, PT, RZ, UR6, PT ;  /* 0x00000006ff007c0c */ /* 0x000fe2000bf05270 */
[----:B------:R-:W-:Y:S01]  /*2630*/  IMAD.WIDE.U32 R100, R22, c[0x0][0x268], R2 ;  /* 0x00009a0016647a25 */ /* 0x000fe200078e0002 */
[----:B------:R-:W-:Y:S01]  /*2640*/  SHF.R.S32.HI R7, RZ, 0x1f, R12 ;  /* 0x0000001fff077819 */ /* 0x000fe2000001140c */
[----:B------:R-:W-:Y:S01]  /*2650*/  UMOV UR7, 0x60 ;  /* 0x0000006000077882 */ /* 0x000fe20000000000 */
[----:B------:R-:W-:Y:S01]  /*2660*/  @P2 LOP3.LUT R214, R214, 0x8, RZ, 0xfc, !PT ;  /* 0x00000008d6d62812 */ /* 0x000fe200078efcff */
[----:B------:R-:W-:Y:S01]  /*2670*/  IMAD.WIDE.U32 R98, R18, c[0x0][0x218], R4 ;  /* 0x0000860012627a25 */ /* 0x000fe200078e0004 */
[----:B------:R-:W-:Y:S01]  /*2680*/  LEA.HI R9, R7, R12, RZ, 0x4 ;  /* 0x0000000c07097211 */ /* 0x000fe200078f20ff */
[----:B------:R-:W-:Y:S01]  /*2690*/  ULDC UR5, c[0x0][0x284] ;  /* 0x0000a10000057ab9 */ /* 0x000fe20000000800 */
[----:B------:R-:W-:Y:S01]  /*26a0*/  SHF.R.S32.HI R7, RZ, 0x1f, R6 ;  /* 0x0000001fff077819 */ /* 0x000fe20000011406 */
[----:B------:R-:W-:Y:S01]  /*26b0*/  IMAD R8, R23, c[0x0][0x268], RZ ;  /* 0x00009a0017087a24 */ /* 0x000fe200078e02ff */
[----:B------:R-:W-:Y:S01]  /*26c0*/  SHF.R.S32.HI R3, RZ, 0x4, R9 ;  /* 0x00000004ff037819 */ /* 0x000fe20000011409 */
[----:B------:R-:W-:Y:S01]  /*26d0*/  IMAD R10, R14, c[0x0][0x218], RZ ;  /* 0x000086000e0a7a24 */ /* 0x000fe200078e02ff */
[CC--:B------:R-:W-:Y:S01]  /*26e0*/  LEA.HI R2, R7.reuse, R6.reuse, RZ, 0x3 ;  /* 0x0000000607027211 */ /* 0x0c0fe200078f18ff */
[----:B------:R-:W-:Y:S01]  /*26f0*/  IMAD R16, R22, c[0x0][0x26c], R8 ;  /* 0x00009b0016107a24 */ /* 0x000fe200078e0208 */
[----:B------:R-:W-:Y:S01]  /*2700*/  LEA.HI R6, R7, R6, RZ, 0x6 ;  /* 0x0000000607067211 */ /* 0x000fe200078f30ff */
[----:B------:R-:W-:Y:S01]  /*2710*/  IMAD R17, R18, c[0x0][0x21c], R10 ;  /* 0x0000870012117a24 */ /* 0x000fe200078e020a */
[----:B------:R-:W-:Y:S01]  /*2720*/  LOP3.LUT R5, R158, 0x38, R2, 0xf8, !PT ;  /* 0x000000389e057812 */ /* 0x000fe200078ef802 */
[----:B------:R-:W-:Y:S01]  /*2730*/  ULDC UR4, c[0x0][0x294] ;  /* 0x0000a50000047ab9 */ /* 0x000fe20000000800 */
[----:B------:R-:W-:Y:S01]  /*2740*/  LEA.HI.SX32 R3, R2, R3, 0x1d ;  /* 0x0000000302037211 */ /* 0x000fe200078feaff */
[----:B------:R-:W-:Y:S01]  /*2750*/  IMAD.MOV.U32 R179, RZ, RZ, 0x6 ;  /* 0x00000006ffb37424 */ /* 0x000fe200078e00ff */
[----:B------:R-:W-:Y:S01]  /*2760*/  SHF.R.S32.HI R4, RZ, 0x6, R6 ;  /* 0x00000006ff047819 */ /* 0x000fe20000011406 */
[----:B------:R-:W-:Y:S01]  /*2770*/  UIMAD UR8, UR8, 0x60, URZ ;  /* 0x00000060080878a4 */ /* 0x000fe2000f8e023f */
[----:B------:R-:W-:Y:S01]  /*2780*/  LOP3.LUT R6, R157, 0x38, R2, 0xf8, !PT ;  /* 0x000000389d067812 */ /* 0x000fe200078ef802 */
[----:B------:R-:W-:Y:S01]  /*2790*/  IMAD.SHL.U32 R94, R3, 0x8, RZ ;  /* 0x00000008035e7824 */ /* 0x000fe200078e00ff */
[----:B------:R-:W-:Y:S01]  /*27a0*/  LOP3.LUT R11, R5, R193, RZ, 0x3c, !PT ;  /* 0x000000c1050b7212 */ /* 0x000fe200078e3cff */
[C---:B------:R-:W-:Y:S01]  /*27b0*/  IMAD R7, R4.reuse, 0x1c00, R170 ;  /* 0x00001c0004077824 */ /* 0x040fe200078e02aa */
[----:B------:R-:W-:Y:S01]  /*27c0*/  SHF.R.S32.HI R5, RZ, 0x1f, R3 ;  /* 0x0000001fff057819 */ /* 0x000fe20000011403 */
[C---:B------:R-:W-:Y:S01]  /*27d0*/  IMAD R8, R4.reuse, 0x1c00, R169 ;  /* 0x00001c0004087824 */ /* 0x040fe200078e02a9 */
[--C-:B------:R-:W-:Y:S01]  /*27e0*/  LOP3.LUT R9, R147, 0x38, R2.reuse, 0xf8, !PT ;  /* 0x0000003893097812 */ /* 0x100fe200078ef802 */
[----:B------:R-:W-:Y:S01]  /*27f0*/  IMAD R10, R4, 0x1c00, R19 ;  /* 0x00001c00040a7824 */ /* 0x000fe200078e0213 */
[----:B------:R-:W-:Y:S01]  /*2800*/  LOP3.LUT R6, R6, R220, RZ, 0x3c, !PT ;  /* 0x000000dc06067212 */ /* 0x000fe200078e3cff */
[----:B------:R-:W-:Y:S01]  /*2810*/  IMAD.IADD R14, R8, 0x1, R11 ;  /* 0x00000001080e7824 */ /* 0x000fe200078e020b */
[----:B------:R-:W-:Y:S01]  /*2820*/  LEA.HI R5, R5, R3, RZ, 0x3 ;  /* 0x0000000305057211 */ /* 0x000fe200078f18ff */
[----:B------:R-:W-:Y:S01]  /*2830*/  UIMAD UR5, UR7, UR5, URZ ;  /* 0x00000005070572a4 */ /* 0x000fe2000f8e023f */
[----:B------:R-:W-:Y:S01]  /*2840*/  LOP3.LUT R9, R9, R26, RZ, 0x3c, !PT ;  /* 0x0000001a09097212 */ /* 0x000fe200078e3cff */
[----:B------:R-:W-:Y:S01]  /*2850*/  UIMAD UR4, UR7, UR4, URZ ;  /* 0x00000004070472a4 */ /* 0x000fe2000f8e023f */
[----:B------:R-:W-:Y:S01]  /*2860*/  IADD3 R13, R7, R6, RZ ;  /* 0x00000006070d7210 */ /* 0x000fe20007ffe0ff */
[----:B------:R-:W-:Y:S01]  /*2870*/  IMAD R175, R148, c[0x0][0x1e4], RZ ;  /* 0x0000790094af7a24 */ /* 0x000fe200078e02ff */
[----:B------:R-:W-:Y:S01]  /*2880*/  LOP3.LUT R6, R156, 0x38, R2, 0xf8, !PT ;  /* 0x000000389c067812 */ /* 0x000fe200078ef802 */
[----:B------:R-:W-:Y:S01]  /*2890*/  IMAD.IADD R12, R10, 0x1, R9 ;  /* 0x000000010a0c7824 */ /* 0x000fe200078e0209 */
[----:B------:R-:W-:Y:S01]  /*28a0*/  SHF.R.S32.HI R3, RZ, 0x3, R5 ;  /* 0x00000003ff037819 */ /* 0x000fe20000011405 */
[----:B------:R-:W-:Y:S01]  /*28b0*/  IMAD R9, R4, 0x1c00, R15 ;  /* 0x00001c0004097824 */ /* 0x000fe200078e020f */
[--C-:B------:R-:W-:Y:S01]  /*28c0*/  LOP3.LUT R5, R147, 0x38, R94.reuse, 0xf8, !PT ;  /* 0x0000003893057812 */ /* 0x100fe200078ef85e */
[----:B------:R-:W-:Y:S01]  /*28d0*/  IMAD R177, R148, c[0x0][0x284], RZ ;  /* 0x0000a10094b17a24 */ /* 0x000fe200078e02ff */
[-C--:B------:R-:W-:Y:S01]  /*28e0*/  LOP3.LUT R8, R6, R27.reuse, RZ, 0x3c, !PT ;  /* 0x0000001b06087212 */ /* 0x080fe200078e3cff */
[C---:B------:R-:W-:Y:S01]  /*28f0*/  IMAD R6, R3.reuse, 0x1c00, R19 ;  /* 0x00001c0003067824 */ /* 0x040fe200078e0213 */
[----:B------:R-:W-:Y:S01]  /*2900*/  LOP3.LUT R4, R156, 0x38, R94, 0xf8, !PT ;  /* 0x000000389c047812 */ /* 0x000fe200078ef85e */
[----:B------:R-:W-:Y:S01]  /*2910*/  IMAD R7, R3, 0x1c00, R15 ;  /* 0x00001c0003077824 */ /* 0x000fe200078e020f */
[----:B------:R-:W-:Y:S01]  /*2920*/  LOP3.LUT R5, R5, R26, RZ, 0x3c, !PT ;  /* 0x0000001a05057212 */ /* 0x000fe200078e3cff */
[----:B------:R-:W-:Y:S01]  /*2930*/  IMAD.IADD R11, R9, 0x1, R8 ;  /* 0x00000001090b7824 */ /* 0x000fe200078e0208 */
[----:B------:R-:W-:Y:S01]  /*2940*/  LOP3.LUT R4, R4, R27, RZ, 0x3c, !PT ;  /* 0x0000001b04047212 */ /* 0x000fe200078e3cff */
[----:B------:R-:W-:Y:S01]  /*2950*/  IMAD R178, R148, c[0x0][0x294], RZ ;  /* 0x0000a50094b27a24 */ /* 0x000fe200078e02ff */
[----:B------:R-:W-:Y:S01]  /*2960*/  IADD3 R10, R6, R5, RZ ;  /* 0x00000005060a7210 */ /* 0x000fe20007ffe0ff */
[----:B------:R-:W-:Y:S01]  /*2970*/  IMAD.WIDE.U32 R152, R148, c[0x0][0x1e0], RZ ;  /* 0x0000780094987a25 */ /* 0x000fe200078e00ff */
[----:B------:R-:W-:-:S02]  /*2980*/  LOP3.LUT R6, R158, 0x38, R94, 0xf8, !PT ;  /* 0x000000389e067812 */ /* 0x000fc400078ef85e */
[----:B------:R-:W-:Y:S01]  /*2990*/  LOP3.LUT R5, R157, 0x38, R94, 0xf8, !PT ;  /* 0x000000389d057812 */ /* 0x000fe200078ef85e */
[----:B------:R-:W-:Y:S01]  /*29a0*/  IMAD.IADD R9, R7, 0x1, R4 ;  /* 0x0000000107097824 */ /* 0x000fe200078e0204 */
[----:B------:R-:W-:Y:S01]  /*29b0*/  LOP3.LUT R6, R6, R193, RZ, 0x3c, !PT ;  /* 0x000000c106067212 */ /* 0x000fe200078e3cff */
[C---:B------:R-:W-:Y:S01]  /*29c0*/  IMAD R7, R3.reuse, 0x1c00, R169 ;  /* 0x00001c0003077824 */ /* 0x040fe200078e02a9 */
[----:B------:R-:W-:Y:S01]  /*29d0*/  MOV R15, c[0x0][0x1e0] ;  /* 0x00007800000f7a02 */ /* 0x000fe20000000f00 */
[----:B------:R-:W-:Y:S01]  /*29e0*/  IMAD R4, R3, 0x1c00, R170 ;  /* 0x00001c0003047824 */ /* 0x000fe200078e02aa */
[----:B------:R-:W-:Y:S01]  /*29f0*/  LOP3.LUT R3, R5, R220, RZ, 0x3c, !PT ;  /* 0x000000dc05037212 */ /* 0x000fe200078e3cff */
[----:B------:R-:W-:Y:S01]  /*2a00*/  IMAD.IADD R8, R7, 0x1, R6 ;  /* 0x0000000107087824 */ /* 0x000fe200078e0206 */
[----:B------:R-:W-:Y:S01]  /*2a10*/  SHF.R.S32.HI R5, RZ, 0x1f, R29 ;  /* 0x0000001fff057819 */ /* 0x000fe2000001141d */
[----:B------:R-:W-:Y:S01]  /*2a20*/  IMAD.WIDE.U32 R150, R148, c[0x0][0x280], RZ ;  /* 0x0000a00094967a25 */ /* 0x000fe200078e00ff */
[----:B------:R-:W-:-:S02]  /*2a30*/  SHF.R.S32.HI R6, RZ, 0x1f, R28 ;  /* 0x0000001fff067819 */ /* 0x000fc4000001141c */
[----:B------:R-:W-:Y:S01]  /*2a40*/  LOP3.LUT R214, R214, 0xfffffffb, RZ, 0xc0, !PT ;  /* 0xfffffffbd6d67812 */ /* 0x000fe200078ec0ff */
[----:B------:R-:W-:Y:S01]  /*2a50*/  IMAD.IADD R7, R4, 0x1, R3 ;  /* 0x0000000104077824 */ /* 0x000fe200078e0203 */
[----:B------:R-:W-:Y:S01]  /*2a60*/  SHF.R.S32.HI R3, RZ, 0x1f, R30 ;  /* 0x0000001fff037819 */ /* 0x000fe2000001141e */
[----:B------:R-:W-:Y:S01]  /*2a70*/  IMAD.WIDE.U32 R194, R28, c[0x0][0x1e0], RZ ;  /* 0x000078001cc27a25 */ /* 0x000fe200078e00ff */
[----:B------:R-:W-:Y:S02]  /*2a80*/  LOP3.LUT R112, R2, 0xfffffff8, RZ, 0xc0, !PT ;  /* 0xfffffff802707812 */ /* 0x000fe400078ec0ff */
[----:B------:R-:W-:Y:S01]  /*2a90*/  SHF.L.U32 R189, R162, 0x6, RZ ;  /* 0x00000006a2bd7819 */ /* 0x000fe200000006ff */
[----:B------:R-:W-:Y:S01]  /*2aa0*/  IMAD R4, R3, c[0x0][0x1e0], RZ ;  /* 0x0000780003047a24 */ /* 0x000fe200078e02ff */
[----:B------:R-:W-:Y:S01]  /*2ab0*/  ISETP.GE.AND P6, PT, R36, c[0x0][0x1d4], PT ;  /* 0x0000750024007a0c */ /* 0x000fe20003fc6270 */
[----:B------:R-:W-:Y:S01]  /*2ac0*/  IMAD R3, R5, c[0x0][0x1e0], RZ ;  /* 0x0000780005037a24 */ /* 0x000fe200078e02ff */
[----:B------:R-:W-:Y:S01]  /*2ad0*/  SHF.L.U64.HI R181, R15, R181, c[0x0][0x1e4] ;  /* 0x000079000fb57619 */ /* 0x000fe200000102b5 */
[----:B------:R-:W-:Y:S01]  /*2ae0*/  IMAD R5, R6, c[0x0][0x1e0], RZ ;  /* 0x0000780006057a24 */ /* 0x000fe200078e02ff */
[----:B------:R-:W-:Y:S01]  /*2af0*/  @P0 LOP3.LUT R214, R214, 0x4, RZ, 0xfc, !PT ;  /* 0x00000004d6d60812 */ /* 0x000fe200078efcff */
[----:B------:R-:W-:Y:S01]  /*2b00*/  IMAD R6, R30, c[0x0][0x1e4], R4 ;  /* 0x000079001e067a24 */ /* 0x000fe200078e0204 */
[----:B------:R-:W-:Y:S01]  /*2b10*/  IADD3 R177, R151, R177, RZ ;  /* 0x000000b197b17210 */ /* 0x000fe20007ffe0ff */
[C---:B------:R-:W-:Y:S01]  /*2b20*/  IMAD.WIDE.U32 R184, R162.reuse, 0x60, RZ ;  /* 0x00000060a2b87825 */ /* 0x040fe200078e00ff */
[----:B------:R-:W-:-:S02]  /*2b30*/  SHF.L.U64.HI R162, R162, R179, c[0x0][0x284] ;  /* 0x0000a100a2a27619 */ /* 0x000fc400000102b3 */
[----:B------:R-:W-:Y:S01]  /*2b40*/  SHF.L.U32 R200, R15, 0x5, RZ ;  /* 0x000000050fc87819 */ /* 0x000fe200000006ff */
[----:B------:R-:W-:Y:S01]  /*2b50*/  IMAD.WIDE.U32 R182, R163, 0x60, RZ ;  /* 0x00000060a3b67825 */ /* 0x000fe200078e00ff */
[----:B------:R-:W-:Y:S02]  /*2b60*/  IADD3 R121, R185, UR5, RZ ;  /* 0x00000005b9797c10 */ /* 0x000fe4000fffe0ff */
[----:B------:R-:W-:Y:S01]  /*2b70*/  SHF.R.S32.HI R114, RZ, 0x1f, R112 ;  /* 0x0000001fff727819 */ /* 0x000fe20000011470 */
[----:B------:R-:W-:Y:S01]  /*2b80*/  IMAD.WIDE.U32 R160, R15, 0x60, RZ ;  /* 0x000000600fa07825 */ /* 0x000fe200078e00ff */
[----:B------:R-:W-:Y:S02]  /*2b90*/  IADD3 R122, R183, UR4, RZ ;  /* 0x00000004b77a7c10 */ /* 0x000fe4000fffe0ff */
[----:B------:R-:W-:Y:S01]  /*2ba0*/  SHF.R.S32.HI R113, RZ, 0x1f, R94 ;  /* 0x0000001fff717819 */ /* 0x000fe2000001145e */
[----:B------:R-:W-:Y:S01]  /*2bb0*/  IMAD R4, R28, c[0x0][0x1e4], R5 ;  /* 0x000079001c047a24 */ /* 0x000fe200078e0205 */
[----:B------:R-:W-:Y:S01]  /*2bc0*/  IADD3 R174, R161, UR8, RZ ;  /* 0x00000008a1ae7c10 */ /* 0x000fe2000fffe0ff */
[----:B------:R-:W-:Y:S01]  /*2bd0*/  IMAD.WIDE.U32 R148, R148, c[0x0][0x290], RZ ;  /* 0x0000a40094947a25 */ /* 0x000fe200078e00ff */
[----:B------:R-:W-:-:S02]  /*2be0*/  SHF.L.U32 R135, R14, 0x1, RZ ;  /* 0x000000010e877819 */ /* 0x000fc400000006ff */
[----:B------:R-:W-:Y:S01]  /*2bf0*/  IADD3 R136, R195, R4, RZ ;  /* 0x00000004c3887210 */ /* 0x000fe20007ffe0ff */
[----:B------:R-:W-:Y:S01]  /*2c00*/  IMAD.WIDE.U32 R198, R30, c[0x0][0x1e0], RZ ;  /* 0x000078001ec67a25 */ /* 0x000fe200078e00ff */
[----:B------:R-:W-:Y:S02]  /*2c10*/  SHF.L.U32 R132, R11, 0x1, RZ ;  /* 0x000000010b847819 */ /* 0x000fe400000006ff */
[----:B------:R-:W-:Y:S01]  /*2c20*/  SHF.L.U32 R129, R8, 0x1, RZ ;  /* 0x0000000108817819 */ /* 0x000fe200000006ff */
[----:B------:R-:W-:-:S04]  /*2c30*/  IMAD.WIDE.U32 R196, R29, c[0x0][0x1e0], RZ ;  /* 0x000078001dc47a25 */ /* 0x000fc800078e00ff */
[----:B------:R-:W-:Y:S02]  /*2c40*/  IMAD R3, R29, c[0x0][0x1e4], R3 ;  /* 0x000079001d037a24 */ /* 0x000fe400078e0203 */
[C---:B------:R-:W-:Y:S01]  /*2c50*/  IMAD.SHL.U32 R211, R180.reuse, 0x40, RZ ;  /* 0x00000040b4d37824 */ /* 0x040fe200078e00ff */
[-C--:B------:R-:W-:Y:S01]  /*2c60*/  SHF.L.U64.HI R180, R180, R179.reuse, c[0x0][0x23c] ;  /* 0x00008f00b4b47619 */ /* 0x080fe200000102b3 */
[C---:B------:R-:W-:Y:S01]  /*2c70*/  IMAD.SHL.U32 R190, R163.reuse, 0x40, RZ ;  /* 0x00000040a3be7824 */ /* 0x040fe200078e00ff */
[-C--:B------:R-:W-:Y:S01]  /*2c80*/  SHF.L.U64.HI R163, R163, R179.reuse, c[0x0][0x294] ;  /* 0x0000a500a3a37619 */ /* 0x080fe200000102b3 */
[----:B------:R-:W-:Y:S01]  /*2c90*/  IMAD.X R142, R25, 0x1, R24, P1 ;  /* 0x00000001198e7824 */ /* 0x000fe200008e0618 */
[----:B------:R-:W-:Y:S01]  /*2ca0*/  SHF.L.U64.HI R179, R15, R179, c[0x0][0x1e4] ;  /* 0x000079000fb37619 */ /* 0x000fe200000102b3 */
[----:B------:R-:W-:Y:S02]  /*2cb0*/  IMAD.IADD R175, R153, 0x1, R175 ;  /* 0x0000000199af7824 */ /* 0x000fe400078e02af */
[----:B------:R-:W-:-:S02]  /*2cc0*/  IMAD.IADD R178, R149, 0x1, R178 ;  /* 0x0000000195b27824 */ /* 0x000fc400078e02b2 */
[----:B------:R-:W-:Y:S02]  /*2cd0*/  IMAD.SHL.U32 R206, R15, 0x40, RZ ;  /* 0x000000400fce7824 */ /* 0x000fe400078e00ff */
[----:B------:R-:W-:Y:S02]  /*2ce0*/  IMAD.IADD R138, R199, 0x1, R6 ;  /* 0x00000001c78a7824 */ /* 0x000fe400078e0206 */
[----:B------:R-:W-:Y:S02]  /*2cf0*/  IMAD.IADD R137, R197, 0x1, R3 ;  /* 0x00000001c5897824 */ /* 0x000fe400078e0203 */
[----:B------:R-:W-:Y:S02]  /*2d00*/  IMAD.IADD R108, R101, 0x1, R16 ;  /* 0x00000001656c7824 */ /* 0x000fe400078e0210 */
[----:B------:R-:W-:Y:S02]  /*2d10*/  IMAD.IADD R97, R99, 0x1, R17 ;  /* 0x0000000163617824 */ /* 0x000fe400078e0211 */
[----:B------:R-:W-:-:S02]  /*2d20*/  IMAD.SHL.U32 R134, R13, 0x2, RZ ;  /* 0x000000020d867824 */ /* 0x000fc400078e00ff */
[----:B------:R-:W-:Y:S02]  /*2d30*/  IMAD.SHL.U32 R133, R12, 0x2, RZ ;  /* 0x000000020c857824 */ /* 0x000fe400078e00ff */
[----:B------:R-:W-:Y:S02]  /*2d40*/  IMAD.SHL.U32 R131, R10, 0x2, RZ ;  /* 0x000000020a837824 */ /* 0x000fe400078e00ff */
[----:B------:R-:W-:Y:S02]  /*2d50*/  IMAD.SHL.U32 R130, R9, 0x2, RZ ;  /* 0x0000000209827824 */ /* 0x000fe400078e00ff */
[----:B------:R-:W-:Y:S02]  /*2d60*/  IMAD.SHL.U32 R128, R7, 0x2, RZ ;  /* 0x0000000207807824 */ /* 0x000fe400078e00ff */
.L_x_299:
[----:B------:R-:W-:Y:S01]  /*2d70*/  SHF.R.S32.HI R96, RZ, 0x1f, R41 ;  /* 0x0000001fff607819 */ /* 0x000fe20000011429 */
[-C--:B-1----:R-:W-:Y:S01]  /*2d80*/  IMAD R2, R175, R41.reuse, RZ ;  /* 0x00000029af027224 */ /* 0x082fe200078e02ff */
[----:B------:R-:W-:Y:S01]  /*2d90*/  ISETP.GE.AND P2, PT, R218, 0x1, PT ;  /* 0x00000001da00780c */ /* 0x000fe20003f46270 */
[----:B------:R-:W-:Y:S04]  /*2da0*/  DEPBAR.LE SB0, 0x0 ;  /* 0x000080000000791a */ /* 0x000fe80000000000 */
[C---:B------:R-:W-:Y:S01]  /*2db0*/  IADD3 R219, R213.reuse, 0x60, RZ ;  /* 0x00000060d5db7810 */ /* 0x040fe20007ffe0ff */
[----:B------:R-:W-:Y:S01]  /*2dc0*/  IMAD.WIDE.U32 R78, R152, R41, RZ ;  /* 0x00000029984e7225 */ /* 0x000fe200078e00ff */
[C---:B------:R-:W-:Y:S01]  /*2dd0*/  IADD3 R222, R213.reuse, 0x40, RZ ;  /* 0x00000040d5de7810 */ /* 0x040fe20007ffe0ff */
[----:B------:R-:W-:Y:S01]  /*2de0*/  WARPSYNC 0xffffffff ;  /* 0xffffffff00007948 */ /* 0x000fe20003800000 */
[----:B------:R-:W-:Y:S01]  /*2df0*/  IADD3 R223, R213, 0x20, RZ ;  /* 0x00000020d5df7810 */ /* 0x000fe20007ffe0ff */
[----:B------:R-:W-:Y:S01]  /*2e00*/  IMAD R2, R96, R152, R2 ;  /* 0x0000009860027224 */ /* 0x000fe200078e0202 */
[----:B------:R-:W-:Y:S01]  /*2e10*/  BAR.SYNC.DEFER_BLOCKING 0x0 ;  /* 0x0000000000007b1d */ /* 0x000fe20000010000 */
[CC--:B------:R-:W-:Y:S02]  /*2e20*/  IADD3 R3, P1, P0, R118.reuse, R78.reuse, R200 ;  /* 0x0000004e76037210 */ /* 0x0c0fe4000783e0c8 */
[----:B------:R-:W-:Y:S05]  /*2e30*/  IMAD.IADD R85, R79, 0x1, R2 ;  /* 0x000000014f557824 */ /* 0x000fea00078e0202 */
[-C--:B------:R-:W-:Y:S02]  /*2e40*/  IADD3.X R5, R115, R85.reuse, R181, P1, P0 ;  /* 0x0000005573057210 */ /* 0x080fe40000fe04b5 */
[-C--:B------:R-:W-:Y:S04]  /*2e50*/  IADD3 R2, P0, R118, R78.reuse, RZ ;  /* 0x0000004e76027210 */ /* 0x080fe80007f1e0ff */
[C---:B------:R-:W-:Y:S01]  /*2e60*/  LEA R66, P1, R2.reuse, c[0x0][0x1c8], 0x1 ;  /* 0x0000720002427a11 */ /* 0x040fe200078208ff */
[----:B------:R-:W-:Y:S01]  /*2e70*/  IMAD.X R4, R85, 0x1, R115, P0 ;  /* 0x0000000155047824 */ /* 0x000fe200000e0673 */
[C---:B------:R-:W-:Y:S04]  /*2e80*/  LEA R74, P0, R3.reuse, c[0x0][0x1c8], 0x1 ;  /* 0x00007200034a7a11 */ /* 0x040fe800078008ff */
[----:B------:R-:W-:Y:S02]  /*2e90*/  LEA.HI.X R67, R2, c[0x0][0x1cc], R4, 0x1, P1 ;  /* 0x0000730002437a11 */ /* 0x000fe400008f0c04 */
[----:B------:R-:W-:Y:S02]  /*2ea0*/  LEA.HI.X R75, R3, c[0x0][0x1cc], R5, 0x1, P0 ;  /* 0x00007300034b7a11 */ /* 0x000fe400000f0c05 */
[CC--:B------:R-:W-:Y:S04]  /*2eb0*/  IADD3 R2, P1, P0, R118.reuse, R78.reuse, R206 ;  /* 0x0000004e76027210 */ /* 0x0c0fe8000783e0ce */
[CC--:B------:R-:W-:Y:S01]  /*2ec0*/  IADD3.X R4, R115.reuse, R85.reuse, R179, P1, P0 ;  /* 0x0000005573047210 */ /* 0x0c0fe20000fe04b3 */
[----:B------:R-:W-:Y:S01]  /*2ed0*/  BSSY B2, `(.L_x_251) ;  /* 0x00004e2000027945 */ /* 0x000fe20003800000 */
[----:B------:R-:W-:Y:S04]  /*2ee0*/  IADD3 R3, P1, P0, R118, R78, R160 ;  /* 0x0000004e76037210 */ /* 0x000fe8000783e0a0 */
[----:B------:R-:W-:Y:S02]  /*2ef0*/  IADD3.X R5, R115, R85, R174, P1, P0 ;  /* 0x0000005573057210 */ /* 0x000fe40000fe04ae */
[C---:B------:R-:W-:Y:S02]  /*2f00*/  LEA R76, P1, R2.reuse, c[0x0][0x1c8], 0x1 ;  /* 0x00007200024c7a11 */ /* 0x040fe400078208ff */
[C---:B------:R-:W-:Y:S02]  /*2f10*/  LEA R80, P0, R3.reuse, c[0x0][0x1c8], 0x1 ;  /* 0x0000720003507a11 */ /* 0x040fe400078008ff */
[----:B------:R-:W-:Y:S02]  /*2f20*/  LEA.HI.X R77, R2, c[0x0][0x1cc], R4, 0x1, P1 ;  /* 0x00007300024d7a11 */ /* 0x000fe400008f0c04 */
[----:B------:R-:W-:Y:S01]  /*2f30*/  LEA.HI.X R81, R3, c[0x0][0x1cc], R5, 0x1, P0 ;  /* 0x0000730003517a11 */ /* 0x000fe200000f0c05 */
[----:B------:R-:W-:-:S05]  /*2f40*/  @!P2 BRA `(.L_x_252) ;  /* 0x00004ae00000a947 */ /* 0x000fca0003800000 */
[-C--:B------:R-:W-:Y:S01]  /*2f50*/  IMAD R4, R177, R41.reuse, RZ ;  /* 0x00000029b1047224 */ /* 0x080fe200078e02ff */
[----:B------:R-:W-:Y:S01]  /*2f60*/  LOP3.LUT P2, RZ, R214, 0x4, RZ, 0xc0, !PT ;  /* 0x00000004d6ff7812 */ /* 0x000fe2000784c0ff */
[-C--:B------:R-:W-:Y:S02]  /*2f70*/  IMAD R3, R178, R41.reuse, RZ ;  /* 0x00000029b2037224 */ /* 0x080fe400078e02ff */
[----:B------:R-:W-:Y:S02]  /*2f80*/  IMAD R2, R41, -0x70, R0 ;  /* 0xffffff9029027824 */ /* 0x000fe400078e0200 */
[-C--:B------:R-:W-:Y:S03]  /*2f90*/  IMAD.WIDE.U32 R34, R150, R41.reuse, RZ ;  /* 0x0000002996227225 */ /* 0x080fe600078e00ff */
[----:B------:R-:W-:Y:S01]  /*2fa0*/  IMNMX R84, R2, 0x70, PT ;  /* 0x0000007002547817 */ /* 0x000fe20003800200 */
[----:B------:R-:W-:Y:S04]  /*2fb0*/  IMAD.WIDE.U32 R72, R148, R41, RZ ;  /* 0x0000002994487225 */ /* 0x000fe800078e00ff */
[C---:B------:R-:W-:Y:S02]  /*2fc0*/  IMAD R4, R96.reuse, R150, R4 ;  /* 0x0000009660047224 */ /* 0x040fe400078e0204 */
[----:B------:R-:W-:Y:S03]  /*2fd0*/  IMAD R3, R96, R148, R3 ;  /* 0x0000009460037224 */ /* 0x000fe600078e0203 */
[----:B------:R-:W-:Y:S02]  /*2fe0*/  IADD3 R42, R35, R4, RZ ;  /* 0x00000004232a7210 */ /* 0x000fe40007ffe0ff */
[----:B------:R-:W-:Y:S01]  /*2ff0*/  IADD3 R44, R73, R3, RZ ;  /* 0x00000003492c7210 */ /* 0x000fe20007ffe0ff */
[----:B------:R-:W-:-:S05]  /*3000*/  @!P2 BRA `(.L_x_253) ;  /* 0x000026500000a947 */ /* 0x000fca0003800000 */
[----:B------:R-:W-:Y:S01]  /*3010*/  ISETP.GE.AND P5, PT, R213, R84, PT ;  /* 0x00000054d500720c */ /* 0x000fe20003fa6270 */
[----:B------:R-:W-:Y:S01]  /*3020*/  BSSY B0, `(.L_x_254) ;  /* 0x000001b000007945 */ /* 0x000fe20003800000 */
[----:B------:R-:W-:Y:S01]  /*3030*/  CS2R R50, SRZ ;  /* 0x0000000000327805 */ /* 0x000fe2000001ff00 */
[----:B------:R-:W-:Y:S01]  /*3040*/  CS2R R46, SRZ ;  /* 0x00000000002e7805 */ /* 0x000fe2000001ff00 */
[----:B------:R-:W-:Y:S01]  /*3050*/  CS2R R38, SRZ ;  /* 0x0000000000267805 */ /* 0x000fe2000001ff00 */
[----:B------:R-:W-:Y:S01]  /*3060*/  CS2R R12, SRZ ;  /* 0x00000000000c7805 */ /* 0x000fe2000001ff00 */
[----:B------:R-:W-:Y:S07]  /*3070*/  CS2R R2, SRZ ;  /* 0x0000000000027805 */ /* 0x000fee000001ff00 */
[----:B------:R-:W-:-:S05]  /*3080*/  @P5 BRA `(.L_x_255) ;  /* 0x0000014000005947 */ /* 0x000fca0003800000 */
[----:B------:R-:W-:Y:S01]  /*3090*/  IADD3 R2, P0, R104, R34, RZ ;  /* 0x0000002268027210 */ /* 0x000fe20007f1e0ff */
[----:B------:R-:W-:Y:S01]  /*30a0*/  CS2R R38, SRZ ;  /* 0x0000000000267805 */ /* 0x000fe2000001ff00 */
[----:B------:R-:W-:Y:S01]  /*30b0*/  CS2R R46, SRZ ;  /* 0x00000000002e7805 */ /* 0x000fe2000001ff00 */
[----:B------:R-:W-:Y:S02]  /*30c0*/  CS2R R12, SRZ ;  /* 0x00000000000c7805 */ /* 0x000fe4000001ff00 */
[----:B------:R-:W-:Y:S01]  /*30d0*/  IMAD.X R4, R42, 0x1, R117, P0 ;  /* 0x000000012a047824 */ /* 0x000fe200000e0675 */
[----:B------:R-:W-:Y:S05]  /*30e0*/  IADD3 R3, P0, R102, R72, RZ ;  /* 0x0000004866037210 */ /* 0x000fea0007f1e0ff */
[----:B------:R-:W-:Y:S01]  /*30f0*/  IMAD.X R5, R44, 0x1, R116, P0 ;  /* 0x000000012c057824 */ /* 0x000fe200000e0674 */
[C---:B------:R-:W-:Y:S04]  /*3100*/  LEA R6, P0, R2.reuse, c[0x0][0x270], 0x1 ;  /* 0x00009c0002067a11 */ /* 0x040fe800078008ff */
[----:B------:R-:W-:Y:S02]  /*3110*/  LEA.HI.X R7, R2, c[0x0][0x274], R4, 0x1, P0 ;  /* 0x00009d0002077a11 */ /* 0x000fe400000f0c04 */
[C---:B------:R-:W-:Y:S04]  /*3120*/  LEA R4, P0, R3.reuse, c[0x0][0x288], 0x1 ;  /* 0x0000a20003047a11 */ /* 0x040fe800078008ff */
[----:B------:R-:W-:Y:S02]  /*3130*/  LEA.HI.X R5, R3, c[0x0][0x28c], R5, 0x1, P0 ;  /* 0x0000a30003057a11 */ /* 0x000fe400000f0c05 */
[----:B------:R-:W-:Y:S01]  /*3140*/  ISETP.GE.AND P0, PT, R32, c[0x0][0x27c], PT ;  /* 0x00009f0020007a0c */ /* 0x000fe20003f06270 */
[----:B------:R-:W-:Y:S11]  /*3150*/  CS2R R2, SRZ ;  /* 0x0000000000027805 */ /* 0x000ff6000001ff00 */
[----:B------:R-:W-:Y:S01]  /*3160*/  @!UPT UIADD3 URZ, URZ, URZ, URZ ;  /* 0x0000003f3f3ff290 */ /* 0x000fe2000fffe03f */
[----:B------:R1:W5:Y:S04]  /*3170*/  @!P0 LDG.E.64 R38, [R6.64] ;  /* 0x0000000a06268981 */ /* 0x000368000c1e1b00 */
[----:B------:R1:W5:Y:S01]  /*3180*/  @!P0 LDG.E.64 R2, [R4.64] ;  /* 0x0000000a04028981 */ /* 0x000362000c1e1b00 */
[----:B------:R-:W-:Y:S11]  /*3190*/  ISETP.GE.AND P0, PT, R109, c[0x0][0x27c], PT ;  /* 0x00009f006d007a0c */ /* 0x000ff60003f06270 */
[----:B------:R-:W-:Y:S02]  /*31a0*/  @!UPT UIADD3 URZ, URZ, URZ, URZ ;  /* 0x0000003f3f3ff290 */ /* 0x000fe4000fffe03f */
[----:B------:R1:W5:Y:S04]  /*31b0*/  @!P0 LDG.E.64 R46, [R6.64+0x40] ;  /* 0x0000400a062e8981 */ /* 0x000368000c1e1b00 */
[----:B------:R1:W5:Y:S02]  /*31c0*/  @!P0 LDG.E.64 R12, [R4.64+0x40] ;  /* 0x0000400a040c8981 */ /* 0x000364000c1e1b00 */
.L_x_255:
[----:B------:R-:W-:Y:S05]  /*31d0*/  BSYNC B0 ;  /* 0x0000000000007941 */ /* 0x000fea0003800000 */
.L_x_254:
[----:B------:R-:W-:Y:S01]  /*31e0*/  ISETP.GE.AND P4, PT, R223, R84, PT ;  /* 0x00000054df00720c */ /* 0x000fe20003f86270 */
[----:B-1---5:R-:W-:Y:S01]  /*31f0*/  IMAD.MOV.U32 R4, RZ, RZ, R46 ;  /* 0x000000ffff047224 */ /* 0x022fe200078e002e */
[----:B------:R-:W-:Y:S01]  /*3200*/  BSSY B0, `(.L_x_256) ;  /* 0x0000026000007945 */ /* 0x000fe20003800000 */
[----:B------:R-:W-:Y:S01]  /*3210*/  IMAD.MOV.U32 R7, RZ, RZ, R47 ;  /* 0x000000ffff077224 */ /* 0x000fe200078e002f */
[----:B------:R-:W-:Y:S01]  /*3220*/  CS2R R48, SRZ ;  /* 0x0000000000307805 */ /* 0x000fe2000001ff00 */
[----:B------:R-:W-:Y:S01]  /*3230*/  IMAD.MOV.U32 R6, RZ, RZ, R38 ;  /* 0x000000ffff067224 */ /* 0x000fe200078e0026 */
[----:B------:R-:W-:Y:S01]  /*3240*/  CS2R R16, SRZ ;  /* 0x0000000000107805 */ /* 0x000fe2000001ff00 */
[----:B------:R-:W-:Y:S01]  /*3250*/  IMAD.MOV.U32 R5, RZ, RZ, R39 ;  /* 0x000000ffff057224 */ /* 0x000fe200078e0027 */
[----:B------:R-:W-:Y:S01]  /*3260*/  PRMT R45, R4, 0x5410, R7 ;  /* 0x00005410042d7816 */ /* 0x000fe20000000007 */
[----:B------:R-:W-:Y:S01]  /*3270*/  CS2R R14, SRZ ;  /* 0x00000000000e7805 */ /* 0x000fe2000001ff00 */
[----:B------:R-:W-:Y:S02]  /*3280*/  MOV R4, R12 ;  /* 0x0000000c00047202 */ /* 0x000fe40000000f00 */
[----:B------:R-:W-:Y:S01]  /*3290*/  PRMT R40, R6, 0x7610, R40 ;  /* 0x0000761006287816 */ /* 0x000fe20000000028 */
[----:B------:R-:W-:Y:S01]  /*32a0*/  IMAD.MOV.U32 R6, RZ, RZ, R13 ;  /* 0x000000ffff067224 */ /* 0x000fe200078e000d */
[----:B------:R-:W-:Y:S01]  /*32b0*/  PRMT R43, R5, 0x7610, R43 ;  /* 0x00007610052b7816 */ /* 0x000fe2000000002b */
[----:B------:R-:W-:Y:S01]  /*32c0*/  IMAD.MOV.U32 R5, RZ, RZ, R2 ;  /* 0x000000ffff057224 */ /* 0x000fe200078e0002 */
[----:B------:R-:W-:Y:S02]  /*32d0*/  PRMT R19, R4, 0x7610, R19 ;  /* 0x0000761004137816 */ /* 0x000fe40000000013 */
[----:B------:R-:W-:Y:S02]  /*32e0*/  MOV R4, R3 ;  /* 0x0000000300047202 */ /* 0x000fe40000000f00 */
[----:B------:R-:W-:Y:S02]  /*32f0*/  PRMT R19, R19, 0x5410, R6 ;  /* 0x0000541013137816 */ /* 0x000fe40000000006 */
[----:B------:R-:W-:Y:S01]  /*3300*/  PRMT R18, R5, 0x5410, R4 ;  /* 0x0000541005127816 */ /* 0x000fe20000000004 */
[----:B------:R-:W-:-:S05]  /*3310*/  @P4 BRA `(.L_x_257) ;  /* 0x0000014000004947 */ /* 0x000fca0003800000 */
[----:B------:R-:W-:Y:S01]  /*3320*/  IADD3 R4, P1, P0, R104, R34, R191 ;  /* 0x0000002268047210 */ /* 0x000fe2000783e0bf */
[----:B------:R-:W-:Y:S01]  /*3330*/  CS2R R48, SRZ ;  /* 0x0000000000307805 */ /* 0x000fe2000001ff00 */
[----:B------:R-:W-:Y:S01]  /*3340*/  CS2R R14, SRZ ;  /* 0x00000000000e7805 */ /* 0x000fe2000001ff00 */
[----:B------:R-:W-:Y:S01]  /*3350*/  CS2R R50, SRZ ;  /* 0x0000000000327805 */ /* 0x000fe2000001ff00 */
[----:B------:R-:W-:Y:S01]  /*3360*/  IADD3.X R7, R117, R42, R167, P1, P0 ;  /* 0x0000002a75077210 */ /* 0x000fe20000fe04a7 */
[----:B------:R-:W-:Y:S01]  /*3370*/  CS2R R16, SRZ ;  /* 0x0000000000107805 */ /* 0x000fe2000001ff00 */
[----:B------:R-:W-:Y:S04]  /*3380*/  IADD3 R5, P1, P0, R102, R72, R192 ;  /* 0x0000004866057210 */ /* 0x000fe8000783e0c0 */
[----:B------:R-:W-:Y:S02]  /*3390*/  IADD3.X R8, R116, R44, R168, P1, P0 ;  /* 0x0000002c74087210 */ /* 0x000fe40000fe04a8 */
[C---:B------:R-:W-:Y:S04]  /*33a0*/  LEA R6, P0, R4.reuse, c[0x0][0x270], 0x1 ;  /* 0x00009c0004067a11 */ /* 0x040fe800078008ff */
[----:B------:R-:W-:Y:S02]  /*33b0*/  LEA.HI.X R7, R4, c[0x0][0x274], R7, 0x1, P0 ;  /* 0x00009d0004077a11 */ /* 0x000fe400000f0c07 */
[C---:B------:R-:W-:Y:S04]  /*33c0*/  LEA R4, P0, R5.reuse, c[0x0][0x288], 0x1 ;  /* 0x0000a20005047a11 */ /* 0x040fe800078008ff */
[----:B------:R-:W-:Y:S02]  /*33d0*/  LEA.HI.X R5, R5, c[0x0][0x28c], R8, 0x1, P0 ;  /* 0x0000a30005057a11 */ /* 0x000fe400000f0c08 */
[----:B------:R-:W-:Y:S11]  /*33e0*/  ISETP.GE.AND P0, PT, R32, c[0x0][0x27c], PT ;  /* 0x00009f0020007a0c */ /* 0x000ff60003f06270 */
[----:B------:R-:W-:Y:S02]  /*33f0*/  @!UPT UIADD3 URZ, URZ, URZ, URZ ;  /* 0x0000003f3f3ff290 */ /* 0x000fe4000fffe03f */
[----:B------:R1:W5:Y:S04]  /*3400*/  @!P0 LDG.E.64 R48, [R6.64] ;  /* 0x0000000a06308981 */ /* 0x000368000c1e1b00 */
[----:B------:R1:W5:Y:S01]  /*3410*/  @!P0 LDG.E.64 R14, [R4.64] ;  /* 0x0000000a040e8981 */ /* 0x000362000c1e1b00 */
[----:B------:R-:W-:Y:S11]  /*3420*/  ISETP.GE.AND P0, PT, R109, c[0x0][0x27c], PT ;  /* 0x00009f006d007a0c */ /* 0x000ff60003f06270 */
[----:B------:R-:W-:Y:S02]  /*3430*/  @!UPT UIADD3 URZ, URZ, URZ, URZ ;  /* 0x0000003f3f3ff290 */ /* 0x000fe4000fffe03f */
[----:B------:R1:W5:Y:S04]  /*3440*/  @!P0 LDG.E.64 R50, [R6.64+0x40] ;  /* 0x0000400a06328981 */ /* 0x000368000c1e1b00 */
[----:B------:R1:W5:Y:S02]  /*3450*/  @!P0 LDG.E.64 R16, [R4.64+0x40] ;  /* 0x0000400a04108981 */ /* 0x000364000c1e1b00 */
.L_x_257:
[----:B------:R-:W-:Y:S05]  /*3460*/  BSYNC B0 ;  /* 0x0000000000007941 */ /* 0x000fea0003800000 */
.L_x_256:
[----:B------:R-:W-:Y:S01]  /*3470*/  ISETP.GE.AND P3, PT, R222, R84, PT ;  /* 0x00000054de00720c */ /* 0x000fe20003f66270 */
[----:B-1---5:R-:W-:Y:S01]  /*3480*/  IMAD.MOV.U32 R7, RZ, RZ, R50 ;  /* 0x000000ffff077224 */ /* 0x022fe200078e0032 */
[----:B------:R-:W-:Y:S01]  /*3490*/  MOV R5, R48 ;  /* 0x0000003000057202 */ /* 0x000fe20000000f00 */
[----:B------:R-:W-:Y:S01]  /*34a0*/  IMAD.MOV.U32 R6, RZ, RZ, R51 ;  /* 0x000000ffff067224 */ /* 0x000fe200078e0033 */
[----:B------:R-:W-:Y:S01]  /*34b0*/  BSSY B0, `(.L_x_258) ;  /* 0x0000024000007945 */ /* 0x000fe20003800000 */
[----:B------:R-:W-:Y:S01]  /*34c0*/  IMAD.MOV.U32 R4, RZ, RZ, R49 ;  /* 0x000000ffff047224 */ /* 0x000fe200078e0031 */
[----:B------:R-:W-:Y:S01]  /*34d0*/  CS2R R58, SRZ ;  /* 0x00000000003a7805 */ /* 0x000fe2000001ff00 */
[----:B------:R-:W-:Y:S01]  /*34e0*/  CS2R R54, SRZ ;  /* 0x0000000000367805 */ /* 0x000fe2000001ff00 */
[----:B------:R-:W-:Y:S01]  /*34f0*/  PRMT R61, R7, 0x5410, R6 ;  /* 0x00005410073d7816 */ /* 0x000fe20000000006 */
[----:B------:R-:W-:Y:S01]  /*3500*/  IMAD.MOV.U32 R7, RZ, RZ, R16 ;  /* 0x000000ffff077224 */ /* 0x000fe200078e0010 */
[----:B------:R-:W-:Y:S01]  /*3510*/  PRMT R60, R5, 0x5410, R4 ;  /* 0x00005410053c7816 */ /* 0x000fe20000000004 */
[----:B------:R-:W-:Y:S01]  /*3520*/  IMAD.MOV.U32 R5, RZ, RZ, R14 ;  /* 0x000000ffff057224 */ /* 0x000fe200078e000e */
[----:B------:R-:W-:Y:S01]  /*3530*/  MOV R6, R17 ;  /* 0x0000001100067202 */ /* 0x000fe20000000f00 */
[----:B------:R-:W-:Y:S01]  /*3540*/  CS2R R52, SRZ ;  /* 0x0000000000347805 */ /* 0x000fe2000001ff00 */
[----:B------:R-:W-:Y:S01]  /*3550*/  MOV R4, R15 ;  /* 0x0000000f00047202 */ /* 0x000fe20000000f00 */
[----:B------:R-:W-:Y:S01]  /*3560*/  CS2R R22, SRZ ;  /* 0x0000000000167805 */ /* 0x000fe2000001ff00 */
[----:B------:R-:W-:Y:S01]  /*3570*/  PRMT R29, R7, 0x5410, R6 ;  /* 0x00005410071d7816 */ /* 0x000fe20000000006 */
[----:B------:R-:W-:Y:S01]  /*3580*/  CS2R R20, SRZ ;  /* 0x0000000000147805 */ /* 0x000fe2000001ff00 */
        /* <DEDUP_REMOVED lines=22> */
.L_x_259:
[----:B------:R-:W-:Y:S05]  /*36f0*/  BSYNC B0 ;  /* 0x0000000000007941 */ /* 0x000fea0003800000 */
.L_x_258:
        /* <DEDUP_REMOVED lines=38> */
.L_x_261:
[----:B------:R-:W-:Y:S05]  /*3960*/  BSYNC B0 ;  /* 0x0000000000007941 */ /* 0x000fea0003800000 */
.L_x_260:
[----:B-1---5:R-:W-:Y:S01]  /*3970*/  MOV R5, R56 ;  /* 0x0000003800057202 */ /* 0x022fe20000000f00 */
[----:B------:R-:W-:Y:S01]  /*3980*/  IMAD.MOV.U32 R7, RZ, RZ, R58 ;  /* 0x000000ffff077224 */ /* 0x000fe200078e003a */
[----:B------:R-:W-:Y:S01]  /*3990*/  BSSY B1, `(.L_x_262) ;  /* 0x000007a000017945 */ /* 0x000fe20003800000 */
[----:B------:R-:W-:Y:S02]  /*39a0*/  IMAD.MOV.U32 R6, RZ, RZ, R59 ;  /* 0x000000ffff067224 */ /* 0x000fe400078e003b */
[----:B------:R-:W-:Y:S03]  /*39b0*/  IMAD.MOV.U32 R4, RZ, RZ, R57 ;  /* 0x000000ffff047224 */ /* 0x000fe600078e0039 */
[----:B------:R-:W-:Y:S01]  /*39c0*/  PRMT R65, R7, 0x5410, R6 ;  /* 0x0000541007417816 */ /* 0x000fe20000000006 */
[----:B------:R-:W-:Y:S01]  /*39d0*/  IMAD.MOV.U32 R7, RZ, RZ, R26 ;  /* 0x000000ffff077224 */ /* 0x000fe200078e001a */
[----:B------:R-:W-:Y:S01]  /*39e0*/  PRMT R64, R5, 0x5410, R4 ;  /* 0x0000541005407816 */ /* 0x000fe20000000004 */
[----:B------:R-:W-:Y:S01]  /*39f0*/  IMAD.MOV.U32 R5, RZ, RZ, R24 ;  /* 0x000000ffff057224 */ /* 0x000fe200078e0018 */
[----:B------:R-:W-:Y:S02]  /*3a00*/  MOV R6, R27 ;  /* 0x0000001b00067202 */ /* 0x000fe40000000f00 */
[----:B------:R-:W-:Y:S02]  /*3a10*/  MOV R4, R25 ;  /* 0x0000001900047202 */ /* 0x000fe40000000f00 */
[----:B------:R-:W-:Y:S02]  /*3a20*/  PRMT R35, R7, 0x5410, R6 ;  /* 0x0000541007237816 */ /* 0x000fe40000000006 */
[----:B------:R-:W-:Y:S01]  /*3a30*/  PRMT R34, R5, 0x5410, R4 ;  /* 0x0000541005227816 */ /* 0x000fe20000000004 */
[----:B------:R-:W-:-:S05]  /*3a40*/  @P5 BRA `(.L_x_263) ;  /* 0x000006e000005947 */ /* 0x000fca0003800000 */
[----:B------:R-:W-:Y:S01]  /*3a50*/  BSSY B0, `(.L_x_264) ;  /* 0x0000036000007945 */ /* 0x000fe20003800000 */
[----:B------:R-:W-:-:S05]  /*3a60*/  @P6 BRA `(.L_x_265) ;  /* 0x0000034000006947 */ /* 0x000fca0003800000 */
[----:B------:R-:W-:Y:S01]  /*3a70*/  ISETP.GE.AND P0, PT, R32, c[0x0][0x27c], PT ;  /* 0x00009f0020007a0c */ /* 0x000fe20003f06270 */
[----:B------:R-:W1:Y:S11]  /*3a80*/  LDS.128 R8, [R208+0x8100] ;  /* 0x00810000d0087984 */ /* 0x000e760000000c00 */
[----:B------:R-:W-:Y:S01]  /*3a90*/  @!UPT UIADD3 URZ, URZ, URZ, URZ ;  /* 0x0000003f3f3ff290 */ /* 0x000fe2000fffe03f */
[----:B------:R-:W-:Y:S01]  /*3aa0*/  @!P0 SHF.R.U64 R6, R2, 0x10, R3 ;  /* 0x0000001002068819 */ /* 0x000fe20000001203 */
[----:B------:R-:W-:Y:S01]  /*3ab0*/  @!P0 HADD2.F32 R2, -RZ, R18.H0_H0 ;  /* 0x20000012ff028230 */ /* 0x000fe20000004100 */
[----:B------:R-:W-:Y:S02]  /*3ac0*/  @!P0 SHF.R.U64 R42, R38, 0x10, R39 ;  /* 0x00000010262a8819 */ /* 0x000fe40000001227 */
[----:B------:R-:W-:Y:S02]  /*3ad0*/  @!P0 SHF.R.U32.HI R7, RZ, 0x10, R3 ;  /* 0x00000010ff078819 */ /* 0x000fe40000011603 */
[----:B------:R-:W-:Y:S01]  /*3ae0*/  @!P0 SHF.R.U32.HI R44, RZ, 0x10, R39 ;  /* 0x00000010ff2c8819 */ /* 0x000fe20000011627 */
[----:B------:R-:W-:Y:S02]  /*3af0*/  @!P0 HADD2.F32 R39, -RZ, R40.H0_H0 ;  /* 0x20000028ff278230 */ /* 0x000fe40000004100 */
[----:B------:R-:W-:Y:S02]  /*3b00*/  @!P0 HADD2.F32 R42, -RZ, R42.H0_H0 ;  /* 0x2000002aff2a8230 */ /* 0x000fe40000004100 */
[----:B------:R-:W-:Y:S01]  /*3b10*/  @!P0 HADD2.F32 R44, -RZ, R44.H0_H0 ;  /* 0x2000002cff2c8230 */ /* 0x000fe20000004100 */
[----:B-1----:R-:W-:Y:S02]  /*3b20*/  @!P0 MOV R5, R8 ;  /* 0x0000000800058202 */ /* 0x002fe40000000f00 */
[----:B------:R-:W-:Y:S03]  /*3b30*/  @!P0 MOV R4, R9 ;  /* 0x0000000900048202 */ /* 0x000fe60000000f00 */
[--C-:B------:R-:W-:Y:S02]  /*3b40*/  @!P0 HADD2.F32 R38, -RZ, R5.reuse.H1_H1 ;  /* 0x30000005ff268230 */ /* 0x100fe40000004100 */
[----:B------:R-:W-:Y:S02]  /*3b50*/  @!P0 HADD2.F32 R3, -RZ, R5.H0_H0 ;  /* 0x20000005ff038230 */ /* 0x000fe40000004100 */
[----:B------:R-:W-:Y:S01]  /*3b60*/  @!P0 HADD2.F32 R5, -RZ, R6.H0_H0 ;  /* 0x20000006ff058230 */ /* 0x000fe20000004100 */
[-C--:B------:R-:W-:Y:S01]  /*3b70*/  @!P0 FMUL.FTZ R68, R38, R2.reuse ;  /* 0x0000000226448220 */ /* 0x080fe20000410000 */
[--C-:B------:R-:W-:Y:S01]  /*3b80*/  @!P0 HADD2.F32 R40, -RZ, R4.reuse.H1_H1 ;  /* 0x30000004ff288230 */ /* 0x100fe20000004100 */
[C---:B------:R-:W-:Y:S01]  /*3b90*/  @!P0 FMUL.FTZ R2, R3.reuse, R2 ;  /* 0x0000000203028220 */ /* 0x040fe20000410000 */
[----:B------:R-:W-:Y:S01]  /*3ba0*/  @!P0 HADD2.F32 R4, -RZ, R4.H0_H0 ;  /* 0x20000004ff048230 */ /* 0x000fe20000004100 */
[----:B------:R-:W-:Y:S01]  /*3bb0*/  @!P0 FFMA.FTZ R71, R3, R39, -R68 ;  /* 0x0000002703478223 */ /* 0x000fe20000010844 */
[----:B------:R-:W-:Y:S01]  /*3bc0*/  @!P0 MOV R6, R10 ;  /* 0x0000000a00068202 */ /* 0x000fe20000000f00 */
[-C--:B------:R-:W-:Y:S02]  /*3bd0*/  @!P0 FMUL.FTZ R68, R40, R5.reuse ;  /* 0x0000000528448220 */ /* 0x080fe40000410000 */
[----:B------:R-:W-:Y:S01]  /*3be0*/  @!P0 FMUL.FTZ R3, R4, R5 ;  /* 0x0000000504038220 */ /* 0x000fe20000410000 */
[----:B------:R-:W-:Y:S01]  /*3bf0*/  @!P0 MOV R5, R11 ;  /* 0x0000000b00058202 */ /* 0x000fe20000000f00 */
[----:B------:R-:W-:Y:S01]  /*3c00*/  @!P0 FFMA.FTZ R2, R38, R39, R2 ;  /* 0x0000002726028223 */ /* 0x000fe20000010002 */
[----:B------:R-:W-:Y:S01]  /*3c10*/  @!P0 HADD2.F32 R38, -RZ, R6.H1_H1 ;  /* 0x30000006ff268230 */ /* 0x000fe20000004100 */
[-C--:B------:R-:W-:Y:S01]  /*3c20*/  @!P0 FFMA.FTZ R70, R4, R42.reuse, -R68 ;  /* 0x0000002a04468223 */ /* 0x080fe20000010844 */
[----:B------:R-:W-:Y:S01]  /*3c30*/  @!P0 HADD2.F32 R4, -RZ, R18.H1_H1 ;  /* 0x30000012ff048230 */ /* 0x000fe20000004100 */
[----:B------:R-:W-:Y:S01]  /*3c40*/  @!P0 FFMA.FTZ R3, R40, R42, R3 ;  /* 0x0000002a28038223 */ /* 0x000fe20000010003 */
[----:B------:R-:W-:Y:S02]  /*3c50*/  @!P0 HADD2.F32 R18, -RZ, R7.H0_H0 ;  /* 0x20000007ff128230 */ /* 0x000fe40000004100 */
[----:B------:R-:W-:Y:S02]  /*3c60*/  @!P0 HADD2.F32 R7, -RZ, R6.H0_H0 ;  /* 0x20000006ff078230 */ /* 0x000fe40000004100 */
[----:B------:R-:W-:Y:S02]  /*3c70*/  @!P0 HADD2.F32 R6, -RZ, R5.H0_H0 ;  /* 0x20000005ff068230 */ /* 0x000fe40000004100 */
[----:B------:R-:W-:Y:S02]  /*3c80*/  @!P0 HADD2.F32 R39, -RZ, R43.H0_H0 ;  /* 0x2000002bff278230 */ /* 0x000fe40000004100 */
[----:B------:R-:W-:Y:S01]  /*3c90*/  @!P0 HADD2.F32 R43, -RZ, R5.H1_H1 ;  /* 0x30000005ff2b8230 */ /* 0x000fe20000004100 */
[-C--:B------:R-:W-:Y:S02]  /*3ca0*/  @!P0 FMUL.FTZ R5, R38, R4.reuse ;  /* 0x0000000426058220 */ /* 0x080fe40000410000 */
[C---:B------:R-:W-:Y:S02]  /*3cb0*/  @!P0 FMUL.FTZ R4, R7.reuse, R4 ;  /* 0x0000000407048220 */ /* 0x040fe40000410000 */
[----:B------:R-:W-:Y:S01]  /*3cc0*/  @!P0 FFMA.FTZ R69, R7, R39, -R5 ;  /* 0x0000002707458223 */ /* 0x000fe20000010805 */
[----:B------:R-:W-:Y:S01]  /*3cd0*/  @!P0 F2FP.PACK_AB R7, R2, R71 ;  /* 0x000000470207823e */ /* 0x000fe200000000ff */
[-C--:B------:R-:W-:Y:S02]  /*3ce0*/  @!P0 FMUL.FTZ R5, R6, R18.reuse ;  /* 0x0000001206058220 */ /* 0x080fe40000410000 */
[----:B------:R-:W-:Y:S01]  /*3cf0*/  @!P0 FMUL.FTZ R68, R43, R18 ;  /* 0x000000122b448220 */ /* 0x000fe20000410000 */
[----:B------:R-:W-:Y:S01]  /*3d00*/  @!P0 MOV R8, R7 ;  /* 0x0000000700088202 */ /* 0x000fe20000000f00 */
[----:B------:R-:W-:Y:S02]  /*3d10*/  @!P0 FFMA.FTZ R4, R38, R39, R4 ;  /* 0x0000002726048223 */ /* 0x000fe40000010004 */
[----:B------:R-:W-:Y:S01]  /*3d20*/  @!P0 FFMA.FTZ R68, R6, R44, -R68 ;  /* 0x0000002c06448223 */ /* 0x000fe20000010844 */
[----:B------:R-:W-:Y:S01]  /*3d30*/  @!P0 F2FP.PACK_AB R6, R3, R70 ;  /* 0x000000460306823e */ /* 0x000fe200000000ff */
[----:B------:R-:W-:Y:S01]  /*3d40*/  @!P0 FFMA.FTZ R5, R43, R44, R5 ;  /* 0x0000002c2b058223 */ /* 0x000fe20000010005 */
[----:B------:R-:W-:Y:S02]  /*3d50*/  @!P0 F2FP.PACK_AB R3, R4, R69 ;  /* 0x000000450403823e */ /* 0x000fe400000000ff */
[----:B------:R-:W-:Y:S02]  /*3d60*/  @!P0 MOV R9, R6 ;  /* 0x0000000600098202 */ /* 0x000fe40000000f00 */
[----:B------:R-:W-:Y:S02]  /*3d70*/  @!P0 F2FP.PACK_AB R2, R5, R68 ;  /* 0x000000440502823e */ /* 0x000fe400000000ff */
[----:B------:R-:W-:Y:S02]  /*3d80*/  @!P0 MOV R10, R3 ;  /* 0x00000003000a8202 */ /* 0x000fe40000000f00 */
[----:B------:R-:W-:Y:S05]  /*3d90*/  @!P0 MOV R11, R2 ;  /* 0x00000002000b8202 */ /* 0x000fea0000000f00 */
[----:B------:R1:W-:Y:S02]  /*3da0*/  STG.E.128 [R66.64], R8 ;  /* 0x0000000842007986 */ /* 0x0003e4000c101d0a */
.L_x_265:
[----:B------:R-:W-:Y:S05]  /*3db0*/  BSYNC B0 ;  /* 0x0000000000007941 */ /* 0x000fea0003800000 */
.L_x_264:
[----:B------:R-:W-:Y:S11]  /*3dc0*/  ISETP.GE.AND P0, PT, R209, c[0x0][0x1d4], PT ;  /* 0x00007500d1007a0c */ /* 0x000ff60003f06270 */
[----:B------:R-:W-:Y:S02]  /*3dd0*/  @!UPT UIADD3 URZ, URZ, URZ, URZ ;  /* 0x0000003f3f3ff290 */ /* 0x000fe4000fffe03f */
[----:B------:R-:W-:-:S05]  /*3de0*/  @P0 BRA `(.L_x_263) ;  /* 0x0000034000000947 */ /* 0x000fca0003800000 */
[----:B------:R-:W-:Y:S01]  /*3df0*/  ISETP.GE.AND P0, PT, R109, c[0x0][0x27c], PT ;  /* 0x00009f006d007a0c */ /* 0x000fe20003f06270 */
[----:B-1----:R-:W1:Y:S11]  /*3e00*/  LDS.128 R8, [R208+0xb900] ;  /* 0x00b90000d0087984 */ /* 0x002e760000000c00 */
[----:B------:R-:W-:Y:S01]  /*3e10*/  @!UPT UIADD3 URZ, URZ, URZ, URZ ;  /* 0x0000003f3f3ff290 */ /* 0x000fe2000fffe03f */
[----:B------:R-:W-:Y:S01]  /*3e20*/  @!P0 HADD2.F32 R2, -RZ, R19.H0_H0 ;  /* 0x20000013ff028230 */ /* 0x000fe20000004100 */
[----:B------:R-:W-:Y:S01]  /*3e30*/  @!P0 SHF.R.U64 R5, R12, 0x10, R13 ;  /* 0x000000100c058819 */ /* 0x000fe2000000120d */
[----:B------:R-:W-:Y:S01]  /*3e40*/  @!P0 HADD2.F32 R12, -RZ, R45.H0_H0 ;  /* 0x2000002dff0c8230 */ /* 0x000fe20000004100 */
[----:B------:R-:W-:Y:S02]  /*3e50*/  @!P0 SHF.R.U64 R18, R46, 0x10, R47 ;  /* 0x000000102e128819 */ /* 0x000fe4000000122f */
[----:B------:R-:W-:Y:S01]  /*3e60*/  @!P0 SHF.R.U32.HI R7, RZ, 0x10, R13 ;  /* 0x00000010ff078819 */ /* 0x000fe2000001160d */
[----:B------:R-:W-:Y:S01]  /*3e70*/  @!P0 HADD2.F32 R5, -RZ, R5.H0_H0 ;  /* 0x20000005ff058230 */ /* 0x000fe20000004100 */
[----:B------:R-:W-:Y:S01]  /*3e80*/  @!P0 SHF.R.U32.HI R40, RZ, 0x10, R47 ;  /* 0x00000010ff288819 */ /* 0x000fe2000001162f */
[----:B------:R-:W-:Y:S04]  /*3e90*/  @!P0 HADD2.F32 R18, -RZ, R18.H0_H0 ;  /* 0x20000012ff128230 */ /* 0x000fe80000004100 */
[----:B------:R-:W-:Y:S01]  /*3ea0*/  @!P0 HADD2.F32 R40, -RZ, R40.H0_H0 ;  /* 0x20000028ff288230 */ /* 0x000fe20000004100 */
[----:B-1----:R-:W-:Y:S02]  /*3eb0*/  @!P0 MOV R3, R8 ;  /* 0x0000000800038202 */ /* 0x002fe40000000f00 */
[----:B------:R-:W-:Y:S03]  /*3ec0*/  @!P0 MOV R4, R9 ;  /* 0x0000000900048202 */ /* 0x000fe60000000f00 */
[--C-:B------:R-:W-:Y:S02]  /*3ed0*/  @!P0 HADD2.F32 R6, -RZ, R3.reuse.H1_H1 ;  /* 0x30000003ff068230 */ /* 0x100fe40000004100 */
[----:B------:R-:W-:Y:S02]  /*3ee0*/  @!P0 HADD2.F32 R3, -RZ, R3.H0_H0 ;  /* 0x20000003ff038230 */ /* 0x000fe40000004100 */
[--C-:B------:R-:W-:Y:S01]  /*3ef0*/  @!P0 HADD2.F32 R13, -RZ, R4.reuse.H1_H1 ;  /* 0x30000004ff0d8230 */ /* 0x100fe20000004100 */
[CC--:B------:R-:W-:Y:S01]  /*3f00*/  @!P0 FMUL.FTZ R38, R6.reuse, R2.reuse ;  /* 0x0000000206268220 */ /* 0x0c0fe20000410000 */
[----:B------:R-:W-:Y:S01]  /*3f10*/  @!P0 HADD2.F32 R4, -RZ, R4.H0_H0 ;  /* 0x20000004ff048230 */ /* 0x000fe20000004100 */
[C---:B------:R-:W-:Y:S02]  /*3f20*/  @!P0 FMUL.FTZ R2, R3.reuse, R2 ;  /* 0x0000000203028220 */ /* 0x040fe40000410000 */
[-C--:B------:R-:W-:Y:S02]  /*3f30*/  @!P0 FFMA.FTZ R46, R3, R12.reuse, -R38 ;  /* 0x0000000c032e8223 */ /* 0x080fe40000010826 */
[----:B------:R-:W-:Y:S01]  /*3f40*/  @!P0 FFMA.FTZ R2, R6, R12, R2 ;  /* 0x0000000c06028223 */ /* 0x000fe20000010002 */
[----:B------:R-:W-:Y:S01]  /*3f50*/  @!P0 MOV R6, R10 ;  /* 0x0000000a00068202 */ /* 0x000fe20000000f00 */
[CC--:B------:R-:W-:Y:S01]  /*3f60*/  @!P0 FMUL.FTZ R38, R13.reuse, R5.reuse ;  /* 0x000000050d268220 */ /* 0x0c0fe20000410000 */
[----:B------:R-:W-:Y:S01]  /*3f70*/  @!P0 HADD2.F32 R12, -RZ, R7.H0_H0 ;  /* 0x20000007ff0c8230 */ /* 0x000fe20000004100 */
[C---:B------:R-:W-:Y:S01]  /*3f80*/  @!P0 FMUL.FTZ R3, R4.reuse, R5 ;  /* 0x0000000504038220 */ /* 0x040fe20000410000 */
[----:B------:R-:W-:Y:S01]  /*3f90*/  @!P0 MOV R5, R11 ;  /* 0x0000000b00058202 */ /* 0x000fe20000000f00 */
[-C--:B------:R-:W-:Y:S01]  /*3fa0*/  @!P0 FFMA.FTZ R44, R4, R18.reuse, -R38 ;  /* 0x00000012042c8223 */ /* 0x080fe20000010826 */
[----:B------:R-:W-:Y:S01]  /*3fb0*/  @!P0 HADD2.F32 R4, -RZ, R19.H1_H1 ;  /* 0x30000013ff048230 */ /* 0x000fe20000004100 */
[----:B------:R-:W-:Y:S01]  /*3fc0*/  @!P0 FFMA.FTZ R3, R13, R18, R3 ;  /* 0x000000120d038223 */ /* 0x000fe20000010003 */
[--C-:B------:R-:W-:Y:S02]  /*3fd0*/  @!P0 HADD2.F32 R19, -RZ, R6.reuse.H1_H1 ;  /* 0x30000006ff138230 */ /* 0x100fe40000004100 */
[----:B------:R-:W-:Y:S02]  /*3fe0*/  @!P0 HADD2.F32 R7, -RZ, R6.H0_H0 ;  /* 0x20000006ff078230 */ /* 0x000fe40000004100 */
[----:B------:R-:W-:Y:S02]  /*3ff0*/  @!P0 HADD2.F32 R6, -RZ, R5.H0_H0 ;  /* 0x20000005ff068230 */ /* 0x000fe40000004100 */
[----:B------:R-:W-:Y:S02]  /*4000*/  @!P0 HADD2.F32 R38, -RZ, R45.H1_H1 ;  /* 0x3000002dff268230 */ /* 0x000fe40000004100 */
[----:B------:R-:W-:Y:S01]  /*4010*/  @!P0 HADD2.F32 R39, -RZ, R5.H1_H1 ;  /* 0x30000005ff278230 */ /* 0x000fe20000004100 */
[-C--:B------:R-:W-:Y:S02]  /*4020*/  @!P0 FMUL.FTZ R5, R19, R4.reuse ;  /* 0x0000000413058220 */ /* 0x080fe40000410000 */
[C---:B------:R-:W-:Y:S02]  /*4030*/  @!P0 FMUL.FTZ R4, R7.reuse, R4 ;  /* 0x0000000407048220 */ /* 0x040fe40000410000 */
[----:B------:R-:W-:Y:S01]  /*4040*/  @!P0 FFMA.FTZ R43, R7, R38, -R5 ;  /* 0x00000026072b8223 */ /* 0x000fe20000010805 */
[----:B------:R-:W-:Y:S01]  /*4050*/  @!P0 F2FP.PACK_AB R7, R2, R46 ;  /* 0x0000002e0207823e */ /* 0x000fe200000000ff */
[CC--:B------:R-:W-:Y:S02]  /*4060*/  @!P0 FMUL.FTZ R5, R6.reuse, R12.reuse ;  /* 0x0000000c06058220 */ /* 0x0c0fe40000410000 */
        /* <DEDUP_REMOVED lines=11> */
[----:B------:R1:W-:Y:S02]  /*4120*/  STG.E.128 [R66.64+0x80], R8 ;  /* 0x0000800842007986 */ /* 0x0003e4000c101d0a */
.L_x_263:
[----:B------:R-:W-:Y:S05]  /*4130*/  BSYNC B1 ;  /* 0x0000000000017941 */ /* 0x000fea0003800000 */
.L_x_262:
[----:B------:R-:W-:Y:S01]  /*4140*/  BSSY B1, `(.L_x_266) ;  /* 0x0000070000017945 */ /* 0x000fe20003800000 */
[----:B------:R-:W-:-:S05]  /*4150*/  @P4 BRA `(.L_x_267) ;  /* 0x000006e000004947 */ /* 0x000fca0003800000 */
[----:B------:R-:W-:Y:S01]  /*4160*/  BSSY B0, `(.L_x_268) ;  /* 0x0000036000007945 */ /* 0x000fe20003800000 */
[----:B------:R-:W-:-:S05]  /*4170*/  @P6 BRA `(.L_x_269) ;  /* 0x0000034000006947 */ /* 0x000fca0003800000 */
[----:B------:R-:W-:Y:S01]  /*4180*/  ISETP.GE.AND P0, PT, R32, c[0x0][0x27c], PT ;  /* 0x00009f0020007a0c */ /* 0x000fe20003f06270 */
[----:B-1----:R-:W1:Y:S11]  /*4190*/  LDS.128 R8, [R208+0x9100] ;  /* 0x00910000d0087984 */ /* 0x002e760000000c00 */
[----:B------:R-:W-:Y:S01]  /*41a0*/  @!UPT UIADD3 URZ, URZ, URZ, URZ ;  /* 0x0000003f3f3ff290 */ /* 0x000fe2000fffe03f */
[----:B------:R-:W-:Y:S01]  /*41b0*/  @!P0 HADD2.F32 R2, -RZ, R28.H0_H0 ;  /* 0x2000001cff028230 */ /* 0x000fe20000004100 */
[----:B------:R-:W-:Y:S01]  /*41c0*/  @!P0 SHF.R.U64 R5, R14, 0x10, R15 ;  /* 0x000000100e058819 */ /* 0x000fe2000000120f */
[--C-:B------:R-:W-:Y:S01]  /*41d0*/  @!P0 HADD2.F32 R12, -RZ, R60.reuse.H0_H0 ;  /* 0x2000003cff0c8230 */ /* 0x100fe20000004100 */
[----:B------:R-:W-:Y:S01]  /*41e0*/  @!P0 SHF.R.U64 R14, R48, 0x10, R49 ;  /* 0x00000010300e8819 */ /* 0x000fe20000001231 */
[----:B------:R-:W-:Y:S01]  /*41f0*/  @!P0 HADD2.F32 R18, -RZ, R60.H1_H1 ;  /* 0x3000003cff128230 */ /* 0x000fe20000004100 */
[----:B------:R-:W-:Y:S01]  /*4200*/  @!P0 SHF.R.U32.HI R7, RZ, 0x10, R15 ;  /* 0x00000010ff078819 */ /* 0x000fe2000001160f */
[----:B------:R-:W-:Y:S01]  /*4210*/  @!P0 HADD2.F32 R5, -RZ, R5.H0_H0 ;  /* 0x20000005ff058230 */ /* 0x000fe20000004100 */
[----:B------:R-:W-:Y:S01]  /*4220*/  @!P0 SHF.R.U32.HI R38, RZ, 0x10, R49 ;  /* 0x00000010ff268819 */ /* 0x000fe20000011631 */
        /* <DEDUP_REMOVED lines=21> */
[--C-:B------:R-:W-:Y:S02]  /*4380*/  @!P0 HADD2.F32 R6, -RZ, R5.reuse.H0_H0 ;  /* 0x20000005ff068230 */ /* 0x100fe40000004100 */
[----:B------:R-:W-:Y:S01]  /*4390*/  @!P0 HADD2.F32 R19, -RZ, R5.H1_H1 ;  /* 0x30000005ff138230 */ /* 0x000fe20000004100 */
[-C--:B------:R-:W-:Y:S01]  /*43a0*/  @!P0 FMUL.FTZ R5, R15, R4.reuse ;  /* 0x000000040f058220 */ /* 0x080fe20000410000 */
[----:B------:R-:W-:Y:S01]  /*43b0*/  @!P0 HADD2.F32 R28, -RZ, R38.H0_H0 ;  /* 0x20000026ff1c8230 */ /* 0x000fe20000004100 */
        /* <DEDUP_REMOVED lines=16> */
.L_x_269:
[----:B------:R-:W-:Y:S05]  /*44c0*/  BSYNC B0 ;  /* 0x0000000000007941 */ /* 0x000fea0003800000 */
.L_x_268:
        /* <DEDUP_REMOVED lines=55> */
.L_x_267:
[----:B------:R-:W-:Y:S05]  /*4840*/  BSYNC B1 ;  /* 0x0000000000017941 */ /* 0x000fea0003800000 */
.L_x_266:
        /* <DEDUP_REMOVED lines=47> */
[-C--:B------:R-:W-:Y:S01]  /*4b40*/  @!P0 FFMA.FTZ R19, R6, R18.reuse, -R19 ;  /* 0x0000001206138223 */ /* 0x080fe20000010813 */
        /* <DEDUP_REMOVED lines=8> */
.L_x_273:
[----:B------:R-:W-:Y:S05]  /*4bd0*/  BSYNC B0 ;  /* 0x0000000000007941 */ /* 0x000fea0003800000 */
.L_x_272:
        /* <DEDUP_REMOVED lines=55> */
.L_x_271:
[----:B------:R-:W-:Y:S05]  /*4f50*/  BSYNC B1 ;  /* 0x0000000000017941 */ /* 0x000fea0003800000 */
.L_x_270:
        /* <DEDUP_REMOVED lines=55> */
.L_x_276:
[----:B------:R-:W-:Y:S05]  /*52d0*/  BSYNC B0 ;  /* 0x0000000000007941 */ /* 0x000fea0003800000 */
.L_x_275:
        /* <DEDUP_REMOVED lines=54> */
[----:B------:R1:W-:Y:S01]  /*5640*/  STG.E.128 [R80.64+0x80], R8 ;  /* 0x0000800850007986 */ /* 0x0003e2000c101d0a */
[----:B------:R-:W-:-:S05]  /*5650*/  BRA `(.L_x_274) ;  /* 0x0000269000007947 */ /* 0x000fca0003800000 */
.L_x_253:
[----:B------:R-:W-:Y:S01]  /*5660*/  ISETP.GE.AND P0, PT, R223, R84, PT ;  /* 0x00000054df00720c */ /* 0x000fe20003f06270 */
[----:B------:R-:W-:Y:S01]  /*5670*/  CS2R R22, SRZ ;  /* 0x0000000000167805 */ /* 0x000fe2000001ff00 */
[----:B------:R-:W-:Y:S01]  /*5680*/  CS2R R20, SRZ ;  /* 0x0000000000147805 */ /* 0x000fe2000001ff00 */
[----:B------:R-:W-:Y:S01]  /*5690*/  CS2R R66, SRZ ;  /* 0x0000000000427805 */ /* 0x000fe2000001ff00 */
[----:B------:R-:W-:Y:S01]  /*56a0*/  ISETP.GE.OR P4, PT, R36, c[0x0][0x27c], P0 ;  /* 0x00009f0024007a0c */ /* 0x000fe20000786670 */
        /* <DEDUP_REMOVED lines=10> */
[----:B------:R-:W-:Y:S02]  /*5750*/  BSSY B0, `(.L_x_277) ;  /* 0x00000d1000007945 */ /* 0x000fe40003800000 */
[----:B------:R-:W-:Y:S04]  /*5760*/  @!P4 IADD3 R2, P1, P0, R110, R34, R191 ;  /* 0x000000226e02c210 */ /* 0x000fe8000783e0bf */
[----:B------:R-:W-:Y:S02]  /*5770*/  @!P4 IADD3.X R4, R120, R42, R167, P1, P0 ;  /* 0x0000002a7804c210 */ /* 0x000fe40000fe04a7 */
[----:B------:R-:W-:Y:S04]  /*5780*/  @!P4 IADD3 R3, P1, P0, R106, R72, R192 ;  /* 0x000000486a03c210 */ /* 0x000fe8000783e0c0 */
[C---:B------:R-:W-:Y:S02]  /*5790*/  @!P4 IADD3.X R8, R119.reuse, R44, R168, P1, P0 ;  /* 0x0000002c7708c210 */ /* 0x040fe40000fe04a8 */
[----:B------:R-:W-:Y:S04]  /*57a0*/  ISETP.GE.AND P0, PT, R222, R84, PT ;  /* 0x00000054de00720c */ /* 0x000fe80003f06270 */
[----:B------:R-:W-:Y:S11]  /*57b0*/  ISETP.GE.OR P3, PT, R36, c[0x0][0x27c], P0 ;  /* 0x00009f0024007a0c */ /* 0x000ff60000766670 */
[----:B------:R-:W-:Y:S02]  /*57c0*/  @!UPT UIADD3 URZ, URZ, URZ, URZ ;  /* 0x0000003f3f3ff290 */ /* 0x000fe4000fffe03f */
[----:B------:R-:W-:Y:S04]  /*57d0*/  @!P3 IADD3 R5, P1, P0, R110, R189, R34 ;  /* 0x000000bd6e05b210 */ /* 0x000fe8000783e022 */
[----:B------:R-:W-:Y:S02]  /*57e0*/  @!P3 IADD3.X R10, R120, R162, R42, P1, P0 ;  /* 0x000000a2780ab210 */ /* 0x000fe40000fe042a */
[----:B------:R-:W-:Y:S04]  /*57f0*/  @!P3 IADD3 R9, P1, P0, R106, R190, R72 ;  /* 0x000000be6a09b210 */ /* 0x000fe8000783e048 */
[----:B------:R-:W-:Y:S02]  /*5800*/  @!P3 IADD3.X R12, R119, R163, R44, P1, P0 ;  /* 0x000000a3770cb210 */ /* 0x000fe40000fe042c */
[----:B------:R-:W-:Y:S04]  /*5810*/  ISETP.GE.AND P0, PT, R219, R84, PT ;  /* 0x00000054db00720c */ /* 0x000fe80003f06270 */
[----:B------:R-:W-:Y:S11]  /*5820*/  ISETP.GE.OR P2, PT, R36, c[0x0][0x27c], P0 ;  /* 0x00009f0024007a0c */ /* 0x000ff60000746670 */
[----:B------:R-:W-:Y:S02]  /*5830*/  @!UPT UIADD3 URZ, URZ, URZ, URZ ;  /* 0x0000003f3f3ff290 */ /* 0x000fe4000fffe03f */
[----:B------:R-:W-:Y:S04]  /*5840*/  @!P2 IADD3 R11, P1, P0, R110, R184, R34 ;  /* 0x000000b86e0ba210 */ /* 0x000fe8000783e022 */
[----:B------:R-:W-:Y:S02]  /*5850*/  @!P2 IADD3.X R14, R120, R121, R42, P1, P0 ;  /* 0x00000079780ea210 */ /* 0x000fe40000fe042a */
[----:B------:R-:W-:Y:S04]  /*5860*/  @!P2 IADD3 R13, P1, P0, R106, R182, R72 ;  /* 0x000000b66a0da210 */ /* 0x000fe8000783e048 */
[----:B------:R-:W-:Y:S02]  /*5870*/  @!P2 IADD3.X R15, R119, R122, R44, P1, P0 ;  /* 0x0000007a770fa210 */ /* 0x000fe40000fe042c */
[C---:B------:R-:W-:Y:S04]  /*5880*/  @!P4 LEA R6, P0, R2.reuse, c[0x0][0x270], 0x1 ;  /* 0x00009c000206ca11 */ /* 0x040fe800078008ff */
[----:B------:R-:W-:Y:S02]  /*5890*/  @!P4 LEA.HI.X R7, R2, c[0x0][0x274], R4, 0x1, P0 ;  /* 0x00009d000207ca11 */ /* 0x000fe400000f0c04 */
[C---:B------:R-:W-:Y:S03]  /*58a0*/  @!P4 LEA R2, P0, R3.reuse, c[0x0][0x288], 0x1 ;  /* 0x0000a2000302ca11 */ /* 0x040fe600078008ff */
[----:B------:R1:W2:Y:S01]  /*58b0*/  @!P4 LDG.E.128 R60, [R6.64] ;  /* 0x0000000a063cc981 */ /* 0x0002a2000c1e1d00 */
[----:B------:R-:W-:Y:S02]  /*58c0*/  @!P4 LEA.HI.X R3, R3, c[0x0][0x28c], R8, 0x1, P0 ;  /* 0x0000a3000303ca11 */ /* 0x000fe400000f0c08 */
[C---:B------:R-:W-:Y:S04]  /*58d0*/  @!P3 LEA R4, P0, R5.reuse, c[0x0][0x270], 0x1 ;  /* 0x00009c000504ba11 */ /* 0x040fe800078008ff */
[----:B------:R-:W-:Y:S01]  /*58e0*/  @!P3 LEA.HI.X R5, R5, c[0x0][0x274], R10, 0x1, P0 ;  /* 0x00009d000505ba11 */ /* 0x000fe200000f0c0a */
[----:B------:R3:W4:Y:S01]  /*58f0*/  @!P4 LDG.E.128 R20, [R2.64] ;  /* 0x0000000a0214c981 */ /* 0x000722000c1e1d00 */
[C---:B------:R-:W-:Y:S04]  /*5900*/  @!P3 LEA R8, P0, R9.reuse, c[0x0][0x288], 0x1 ;  /* 0x0000a2000908ba11 */ /* 0x040fe800078008ff */
[----:B------:R-:W-:Y:S02]  /*5910*/  @!P3 LEA.HI.X R9, R9, c[0x0][0x28c], R12, 0x1, P0 ;  /* 0x0000a3000909ba11 */ /* 0x000fe400000f0c0c */
[C---:B------:R-:W-:Y:S01]  /*5920*/  @!P2 LEA R10, P0, R11.reuse, c[0x0][0x270], 0x1 ;  /* 0x00009c000b0aaa11 */ /* 0x040fe200078008ff */
[----:B------:R3:W4:Y:S03]  /*5930*/  @!P3 LDG.E.128 R64, [R4.64] ;  /* 0x0000000a0440b981 */ /* 0x000726000c1e1d00 */
[----:B------:R-:W-:Y:S02]  /*5940*/  @!P2 LEA.HI.X R11, R11, c[0x0][0x274], R14, 0x1, P0 ;  /* 0x00009d000b0baa11 */ /* 0x000fe400000f0c0e */
[C---:B------:R-:W-:Y:S03]  /*5950*/  @!P2 LEA R12, P0, R13.reuse, c[0x0][0x288], 0x1 ;  /* 0x0000a2000d0caa11 */ /* 0x040fe600078008ff */
[----:B------:R2:W4:Y:S01]  /*5960*/  @!P3 LDG.E.128 R24, [R8.64] ;  /* 0x0000000a0818b981 */ /* 0x000522000c1e1d00 */
[----:B------:R-:W-:Y:S01]  /*5970*/  @!P2 LEA.HI.X R13, R13, c[0x0][0x28c], R15, 0x1, P0 ;  /* 0x0000a3000d0daa11 */ /* 0x000fe200000f0c0f */
[----:B-1----:R-:W-:Y:S01]  /*5980*/  CS2R R6, SRZ ;  /* 0x0000000000067805 */ /* 0x002fe2000001ff00 */
[----:B------:R-:W-:Y:S04]  /*5990*/  ISETP.GE.AND P0, PT, R213, R84, PT ;  /* 0x00000054d500720c */ /* 0x000fe80003f06270 */
[----:B------:R-:W-:Y:S01]  /*59a0*/  ISETP.GE.OR P0, PT, R36, c[0x0][0x27c], P0 ;  /* 0x00009f0024007a0c */ /* 0x000fe20000706670 */
[----:B------:R-:W4:Y:S08]  /*59b0*/  @!P2 LDG.E.128 R68, [R10.64] ;  /* 0x0000000a0a44a981 */ /* 0x000f30000c1e1d00 */
[----:B------:R-:W4:Y:S04]  /*59c0*/  @!P2 LDG.E.128 R28, [R12.64] ;  /* 0x0000000a0c1ca981 */ /* 0x000f28000c1e1d00 */
[----:B---3--:R-:W-:Y:S05]  /*59d0*/  @!P0 IADD3 R2, P1, R110, R34, RZ ;  /* 0x000000226e028210 */ /* 0x008fea0007f3e0ff */
[----:B------:R-:W-:Y:S01]  /*59e0*/  @!P0 IMAD.X R3, R42, 0x1, R120, P1 ;  /* 0x000000012a038824 */ /* 0x000fe200008e0678 */
[C---:B------:R-:W-:Y:S04]  /*59f0*/  @!P0 LEA R14, P1, R2.reuse, c[0x0][0x270], 0x1 ;  /* 0x00009c00020e8a11 */ /* 0x040fe800078208ff */
[----:B------:R-:W-:Y:S02]  /*5a00*/  @!P0 LEA.HI.X R15, R2, c[0x0][0x274], R3, 0x1, P1 ;  /* 0x00009d00020f8a11 */ /* 0x000fe400008f0c03 */
[----:B------:R-:W-:Y:S05]  /*5a10*/  @!P0 IADD3 R3, P1, R106, R72, RZ ;  /* 0x000000486a038210 */ /* 0x000fea0007f3e0ff */
[----:B------:R-:W-:Y:S01]  /*5a20*/  @!P0 IMAD.X R4, R44, 0x1, R119, P1 ;  /* 0x000000012c048824 */ /* 0x000fe200008e0677 */
[C---:B------:R-:W-:Y:S01]  /*5a30*/  @!P0 LEA R2, P1, R3.reuse, c[0x0][0x288], 0x1 ;  /* 0x0000a20003028a11 */ /* 0x040fe200078208ff */
[----:B------:R-:W-:Y:S03]  /*5a40*/  CS2R R44, SRZ ;  /* 0x00000000002c7805 */ /* 0x000fe6000001ff00 */
[----:B------:R-:W-:Y:S02]  /*5a50*/  @!P0 LEA.HI.X R3, R3, c[0x0][0x28c], R4, 0x1, P1 ;  /* 0x0000a30003038a11 */ /* 0x000fe400008f0c04 */
[----:B------:R-:W-:Y:S01]  /*5a60*/  CS2R R4, SRZ ;  /* 0x0000000000047805 */ /* 0x000fe2000001ff00 */
[----:B------:R1:W5:Y:S01]  /*5a70*/  @!P0 LDG.E.128 R44, [R14.64] ;  /* 0x0000000a0e2c8981 */ /* 0x000362000c1e1d00 */
[----:B------:R-:W-:Y:S07]  /*5a80*/  ISETP.GE.OR P1, PT, R213, R84, P6 ;  /* 0x00000054d500720c */ /* 0x000fee0003726670 */
[----:B------:R3:W5:Y:S01]  /*5a90*/  @!P0 LDG.E.128 R4, [R2.64] ;  /* 0x0000000a02048981 */ /* 0x000762000c1e1d00 */
[----:B------:R-:W-:Y:S01]  /*5aa0*/  ISETP.GE.AND P0, PT, R36, c[0x0][0x27c], PT ;  /* 0x00009f0024007a0c */ /* 0x000fe20003f06270 */
[----:B--2---:R-:W-:Y:S02]  /*5ab0*/  IMAD.MOV.U32 R9, RZ, RZ, R62 ;  /* 0x000000ffff097224 */ /* 0x004fe400078e003e */
[----:B------:R-:W-:Y:S02]  /*5ac0*/  IMAD.MOV.U32 R8, RZ, RZ, R63 ;  /* 0x000000ffff087224 */ /* 0x000fe400078e003f */
[----:B---3--:R-:W-:Y:S02]  /*5ad0*/  IMAD.MOV.U32 R3, RZ, RZ, R60 ;  /* 0x000000ffff037224 */ /* 0x008fe400078e003c */
[----:B------:R-:W-:Y:S01]  /*5ae0*/  IMAD.MOV.U32 R2, RZ, RZ, R61 ;  /* 0x000000ffff027224 */ /* 0x000fe200078e003d */
[----:B------:R-:W-:Y:S01]  /*5af0*/  PRMT R73, R8, 0x5410, R9 ;  /* 0x0000541008497816 */ /* 0x000fe20000000009 */
[----:B----4-:R-:W-:Y:S02]  /*5b00*/  IMAD.MOV.U32 R9, RZ, RZ, R22 ;  /* 0x000000ffff097224 */ /* 0x010fe400078e0016 */
[----:B------:R-:W-:Y:S01]  /*5b10*/  IMAD.MOV.U32 R8, RZ, RZ, R23 ;  /* 0x000000ffff087224 */ /* 0x000fe200078e0017 */
[----:B------:R-:W-:Y:S01]  /*5b20*/  PRMT R72, R3, 0x5410, R2 ;  /* 0x0000541003487816 */ /* 0x000fe20000000002 */
[----:B------:R-:W-:Y:S02]  /*5b30*/  IMAD.MOV.U32 R3, RZ, RZ, R20 ;  /* 0x000000ffff037224 */ /* 0x000fe400078e0014 */
[----:B------:R-:W-:Y:S01]  /*5b40*/  IMAD.MOV.U32 R2, RZ, RZ, R21 ;  /* 0x000000ffff027224 */ /* 0x000fe200078e0015 */
[----:B------:R-:W-:Y:S01]  /*5b50*/  PRMT R34, R8, 0x5410, R9 ;  /* 0x0000541008227816 */ /* 0x000fe20000000009 */
[----:B------:R-:W-:Y:S02]  /*5b60*/  IMAD.MOV.U32 R9, RZ, RZ, R66 ;  /* 0x000000ffff097224 */ /* 0x000fe400078e0042 */
[----:B------:R-:W-:Y:S01]  /*5b70*/  IMAD.MOV.U32 R8, RZ, RZ, R67 ;  /* 0x000000ffff087224 */ /* 0x000fe200078e0043 */
[----:B-1----:R-:W-:Y:S01]  /*5b80*/  PRMT R15, R3, 0x5410, R2 ;  /* 0x00005410030f7816 */ /* 0x002fe20000000002 */
[----:B------:R-:W-:Y:S02]  /*5b90*/  IMAD.MOV.U32 R3, RZ, RZ, R64 ;  /* 0x000000ffff037224 */ /* 0x000fe400078e0040 */
[----:B------:R-:W-:Y:S01]  /*5ba0*/  IMAD.MOV.U32 R2, RZ, RZ, R65 ;  /* 0x000000ffff027224 */ /* 0x000fe200078e0041 */
[----:B------:R-:W-:Y:S01]  /*5bb0*/  PRMT R75, R8, 0x5410, R9 ;  /* 0x00005410084b7816 */ /* 0x000fe20000000009 */
        /* <DEDUP_REMOVED lines=17> */
[----:B------:R-:W-:Y:S04]  /*5cd0*/  PRMT R40, R8, 0x5410, R9 ;  /* 0x0000541008287816 */ /* 0x000fe80000000009 */
[----:B------:R-:W-:Y:S01]  /*5ce0*/  PRMT R39, R2, 0x5410, R3 ;  /* 0x0000541002277816 */ /* 0x000fe20000000003 */
[----:B------:R-:W-:-:S05]  /*5cf0*/  @P1 BRA `(.L_x_278) ;  /* 0x0000076000001947 */ /* 0x000fca0003800000 */
[----:B-----5:R-:W-:Y:S01]  /*5d00*/  IMAD.MOV.U32 R13, RZ, RZ, R7 ;  /* 0x000000ffff0d7224 */ /* 0x020fe200078e0007 */
[----:B------:R-:W-:Y:S01]  /*5d10*/  IADD3 R2, P1, R216, R78, RZ ;  /* 0x0000004ed8027210 */ /* 0x000fe20007f3e0ff */
[----:B------:R-:W-:Y:S01]  /*5d20*/  LDS.128 R56, [R129+0x8100] ;  /* 0x0081000081387984 */ /* 0x000fe20000000c00 */
[----:B------:R-:W-:Y:S01]  /*5d30*/  @!P0 SHF.R.U32.HI R11, RZ, 0x10, R5 ;  /* 0x00000010ff0b8819 */ /* 0x000fe20000011605 */
[----:B------:R-:W-:Y:S01]  /*5d40*/  IMAD.MOV.U32 R54, RZ, RZ, R47 ;  /* 0x000000ffff367224 */ /* 0x000fe200078e002f */
[----:B------:R-:W-:Y:S02]  /*5d50*/  IADD3.X R3, R85, R139, RZ, P1, !PT ;  /* 0x0000008b55037210 */ /* 0x000fe40000ffe4ff */
[-C--:B------:R-:W-:Y:S02]  /*5d60*/  IADD3 R8, P2, P1, R92, R2.reuse, R112 ;  /* 0x000000025c087210 */ /* 0x080fe4000795e070 */
[----:B------:R-:W-:Y:S01]  /*5d70*/  @!P0 SHF.R.U64 R10, R4, 0x10, R5 ;  /* 0x00000010040a8819 */ /* 0x000fe20000001205 */
[----:B------:R-:W1:Y:S01]  /*5d80*/  LDS.128 R16, [R135+0x8100] ;  /* 0x0081000087107984 */ /* 0x000e620000000c00 */
[C---:B------:R-:W-:Y:S02]  /*5d90*/  IADD3.X R9, R95.reuse, R3, R114, P2, P1 ;  /* 0x000000035f097210 */ /* 0x040fe400017e2472 */
[----:B------:R-:W-:Y:S02]  /*5da0*/  ISETP.GE.AND P1, PT, R94, c[0x0][0x1d4], PT ;  /* 0x000075005e007a0c */ /* 0x000fe40003f26270 */
[----:B------:R-:W-:Y:S02]  /*5db0*/  MOV R49, R45 ;  /* 0x0000002d00317202 */ /* 0x000fe40000000f00 */
[----:B------:R-:W-:Y:S02]  /*5dc0*/  @!P0 SHF.R.U32.HI R14, RZ, 0x10, R7 ;  /* 0x00000010ff0e8819 */ /* 0x000fe40000011607 */
[----:B------:R-:W-:Y:S02]  /*5dd0*/  @!P0 SHF.R.U64 R51, R44, 0x10, R45 ;  /* 0x000000102c338819 */ /* 0x000fe4000000122d */
[----:B------:R-:W-:Y:S01]  /*5de0*/  @!P0 SHF.R.U64 R12, R6, 0x10, R7 ;  /* 0x00000010060c8819 */ /* 0x000fe20000001207 */
[----:B------:R-:W-:Y:S01]  /*5df0*/  @!P0 HADD2.F32 R6, -RZ, R6.H0_H0 ;  /* 0x20000006ff068230 */ /* 0x000fe20000004100 */
[----:B------:R-:W-:Y:S01]  /*5e00*/  @!P0 SHF.R.U32.HI R50, RZ, 0x10, R45 ;  /* 0x00000010ff328819 */ /* 0x000fe2000001162d */
[----:B------:R-:W-:Y:S01]  /*5e10*/  @!P0 HADD2.F32 R45, -RZ, R49.H0_H0 ;  /* 0x20000031ff2d8230 */ /* 0x000fe20000004100 */
[--C-:B------:R-:W-:Y:S02]  /*5e20*/  @!P0 SHF.R.U32.HI R55, RZ, 0x10, R47.reuse ;  /* 0x00000010ff378819 */ /* 0x100fe4000001162f */
[----:B------:R-:W-:Y:S02]  /*5e30*/  @!P1 IADD3 R2, P3, P2, R92, R2, R94 ;  /* 0x000000025c029210 */ /* 0x000fe40007a7e05e */
[----:B------:R-:W-:Y:S02]  /*5e40*/  @!P0 SHF.R.U64 R52, R46, 0x10, R47 ;  /* 0x000000102e348819 */ /* 0x000fe4000000122f */
[----:B------:R-:W-:Y:S02]  /*5e50*/  @!P1 IADD3.X R3, R95, R3, R113, P3, P2 ;  /* 0x000000035f039210 */ /* 0x000fe40001fe4471 */
[C---:B------:R-:W-:Y:S02]  /*5e60*/  LEA R82, P2, R8.reuse, c[0x0][0x1c8], 0x1 ;  /* 0x0000720008527a11 */ /* 0x040fe400078408ff */
[----:B------:R-:W-:Y:S02]  /*5e70*/  MOV R53, R46 ;  /* 0x0000002e00357202 */ /* 0x000fe40000000f00 */
[----:B------:R-:W-:Y:S02]  /*5e80*/  LEA.HI.X R83, R8, c[0x0][0x1cc], R9, 0x1, P2 ;  /* 0x0000730008537a11 */ /* 0x000fe400010f0c09 */
[C---:B------:R-:W-:Y:S01]  /*5e90*/  @!P1 LEA R80, P2, R2.reuse, c[0x0][0x1c8], 0x1 ;  /* 0x0000720002509a11 */ /* 0x040fe200078408ff */
[----:B------:R-:W-:Y:S02]  /*5ea0*/  @!P0 HADD2.F32 R49, -RZ, R53.H0_H0 ;  /* 0x20000035ff318230 */ /* 0x000fe40000004100 */
[----:B------:R-:W-:Y:S01]  /*5eb0*/  @!P0 HADD2.F32 R53, -RZ, R55.H0_H0 ;  /* 0x20000037ff358230 */ /* 0x000fe20000004100 */
[----:B------:R-:W-:Y:S01]  /*5ec0*/  @!P1 LEA.HI.X R81, R2, c[0x0][0x1cc], R3, 0x1, P2 ;  /* 0x0000730002519a11 */ /* 0x000fe200010f0c03 */
[----:B------:R-:W-:Y:S01]  /*5ed0*/  IMAD.MOV.U32 R2, RZ, RZ, R4 ;  /* 0x000000ffff027224 */ /* 0x000fe200078e0004 */
[----:B------:R-:W-:Y:S01]  /*5ee0*/  MOV R3, R5 ;  /* 0x0000000500037202 */ /* 0x000fe20000000f00 */
[----:B------:R-:W-:Y:S03]  /*5ef0*/  IMAD.MOV.U32 R5, RZ, RZ, R44 ;  /* 0x000000ffff057224 */ /* 0x000fe600078e002c */
[----:B------:R-:W-:Y:S01]  /*5f00*/  @!P0 HADD2.F32 R2, -RZ, R2.H0_H0 ;  /* 0x20000002ff028230 */ /* 0x000fe20000004100 */
[----:B-1----:R-:W-:Y:S01]  /*5f10*/  @!P0 IMAD.MOV.U32 R9, RZ, RZ, R16 ;  /* 0x000000ffff098224 */ /* 0x002fe200078e0010 */
[----:B------:R-:W-:Y:S01]  /*5f20*/  @!P0 MOV R48, R56 ;  /* 0x0000003800308202 */ /* 0x000fe20000000f00 */
[----:B------:R-:W-:Y:S01]  /*5f30*/  @!P0 HADD2.F32 R3, -RZ, R3.H0_H0 ;  /* 0x20000003ff038230 */ /* 0x000fe20000004100 */
[----:B------:R-:W-:Y:S01]  /*5f40*/  @!P0 MOV R43, R57 ;  /* 0x00000039002b8202 */ /* 0x000fe20000000f00 */
[----:B------:R-:W-:Y:S01]  /*5f50*/  @!P0 HADD2.F32 R42, -RZ, R5.H0_H0 ;  /* 0x20000005ff2a8230 */ /* 0x000fe20000004100 */
[----:B------:R-:W-:Y:S01]  /*5f60*/  @!P0 MOV R8, R17 ;  /* 0x0000001100088202 */ /* 0x000fe20000000f00 */
[----:B------:R-:W-:Y:S02]  /*5f70*/  @!P0 HADD2.F32 R7, -RZ, R48.H0_H0 ;  /* 0x20000030ff078230 */ /* 0x000fe40000004100 */
[----:B------:R-:W-:Y:S02]  /*5f80*/  @!P0 HADD2.F32 R44, -RZ, R43.H0_H0 ;  /* 0x2000002bff2c8230 */ /* 0x000fe40000004100 */
[--C-:B------:R-:W-:Y:S01]  /*5f90*/  @!P0 HADD2.F32 R4, -RZ, R9.reuse.H0_H0 ;  /* 0x20000009ff048230 */ /* 0x100fe20000004100 */
[-C--:B------:R-:W-:Y:S01]  /*5fa0*/  @!P0 FMUL.FTZ R47, R7, R2.reuse ;  /* 0x00000002072f8220 */ /* 0x080fe20000410000 */
[--C-:B------:R-:W-:Y:S01]  /*5fb0*/  @!P0 HADD2.F32 R5, -RZ, R8.reuse.H0_H0 ;  /* 0x20000008ff058230 */ /* 0x100fe20000004100 */
[-C--:B------:R-:W-:Y:S01]  /*5fc0*/  @!P0 FMUL.FTZ R46, R44, R3.reuse ;  /* 0x000000032c2e8220 */ /* 0x080fe20000410000 */
[----:B------:R-:W-:Y:S01]  /*5fd0*/  @!P0 HADD2.F32 R8, -RZ, R8.H1_H1 ;  /* 0x30000008ff088230 */ /* 0x000fe20000004100 */
[C---:B------:R-:W-:Y:S01]  /*5fe0*/  @!P0 FMUL.FTZ R2, R4.reuse, R2 ;  /* 0x0000000204028220 */ /* 0x040fe20000410000 */
[----:B------:R-:W-:Y:S01]  /*5ff0*/  @!P0 HADD2.F32 R9, -RZ, R9.H1_H1 ;  /* 0x30000009ff098230 */ /* 0x000fe20000004100 */
[-C--:B------:R-:W-:Y:S01]  /*6000*/  @!P0 FFMA.FTZ R91, R4, R42.reuse, -R47 ;  /* 0x0000002a045b8223 */ /* 0x080fe2000001082f */
[----:B------:R-:W-:Y:S01]  /*6010*/  @!P0 HADD2.F32 R47, -RZ, R50.H0_H0 ;  /* 0x20000032ff2f8230 */ /* 0x000fe20000004100 */
[C---:B------:R-:W-:Y:S01]  /*6020*/  @!P0 FMUL.FTZ R4, R5.reuse, R3 ;  /* 0x0000000305048220 */ /* 0x040fe20000410000 */
[----:B------:R-:W-:Y:S01]  /*6030*/  @!P0 HADD2.F32 R3, -RZ, R11.H0_H0 ;  /* 0x2000000bff038230 */ /* 0x000fe20000004100 */
[----:B------:R-:W-:Y:S01]  /*6040*/  @!P0 FFMA.FTZ R90, R5, R45, -R46 ;  /* 0x0000002d055a8223 */ /* 0x000fe2000001082e */
[----:B------:R-:W-:Y:S01]  /*6050*/  @!P0 HADD2.F32 R46, -RZ, R43.H1_H1 ;  /* 0x3000002bff2e8230 */ /* 0x000fe20000004100 */
[----:B------:R-:W-:Y:S01]  /*6060*/  @!P0 FFMA.FTZ R2, R7, R42, R2 ;  /* 0x0000002a07028223 */ /* 0x000fe20000010002 */
[----:B------:R-:W-:Y:S01]  /*6070*/  @!P0 HADD2.F32 R7, -RZ, R10.H0_H0 ;  /* 0x2000000aff078230 */ /* 0x000fe20000004100 */
[-C--:B------:R-:W-:Y:S01]  /*6080*/  @!P0 FMUL.FTZ R5, R8, R3.reuse ;  /* 0x0000000308058220 */ /* 0x080fe20000410000 */
[----:B------:R-:W-:Y:S01]  /*6090*/  @!P0 HADD2.F32 R42, -RZ, R48.H1_H1 ;  /* 0x30000030ff2a8230 */ /* 0x000fe20000004100 */
[----:B------:R-:W-:Y:S01]  /*60a0*/  @!P0 FMUL.FTZ R10, R46, R3 ;  /* 0x000000032e0a8220 */ /* 0x000fe20000410000 */
[----:B------:R-:W-:Y:S01]  /*60b0*/  @!P0 HADD2.F32 R43, -RZ, R51.H0_H0 ;  /* 0x20000033ff2b8230 */ /* 0x000fe20000004100 */
[C---:B------:R-:W-:Y:S01]  /*60c0*/  @!P0 FMUL.FTZ R3, R9.reuse, R7 ;  /* 0x0000000709038220 */ /* 0x040fe20000410000 */
[----:B------:R-:W-:Y:S01]  /*60d0*/  @!P0 HADD2.F32 R51, -RZ, R52.H0_H0 ;  /* 0x20000034ff338230 */ /* 0x000fe20000004100 */
[----:B------:R-:W-:Y:S01]  /*60e0*/  @!P0 FFMA.FTZ R89, R8, R47, -R10 ;  /* 0x0000002f08598223 */ /* 0x000fe2000001080a */
[----:B------:R-:W-:Y:S01]  /*60f0*/  @!P0 MOV R8, R18 ;  /* 0x0000001200088202 */ /* 0x000fe20000000f00 */
[----:B------:R-:W-:Y:S02]  /*6100*/  @!P0 IMAD.MOV.U32 R10, RZ, RZ, R58 ;  /* 0x000000ffff0a8224 */ /* 0x000fe400078e003a */
[C---:B------:R-:W-:Y:S01]  /*6110*/  @!P0 FMUL.FTZ R11, R42.reuse, R7 ;  /* 0x000000072a0b8220 */ /* 0x040fe20000410000 */
[----:B------:R-:W-:Y:S01]  /*6120*/  @!P0 HADD2.F32 R7, -RZ, R12.H0_H0 ;  /* 0x2000000cff078230 */ /* 0x000fe20000004100 */
[-C--:B------:R-:W-:Y:S01]  /*6130*/  @!P0 FFMA.FTZ R3, R42, R43.reuse, R3 ;  /* 0x0000002b2a038223 */ /* 0x080fe20000010003 */
[--C-:B------:R-:W-:Y:S01]  /*6140*/  @!P0 HADD2.F32 R50, -RZ, R10.reuse.H1_H1 ;  /* 0x3000000aff328230 */ /* 0x100fe20000004100 */
[----:B------:R-:W-:Y:S01]  /*6150*/  @!P0 FFMA.FTZ R88, R9, R43, -R11 ;  /* 0x0000002b09588223 */ /* 0x000fe2000001080b */
[----:B------:R-:W-:Y:S01]  /*6160*/  @!P0 HADD2.F32 R48, -RZ, R10.H0_H0 ;  /* 0x2000000aff308230 */ /* 0x000fe20000004100 */
[----:B------:R-:W-:Y:S01]  /*6170*/  @!P0 FFMA.FTZ R4, R44, R45, R4 ;  /* 0x0000002d2c048223 */ /* 0x000fe20000010004 */
[--C-:B------:R-:W-:Y:S01]  /*6180*/  @!P0 HADD2.F32 R9, -RZ, R8.reuse.H1_H1 ;  /* 0x30000008ff098230 */ /* 0x100fe20000004100 */
[----:B------:R-:W-:Y:S01]  /*6190*/  @!P0 FMUL.FTZ R10, R50, R7 ;  /* 0x00000007320a8220 */ /* 0x000fe20000410000 */
[----:B------:R-:W-:Y:S01]  /*61a0*/  @!P0 MOV R11, R59 ;  /* 0x0000003b000b8202 */ /* 0x000fe20000000f00 */
[-C--:B------:R-:W-:Y:S01]  /*61b0*/  @!P0 FMUL.FTZ R12, R48, R6.reuse ;  /* 0x00000006300c8220 */ /* 0x080fe20000410000 */
[----:B------:R-:W-:Y:S01]  /*61c0*/  @!P0 HADD2.F32 R8, -RZ, R8.H0_H0 ;  /* 0x20000008ff088230 */ /* 0x000fe20000004100 */
[C---:B------:R-:W-:Y:S02]  /*61d0*/  @!P0 FMUL.FTZ R7, R9.reuse, R7 ;  /* 0x0000000709078220 */ /* 0x040fe40000410000 */
[----:B------:R-:W-:Y:S01]  /*61e0*/  @!P0 FFMA.FTZ R87, R9, R51, -R10 ;  /* 0x0000003309578223 */ /* 0x000fe2000001080a */
[----:B------:R-:W-:Y:S01]  /*61f0*/  @!P0 HADD2.F32 R10, -RZ, R14.H0_H0 ;  /* 0x2000000eff0a8230 */ /* 0x000fe20000004100 */
[----:B------:R-:W-:Y:S01]  /*6200*/  @!P0 IMAD.MOV.U32 R9, RZ, RZ, R19 ;  /* 0x000000ffff098224 */ /* 0x000fe200078e0013 */
[----:B------:R-:W-:Y:S01]  /*6210*/  @!P0 HADD2.F32 R52, -RZ, R11.H1_H1 ;  /* 0x3000000bff348230 */ /* 0x000fe20000004100 */
[C---:B------:R-:W-:Y:S01]  /*6220*/  @!P0 FMUL.FTZ R6, R8.reuse, R6 ;  /* 0x0000000608068220 */ /* 0x040fe20000410000 */
[----:B------:R-:W-:Y:S01]  /*6230*/  @!P0 HADD2.F32 R14, -RZ, R54.H0_H0 ;  /* 0x20000036ff0e8230 */ /* 0x000fe20000004100 */
[----:B------:R-:W-:Y:S01]  /*6240*/  @!P0 FFMA.FTZ R86, R8, R49, -R12 ;  /* 0x0000003108568223 */ /* 0x000fe2000001080c */
[----:B------:R-:W-:Y:S01]  /*6250*/  @!P0 HADD2.F32 R8, -RZ, R13.H0_H0 ;  /* 0x2000000dff088230 */ /* 0x000fe20000004100 */
[----:B------:R-:W-:Y:S01]  /*6260*/  @!P0 FMUL.FTZ R54, R52, R10 ;  /* 0x0000000a34368220 */ /* 0x000fe20000410000 */
[----:B------:R-:W-:Y:S01]  /*6270*/  @!P0 HADD2.F32 R13, -RZ, R11.H0_H0 ;  /* 0x2000000bff0d8230 */ /* 0x000fe20000004100 */
[----:B------:R-:W-:Y:S01]  /*6280*/  @!P0 FFMA.FTZ R5, R46, R47, R5 ;  /* 0x0000002f2e058223 */ /* 0x000fe20000010005 */
[--C-:B------:R-:W-:Y:S01]  /*6290*/  @!P0 HADD2.F32 R12, -RZ, R9.reuse.H0_H0 ;  /* 0x20000009ff0c8230 */ /* 0x100fe20000004100 */
[----:B------:R-:W-:Y:S01]  /*62a0*/  @!P0 FFMA.FTZ R6, R48, R49, R6 ;  /* 0x0000003130068223 */ /* 0x000fe20000010006 */
[----:B------:R-:W-:Y:S01]  /*62b0*/  @!P0 HADD2.F32 R11, -RZ, R9.H1_H1 ;  /* 0x30000009ff0b8230 */ /* 0x000fe20000004100 */
[----:B------:R-:W-:Y:S01]  /*62c0*/  @!P0 FMUL.FTZ R9, R13, R8 ;  /* 0x000000080d098220 */ /* 0x000fe20000410000 */
[----:B------:R-:W-:Y:S01]  /*62d0*/  @!P0 F2FP.PACK_AB R4, R5, R4 ;  /* 0x000000040504823e */ /* 0x000fe200000000ff */
[C---:B------:R-:W-:Y:S02]  /*62e0*/  @!P0 FMUL.FTZ R8, R12.reuse, R8 ;  /* 0x000000080c088220 */ /* 0x040fe40000410000 */
[----:B------:R-:W-:Y:S01]  /*62f0*/  @!P0 FFMA.FTZ R55, R12, R14, -R9 ;  /* 0x0000000e0c378223 */ /* 0x000fe20000010809 */
[----:B------:R-:W-:Y:S01]  /*6300*/  @!P0 F2FP.PACK_AB R12, R87, R86 ;  /* 0x00000056570c823e */ /* 0x000fe200000000ff */
[C---:B------:R-:W-:Y:S02]  /*6310*/  @!P0 FFMA.FTZ R54, R11.reuse, R53, -R54 ;  /* 0x000000350b368223 */ /* 0x040fe40000010836 */
[----:B------:R-:W-:Y:S01]  /*6320*/  @!P0 FMUL.FTZ R9, R11, R10 ;  /* 0x0000000a0b098220 */ /* 0x000fe20000410000 */
[----:B------:R-:W-:Y:S01]  /*6330*/  @!P0 F2FP.PACK_AB R11, R89, R90 ;  /* 0x0000005a590b823e */ /* 0x000fe200000000ff */
[----:B------:R-:W-:Y:S01]  /*6340*/  @!P0 FFMA.FTZ R7, R50, R51, R7 ;  /* 0x0000003332078223 */ /* 0x000fe20000010007 */
[----:B------:R-:W-:Y:S01]  /*6350*/  @!P0 F2FP.PACK_AB R10, R88, R91 ;  /* 0x0000005b580a823e */ /* 0x000fe200000000ff */
[----:B------:R-:W-:Y:S01]  /*6360*/  @!P0 IMAD.MOV.U32 R18, RZ, RZ, R12 ;  /* 0x000000ffff128224 */ /* 0x000fe200078e000c */
[----:B------:R-:W-:Y:S01]  /*6370*/  @!P0 F2FP.PACK_AB R42, R54, R55 ;  /* 0x00000037362a823e */ /* 0x000fe200000000ff */
[----:B------:R-:W-:Y:S01]  /*6380*/  @!P0 FFMA.FTZ R8, R13, R14, R8 ;  /* 0x0000000e0d088223 */ /* 0x000fe20000010008 */
[----:B------:R-:W-:Y:S01]  /*6390*/  @!P0 MOV R16, R10 ;  /* 0x0000000a00108202 */ /* 0x000fe20000000f00 */
[----:B------:R-:W-:Y:S01]  /*63a0*/  @!P0 FFMA.FTZ R9, R52, R53, R9 ;  /* 0x0000003534098223 */ /* 0x000fe20000010009 */
[----:B------:R-:W-:Y:S01]  /*63b0*/  @!P0 MOV R17, R11 ;  /* 0x0000000b00118202 */ /* 0x000fe20000000f00 */
[----:B------:R-:W-:Y:S01]  /*63c0*/  @!P0 IMAD.MOV.U32 R57, RZ, RZ, R4 ;  /* 0x000000ffff398224 */ /* 0x000fe200078e0004 */
[----:B------:R-:W-:Y:S02]  /*63d0*/  @!P0 MOV R19, R42 ;  /* 0x0000002a00138202 */ /* 0x000fe40000000f00 */
[----:B------:R-:W-:Y:S02]  /*63e0*/  @!P0 F2FP.PACK_AB R10, R3, R2 ;  /* 0x00000002030a823e */ /* 0x000fe400000000ff */
[----:B------:R-:W-:Y:S01]  /*63f0*/  @!P0 F2FP.PACK_AB R3, R7, R6 ;  /* 0x000000060703823e */ /* 0x000fe200000000ff */
[----:B------:R1:W-:Y:S01]  /*6400*/  STG.E.128 [R82.64], R16 ;  /* 0x0000001052007986 */ /* 0x0003e2000c101d0a */
[----:B------:R-:W-:Y:S02]  /*6410*/  @!P0 F2FP.PACK_AB R2, R9, R8 ;  /* 0x000000080902823e */ /* 0x000fe400000000ff */
[----:B------:R-:W-:Y:S02]  /*6420*/  @!P0 MOV R56, R10 ;  /* 0x0000000a00388202 */ /* 0x000fe40000000f00 */
[----:B------:R-:W-:Y:S02]  /*6430*/  @!P0 MOV R58, R3 ;  /* 0x00000003003a8202 */ /* 0x000fe40000000f00 */
[----:B------:R-:W-:Y:S05]  /*6440*/  @!P0 MOV R59, R2 ;  /* 0x00000002003b8202 */ /* 0x000fea0000000f00 */
[----:B------:R1:W-:Y:S02]  /*6450*/  @!P1 STG.E.128 [R80.64], R56 ;  /* 0x0000003850009986 */ /* 0x0003e4000c101d0a */
.L_x_278:
[----:B------:R-:W-:Y:S05]  /*6460*/  BSYNC B0 ;  /* 0x0000000000007941 */ /* 0x000fea0003800000 */
.L_x_277:
[----:B------:R-:W-:Y:S01]  /*6470*/  ISETP.GE.OR P1, PT, R223, R84, P6 ;  /* 0x00000054df00720c */ /* 0x000fe20003726670 */
[----:B------:R-:W-:Y:S01]  /*6480*/  @!UPT UIADD3 URZ, URZ, URZ, URZ ;  /* 0x0000003f3f3ff290 */ /* 0x000fe2000fffe03f */
[----:B------:R-:W-:Y:S11]  /*6490*/  BSSY B0, `(.L_x_279) ;  /* 0x0000071000007945 */ /* 0x000ff60003800000 */
[----:B------:R-:W-:-:S05]  /*64a0*/  @P1 BRA `(.L_x_280) ;  /* 0x000006f000001947 */ /* 0x000fca0003800000 */
[----:B------:R-:W-:Y:S01]  /*64b0*/  IADD3 R2, P1, R198, R78, RZ ;  /* 0x0000004ec6027210 */ /* 0x000fe20007f3e0ff */
[----:B------:R-:W-:Y:S01]  /*64c0*/  LDS.128 R48, [R128+0x8100] ;  /* 0x0081000080307984 */ /* 0x000fe20000000c00 */
[--C-:B------:R-:W-:Y:S01]  /*64d0*/  @!P0 SHF.R.U32.HI R10, RZ, 0x10, R23.reuse ;  /* 0x00000010ff0a8819 */ /* 0x100fe20000011617 */
[--C-:B------:R-:W-:Y:S01]  /*64e0*/  @!P0 HADD2.F32 R13, -RZ, R72.reuse.H0_H0 ;  /* 0x20000048ff0d8230 */ /* 0x100fe20000004100 */
[----:B------:R-:W-:Y:S01]  /*64f0*/  IADD3.X R3, R85, R138, RZ, P1, !PT ;  /* 0x0000008a55037210 */ /* 0x000fe20000ffe4ff */
[----:B-----5:R-:W-:Y:S01]  /*6500*/  @!P0 HADD2.F32 R45, -RZ, R73.H0_H0 ;  /* 0x20000049ff2d8230 */ /* 0x020fe20000004100 */
[-C--:B------:R-:W-:Y:S02]  /*6510*/  IADD3 R4, P2, P1, R92, R2.reuse, R112 ;  /* 0x000000025c047210 */ /* 0x080fe4000795e070 */
[----:B------:R-:W-:Y:S01]  /*6520*/  @!P0 SHF.R.U64 R11, R22, 0x10, R23 ;  /* 0x00000010160b8819 */ /* 0x000fe20000001217 */
[----:B-1----:R-:W1:Y:S01]  /*6530*/  LDS.128 R16, [R134+0x8100] ;  /* 0x0081000086107984 */ /* 0x002e620000000c00 */
[CC--:B------:R-:W-:Y:S02]  /*6540*/  IADD3.X R5, R95.reuse, R3.reuse, R114, P2, P1 ;  /* 0x000000035f057210 */ /* 0x0c0fe400017e2472 */
[----:B------:R-:W-:Y:S02]  /*6550*/  ISETP.GE.AND P1, PT, R94, c[0x0][0x1d4], PT ;  /* 0x000075005e007a0c */ /* 0x000fe40003f26270 */
[----:B------:R-:W-:Y:S02]  /*6560*/  @!P0 SHF.R.U32.HI R42, RZ, 0x10, R61 ;  /* 0x00000010ff2a8819 */ /* 0x000fe4000001163d */
[--C-:B------:R-:W-:Y:S02]  /*6570*/  @!P0 SHF.R.U32.HI R47, RZ, 0x10, R63.reuse ;  /* 0x00000010ff2f8819 */ /* 0x100fe4000001163f */
[----:B------:R-:W-:Y:S02]  /*6580*/  @!P0 SHF.R.U64 R52, R62, 0x10, R63 ;  /* 0x000000103e348819 */ /* 0x000fe4000000123f */
[----:B------:R-:W-:Y:S01]  /*6590*/  @!P0 SHF.R.U64 R43, R60, 0x10, R61 ;  /* 0x000000103c2b8819 */ /* 0x000fe2000000123d */
[----:B------:R-:W-:Y:S01]  /*65a0*/  @!P0 HADD2.F32 R47, -RZ, R47.H0_H0 ;  /* 0x2000002fff2f8230 */ /* 0x000fe20000004100 */
[--C-:B------:R-:W-:Y:S02]  /*65b0*/  @!P0 SHF.R.U32.HI R9, RZ, 0x10, R21.reuse ;  /* 0x00000010ff098819 */ /* 0x100fe40000011615 */
[----:B------:R-:W-:Y:S01]  /*65c0*/  @!P0 SHF.R.U64 R6, R20, 0x10, R21 ;  /* 0x0000001014068819 */ /* 0x000fe20000001215 */
[----:B------:R-:W-:Y:S01]  /*65d0*/  @!P0 HADD2.F32 R20, -RZ, R72.H1_H1 ;  /* 0x30000048ff148230 */ /* 0x000fe20000004100 */
[----:B------:R-:W-:Y:S03]  /*65e0*/  @!P1 IADD3 R2, P3, P2, R92, R2, R94 ;  /* 0x000000025c029210 */ /* 0x000fe60007a7e05e */
[----:B------:R-:W-:Y:S01]  /*65f0*/  @!P0 HADD2.F32 R6, -RZ, R6.H0_H0 ;  /* 0x20000006ff068230 */ /* 0x000fe20000004100 */
[----:B------:R-:W-:Y:S02]  /*6600*/  @!P1 IADD3.X R3, R95, R3, R113, P3, P2 ;  /* 0x000000035f039210 */ /* 0x000fe40001fe4471 */
[C---:B------:R-:W-:Y:S04]  /*6610*/  LEA R56, P2, R4.reuse, c[0x0][0x1c8], 0x1 ;  /* 0x0000720004387a11 */ /* 0x040fe800078408ff */
[----:B------:R-:W-:Y:S02]  /*6620*/  LEA.HI.X R57, R4, c[0x0][0x1cc], R5, 0x1, P2 ;  /* 0x0000730004397a11 */ /* 0x000fe400010f0c05 */
[C---:B------:R-:W-:Y:S04]  /*6630*/  @!P1 LEA R54, P2, R2.reuse, c[0x0][0x1c8], 0x1 ;  /* 0x0000720002369a11 */ /* 0x040fe800078408ff */
[----:B------:R-:W-:Y:S01]  /*6640*/  @!P1 LEA.HI.X R55, R2, c[0x0][0x1cc], R3, 0x1, P2 ;  /* 0x0000730002379a11 */ /* 0x000fe200010f0c03 */
[--C-:B------:R-:W-:Y:S02]  /*6650*/  @!P0 HADD2.F32 R2, -RZ, R15.reuse.H0_H0 ;  /* 0x2000000fff028230 */ /* 0x100fe40000004100 */
[----:B------:R-:W-:Y:S01]  /*6660*/  @!P0 HADD2.F32 R3, -RZ, R15.H1_H1 ;  /* 0x3000000fff038230 */ /* 0x000fe20000004100 */
[----:B-1----:R-:W-:Y:S01]  /*6670*/  @!P0 IMAD.MOV.U32 R8, RZ, RZ, R16 ;  /* 0x000000ffff088224 */ /* 0x002fe200078e0010 */
[----:B------:R-:W-:Y:S02]  /*6680*/  @!P0 MOV R23, R48 ;  /* 0x0000003000178202 */ /* 0x000fe40000000f00 */
[----:B------:R-:W-:Y:S02]  /*6690*/  @!P0 MOV R14, R49 ;  /* 0x00000031000e8202 */ /* 0x000fe40000000f00 */
[----:B------:R-:W-:Y:S01]  /*66a0*/  @!P0 MOV R7, R17 ;  /* 0x0000001100078202 */ /* 0x000fe20000000f00 */
[----:B------:R-:W-:Y:S02]  /*66b0*/  @!P0 HADD2.F32 R12, -RZ, R23.H0_H0 ;  /* 0x20000017ff0c8230 */ /* 0x000fe40000004100 */
[----:B------:R-:W-:Y:S02]  /*66c0*/  @!P0 HADD2.F32 R15, -RZ, R14.H0_H0 ;  /* 0x2000000eff0f8230 */ /* 0x000fe40000004100 */
[--C-:B------:R-:W-:Y:S01]  /*66d0*/  @!P0 HADD2.F32 R4, -RZ, R8.reuse.H0_H0 ;  /* 0x20000008ff048230 */ /* 0x100fe20000004100 */
[-C--:B------:R-:W-:Y:S01]  /*66e0*/  @!P0 FMUL.FTZ R22, R12, R2.reuse ;  /* 0x000000020c168220 */ /* 0x080fe20000410000 */
[--C-:B------:R-:W-:Y:S01]  /*66f0*/  @!P0 HADD2.F32 R5, -RZ, R7.reuse.H0_H0 ;  /* 0x20000007ff058230 */ /* 0x100fe20000004100 */
[----:B------:R-:W-:Y:S01]  /*6700*/  @!P0 FMUL.FTZ R21, R15, R3 ;  /* 0x000000030f158220 */ /* 0x000fe20000410000 */
[----:B------:R-:W-:Y:S01]  /*6710*/  @!P0 HADD2.F32 R7, -RZ, R7.H1_H1 ;  /* 0x30000007ff078230 */ /* 0x000fe20000004100 */
[C---:B------:R-:W-:Y:S01]  /*6720*/  @!P0 FMUL.FTZ R2, R4.reuse, R2 ;  /* 0x0000000204028220 */ /* 0x040fe20000410000 */
[----:B------:R-:W-:Y:S01]  /*6730*/  @!P0 HADD2.F32 R8, -RZ, R8.H1_H1 ;  /* 0x30000008ff088230 */ /* 0x000fe20000004100 */
[----:B------:R-:W-:Y:S01]  /*6740*/  @!P0 FFMA.FTZ R63, R4, R13, -R22 ;  /* 0x0000000d043f8223 */ /* 0x000fe20000010816 */
[----:B------:R-:W-:Y:S01]  /*6750*/  @!P0 HADD2.F32 R22, -RZ, R42.H0_H0 ;  /* 0x2000002aff168230 */ /* 0x000fe20000004100 */
[C---:B------:R-:W-:Y:S01]  /*6760*/  @!P0 FMUL.FTZ R4, R5.reuse, R3 ;  /* 0x0000000305048220 */ /* 0x040fe20000410000 */
[----:B------:R-:W-:Y:S01]  /*6770*/  @!P0 HADD2.F32 R3, -RZ, R9.H0_H0 ;  /* 0x20000009ff038230 */ /* 0x000fe20000004100 */
[----:B------:R-:W-:Y:S01]  /*6780*/  @!P0 FFMA.FTZ R62, R5, R20, -R21 ;  /* 0x00000014053e8223 */ /* 0x000fe20000010815 */
[----:B------:R-:W-:Y:S01]  /*6790*/  @!P0 HADD2.F32 R21, -RZ, R14.H1_H1 ;  /* 0x3000000eff158230 */ /* 0x000fe20000004100 */
[----:B------:R-:W-:Y:S01]  /*67a0*/  @!P0 FFMA.FTZ R2, R12, R13, R2 ;  /* 0x0000000d0c028223 */ /* 0x000fe20000010002 */
[----:B------:R-:W-:Y:S01]  /*67b0*/  @!P0 HADD2.F32 R13, -RZ, R23.H1_H1 ;  /* 0x30000017ff0d8230 */ /* 0x000fe20000004100 */
[----:B------:R-:W-:Y:S01]  /*67c0*/  @!P0 IMAD.MOV.U32 R12, RZ, RZ, R51 ;  /* 0x000000ffff0c8224 */ /* 0x000fe200078e0033 */
[----:B------:R-:W-:Y:S01]  /*67d0*/  @!P0 HADD2.F32 R14, -RZ, R43.H0_H0 ;  /* 0x2000002bff0e8230 */ /* 0x000fe20000004100 */
[-C--:B------:R-:W-:Y:S01]  /*67e0*/  @!P0 FMUL.FTZ R9, R21, R3.reuse ;  /* 0x0000000315098220 */ /* 0x080fe20000410000 */
[----:B------:R-:W-:Y:S01]  /*67f0*/  @!P0 HADD2.F32 R43, -RZ, R52.H0_H0 ;  /* 0x20000034ff2b8230 */ /* 0x000fe20000004100 */
[C---:B------:R-:W-:Y:S01]  /*6800*/  @!P0 FMUL.FTZ R5, R7.reuse, R3 ;  /* 0x0000000307058220 */ /* 0x040fe20000410000 */
[----:B------:R-:W-:Y:S01]  /*6810*/  @!P0 HADD2.F32 R44, -RZ, R12.H0_H0 ;  /* 0x2000000cff2c8230 */ /* 0x000fe20000004100 */
[----:B------:R-:W-:Y:S01]  /*6820*/  @!P0 FFMA.FTZ R61, R7, R22, -R9 ;  /* 0x00000016073d8223 */ /* 0x000fe20000010809 */
[----:B------:R-:W-:Y:S01]  /*6830*/  @!P0 MOV R7, R19 ;  /* 0x0000001300078202 */ /* 0x000fe20000000f00 */
[CC--:B------:R-:W-:Y:S01]  /*6840*/  @!P0 FMUL.FTZ R23, R13.reuse, R6.reuse ;  /* 0x000000060d178220 */ /* 0x0c0fe20000410000 */
[----:B------:R-:W-:Y:S01]  /*6850*/  @!P0 HADD2.F32 R9, -RZ, R10.H0_H0 ;  /* 0x2000000aff098230 */ /* 0x000fe20000004100 */
[C---:B------:R-:W-:Y:S01]  /*6860*/  @!P0 FMUL.FTZ R3, R8.reuse, R6 ;  /* 0x0000000608038220 */ /* 0x040fe20000410000 */
[----:B------:R-:W-:Y:S01]  /*6870*/  @!P0 HADD2.F32 R6, -RZ, R34.H0_H0 ;  /* 0x20000022ff068230 */ /* 0x000fe20000004100 */
[-C--:B------:R-:W-:Y:S01]  /*6880*/  @!P0 FFMA.FTZ R60, R8, R14.reuse, -R23 ;  /* 0x0000000e083c8223 */ /* 0x080fe20000010817 */
[--C-:B------:R-:W-:Y:S01]  /*6890*/  @!P0 HADD2.F32 R10, -RZ, R7.reuse.H0_H0 ;  /* 0x20000007ff0a8230 */ /* 0x100fe20000004100 */
[----:B------:R-:W-:Y:S01]  /*68a0*/  @!P0 FFMA.FTZ R3, R13, R14, R3 ;  /* 0x0000000e0d038223 */ /* 0x000fe20000010003 */
[----:B------:R-:W-:Y:S01]  /*68b0*/  @!P0 HADD2.F32 R46, -RZ, R12.H1_H1 ;  /* 0x3000000cff2e8230 */ /* 0x000fe20000004100 */
[-C--:B------:R-:W-:Y:S01]  /*68c0*/  @!P0 FMUL.FTZ R12, R44, R6.reuse ;  /* 0x000000062c0c8220 */ /* 0x080fe20000410000 */
[----:B------:R-:W-:Y:S01]  /*68d0*/  @!P0 HADD2.F32 R7, -RZ, R7.H1_H1 ;  /* 0x30000007ff078230 */ /* 0x000fe20000004100 */
[----:B------:R-:W-:Y:S02]  /*68e0*/  @!P0 FMUL.FTZ R8, R10, R6 ;  /* 0x000000060a088220 */ /* 0x000fe40000410000 */
[----:B------:R-:W-:Y:S02]  /*68f0*/  @!P0 FMUL.FTZ R6, R46, R9 ;  /* 0x000000092e068220 */ /* 0x000fe40000410000 */
[----:B------:R-:W-:Y:S01]  /*6900*/  @!P0 FFMA.FTZ R59, R10, R45, -R12 ;  /* 0x0000002d0a3b8223 */ /* 0x000fe2000001080c */
[----:B------:R-:W-:Y:S01]  /*6910*/  @!P0 MOV R12, R50 ;  /* 0x00000032000c8202 */ /* 0x000fe20000000f00 */
[C---:B------:R-:W-:Y:S01]  /*6920*/  @!P0 FMUL.FTZ R9, R7.reuse, R9 ;  /* 0x0000000907098220 */ /* 0x040fe20000410000 */
[----:B------:R-:W-:Y:S01]  /*6930*/  @!P0 HADD2.F32 R10, -RZ, R11.H0_H0 ;  /* 0x2000000bff0a8230 */ /* 0x000fe20000004100 */
[----:B------:R-:W-:Y:S01]  /*6940*/  @!P0 FFMA.FTZ R58, R7, R47, -R6 ;  /* 0x0000002f073a8223 */ /* 0x000fe20000010806 */
[----:B------:R-:W-:Y:S01]  /*6950*/  @!P0 HADD2.F32 R6, -RZ, R34.H1_H1 ;  /* 0x30000022ff068230 */ /* 0x000fe20000004100 */
[----:B------:R-:W-:Y:S01]  /*6960*/  @!P0 IMAD.MOV.U32 R7, RZ, RZ, R18 ;  /* 0x000000ffff078224 */ /* 0x000fe200078e0012 */
[--C-:B------:R-:W-:Y:S01]  /*6970*/  @!P0 HADD2.F32 R23, -RZ, R12.reuse.H0_H0 ;  /* 0x2000000cff178230 */ /* 0x100fe20000004100 */
[----:B------:R-:W-:Y:S01]  /*6980*/  @!P0 FFMA.FTZ R4, R15, R20, R4 ;  /* 0x000000140f048223 */ /* 0x000fe20000010004 */
[----:B------:R-:W-:Y:S01]  /*6990*/  @!P0 F2FP.PACK_AB R13, R58, R59 ;  /* 0x0000003b3a0d823e */ /* 0x000fe200000000ff */
[----:B------:R-:W-:Y:S01]  /*69a0*/  @!P0 HADD2.F32 R42, -RZ, R12.H1_H1 ;  /* 0x3000000cff2a8230 */ /* 0x000fe20000004100 */
[----:B------:R-:W-:Y:S01]  /*69b0*/  @!P0 FFMA.FTZ R5, R21, R22, R5 ;  /* 0x0000001615058223 */ /* 0x000fe20000010005 */
[--C-:B------:R-:W-:Y:S01]  /*69c0*/  @!P0 HADD2.F32 R12, -RZ, R7.reuse.H0_H0 ;  /* 0x20000007ff0c8230 */ /* 0x100fe20000004100 */
[----:B------:R-:W-:Y:S01]  /*69d0*/  @!P0 MOV R19, R13 ;  /* 0x0000000d00138202 */ /* 0x000fe20000000f00 */
[----:B------:R-:W-:Y:S01]  /*69e0*/  @!P0 HADD2.F32 R11, -RZ, R7.H1_H1 ;  /* 0x30000007ff0b8230 */ /* 0x000fe20000004100 */
[----:B------:R-:W-:Y:S01]  /*69f0*/  @!P0 FMUL.FTZ R52, R42, R10 ;  /* 0x0000000a2a348220 */ /* 0x000fe20000410000 */
[----:B------:R-:W-:Y:S01]  /*6a00*/  @!P0 F2FP.PACK_AB R4, R5, R4 ;  /* 0x000000040504823e */ /* 0x000fe200000000ff */
[----:B------:R-:W-:Y:S01]  /*6a10*/  @!P0 HADD2.F32 R34, -RZ, R73.H1_H1 ;  /* 0x30000049ff228230 */ /* 0x000fe20000004100 */
[-C--:B------:R-:W-:Y:S02]  /*6a20*/  @!P0 FMUL.FTZ R7, R23, R6.reuse ;  /* 0x0000000617078220 */ /* 0x080fe40000410000 */
[C---:B------:R-:W-:Y:S02]  /*6a30*/  @!P0 FMUL.FTZ R6, R12.reuse, R6 ;  /* 0x000000060c068220 */ /* 0x040fe40000410000 */
[----:B------:R-:W-:Y:S02]  /*6a40*/  @!P0 FFMA.FTZ R53, R12, R34, -R7 ;  /* 0x000000220c358223 */ /* 0x000fe40000010807 */
[C---:B------:R-:W-:Y:S02]  /*6a50*/  @!P0 FFMA.FTZ R12, R11.reuse, R43, -R52 ;  /* 0x0000002b0b0c8223 */ /* 0x040fe40000010834 */
[----:B------:R-:W-:Y:S01]  /*6a60*/  @!P0 FMUL.FTZ R7, R11, R10 ;  /* 0x0000000a0b078220 */ /* 0x000fe20000410000 */
[----:B------:R-:W-:Y:S01]  /*6a70*/  @!P0 F2FP.PACK_AB R11, R61, R62 ;  /* 0x0000003e3d0b823e */ /* 0x000fe200000000ff */
[----:B------:R-:W-:Y:S01]  /*6a80*/  @!P0 FFMA.FTZ R6, R23, R34, R6 ;  /* 0x0000002217068223 */ /* 0x000fe20000010006 */
[----:B------:R-:W-:Y:S01]  /*6a90*/  @!P0 F2FP.PACK_AB R12, R12, R53 ;  /* 0x000000350c0c823e */ /* 0x000fe200000000ff */
[----:B------:R-:W-:Y:S01]  /*6aa0*/  @!P0 FFMA.FTZ R7, R42, R43, R7 ;  /* 0x0000002b2a078223 */ /* 0x000fe20000010007 */
[----:B------:R-:W-:Y:S01]  /*6ab0*/  @!P0 F2FP.PACK_AB R10, R60, R63 ;  /* 0x0000003f3c0a823e */ /* 0x000fe200000000ff */
[----:B------:R-:W-:Y:S01]  /*6ac0*/  @!P0 FFMA.FTZ R8, R44, R45, R8 ;  /* 0x0000002d2c088223 */ /* 0x000fe20000010008 */
[----:B------:R-:W-:Y:S01]  /*6ad0*/  @!P0 MOV R17, R11 ;  /* 0x0000000b00118202 */ /* 0x000fe20000000f00 */
[----:B------:R-:W-:Y:S01]  /*6ae0*/  @!P0 FFMA.FTZ R9, R46, R47, R9 ;  /* 0x0000002f2e098223 */ /* 0x000fe20000010009 */
[----:B------:R-:W-:Y:S01]  /*6af0*/  @!P0 MOV R16, R10 ;  /* 0x0000000a00108202 */ /* 0x000fe20000000f00 */
[----:B------:R-:W-:Y:S01]  /*6b00*/  @!P0 IMAD.MOV.U32 R18, RZ, RZ, R12 ;  /* 0x000000ffff128224 */ /* 0x000fe200078e000c */
[----:B------:R-:W-:Y:S01]  /*6b10*/  @!P0 F2FP.PACK_AB R10, R3, R2 ;  /* 0x00000002030a823e */ /* 0x000fe200000000ff */
[----:B------:R-:W-:Y:S01]  /*6b20*/  @!P0 IMAD.MOV.U32 R49, RZ, RZ, R4 ;  /* 0x000000ffff318224 */ /* 0x000fe200078e0004 */
[----:B------:R-:W-:Y:S02]  /*6b30*/  @!P0 F2FP.PACK_AB R3, R7, R6 ;  /* 0x000000060703823e */ /* 0x000fe400000000ff */
[----:B------:R1:W-:Y:S01]  /*6b40*/  STG.E.128 [R56.64], R16 ;  /* 0x0000001038007986 */ /* 0x0003e2000c101d0a */
[----:B------:R-:W-:Y:S02]  /*6b50*/  @!P0 F2FP.PACK_AB R2, R9, R8 ;  /* 0x000000080902823e */ /* 0x000fe400000000ff */
[----:B------:R-:W-:Y:S02]  /*6b60*/  @!P0 MOV R48, R10 ;  /* 0x0000000a00308202 */ /* 0x000fe40000000f00 */
[----:B------:R-:W-:Y:S02]  /*6b70*/  @!P0 MOV R50, R3 ;  /* 0x0000000300328202 */ /* 0x000fe40000000f00 */
[----:B------:R-:W-:Y:S05]  /*6b80*/  @!P0 MOV R51, R2 ;  /* 0x0000000200338202 */ /* 0x000fea0000000f00 */
[----:B------:R1:W-:Y:S02]  /*6b90*/  @!P1 STG.E.128 [R54.64], R48 ;  /* 0x0000003036009986 */ /* 0x0003e4000c101d0a */
.L_x_280:
[----:B------:R-:W-:Y:S05]  /*6ba0*/  BSYNC B0 ;  /* 0x0000000000007941 */ /* 0x000fea0003800000 */
.L_x_279:
[----:B------:R-:W-:Y:S01]  /*6bb0*/  ISETP.GE.OR P1, PT, R222, R84, P6 ;  /* 0x00000054de00720c */ /* 0x000fe20003726670 */
[----:B------:R-:W-:Y:S01]  /*6bc0*/  @!UPT UIADD3 URZ, URZ, URZ, URZ ;  /* 0x0000003f3f3ff290 */ /* 0x000fe2000fffe03f */
[----:B------:R-:W-:Y:S11]  /*6bd0*/  BSSY B0, `(.L_x_281) ;  /* 0x0000071000007945 */ /* 0x000ff60003800000 */
[----:B------:R-:W-:-:S05]  /*6be0*/  @P1 BRA `(.L_x_282) ;  /* 0x000006f000001947 */ /* 0x000fca0003800000 */
[----:B------:R-:W-:Y:S01]  /*6bf0*/  IADD3 R2, P1, R196, R78, RZ ;  /* 0x0000004ec4027210 */ /* 0x000fe20007f3e0ff */
[----:B-----5:R-:W-:Y:S01]  /*6c00*/  LDS.128 R44, [R131+0x8100] ;  /* 0x00810000832c7984 */ /* 0x020fe20000000c00 */
[----:B------:R-:W-:Y:S01]  /*6c10*/  @!P0 SHF.R.U32.HI R6, RZ, 0x10, R25 ;  /* 0x00000010ff068819 */ /* 0x000fe20000011619 */
[--C-:B------:R-:W-:Y:S01]  /*6c20*/  @!P0 HADD2.F32 R13, -RZ, R74.reuse.H0_H0 ;  /* 0x2000004aff0d8230 */ /* 0x100fe20000004100 */
[----:B------:R-:W-:Y:S01]  /*6c30*/  IADD3.X R3, R85, R137, RZ, P1, !PT ;  /* 0x0000008955037210 */ /* 0x000fe20000ffe4ff */
[----:B------:R-:W-:Y:S01]  /*6c40*/  @!P0 HADD2.F32 R20, -RZ, R74.H1_H1 ;  /* 0x3000004aff148230 */ /* 0x000fe20000004100 */
[-C--:B------:R-:W-:Y:S01]  /*6c50*/  IADD3 R4, P2, P1, R92, R2.reuse, R112 ;  /* 0x000000025c047210 */ /* 0x080fe2000795e070 */
[----:B------:R-:W-:Y:S01]  /*6c60*/  @!P0 HADD2.F32 R34, -RZ, R75.H0_H0 ;  /* 0x2000004bff228230 */ /* 0x000fe20000004100 */
[--C-:B------:R-:W-:Y:S01]  /*6c70*/  @!P0 SHF.R.U32.HI R10, RZ, 0x10, R27.reuse ;  /* 0x00000010ff0a8819 */ /* 0x100fe2000001161b */
[----:B-1----:R-:W1:Y:S01]  /*6c80*/  LDS.128 R16, [R133+0x8100] ;  /* 0x0081000085107984 */ /* 0x002e620000000c00 */
[CC--:B------:R-:W-:Y:S02]  /*6c90*/  IADD3.X R5, R95.reuse, R3.reuse, R114, P2, P1 ;  /* 0x000000035f057210 */ /* 0x0c0fe400017e2472 */
[----:B------:R-:W-:Y:S02]  /*6ca0*/  ISETP.GE.AND P1, PT, R94, c[0x0][0x1d4], PT ;  /* 0x000075005e007a0c */ /* 0x000fe40003f26270 */
[----:B------:R-:W-:Y:S02]  /*6cb0*/  @!P0 SHF.R.U64 R11, R26, 0x10, R27 ;  /* 0x000000101a0b8819 */ /* 0x000fe4000000121b */
[----:B------:R-:W-:Y:S02]  /*6cc0*/  @!P0 SHF.R.U32.HI R22, RZ, 0x10, R65 ;  /* 0x00000010ff168819 */ /* 0x000fe40000011641 */
[----:B------:R-:W-:Y:S02]  /*6cd0*/  @!P0 SHF.R.U64 R9, R24, 0x10, R25 ;  /* 0x0000001018098819 */ /* 0x000fe40000001219 */
[----:B------:R-:W-:Y:S01]  /*6ce0*/  @!P0 SHF.R.U64 R24, R64, 0x10, R65 ;  /* 0x0000001040188819 */ /* 0x000fe20000001241 */
[----:B------:R-:W-:Y:S01]  /*6cf0*/  @!P0 HADD2.F32 R22, -RZ, R22.H0_H0 ;  /* 0x20000016ff168230 */ /* 0x000fe20000004100 */
[--C-:B------:R-:W-:Y:S02]  /*6d00*/  @!P0 SHF.R.U32.HI R25, RZ, 0x10, R67.reuse ;  /* 0x00000010ff198819 */ /* 0x100fe40000011643 */
[----:B------:R-:W-:Y:S02]  /*6d10*/  @!P0 SHF.R.U64 R26, R66, 0x10, R67 ;  /* 0x00000010421a8819 */ /* 0x000fe40000001243 */
[----:B------:R-:W-:Y:S01]  /*6d20*/  @!P1 IADD3 R2, P3, P2, R92, R2, R94 ;  /* 0x000000025c029210 */ /* 0x000fe20007a7e05e */
[----:B------:R-:W-:Y:S02]  /*6d30*/  @!P0 HADD2.F32 R42, -RZ, R25.H0_H0 ;  /* 0x20000019ff2a8230 */ /* 0x000fe40000004100 */
        /* <DEDUP_REMOVED lines=21> */
[----:B------:R-:W-:Y:S02]  /*6e90*/  @!P0 FFMA.FTZ R57, R4, R13, -R27 ;  /* 0x0000000d04398223 */ /* 0x000fe4000001081b */
[C---:B------:R-:W-:Y:S01]  /*6ea0*/  @!P0 FMUL.FTZ R4, R5.reuse, R3 ;  /* 0x0000000305048220 */ /* 0x040fe20000410000 */
[----:B------:R-:W-:Y:S01]  /*6eb0*/  @!P0 HADD2.F32 R3, -RZ, R6.H0_H0 ;  /* 0x20000006ff038230 */ /* 0x000fe20000004100 */
[----:B------:R-:W-:Y:S01]  /*6ec0*/  @!P0 FFMA.FTZ R56, R5, R20, -R21 ;  /* 0x0000001405388223 */ /* 0x000fe20000010815 */
[----:B------:R-:W-:Y:S01]  /*6ed0*/  @!P0 HADD2.F32 R21, -RZ, R14.H1_H1 ;  /* 0x3000000eff158230 */ /* 0x000fe20000004100 */
[----:B------:R-:W-:Y:S01]  /*6ee0*/  @!P0 FFMA.FTZ R2, R12, R13, R2 ;  /* 0x0000000d0c028223 */ /* 0x000fe20000010002 */
[----:B------:R-:W-:Y:S01]  /*6ef0*/  @!P0 HADD2.F32 R6, -RZ, R9.H0_H0 ;  /* 0x20000009ff068230 */ /* 0x000fe20000004100 */
[----:B------:R-:W-:Y:S01]  /*6f00*/  @!P0 IMAD.MOV.U32 R12, RZ, RZ, R47 ;  /* 0x000000ffff0c8224 */ /* 0x000fe200078e002f */
[----:B------:R-:W-:Y:S01]  /*6f10*/  @!P0 HADD2.F32 R13, -RZ, R23.H1_H1 ;  /* 0x30000017ff0d8230 */ /* 0x000fe20000004100 */
        /* <DEDUP_REMOVED lines=16> */
[C---:B------:R-:W-:Y:S01]  /*7020*/  @!P0 FMUL.FTZ R8, R10.reuse, R6 ;  /* 0x000000060a088220 */ /* 0x040fe20000410000 */
[----:B------:R-:W-:Y:S01]  /*7030*/  @!P0 HADD2.F32 R24, -RZ, R75.H1_H1 ;  /* 0x3000004bff188230 */ /* 0x000fe20000004100 */
[-C--:B------:R-:W-:Y:S02]  /*7040*/  @!P0 FMUL.FTZ R6, R35, R9.reuse ;  /* 0x0000000923068220 */ /* 0x080fe40000410000 */
        /* <DEDUP_REMOVED lines=41> */
.L_x_282:
[----:B------:R-:W-:Y:S05]  /*72e0*/  BSYNC B0 ;  /* 0x0000000000007941 */ /* 0x000fea0003800000 */
.L_x_281:
[----:B-1----:R-:W-:Y:S05]  /*72f0*/  IADD3 R54, P1, R194, R78, RZ ;  /* 0x0000004ec2367210 */ /* 0x002fea0007f3e0ff */
[----:B------:R-:W-:Y:S01]  /*7300*/  IMAD.X R56, R85, 0x1, R136, P1 ;  /* 0x0000000155387824 */ /* 0x000fe200008e0688 */
[----:B------:R-:W-:Y:S11]  /*7310*/  ISETP.GE.OR P1, PT, R219, R84, P6 ;  /* 0x00000054db00720c */ /* 0x000ff60003726670 */
[----:B------:R-:W-:Y:S02]  /*7320*/  @!UPT UIADD3 URZ, URZ, URZ, URZ ;  /* 0x0000003f3f3ff290 */ /* 0x000fe4000fffe03f */
[----:B------:R-:W-:-:S05]  /*7330*/  @P1 BRA `(.L_x_274) ;  /* 0x000009b000001947 */ /* 0x000fca0003800000 */
[----:B-----5:R-:W-:Y:S01]  /*7340*/  IADD3 R4, P2, P1, R92, R54, R112 ;  /* 0x000000365c047210 */ /* 0x020fe2000795e070 */
[----:B------:R-:W1:Y:S01]  /*7350*/  LDS.128 R44, [R130+0x8100] ;  /* 0x00810000822c7984 */ /* 0x000e620000000c00 */
[----:B------:R-:W-:Y:S01]  /*7360*/  @!P0 SHF.R.U64 R5, R28, 0x10, R29 ;  /* 0x000000101c058819 */ /* 0x000fe2000000121d */
[----:B------:R-:W-:Y:S01]  /*7370*/  @!P0 HADD2.F32 R2, -RZ, R39.H0_H0 ;  /* 0x20000027ff028230 */ /* 0x000fe20000004100 */
[----:B------:R-:W-:Y:S01]  /*7380*/  IADD3.X R6, R95, R56, R114, P2, P1 ;  /* 0x000000385f067210 */ /* 0x000fe200017e2472 */
[--C-:B------:R-:W-:Y:S01]  /*7390*/  @!P0 HADD2.F32 R24, -RZ, R76.reuse.H0_H0 ;  /* 0x2000004cff188230 */ /* 0x100fe20000004100 */
[----:B------:R-:W-:Y:S01]  /*73a0*/  LEA R52, P1, R4, c[0x0][0x1c8], 0x1 ;  /* 0x0000720004347a11 */ /* 0x000fe200078208ff */
[----:B------:R-:W-:Y:S01]  /*73b0*/  @!P0 HADD2.F32 R5, -RZ, R5.H0_H0 ;  /* 0x20000005ff058230 */ /* 0x000fe20000004100 */
[----:B------:R-:W-:Y:S01]  /*73c0*/  @!P0 SHF.R.U64 R9, R68, 0x10, R69 ;  /* 0x0000001044098819 */ /* 0x000fe20000001245 */
[----:B------:R-:W2:Y:S01]  /*73d0*/  LDS.128 R12, [R132+0x8100] ;  /* 0x00810000840c7984 */ /* 0x000ea20000000c00 */
[----:B------:R-:W-:Y:S01]  /*73e0*/  LEA.HI.X R53, R4, c[0x0][0x1cc], R6, 0x1, P1 ;  /* 0x0000730004357a11 */ /* 0x000fe200008f0c06 */
[----:B------:R-:W-:Y:S01]  /*73f0*/  @!P0 HADD2.F32 R20, -RZ, R76.H1_H1 ;  /* 0x3000004cff148230 */ /* 0x000fe20000004100 */
[----:B------:R-:W-:Y:S01]  /*7400*/  @!P0 SHF.R.U32.HI R27, RZ, 0x10, R71 ;  /* 0x00000010ff1b8819 */ /* 0x000fe20000011647 */
[----:B------:R-:W-:Y:S01]  /*7410*/  @!P0 HADD2.F32 R22, -RZ, R9.H0_H0 ;  /* 0x20000009ff168230 */ /* 0x000fe20000004100 */
[----:B------:R-:W-:Y:S01]  /*7420*/  @!P0 SHF.R.U32.HI R10, RZ, 0x10, R29 ;  /* 0x00000010ff0a8819 */ /* 0x000fe2000001161d */
[----:B------:R-:W-:Y:S01]  /*7430*/  @!P0 HADD2.F32 R34, -RZ, R77.H0_H0 ;  /* 0x2000004dff228230 */ /* 0x000fe20000004100 */
[----:B------:R-:W-:Y:S01]  /*7440*/  @!P0 SHF.R.U64 R16, R30, 0x10, R31 ;  /* 0x000000101e108819 */ /* 0x000fe2000000121f */
[----:B------:R-:W-:Y:S01]  /*7450*/  @!P0 HADD2.F32 R38, -RZ, R27.H0_H0 ;  /* 0x2000001bff268230 */ /* 0x000fe20000004100 */
[----:B------:R-:W-:Y:S01]  /*7460*/  @!P0 SHF.R.U32.HI R17, RZ, 0x10, R69 ;  /* 0x00000010ff118819 */ /* 0x000fe20000011645 */
[----:B------:R-:W-:Y:S01]  /*7470*/  @!P0 HADD2.F32 R28, -RZ, R77.H1_H1 ;  /* 0x3000004dff1c8230 */ /* 0x000fe20000004100 */
[----:B------:R-:W-:Y:S01]  /*7480*/  @!P0 SHF.R.U64 R30, R70, 0x10, R71 ;  /* 0x00000010461e8819 */ /* 0x000fe20000001247 */
[----:B------:R-:W-:Y:S01]  /*7490*/  @!P0 HADD2.F32 R11, -RZ, R40.H0_H0 ;  /* 0x20000028ff0b8230 */ /* 0x000fe20000004100 */
[----:B------:R-:W-:Y:S01]  /*74a0*/  @!P0 SHF.R.U32.HI R18, RZ, 0x10, R31 ;  /* 0x00000010ff128819 */ /* 0x000fe2000001161f */
[----:B------:R-:W-:Y:S01]  /*74b0*/  @!P0 HADD2.F32 R26, -RZ, R17.H0_H0 ;  /* 0x20000011ff1a8230 */ /* 0x000fe20000004100 */
[----:B------:R-:W-:Y:S01]  /*74c0*/  ISETP.GE.AND P1, PT, R94, c[0x0][0x1d4], PT ;  /* 0x000075005e007a0c */ /* 0x000fe20003f26270 */
[----:B------:R-:W-:Y:S02]  /*74d0*/  @!P0 HADD2.F32 R30, -RZ, R30.H0_H0 ;  /* 0x2000001eff1e8230 */ /* 0x000fe40000004100 */
[----:B------:R-:W-:Y:S01]  /*74e0*/  @!P0 HADD2.F32 R18, -RZ, R18.H0_H0 ;  /* 0x20000012ff128230 */ /* 0x000fe20000004100 */
[----:B-1----:R-:W-:Y:S01]  /*74f0*/  @!P0 IMAD.MOV.U32 R29, RZ, RZ, R46 ;  /* 0x000000ffff1d8224 */ /* 0x002fe200078e002e */
[----:B------:R-:W-:Y:S02]  /*7500*/  @!P0 MOV R25, R45 ;  /* 0x0000002d00198202 */ /* 0x000fe40000000f00 */
[----:B------:R-:W-:Y:S02]  /*7510*/  @!P0 MOV R6, R44 ;  /* 0x0000002c00068202 */ /* 0x000fe40000000f00 */
[----:B------:R-:W-:Y:S01]  /*7520*/  @!P0 MOV R27, R47 ;  /* 0x0000002f001b8202 */ /* 0x000fe20000000f00 */
[----:B------:R-:W-:Y:S01]  /*7530*/  @!P0 HADD2.F32 R23, -RZ, R25.H0_H0 ;  /* 0x20000019ff178230 */ /* 0x000fe20000004100 */
[----:B--2---:R-:W-:Y:S01]  /*7540*/  @!P0 MOV R8, R13 ;  /* 0x0000000d00088202 */ /* 0x004fe20000000f00 */
[--C-:B------:R-:W-:Y:S03]  /*7550*/  @!P0 HADD2.F32 R19, -RZ, R6.reuse.H0_H0 ;  /* 0x20000006ff138230 */ /* 0x100fe60000004100 */
[-C--:B------:R-:W-:Y:S01]  /*7560*/  @!P0 FMUL.FTZ R7, R23, R2.reuse ;  /* 0x0000000217078220 */ /* 0x080fe20000410000 */
[----:B------:R-:W-:Y:S02]  /*7570*/  @!P0 HADD2.F32 R21, -RZ, R6.H1_H1 ;  /* 0x30000006ff158230 */ /* 0x000fe40000004100 */
[--C-:B------:R-:W-:Y:S02]  /*7580*/  @!P0 HADD2.F32 R3, -RZ, R8.reuse.H0_H0 ;  /* 0x20000008ff038230 */ /* 0x100fe40000004100 */
[----:B------:R-:W-:Y:S01]  /*7590*/  @!P0 HADD2.F32 R8, -RZ, R8.H1_H1 ;  /* 0x30000008ff088230 */ /* 0x000fe20000004100 */
[-C--:B------:R-:W-:Y:S01]  /*75a0*/  @!P0 FMUL.FTZ R9, R21, R5.reuse ;  /* 0x0000000515098220 */ /* 0x080fe20000410000 */
[----:B------:R-:W-:Y:S01]  /*75b0*/  @!P0 HADD2.F32 R31, -RZ, R27.H0_H0 ;  /* 0x2000001bff1f8230 */ /* 0x000fe20000004100 */
[C---:B------:R-:W-:Y:S01]  /*75c0*/  @!P0 FMUL.FTZ R4, R3.reuse, R2 ;  /* 0x0000000203048220 */ /* 0x040fe20000410000 */
[----:B------:R-:W-:Y:S01]  /*75d0*/  @!P0 HADD2.F32 R2, -RZ, R39.H1_H1 ;  /* 0x30000027ff028230 */ /* 0x000fe20000004100 */
[----:B------:R-:W-:Y:S01]  /*75e0*/  @!P0 FFMA.FTZ R57, R3, R24, -R7 ;  /* 0x0000001803398223 */ /* 0x000fe20000010807 */
[----:B------:R-:W-:Y:S01]  /*75f0*/  @!P0 MOV R3, R12 ;  /* 0x0000000c00038202 */ /* 0x000fe20000000f00 */
[----:B------:R-:W-:Y:S02]  /*7600*/  @!P0 HADD2.F32 R35, -RZ, R27.H1_H1 ;  /* 0x3000001bff238230 */ /* 0x000fe40000004100 */
[----:B------:R-:W-:Y:S02]  /*7610*/  @!P0 HADD2.F32 R27, -RZ, R29.H0_H0 ;  /* 0x2000001dff1b8230 */ /* 0x000fe40000004100 */
[--C-:B------:R-:W-:Y:S01]  /*7620*/  @!P0 HADD2.F32 R7, -RZ, R3.reuse.H0_H0 ;  /* 0x20000003ff078230 */ /* 0x100fe20000004100 */
[----:B------:R-:W-:Y:S01]  /*7630*/  @!P0 FMUL.FTZ R39, R35, R18 ;  /* 0x0000001223278220 */ /* 0x000fe20000410000 */
[----:B------:R-:W-:Y:S01]  /*7640*/  @!P0 HADD2.F32 R6, -RZ, R3.H1_H1 ;  /* 0x30000003ff068230 */ /* 0x000fe20000004100 */
[-C--:B------:R-:W-:Y:S01]  /*7650*/  @!P0 FMUL.FTZ R3, R19, R2.reuse ;  /* 0x0000000213038220 */ /* 0x080fe20000410000 */
[----:B------:R-:W-:Y:S01]  /*7660*/  @!P0 HADD2.F32 R29, -RZ, R29.H1_H1 ;  /* 0x3000001dff1d8230 */ /* 0x000fe20000004100 */
[C---:B------:R-:W-:Y:S01]  /*7670*/  @!P0 FMUL.FTZ R2, R7.reuse, R2 ;  /* 0x0000000207028220 */ /* 0x040fe20000410000 */
[----:B------:R-:W-:Y:S01]  /*7680*/  @!P0 HADD2.F32 R25, -RZ, R25.H1_H1 ;  /* 0x30000019ff198230 */ /* 0x000fe20000004100 */
[----:B------:R-:W-:Y:S01]  /*7690*/  @!P0 FFMA.FTZ R55, R7, R20, -R3 ;  /* 0x0000001407378223 */ /* 0x000fe20000010803 */
[----:B------:R-:W-:Y:S01]  /*76a0*/  @!P0 MOV R7, R14 ;  /* 0x0000000e00078202 */ /* 0x000fe20000000f00 */
[C---:B------:R-:W-:Y:S01]  /*76b0*/  @!P0 FMUL.FTZ R3, R6.reuse, R5 ;  /* 0x0000000506038220 */ /* 0x040fe20000410000 */
[----:B------:R-:W-:Y:S01]  /*76c0*/  @!P0 HADD2.F32 R5, -RZ, R10.H0_H0 ;  /* 0x2000000aff058230 */ /* 0x000fe20000004100 */
[----:B------:R-:W-:Y:S01]  /*76d0*/  @!P0 FFMA.FTZ R51, R6, R22, -R9 ;  /* 0x0000001606338223 */ /* 0x000fe20000010809 */
[----:B------:R-:W-:Y:S01]  /*76e0*/  @!P0 MOV R6, R15 ;  /* 0x0000000f00068202 */ /* 0x000fe20000000f00 */
[----:B------:R-:W-:Y:S01]  /*76f0*/  @!P0 FFMA.FTZ R2, R19, R20, R2 ;  /* 0x0000001413028223 */ /* 0x000fe20000010002 */
[----:B------:R-:W-:Y:S01]  /*7700*/  @!P0 HADD2.F32 R9, -RZ, R40.H1_H1 ;  /* 0x30000028ff098230 */ /* 0x000fe20000004100 */
[----:B------:R-:W-:Y:S01]  /*7710*/  @!P0 FMUL.FTZ R40, R31, R11 ;  /* 0x0000000b1f288220 */ /* 0x000fe20000410000 */
[----:B------:R-:W-:Y:S01]  /*7720*/  @!P0 HADD2.F32 R10, -RZ, R16.H0_H0 ;  /* 0x20000010ff0a8230 */ /* 0x000fe20000004100 */
[----:B------:R-:W-:Y:S01]  /*7730*/  @!P0 FMUL.FTZ R48, R25, R5 ;  /* 0x0000000519308220 */ /* 0x000fe20000410000 */
[--C-:B------:R-:W-:Y:S01]  /*7740*/  @!P0 HADD2.F32 R17, -RZ, R6.reuse.H0_H0 ;  /* 0x20000006ff118230 */ /* 0x100fe20000004100 */
[----:B------:R-:W-:Y:S01]  /*7750*/  @!P0 FMUL.FTZ R43, R27, R9 ;  /* 0x000000091b2b8220 */ /* 0x000fe20000410000 */
[----:B------:R-:W-:Y:S01]  /*7760*/  @!P0 HADD2.F32 R16, -RZ, R6.H1_H1 ;  /* 0x30000006ff108230 */ /* 0x000fe20000004100 */
[----:B------:R-:W-:Y:S01]  /*7770*/  @!P0 FMUL.FTZ R42, R29, R10 ;  /* 0x0000000a1d2a8220 */ /* 0x000fe20000410000 */
[--C-:B------:R-:W-:Y:S01]  /*7780*/  @!P0 HADD2.F32 R6, -RZ, R7.reuse.H0_H0 ;  /* 0x20000007ff068230 */ /* 0x100fe20000004100 */
[----:B------:R-:W-:Y:S01]  /*7790*/  @!P0 FFMA.FTZ R40, R17, R34, -R40 ;  /* 0x0000002211288223 */ /* 0x000fe20000010828 */
[----:B------:R-:W-:Y:S01]  /*77a0*/  @!P0 HADD2.F32 R7, -RZ, R7.H1_H1 ;  /* 0x30000007ff078230 */ /* 0x000fe20000004100 */
[----:B------:R-:W-:Y:S02]  /*77b0*/  @!P0 FFMA.FTZ R39, R16, R38, -R39 ;  /* 0x0000002610278223 */ /* 0x000fe40000010827 */
[----:B------:R-:W-:Y:S02]  /*77c0*/  @!P0 FFMA.FTZ R50, R8, R26, -R48 ;  /* 0x0000001a08328223 */ /* 0x000fe40000010830 */
[----:B------:R-:W-:Y:S01]  /*77d0*/  @!P0 FFMA.FTZ R49, R6, R28, -R43 ;  /* 0x0000001c06318223 */ /* 0x000fe2000001082b */
[----:B------:R-:W-:Y:S01]  /*77e0*/  @!P0 F2FP.PACK_AB R40, R39, R40 ;  /* 0x000000282728823e */ /* 0x000fe200000000ff */
[----:B------:R-:W-:Y:S01]  /*77f0*/  @!P0 FFMA.FTZ R48, R7, R30, -R42 ;  /* 0x0000001e07308223 */ /* 0x000fe2000001082a */
[----:B------:R-:W-:Y:S01]  /*7800*/  @!P0 F2FP.PACK_AB R43, R50, R57 ;  /* 0x00000039322b823e */ /* 0x000fe200000000ff */
[----:B------:R-:W-:Y:S01]  /*7810*/  @!P0 FMUL.FTZ R5, R8, R5 ;  /* 0x0000000508058220 */ /* 0x000fe20000410000 */
[----:B------:R-:W-:Y:S01]  /*7820*/  @!P0 F2FP.PACK_AB R42, R51, R55 ;  /* 0x00000037332a823e */ /* 0x000fe200000000ff */
[----:B------:R-:W-:Y:S01]  /*7830*/  @!P0 IMAD.MOV.U32 R15, RZ, RZ, R40 ;  /* 0x000000ffff0f8224 */ /* 0x000fe200078e0028 */
[----:B------:R-:W-:Y:S01]  /*7840*/  @!P0 F2FP.PACK_AB R39, R48, R49 ;  /* 0x000000313027823e */ /* 0x000fe200000000ff */
[----:B------:R-:W-:Y:S01]  /*7850*/  @!P0 FFMA.FTZ R3, R21, R22, R3 ;  /* 0x0000001615038223 */ /* 0x000fe20000010003 */
[----:B------:R-:W-:Y:S01]  /*7860*/  @!P0 MOV R12, R42 ;  /* 0x0000002a000c8202 */ /* 0x000fe20000000f00 */
[----:B------:R-:W-:Y:S01]  /*7870*/  @!P0 FMUL.FTZ R6, R6, R9 ;  /* 0x0000000906068220 */ /* 0x000fe20000410000 */
[----:B------:R-:W-:Y:S01]  /*7880*/  @!P0 MOV R13, R43 ;  /* 0x0000002b000d8202 */ /* 0x000fe20000000f00 */
[----:B------:R-:W-:Y:S01]  /*7890*/  @!P0 FFMA.FTZ R4, R23, R24, R4 ;  /* 0x0000001817048223 */ /* 0x000fe20000010004 */
[----:B------:R-:W-:Y:S01]  /*78a0*/  @!P0 MOV R14, R39 ;  /* 0x00000027000e8202 */ /* 0x000fe20000000f00 */
[----:B------:R-:W-:Y:S01]  /*78b0*/  @!P0 FMUL.FTZ R7, R7, R10 ;  /* 0x0000000a07078220 */ /* 0x000fe20000410000 */
[----:B------:R-:W-:Y:S01]  /*78c0*/  @!P0 F2FP.PACK_AB R10, R3, R2 ;  /* 0x00000002030a823e */ /* 0x000fe200000000ff */
[----:B------:R-:W-:Y:S02]  /*78d0*/  @!P0 FFMA.FTZ R5, R25, R26, R5 ;  /* 0x0000001a19058223 */ /* 0x000fe40000010005 */
[----:B------:R1:W-:Y:S01]  /*78e0*/  STG.E.128 [R52.64], R12 ;  /* 0x0000000c34007986 */ /* 0x0003e2000c101d0a */
[----:B------:R-:W-:Y:S01]  /*78f0*/  @!P0 MOV R44, R10 ;  /* 0x0000000a002c8202 */ /* 0x000fe20000000f00 */
[----:B------:R-:W-:Y:S01]  /*7900*/  @!P0 FMUL.FTZ R8, R17, R11 ;  /* 0x0000000b11088220 */ /* 0x000fe20000410000 */
[----:B------:R-:W-:Y:S01]  /*7910*/  @!P0 F2FP.PACK_AB R4, R5, R4 ;  /* 0x000000040504823e */ /* 0x000fe200000000ff */
[----:B------:R-:W-:Y:S02]  /*7920*/  @!P0 FFMA.FTZ R6, R27, R28, R6 ;  /* 0x0000001c1b068223 */ /* 0x000fe40000010006 */
[----:B------:R-:W-:Y:S01]  /*7930*/  @!P0 FMUL.FTZ R9, R16, R18 ;  /* 0x0000001210098220 */ /* 0x000fe20000410000 */
[----:B------:R-:W-:Y:S01]  /*7940*/  @!P0 MOV R45, R4 ;  /* 0x00000004002d8202 */ /* 0x000fe20000000f00 */
[----:B------:R-:W-:Y:S02]  /*7950*/  @!P0 FFMA.FTZ R7, R29, R30, R7 ;  /* 0x0000001e1d078223 */ /* 0x000fe40000010007 */
[----:B------:R-:W-:Y:S02]  /*7960*/  @!P0 FFMA.FTZ R8, R31, R34, R8 ;  /* 0x000000221f088223 */ /* 0x000fe40000010008 */
[----:B------:R-:W-:Y:S01]  /*7970*/  @!P0 FFMA.FTZ R9, R35, R38, R9 ;  /* 0x0000002623098223 */ /* 0x000fe20000010009 */
[----:B------:R-:W-:Y:S04]  /*7980*/  @!P0 F2FP.PACK_AB R3, R7, R6 ;  /* 0x000000060703823e */ /* 0x000fe800000000ff */
[----:B------:R-:W-:Y:S02]  /*7990*/  @!P0 F2FP.PACK_AB R2, R9, R8 ;  /* 0x000000080902823e */ /* 0x000fe400000000ff */
[----:B------:R-:W-:Y:S02]  /*79a0*/  @!P0 MOV R46, R3 ;  /* 0x00000003002e8202 */ /* 0x000fe40000000f00 */
[----:B------:R-:W-:Y:S01]  /*79b0*/  @!P0 MOV R47, R2 ;  /* 0x00000002002f8202 */ /* 0x000fe20000000f00 */
[----:B------:R-:W-:-:S05]  /*79c0*/  @P1 BRA `(.L_x_274) ;  /* 0x0000032000001947 */ /* 0x000fca0003800000 */
[----:B------:R-:W-:Y:S04]  /*79d0*/  IADD3 R3, P1, P0, R92, R54, R94 ;  /* 0x000000365c037210 */ /* 0x000fe8000783e05e */
[----:B------:R-:W-:Y:S02]  /*79e0*/  IADD3.X R4, R95, R56, R113, P1, P0 ;  /* 0x000000385f047210 */ /* 0x000fe40000fe0471 */
[C---:B------:R-:W-:Y:S04]  /*79f0*/  LEA R2, P0, R3.reuse, c[0x0][0x1c8], 0x1 ;  /* 0x0000720003027a11 */ /* 0x040fe800078008ff */
[----:B------:R-:W-:Y:S05]  /*7a00*/  LEA.HI.X R3, R3, c[0x0][0x1cc], R4, 0x1, P0 ;  /* 0x0000730003037a11 */ /* 0x000fea00000f0c04 */
[----:B------:R2:W-:Y:S01]  /*7a10*/  STG.E.128 [R2.64], R44 ;  /* 0x0000002c02007986 */ /* 0x0005e2000c101d0a */
[----:B------:R-:W-:-:S05]  /*7a20*/  BRA `(.L_x_274) ;  /* 0x000002c000007947 */ /* 0x000fca0003800000 */
.L_x_252:
[----:B------:R-:W-:Y:S01]  /*7a30*/  IMAD R2, R41, -0x70, R0 ;  /* 0xffffff9029027824 */ /* 0x000fe200078e0200 */
[----:B------:R-:W-:Y:S04]  /*7a40*/  BSSY B0, `(.L_x_283) ;  /* 0x000000b000007945 */ /* 0x000fe80003800000 */
[----:B------:R-:W-:Y:S04]  /*7a50*/  IMNMX R84, R2, 0x70, PT ;  /* 0x0000007002547817 */ /* 0x000fe80003800200 */
[----:B------:R-:W-:Y:S11]  /*7a60*/  ISETP.GE.AND P0, PT, R213, R84, PT ;  /* 0x00000054d500720c */ /* 0x000ff60003f06270 */
[----:B------:R-:W-:Y:S02]  /*7a70*/  @!UPT UIADD3 URZ, URZ, URZ, URZ ;  /* 0x0000003f3f3ff290 */ /* 0x000fe4000fffe03f */
[----:B------:R-:W-:-:S05]  /*7a80*/  @P0 BRA `(.L_x_284) ;  /* 0x0000006000000947 */ /* 0x000fca0003800000 */
[----:B------:R-:W1:Y:S01]  /*7a90*/  @!P6 LDS.128 R8, [R208+0x8100] ;  /* 0x00810000d008e984 */ /* 0x000e620000000c00 */
[----:B------:R-:W-:Y:S11]  /*7aa0*/  ISETP.GE.AND P0, PT, R209, c[0x0][0x1d4], PT ;  /* 0x00007500d1007a0c */ /* 0x000ff60003f06270 */
[----:B------:R-:W-:Y:S02]  /*7ab0*/  @!UPT UIADD3 URZ, URZ, URZ, URZ ;  /* 0x0000003f3f3ff290 */ /* 0x000fe4000fffe03f */
[----:B------:R-:W2:Y:S04]  /*7ac0*/  @!P0 LDS.128 R4, [R208+0xb900] ;  /* 0x00b90000d0048984 */ /* 0x000ea80000000c00 */
[----:B-1----:R1:W-:Y:S04]  /*7ad0*/  @!P6 STG.E.128 [R66.64], R8 ;  /* 0x000000084200e986 */ /* 0x0023e8000c101d0a */
[----:B--2---:R1:W-:Y:S02]  /*7ae0*/  @!P0 STG.E.128 [R66.64+0x80], R4 ;  /* 0x0000800442008986 */ /* 0x0043e4000c101d0a */
.L_x_284:
[----:B------:R-:W-:Y:S05]  /*7af0*/  BSYNC B0 ;  /* 0x0000000000007941 */ /* 0x000fea0003800000 */
.L_x_283:
[----:B------:R-:W-:Y:S01]  /*7b00*/  ISETP.GE.AND P0, PT, R223, R84, PT ;  /* 0x00000054df00720c */ /* 0x000fe20003f06270 */
[----:B------:R-:W-:Y:S01]  /*7b10*/  @!UPT UIADD3 URZ, URZ, URZ, URZ ;  /* 0x0000003f3f3ff290 */ /* 0x000fe2000fffe03f */
[----:B------:R-:W-:Y:S11]  /*7b20*/  BSSY B0, `(.L_x_285) ;  /* 0x0000008000007945 */ /* 0x000ff60003800000 */
[----:B------:R-:W-:-:S05]  /*7b30*/  @P0 BRA `(.L_x_286) ;  /* 0x0000006000000947 */ /* 0x000fca0003800000 */
[----:B-1----:R-:W1:Y:S01]  /*7b40*/  @!P6 LDS.128 R8, [R208+0x9100] ;  /* 0x00910000d008e984 */ /* 0x002e620000000c00 */
[----:B------:R-:W-:Y:S11]  /*7b50*/  ISETP.GE.AND P0, PT, R209, c[0x0][0x1d4], PT ;  /* 0x00007500d1007a0c */ /* 0x000ff60003f06270 */
[----:B------:R-:W-:Y:S02]  /*7b60*/  @!UPT UIADD3 URZ, URZ, URZ, URZ ;  /* 0x0000003f3f3ff290 */ /* 0x000fe4000fffe03f */
[----:B------:R-:W2:Y:S04]  /*7b70*/  @!P0 LDS.128 R4, [R208+0xc900] ;  /* 0x00c90000d0048984 */ /* 0x000ea80000000c00 */
[----:B-1----:R1:W-:Y:S04]  /*7b80*/  @!P6 STG.E.128 [R74.64], R8 ;  /* 0x000000084a00e986 */ /* 0x0023e8000c101d0a */
[----:B--2---:R1:W-:Y:S02]  /*7b90*/  @!P0 STG.E.128 [R74.64+0x80], R4 ;  /* 0x000080044a008986 */ /* 0x0043e4000c101d0a */
.L_x_286:
[----:B------:R-:W-:Y:S05]  /*7ba0*/  BSYNC B0 ;  /* 0x0000000000007941 */ /* 0x000fea0003800000 */
.L_x_285:
        /* <DEDUP_REMOVED lines=10> */
.L_x_288:
[----:B------:R-:W-:Y:S05]  /*7c50*/  BSYNC B0 ;  /* 0x0000000000007941 */ /* 0x000fea0003800000 */
.L_x_287:
[----:B------:R-:W-:Y:S11]  /*7c60*/  ISETP.GE.AND P0, PT, R219, R84, PT ;  /* 0x00000054db00720c */ /* 0x000ff60003f06270 */
[----:B------:R-:W-:Y:S02]  /*7c70*/  @!UPT UIADD3 URZ, URZ, URZ, URZ ;  /* 0x0000003f3f3ff290 */ /* 0x000fe4000fffe03f */
[----:B------:R-:W-:-:S05]  /*7c80*/  @P0 BRA `(.L_x_274) ;  /* 0x0000006000000947 */ /* 0x000fca0003800000 */
[----:B-1----:R-:W1:Y:S01]  /*7c90*/  @!P6 LDS.128 R8, [R208+0xb100] ;  /* 0x00b10000d008e984 */ /* 0x002e620000000c00 */
[----:B------:R-:W-:Y:S11]  /*7ca0*/  ISETP.GE.AND P0, PT, R209, c[0x0][0x1d4], PT ;  /* 0x00007500d1007a0c */ /* 0x000ff60003f06270 */
[----:B------:R-:W-:Y:S02]  /*7cb0*/  @!UPT UIADD3 URZ, URZ, URZ, URZ ;  /* 0x0000003f3f3ff290 */ /* 0x000fe4000fffe03f */
[----:B------:R-:W2:Y:S04]  /*7cc0*/  @!P0 LDS.128 R4, [R208+0xe900] ;  /* 0x00e90000d0048984 */ /* 0x000ea80000000c00 */
[----:B-1----:R1:W-:Y:S04]  /*7cd0*/  @!P6 STG.E.128 [R80.64], R8 ;  /* 0x000000085000e986 */ /* 0x0023e8000c101d0a */
[----:B--2---:R1:W-:Y:S02]  /*7ce0*/  @!P0 STG.E.128 [R80.64+0x80], R4 ;  /* 0x0000800450008986 */ /* 0x0043e4000c101d0a */
.L_x_274:
[----:B------:R-:W-:Y:S05]  /*7cf0*/  BSYNC B2 ;  /* 0x0000000000027941 */ /* 0x000fea0003800000 */
.L_x_251:
[----:B-1---5:R-:W-:Y:S01]  /*7d00*/  IMAD.IADD R6, R84, 0x1, -R213 ;  /* 0x0000000154067824 */ /* 0x022fe200078e0ad5 */
[----:B------:R-:W-:Y:S01]  /*7d10*/  ISETP.GE.AND P5, PT, R209, c[0x0][0x1d4], PT ;  /* 0x00007500d1007a0c */ /* 0x000fe20003fa6270 */
[----:B--2---:R-:W-:Y:S01]  /*7d20*/  IMAD R2, R96, 0x70, RZ ;  /* 0x0000007060027824 */ /* 0x004fe200078e02ff */
[----:B------:R-:W-:Y:S01]  /*7d30*/  BSSY B0, `(.L_x_289) ;  /* 0x0000051000007945 */ /* 0x000fe20003800000 */
[----:B------:R-:W-:Y:S01]  /*7d40*/  IMAD.WIDE.U32 R14, R41, 0x70, RZ ;  /* 0x00000070290e7825 */ /* 0x000fe200078e00ff */
[C---:B------:R-:W-:Y:S02]  /*7d50*/  ISETP.GE.AND P2, PT, R6.reuse, 0x21, PT ;  /* 0x000000210600780c */ /* 0x040fe40003f46270 */
[C---:B------:R-:W-:Y:S01]  /*7d60*/  ISETP.GE.AND P3, PT, R6.reuse, 0x1, PT ;  /* 0x000000010600780c */ /* 0x040fe20003f66270 */
[----:B------:R-:W-:Y:S01]  /*7d70*/  IMAD.IADD R16, R15, 0x1, R2 ;  /* 0x000000010f107824 */ /* 0x000fe200078e0202 */
[----:B------:R-:W-:Y:S02]  /*7d80*/  ISETP.GE.AND P1, PT, R6, 0x41, PT ;  /* 0x000000410600780c */ /* 0x000fe40003f26270 */
[----:B------:R-:W-:Y:S04]  /*7d90*/  IADD3 R2, P0, R123, R14, RZ ;  /* 0x0000000e7b027210 */ /* 0x000fe80007f1e0ff */
[----:B------:R-:W-:Y:S03]  /*7da0*/  IADD3.X R3, R16, R141, RZ, P0, !PT ;  /* 0x0000008d10037210 */ /* 0x000fe600007fe4ff */
[C---:B------:R-:W-:Y:S02]  /*7db0*/  @P2 IADD3 R7, P0, R2.reuse, 0x20, RZ ;  /* 0x0000002002072810 */ /* 0x040fe40007f1e0ff */
[-C--:B------:R-:W-:Y:S01]  /*7dc0*/  @P3 MOV R4, R100.reuse ;  /* 0x0000006400043202 */ /* 0x080fe20000000f00 */
[----:B------:R-:W-:Y:S02]  /*7dd0*/  @P3 IMAD.MOV.U32 R5, RZ, RZ, R108 ;  /* 0x000000ffff053224 */ /* 0x000fe400078e006c */
[----:B------:R-:W-:Y:S02]  /*7de0*/  @P3 IMAD R8, R3, c[0x0][0x258], RZ ;  /* 0x0000960003083a24 */ /* 0x000fe400078e02ff */
[----:B------:R-:W-:Y:S01]  /*7df0*/  @P2 IMAD.X R9, RZ, RZ, R3, P0 ;  /* 0x000000ffff092224 */ /* 0x000fe200000e0603 */
[C---:B------:R-:W-:Y:S01]  /*7e00*/  @P1 IADD3 R13, P0, R2.reuse, 0x40, RZ ;  /* 0x00000040020d1810 */ /* 0x040fe20007f1e0ff */
[C---:B------:R-:W-:Y:S04]  /*7e10*/  @P3 IMAD.WIDE.U32 R4, R2.reuse, c[0x0][0x258], R4 ;  /* 0x0000960002043a25 */ /* 0x040fe800078e0004 */
[----:B------:R-:W-:Y:S02]  /*7e20*/  @P3 IMAD R8, R2, c[0x0][0x25c], R8 ;  /* 0x0000970002083a24 */ /* 0x000fe400078e0208 */
[----:B------:R-:W-:Y:S01]  /*7e30*/  @P1 IMAD.X R15, RZ, RZ, R3, P0 ;  /* 0x000000ffff0f1224 */ /* 0x000fe200000e0603 */
[C---:B------:R-:W-:Y:S01]  /*7e40*/  @P3 LEA R10, P0, R4.reuse, c[0x0][0x250], 0x1 ;  /* 0x00009400040a3a11 */ /* 0x040fe200078008ff */
[----:B------:R-:W-:Y:S02]  /*7e50*/  @P3 IMAD.IADD R5, R5, 0x1, R8 ;  /* 0x0000000105053824 */ /* 0x000fe400078e0208 */
[----:B------:R-:W-:Y:S03]  /*7e60*/  @P2 IMAD R8, R9, c[0x0][0x258], RZ ;  /* 0x0000960009082a24 */ /* 0x000fe600078e02ff */
[----:B------:R-:W-:Y:S01]  /*7e70*/  @P3 LEA.HI.X R11, R4, c[0x0][0x254], R5, 0x1, P0 ;  /* 0x00009500040b3a11 */ /* 0x000fe200000f0c05 */
[----:B------:R-:W-:Y:S01]  /*7e80*/  @P2 IMAD.MOV.U32 R5, RZ, RZ, R108 ;  /* 0x000000ffff052224 */ /* 0x000fe200078e006c */
[-C--:B------:R-:W-:Y:S05]  /*7e90*/  @P2 MOV R4, R100.reuse ;  /* 0x0000006400042202 */ /* 0x080fea0000000f00 */
[C---:B------:R-:W-:Y:S04]  /*7ea0*/  @P2 IMAD.WIDE.U32 R4, R7.reuse, c[0x0][0x258], R4 ;  /* 0x0000960007042a25 */ /* 0x040fe800078e0004 */
[----:B------:R-:W-:Y:S01]  /*7eb0*/  @P2 IMAD R7, R7, c[0x0][0x25c], R8 ;  /* 0x0000970007072a24 */ /* 0x000fe200078e0208 */
[C---:B------:R-:W-:Y:S04]  /*7ec0*/  @P2 LEA R8, P0, R4.reuse, c[0x0][0x250], 0x1 ;  /* 0x0000940004082a11 */ /* 0x040fe800078008ff */
[----:B------:R-:W-:Y:S01]  /*7ed0*/  @P2 IADD3 R7, R5, R7, RZ ;  /* 0x0000000705072210 */ /* 0x000fe20007ffe0ff */
[----:B------:R-:W-:Y:S03]  /*7ee0*/  @P1 IMAD R5, R15, c[0x0][0x258], RZ ;  /* 0x000096000f051a24 */ /* 0x000fe600078e02ff */
[----:B------:R-:W-:Y:S01]  /*7ef0*/  @P2 LEA.HI.X R9, R4, c[0x0][0x254], R7, 0x1, P0 ;  /* 0x0000950004092a11 */ /* 0x000fe200000f0c07 */
[C---:B------:R-:W-:Y:S01]  /*7f00*/  @P1 IMAD R5, R13.reuse, c[0x0][0x25c], R5 ;  /* 0x000097000d051a24 */ /* 0x040fe200078e0205 */
[----:B------:R-:W-:Y:S11]  /*7f10*/  ISETP.GE.AND P0, PT, R6, 0x61, PT ;  /* 0x000000610600780c */ /* 0x000ff60003f06270 */
[----:B------:R-:W-:Y:S02]  /*7f20*/  @!UPT UIADD3 URZ, URZ, URZ, URZ ;  /* 0x0000003f3f3ff290 */ /* 0x000fe4000fffe03f */
[----:B------:R-:W-:Y:S02]  /*7f30*/  @P0 IADD3 R4, P4, R2, 0x60, RZ ;  /* 0x0000006002040810 */ /* 0x000fe40007f9e0ff */
[----:B------:R-:W-:Y:S03]  /*7f40*/  @P1 MOV R2, R100 ;  /* 0x0000006400021202 */ /* 0x000fe60000000f00 */
[----:B------:R-:W-:Y:S02]  /*7f50*/  @P0 IMAD.X R12, RZ, RZ, R3, P4 ;  /* 0x000000ffff0c0224 */ /* 0x000fe400020e0603 */
[----:B------:R-:W-:Y:S04]  /*7f60*/  @P1 IMAD.MOV.U32 R3, RZ, RZ, R108 ;  /* 0x000000ffff031224 */ /* 0x000fe800078e006c */
[----:B------:R-:W-:Y:S05]  /*7f70*/  @P1 IMAD.WIDE.U32 R2, R13, c[0x0][0x258], R2 ;  /* 0x000096000d021a25 */ /* 0x000fea00078e0002 */
[----:B------:R-:W-:Y:S02]  /*7f80*/  @P1 LEA R6, P4, R2, c[0x0][0x250], 0x1 ;  /* 0x0000940002061a11 */ /* 0x000fe400078808ff */
[----:B------:R-:W-:Y:S01]  /*7f90*/  @P1 IADD3 R3, R3, R5, RZ ;  /* 0x0000000503031210 */ /* 0x000fe20007ffe0ff */
[----:B------:R-:W-:Y:S03]  /*7fa0*/  @P0 IMAD R5, R12, c[0x0][0x258], RZ ;  /* 0x000096000c050a24 */ /* 0x000fe600078e02ff */
[----:B------:R-:W-:Y:S01]  /*7fb0*/  @P1 LEA.HI.X R7, R2, c[0x0][0x254], R3, 0x1, P4 ;  /* 0x0000950002071a11 */ /* 0x000fe200020f0c03 */
[----:B------:R-:W-:Y:S01]  /*7fc0*/  @P0 IMAD.MOV.U32 R2, RZ, RZ, R100 ;  /* 0x000000ffff020224 */ /* 0x000fe200078e0064 */
[----:B------:R-:W-:Y:S05]  /*7fd0*/  @P0 MOV R3, R108 ;  /* 0x0000006c00030202 */ /* 0x000fea0000000f00 */
[C---:B------:R-:W-:Y:S04]  /*7fe0*/  @P0 IMAD.WIDE.U32 R2, R4.reuse, c[0x0][0x258], R2 ;  /* 0x0000960004020a25 */ /* 0x040fe800078e0002 */
[----:B------:R-:W-:Y:S04]  /*7ff0*/  @P0 IMAD R4, R4, c[0x0][0x25c], R5 ;  /* 0x0000970004040a24 */ /* 0x000fe800078e0205 */
[----:B------:R-:W-:Y:S01]  /*8000*/  @P0 IMAD.IADD R3, R3, 0x1, R4 ;  /* 0x0000000103030824 */ /* 0x000fe200078e0204 */
[C---:B------:R-:W-:Y:S04]  /*8010*/  @P0 LEA R4, P4, R2.reuse, c[0x0][0x250], 0x1 ;  /* 0x0000940002040a11 */ /* 0x040fe800078808ff */
[----:B------:R-:W-:Y:S02]  /*8020*/  @P0 LEA.HI.X R5, R2, c[0x0][0x254], R3, 0x1, P4 ;  /* 0x0000950002050a11 */ /* 0x000fe400020f0c03 */
[----:B------:R-:W-:Y:S11]  /*8030*/  LOP3.LUT P4, RZ, R214, 0x2, RZ, 0xc0, !PT ;  /* 0x00000002d6ff7812 */ /* 0x000ff6000788c0ff */
[----:B------:R-:W-:Y:S02]  /*8040*/  @!UPT UIADD3 URZ, URZ, URZ, URZ ;  /* 0x0000003f3f3ff290 */ /* 0x000fe4000fffe03f */
[----:B------:R-:W-:Y:S01]  /*8050*/  @!PT LDS RZ, [RZ] ;  /* 0x00000000fffff984 */ /* 0x000fe20000000800 */
[----:B------:R-:W-:Y:S01]  /*8060*/  @!PT LDS RZ, [RZ] ;  /* 0x00000000fffff984 */ /* 0x000fe20000000800 */
[----:B------:R-:W-:Y:S01]  /*8070*/  @!PT LDS RZ, [RZ] ;  /* 0x00000000fffff984 */ /* 0x000fe20000000800 */
[----:B------:R1:W-:Y:S05]  /*8080*/  @P3 LDGSTS.E.BYPASS.LTC128B.128 [R208+0x100], [R10.64], !P4 ;  /* 0x001000000ad03fae */ /* 0x0003ea000e101d4a */
[----:B------:R1:W-:Y:S05]  /*8090*/  @P3 LDGSTS.E.BYPASS.LTC128B.128 [R208+0x3900], [R10.64+0x80], !P5 ;  /* 0x039000800ad03fae */ /* 0x0003ea000e901d4a */
[----:B------:R1:W-:Y:S05]  /*80a0*/  @P2 LDGSTS.E.BYPASS.LTC128B.128 [R210+0x1100], [R8.64], !P4 ;  /* 0x0110000008d22fae */ /* 0x0003ea000e101d4a */
[----:B------:R1:W-:Y:S05]  /*80b0*/  @P2 LDGSTS.E.BYPASS.LTC128B.128 [R210+0x4900], [R8.64+0x80], !P5 ;  /* 0x0490008008d22fae */ /* 0x0003ea000e901d4a */
[----:B------:R2:W-:Y:S05]  /*80c0*/  @P1 LDGSTS.E.BYPASS.LTC128B.128 [R210+0x2100], [R6.64], !P4 ;  /* 0x0210000006d21fae */ /* 0x0005ea000e101d4a */
[----:B------:R2:W-:Y:S01]  /*80d0*/  @P1 LDGSTS.E.BYPASS.LTC128B.128 [R210+0x5900], [R6.64+0x80], !P5 ;  /* 0x0590008006d21fae */ /* 0x0005e2000e901d4a */
[----:B------:R-:W-:Y:S04]  /*80e0*/  ISETP.GT.AND P1, PT, R84, R213, PT ;  /* 0x000000d55400720c */ /* 0x000fe80003f24270 */
[----:B------:R1:W-:Y:S05]  /*80f0*/  @P0 LDGSTS.E.BYPASS.LTC128B.128 [R210+0x3100], [R4.64], !P4 ;  /* 0x0310000004d20fae */ /* 0x0003ea000e101d4a */
[----:B------:R1:W-:Y:S05]  /*8100*/  @P0 LDGSTS.E.BYPASS.LTC128B.128 [R210+0x6900], [R4.64+0x80], !P5 ;  /* 0x0690008004d20fae */ /* 0x0003ea000e901d4a */
[----:B------:R-:W0:Y:S01]  /*8110*/  LDGDEPBAR ;  /* 0x00000000000079af */ /* 0x000e220000000000 */
[----:B--2---:R-:W-:Y:S04]  /*8120*/  IADD3 R6, P0, R143, R14, RZ ;  /* 0x0000000e8f067210 */ /* 0x004fe80007f1e0ff */
[----:B------:R-:W-:Y:S01]  /*8130*/  IADD3.X R7, R16, R142, RZ, P0, !PT ;  /* 0x0000008e10077210 */ /* 0x000fe200007fe4ff */
[----:B------:R-:W-:Y:S04]  /*8140*/  DEPBAR.LE SB0, 0x0 ;  /* 0x000080000000791a */ /* 0x000fe80000000000 */
[----:B------:R-:W-:Y:S06]  /*8150*/  BAR.SYNC.DEFER_BLOCKING 0x0 ;  /* 0x0000000000007b1d */ /* 0x000fec0000010000 */
[----:B------:R-:W-:-:S05]  /*8160*/  @!P1 BRA `(.L_x_290) ;  /* 0x000000d000009947 */ /* 0x000fca0003800000 */
[----:B-1----:R-:W1:Y:S01]  /*8170*/  @!P6 LDS.128 R12, [R208+0x100] ;  /* 0x00010000d00ce984 */ /* 0x002e620000000c00 */
[----:B------:R-:W-:Y:S01]  /*8180*/  ISETP.GE.AND P0, PT, R209, c[0x0][0x1d4], PT ;  /* 0x00007500d1007a0c */ /* 0x000fe20003f06270 */
[----:B------:R-:W-:Y:S01]  /*8190*/  IMAD R2, R7, c[0x0][0x208], RZ ;  /* 0x0000820007027a24 */ /* 0x000fe200078e02ff */
[----:B------:R-:W-:Y:S02]  /*81a0*/  MOV R4, R98 ;  /* 0x0000006200047202 */ /* 0x000fe40000000f00 */
[----:B------:R-:W-:Y:S01]  /*81b0*/  MOV R5, R97 ;  /* 0x0000006100057202 */ /* 0x000fe20000000f00 */
[C---:B------:R-:W-:Y:S04]  /*81c0*/  IMAD R2, R6.reuse, c[0x0][0x20c], R2 ;  /* 0x0000830006027a24 */ /* 0x040fe800078e0202 */
[----:B------:R-:W-:Y:S04]  /*81d0*/  IMAD.WIDE.U32 R4, R6, c[0x0][0x208], R4 ;  /* 0x0000820006047a25 */ /* 0x000fe800078e0004 */
[----:B------:R-:W2:Y:S01]  /*81e0*/  @!P0 LDS.128 R8, [R208+0x3900] ;  /* 0x00390000d0088984 */ /* 0x000ea20000000c00 */
[----:B------:R-:W-:Y:S02]  /*81f0*/  IADD3 R3, R5, R2, RZ ;  /* 0x0000000205037210 */ /* 0x000fe40007ffe0ff */
[C---:B------:R-:W-:Y:S04]  /*8200*/  LEA R2, P1, R4.reuse, c[0x0][0x1f8], 0x1 ;  /* 0x00007e0004027a11 */ /* 0x040fe800078208ff */
[----:B------:R-:W-:Y:S05]  /*8210*/  LEA.HI.X R3, R4, c[0x0][0x1fc], R3, 0x1, P1 ;  /* 0x00007f0004037a11 */ /* 0x000fea00008f0c03 */
[----:B-1----:R1:W-:Y:S04]  /*8220*/  @!P6 STG.E.128 [R2.64], R12 ;  /* 0x0000000c0200e986 */ /* 0x0023e8000c101d0a */
[----:B--2---:R1:W-:Y:S02]  /*8230*/  @!P0 STG.E.128 [R2.64+0x80], R8 ;  /* 0x0000800802008986 */ /* 0x0043e4000c101d0a */
.L_x_290:
[----:B-1----:R-:W-:Y:S05]  /*8240*/  BSYNC B0 ;  /* 0x0000000000007941 */ /* 0x002fea0003800000 */
.L_x_289:
[----:B------:R-:W-:Y:S01]  /*8250*/  ISETP.GE.AND P0, PT, R223, R84, PT ;  /* 0x00000054df00720c */ /* 0x000fe20003f06270 */
[----:B------:R-:W-:Y:S01]  /*8260*/  @!UPT UIADD3 URZ, URZ, URZ, URZ ;  /* 0x0000003f3f3ff290 */ /* 0x000fe2000fffe03f */
[----:B------:R-:W-:Y:S11]  /*8270*/  BSSY B0, `(.L_x_291) ;  /* 0x0000011000007945 */ /* 0x000ff60003800000 */
[----:B------:R-:W-:-:S05]  /*8280*/  @P0 BRA `(.L_x_292) ;  /* 0x000000f000000947 */ /* 0x000fca0003800000 */
[----:B------:R-:W1:Y:S01]  /*8290*/  @!P6 LDS.128 R12, [R208+0x1100] ;  /* 0x00110000d00ce984 */ /* 0x000e620000000c00 */
[----:B------:R-:W-:Y:S01]  /*82a0*/  ISETP.GE.AND P1, PT, R209, c[0x0][0x1d4], PT ;  /* 0x00007500d1007a0c */ /* 0x000fe20003f26270 */
[----:B------:R-:W-:Y:S01]  /*82b0*/  IMAD.MOV.U32 R4, RZ, RZ, R98 ;  /* 0x000000ffff047224 */ /* 0x000fe200078e0062 */
[----:B------:R-:W-:Y:S02]  /*82c0*/  IADD3 R2, P0, R6, 0x20, RZ ;  /* 0x0000002006027810 */ /* 0x000fe40007f1e0ff */
[----:B------:R-:W-:Y:S03]  /*82d0*/  MOV R5, R97 ;  /* 0x0000006100057202 */ /* 0x000fe60000000f00 */
[----:B------:R-:W-:Y:S02]  /*82e0*/  IMAD.X R3, RZ, RZ, R7, P0 ;  /* 0x000000ffff037224 */ /* 0x000fe400000e0607 */
[C---:B------:R-:W-:Y:S04]  /*82f0*/  IMAD.WIDE.U32 R4, R2.reuse, c[0x0][0x208], R4 ;  /* 0x0000820002047a25 */ /* 0x040fe800078e0004 */
[----:B------:R-:W2:Y:S01]  /*8300*/  @!P1 LDS.128 R8, [R208+0x4900] ;  /* 0x00490000d0089984 */ /* 0x000ea20000000c00 */
[----:B------:R-:W-:Y:S04]  /*8310*/  IMAD R3, R3, c[0x0][0x208], RZ ;  /* 0x0000820003037a24 */ /* 0x000fe800078e02ff */
[----:B------:R-:W-:Y:S01]  /*8320*/  IMAD R3, R2, c[0x0][0x20c], R3 ;  /* 0x0000830002037a24 */ /* 0x000fe200078e0203 */
[C---:B------:R-:W-:Y:S04]  /*8330*/  LEA R2, P0, R4.reuse, c[0x0][0x1f8], 0x1 ;  /* 0x00007e0004027a11 */ /* 0x040fe800078008ff */
[----:B------:R-:W-:Y:S04]  /*8340*/  IADD3 R3, R5, R3, RZ ;  /* 0x0000000305037210 */ /* 0x000fe80007ffe0ff */
[----:B------:R-:W-:Y:S05]  /*8350*/  LEA.HI.X R3, R4, c[0x0][0x1fc], R3, 0x1, P0 ;  /* 0x00007f0004037a11 */ /* 0x000fea00000f0c03 */
[----:B-1----:R1:W-:Y:S04]  /*8360*/  @!P6 STG.E.128 [R2.64], R12 ;  /* 0x0000000c0200e986 */ /* 0x0023e8000c101d0a */
[----:B--2---:R1:W-:Y:S02]  /*8370*/  @!P1 STG.E.128 [R2.64+0x80], R8 ;  /* 0x0000800802009986 */ /* 0x0043e4000c101d0a */
.L_x_292:
[----:B------:R-:W-:Y:S05]  /*8380*/  BSYNC B0 ;  /* 0x0000000000007941 */ /* 0x000fea0003800000 */
.L_x_291:
[----:B------:R-:W-:Y:S01]  /*8390*/  ISETP.GE.AND P0, PT, R222, R84, PT ;  /* 0x00000054de00720c */ /* 0x000fe20003f06270 */
[----:B------:R-:W-:Y:S01]  /*83a0*/  @!UPT UIADD3 URZ, URZ, URZ, URZ ;  /* 0x0000003f3f3ff290 */ /* 0x000fe2000fffe03f */
[----:B------:R-:W-:Y:S11]  /*83b0*/  BSSY B0, `(.L_x_293) ;  /* 0x0000011000007945 */ /* 0x000ff60003800000 */
[----:B------:R-:W-:-:S05]  /*83c0*/  @P0 BRA `(.L_x_294) ;  /* 0x000000f000000947 */ /* 0x000fca0003800000 */
[----:B-1----:R-:W1:Y:S01]  /*83d0*/  @!P6 LDS.128 R12, [R208+0x2100] ;  /* 0x00210000d00ce984 */ /* 0x002e620000000c00 */
        /* <DEDUP_REMOVED lines=14> */
.L_x_294:
[----:B------:R-:W-:Y:S05]  /*84c0*/  BSYNC B0 ;  /* 0x0000000000007941 */ /* 0x000fea0003800000 */
.L_x_293:
        /* <DEDUP_REMOVED lines=19> */
.L_x_296:
[----:B------:R-:W-:Y:S05]  /*8600*/  BSYNC B0 ;  /* 0x0000000000007941 */ /* 0x000fea0003800000 */
.L_x_295:
[----:B------:R-:W-:Y:S01]  /*8610*/  ISETP.GT.AND P5, PT, R41, R140, PT ;  /* 0x0000008c2900720c */ /* 0x000fe20003fa4270 */
[----:B------:R-:W-:Y:S01]  /*8620*/  @!UPT UIADD3 URZ, URZ, URZ, URZ ;  /* 0x0000003f3f3ff290 */ /* 0x000fe2000fffe03f */
[----:B------:R-:W-:Y:S11]  /*8630*/  BSSY B0, `(.L_x_297) ;  /* 0x000002f000007945 */ /* 0x000ff60003800000 */
[----:B------:R-:W-:-:S05]  /*8640*/  @!P5 BRA `(.L_x_298) ;  /* 0x000002d00000d947 */ /* 0x000fca0003800000 */
[----:B------:R-:W-:Y:S01]  /*8650*/  IADD3 R4, R41, -0x1, RZ ;  /* 0xffffffff29047810 */ /* 0x000fe20007ffe0ff */
[----:B-1----:R-:W-:Y:S01]  /*8660*/  IMAD.MOV.U32 R2, RZ, RZ, R126 ;  /* 0x000000ffff027224 */ /* 0x002fe200078e007e */
[C---:B------:R-:W-:Y:S01]  /*8670*/  ISETP.GE.AND P2, PT, R212.reuse, 0x21, PT ;  /* 0x00000021d400780c */ /* 0x040fe20003f46270 */
[----:B------:R-:W-:Y:S01]  /*8680*/  IMAD.MOV.U32 R3, RZ, RZ, R125 ;  /* 0x000000ffff037224 */ /* 0x000fe200078e007d */
[----:B------:R-:W-:Y:S01]  /*8690*/  SHF.R.S32.HI R6, RZ, 0x1f, R4 ;  /* 0x0000001fff067819 */ /* 0x000fe20000011404 */
[----:B------:R-:W-:Y:S01]  /*86a0*/  IMAD R5, R187, R4, RZ ;  /* 0x00000004bb057224 */ /* 0x000fe200078e02ff */
[----:B------:R-:W-:Y:S01]  /*86b0*/  ISETP.GE.AND P1, PT, R212, 0x41, PT ;  /* 0x00000041d400780c */ /* 0x000fe20003f26270 */
[-C--:B------:R-:W-:Y:S01]  /*86c0*/  IMAD.WIDE.U32 R2, R4, R154.reuse, R2 ;  /* 0x0000009a04027225 */ /* 0x080fe200078e0002 */
[----:B------:R-:W-:Y:S02]  /*86d0*/  ISETP.GE.AND P3, PT, R212, 0x1, PT ;  /* 0x00000001d400780c */ /* 0x000fe40003f66270 */
[----:B------:R-:W-:Y:S01]  /*86e0*/  P2R R11, PR, RZ, 0x20 ;  /* 0x00000020ff0b7803 */ /* 0x000fe20000000000 */
[----:B------:R-:W-:Y:S01]  /*86f0*/  IMAD R4, R6, R154, R5 ;  /* 0x0000009a06047224 */ /* 0x000fe200078e0205 */
[----:B------:R-:W-:Y:S03]  /*8700*/  LOP3.LUT P5, RZ, R214, 0x2, RZ, 0xc0, !PT ;  /* 0x00000002d6ff7812 */ /* 0x000fe600078ac0ff */
[----:B------:R-:W-:Y:S01]  /*8710*/  IMAD.IADD R3, R3, 0x1, R4 ;  /* 0x0000000103037824 */ /* 0x000fe200078e0204 */
[-C--:B------:R-:W-:Y:S05]  /*8720*/  @P2 IADD3 R4, P0, R215, R2.reuse, RZ ;  /* 0x00000002d7042210 */ /* 0x080fea0007f1e0ff */
[----:B------:R-:W-:Y:S01]  /*8730*/  @P2 IMAD.X R7, R3, 0x1, R188, P0 ;  /* 0x0000000103072824 */ /* 0x000fe200000e06bc */
[-C--:B------:R-:W-:Y:S05]  /*8740*/  @P1 IADD3 R5, P0, R211, R2.reuse, RZ ;  /* 0x00000002d3051210 */ /* 0x080fea0007f1e0ff */
[----:B------:R-:W-:Y:S01]  /*8750*/  @P1 IMAD.X R10, R3, 0x1, R180, P0 ;  /* 0x00000001030a1824 */ /* 0x000fe200000e06b4 */
[C---:B------:R-:W-:Y:S04]  /*8760*/  @P3 LEA R8, P0, R2.reuse, c[0x0][0x220], 0x1 ;  /* 0x0000880002083a11 */ /* 0x040fe800078008ff */
[----:B------:R-:W-:Y:S02]  /*8770*/  @P3 LEA.HI.X R9, R2, c[0x0][0x224], R3, 0x1, P0 ;  /* 0x0000890002093a11 */ /* 0x000fe400000f0c03 */
[C---:B------:R-:W-:Y:S03]  /*8780*/  @P2 LEA R6, P0, R4.reuse, c[0x0][0x220], 0x1 ;  /* 0x0000880004062a11 */ /* 0x040fe600078008ff */
[----:B------:R-:W-:Y:S01]  /*8790*/  @!PT LDS RZ, [RZ] ;  /* 0x00000000fffff984 */ /* 0x000fe20000000800 */
[----:B------:R-:W-:Y:S01]  /*87a0*/  @!PT LDS RZ, [RZ] ;  /* 0x00000000fffff984 */ /* 0x000fe20000000800 */
[----:B------:R-:W-:Y:S01]  /*87b0*/  @!PT LDS RZ, [RZ] ;  /* 0x00000000fffff984 */ /* 0x000fe20000000800 */
[----:B------:R1:W-:Y:S01]  /*87c0*/  @P3 LDGSTS.E.BYPASS.LTC128B.128 [R208+0x8100], [R8.64], !P5 ;  /* 0x0810000008d03fae */ /* 0x0003e2000e901d4a */
[----:B------:R-:W-:Y:S02]  /*87d0*/  @P2 LEA.HI.X R7, R4, c[0x0][0x224], R7, 0x1, P0 ;  /* 0x0000890004072a11 */ /* 0x000fe400000f0c07 */
[----:B------:R-:W-:Y:S02]  /*87e0*/  @P1 LEA R4, P0, R5, c[0x0][0x220], 0x1 ;  /* 0x0000880005041a11 */ /* 0x000fe400078008ff */
[----:B------:R-:W-:Y:S02]  /*87f0*/  ISETP.NE.AND P5, PT, R11, RZ, PT ;  /* 0x000000ff0b00720c */ /* 0x000fe40003fa5270 */
[----:B------:R-:W-:Y:S02]  /*8800*/  @P1 LEA.HI.X R5, R5, c[0x0][0x224], R10, 0x1, P0 ;  /* 0x0000890005051a11 */ /* 0x000fe400000f0c0a */
[----:B------:R-:W-:Y:S11]  /*8810*/  ISETP.GE.AND P0, PT, R212, 0x61, PT ;  /* 0x00000061d400780c */ /* 0x000ff60003f06270 */
[----:B------:R-:W-:Y:S02]  /*8820*/  @!UPT UIADD3 URZ, URZ, URZ, URZ ;  /* 0x0000003f3f3ff290 */ /* 0x000fe4000fffe03f */
[----:B------:R-:W-:Y:S05]  /*8830*/  @P0 IADD3 R10, P4, R164, R2, RZ ;  /* 0x00000002a40a0210 */ /* 0x000fea0007f9e0ff */
[----:B------:R-:W-:Y:S01]  /*8840*/  @P0 IMAD.X R3, R3, 0x1, R186, P4 ;  /* 0x0000000103030824 */ /* 0x000fe200020e06ba */
[C---:B------:R-:W-:Y:S04]  /*8850*/  @P0 LEA R2, P4, R10.reuse, c[0x0][0x220], 0x1 ;  /* 0x000088000a020a11 */ /* 0x040fe800078808ff */
[----:B------:R-:W-:Y:S02]  /*8860*/  @P0 LEA.HI.X R3, R10, c[0x0][0x224], R3, 0x1, P4 ;  /* 0x000089000a030a11 */ /* 0x000fe400020f0c03 */
[----:B------:R-:W-:Y:S11]  /*8870*/  ISETP.GE.AND P4, PT, R209, c[0x0][0x1d4], PT ;  /* 0x00007500d1007a0c */ /* 0x000ff60003f86270 */
[----:B------:R-:W-:Y:S02]  /*8880*/  @!UPT UIADD3 URZ, URZ, URZ, URZ ;  /* 0x0000003f3f3ff290 */ /* 0x000fe4000fffe03f */
[----:B------:R1:W-:Y:S01]  /*8890*/  @P3 LDGSTS.E.BYPASS.LTC128B.128 [R208+0xb900], [R8.64+0x80], !P4 ;  /* 0x0b90008008d03fae */ /* 0x0003e2000e101d4a */
[----:B------:R-:W-:Y:S11]  /*88a0*/  LOP3.LUT P3, RZ, R214, 0x2, RZ, 0xc0, !PT ;  /* 0x00000002d6ff7812 */ /* 0x000ff6000786c0ff */
[----:B------:R-:W-:Y:S02]  /*88b0*/  @!UPT UIADD3 URZ, URZ, URZ, URZ ;  /* 0x0000003f3f3ff290 */ /* 0x000fe4000fffe03f */
[----:B------:R1:W-:Y:S04]  /*88c0*/  @P2 LDGSTS.E.BYPASS.LTC128B.128 [R210+0x9100], [R6.64], !P3 ;  /* 0x0910000006d22fae */ /* 0x0003e8000d901d4a */
[----:B------:R1:W-:Y:S04]  /*88d0*/  @P2 LDGSTS.E.BYPASS.LTC128B.128 [R210+0xc900], [R6.64+0x80], !P4 ;  /* 0x0c90008006d22fae */ /* 0x0003e8000e101d4a */
[----:B------:R1:W-:Y:S04]  /*88e0*/  @P1 LDGSTS.E.BYPASS.LTC128B.128 [R210+0xa100], [R4.64], !P3 ;  /* 0x0a10000004d21fae */ /* 0x0003e8000d901d4a */
[----:B------:R1:W-:Y:S04]  /*88f0*/  @P1 LDGSTS.E.BYPASS.LTC128B.128 [R210+0xd900], [R4.64+0x80], !P4 ;  /* 0x0d90008004d21fae */ /* 0x0003e8000e101d4a */
[----:B------:R1:W-:Y:S04]  /*8900*/  @P0 LDGSTS.E.BYPASS.LTC128B.128 [R210+0xb100], [R2.64], !P3 ;  /* 0x0b10000002d20fae */ /* 0x0003e8000d901d4a */
[----:B------:R1:W-:Y:S02]  /*8910*/  @P0 LDGSTS.E.BYPASS.LTC128B.128 [R210+0xe900], [R2.64+0x80], !P4 ;  /* 0x0e90008002d20fae */ /* 0x0003e4000e101d4a */
.L_x_298:
[----:B------:R-:W-:Y:S05]  /*8920*/  BSYNC B0 ;  /* 0x0000000000007941 */ /* 0x000fea0003800000 */
.L_x_297:
[----:B------:R-:W0:Y:S01]  /*8930*/  LDGDEPBAR ;  /* 0x00000000000079af */ /* 0x000e220000000000 */
[----:B------:R-:W-:Y:S01]  /*8940*/  IADD3 R41, R41, -0x1, RZ ;  /* 0xffffffff29297810 */ /* 0x000fe20007ffe0ff */
[----:B------:R-:W-:-:S05]  /*8950*/  @P5 BRA `(.L_x_299) ;  /* 0xffffa41000005947 */ /* 0x000fca000383ffff */
[----:B------:R-:W-:Y:S01]  /*8960*/  WARPSYNC 0xffffffff ;  /* 0xffffffff00007948 */ /* 0x000fe20003800000 */
[----:B------:R-:W-:Y:S06]  /*8970*/  BAR.SYNC.DEFER_BLOCKING 0x0 ;  /* 0x0000000000007b1d */ /* 0x000fec0000010000 */
.L_x_250:
[----:B------:R-:W-:Y:S01]  /*8980*/  ISETP.GE.AND P0, PT, R176, 0x1, PT ;  /* 0x00000001b000780c */ /* 0x000fe20003f06270 */
[----:B------:R-:W-:Y:S01]  /*8990*/  BSSY B0, `(.L_x_300) ;  /* 0x0000021000007945 */ /* 0x000fe20003800000 */
[----:B-1----:R-:W-:Y:S01]  /*89a0*/  IMAD.IADD R9, R171, 0x1, R172 ;  /* 0x00000001ab097824 */ /* 0x002fe200078e02ac */
[----:B------:R-:W-:-:S10]  /*89b0*/  MOV R0, RZ ;  /* 0x000000ff00007202 */ /* 0x000fd40000000f00 */
[----:B------:R-:W-:Y:S05]  /*89c0*/  @!P0 BRA `(.L_x_301) ;  /* 0x000001d000008947 */ /* 0x000fea0003800000 */
[----:B------:R-:W-:Y:S02]  /*89d0*/  IABS R0, R144 ;  /* 0x0000009000007213 */ /* 0x000fe40000000000 */
[----:B------:R-:W-:-:S03]  /*89e0*/  IADD3 R5, R159, -0x1, R144 ;  /* 0xffffffff9f057810 */ /* 0x000fc60007ffe090 */
[----:B------:R-:W-:Y:S01]  /*89f0*/  IMAD.MOV.U32 R4, RZ, RZ, R0 ;  /* 0x000000ffff047224 */ /* 0x000fe200078e0000 */
[----:B------:R-:W-:-:S03]  /*8a00*/  IABS R8, R5 ;  /* 0x0000000500087213 */ /* 0x000fc60000000000 */
[----:B------:R-:W1:Y:S08]  /*8a10*/  I2F.RP R2, R4 ;  /* 0x0000000400027306 */ /* 0x000e700000209400 */
[----:B-1----:R-:W1:Y:S02]  /*8a20*/  MUFU.RCP R2, R2 ;  /* 0x0000000200027308 */ /* 0x002e640000001000 */
[----:B-1----:R-:W-:-:S06]  /*8a30*/  IADD3 R2, R2, 0xffffffe, RZ ;  /* 0x0ffffffe02027810 */ /* 0x002fcc0007ffe0ff */
[----:B------:R-:W1:Y:S02]  /*8a40*/  F2I.FTZ.U32.TRUNC.NTZ R3, R2 ;  /* 0x0000000200037305 */ /* 0x000e64000021f000 */
[----:B-1----:R-:W-:-:S04]  /*8a50*/  IMAD.MOV R0, RZ, RZ, -R3 ;  /* 0x000000ffff007224 */ /* 0x002fc800078e0a03 */
[----:B------:R-:W-:Y:S01]  /*8a60*/  IMAD.MOV.U32 R2, RZ, RZ, R0 ;  /* 0x000000ffff027224 */ /* 0x000fe200078e0000 */
[----:B------:R-:W-:-:S03]  /*8a70*/  IABS R0, R144 ;  /* 0x0000009000007213 */ /* 0x000fc60000000000 */
[----:B------:R-:W-:Y:S02]  /*8a80*/  IMAD R6, R2, R4, RZ ;  /* 0x0000000402067224 */ /* 0x000fe400078e02ff */
[----:B------:R-:W-:Y:S02]  /*8a90*/  IMAD.MOV.U32 R2, RZ, RZ, RZ ;  /* 0x000000ffff027224 */ /* 0x000fe400078e00ff */
        /* <DEDUP_REMOVED lines=16> */
.L_x_301:
[----:B------:R-:W-:Y:S05]  /*8ba0*/  BSYNC B0 ;  /* 0x0000000000007941 */ /* 0x000fea0003800000 */
.L_x_300:
[----:B------:R-:W2:Y:S01]  /*8bb0*/  LDL R2, [R1+0x4] ;  /* 0x0000040001027983 */ /* 0x000ea20000100800 */
[----:B------:R-:W-:Y:S01]  /*8bc0*/  MOV R17, RZ ;  /* 0x000000ff00117202 */ /* 0x000fe20000000f00 */
[----:B------:R-:W-:Y:S01]  /*8bd0*/  IMAD.MOV.U32 R23, RZ, RZ, RZ ;  /* 0x000000ffff177224 */ /* 0x000fe200078e00ff */
        /* <DEDUP_REMOVED lines=32> */
[----:B--2---:R-:W-:-:S04]  /*8de0*/  IMAD R234, R2, R0, RZ ;  /* 0x0000000002ea7224 */ /* 0x004fc800078e02ff */
[--C-:B------:R-:W-:Y:S01]  /*8df0*/  IMAD.IADD R2, R234, 0x1, R0.reuse ;  /* 0x00000001ea027824 */ /* 0x100fe200078e0200 */
[----:B------:R-:W-:-:S04]  /*8e00*/  PRMT R0, RZ, 0x7610, R0 ;  /* 0x00007610ff007816 */ /* 0x000fc80000000000 */
[----:B------:R-:W-:-:S04]  /*8e10*/  IMNMX R171, R159, R2, PT ;  /* 0x000000029fab7217 */ /* 0x000fc80003800200 */
[----:B------:R-:W-:-:S13]  /*8e20*/  ISETP.GT.AND P0, PT, R171, R234, PT ;  /* 0x000000eaab00720c */ /* 0x000fda0003f04270 */
[----:B------:R-:W-:Y:S05]  /*8e30*/  @!P0 BRA `(.L_x_302) ;  /* 0x0000aea000008947 */ /* 0x000fea0003800000 */
[----:B------:R-:W-:-:S04]  /*8e40*/  ISETP.NE.U32.AND P0, PT, RZ, c[0x0][0x340], PT ;  /* 0x0000d000ff007a0c */ /* 0x000fc80003f05070 */
[----:B------:R-:W-:-:S13]  /*8e50*/  ISETP.NE.AND.EX P1, PT, RZ, c[0x0][0x344], PT, P0 ;  /* 0x0000d100ff007a0c */ /* 0x000fda0003f25300 */
[----:B------:R-:W-:-:S04]  /*8e60*/  @P1 IMAD.MOV.U32 R2, RZ, RZ, 0x4 ;  /* 0x00000004ff021424 */ /* 0x000fc800078e00ff */
[----:B------:R-:W-:-:S05]  /*8e70*/  @P1 IMAD.WIDE R2, R233, R2, c[0x0][0x340] ;  /* 0x0000d000e9021625 */ /* 0x000fca00078e0202 */
[----:B------:R1:W2:Y:S01]  /*8e80*/  @P1 LDG.E R8, [R2.64] ;  /* 0x0000000a02081981 */ /* 0x0002a2000c1e1900 */
[----:B------:R-:W-:Y:S01]  /*8e90*/  IADD3 R0, P0, R213, R9, RZ ;  /* 0x00000009d5007210 */ /* 0x000fe20007f1e0ff */
[----:B------:R-:W-:Y:S01]  /*8ea0*/  WARPSYNC 0xffffffff ;  /* 0xffffffff00007948 */ /* 0x000fe20003800000 */
[----:B------:R-:W-:Y:S02]  /*8eb0*/  SHF.R.S32.HI R13, RZ, 0x1f, R36 ;  /* 0x0000001fff0d7819 */ /* 0x000fe40000011424 */
[----:B------:R-:W-:Y:S02]  /*8ec0*/  MOV R12, R36 ;  /* 0x00000024000c7202 */ /* 0x000fe40000000f00 */
[----:B------:R-:W-:Y:S02]  /*8ed0*/  ISETP.GE.AND P2, PT, R36, c[0x0][0x1d4], PT ;  /* 0x0000750024007a0c */ /* 0x000fe40003f46270 */
[----:B------:R-:W-:Y:S01]  /*8ee0*/  SHF.R.S32.HI R18, RZ, 0x1f, R209 ;  /* 0x0000001fff127819 */ /* 0x000fe200000114d1 */
[----:B------:R-:W-:Y:S01]  /*8ef0*/  IMAD.WIDE.U32 R6, R0, c[0x0][0x208], R12 ;  /* 0x0000820000067a25 */ /* 0x000fe200078e000c */
[----:B------:R-:W-:-:S02]  /*8f00*/  P2R R110, PR, RZ, 0x4 ;  /* 0x00000004ff6e7803 */ /* 0x000fc40000000000 */
[----:B------:R-:W-:Y:S02]  /*8f10*/  IADD3 R108, R171, -0x1, RZ ;  /* 0xffffffffab6c7810 */ /* 0x000fe40007ffe0ff */
[----:B------:R-:W-:Y:S02]  /*8f20*/  SEL R51, RZ, 0x1, P2 ;  /* 0x00000001ff337807 */ /* 0x000fe40001000000 */
[----:B-1----:R-:W-:-:S04]  /*8f30*/  SHF.R.S32.HI R2, RZ, 0x1f, R213 ;  /* 0x0000001fff027819 */ /* 0x002fc800000114d5 */
[----:B------:R-:W-:Y:S02]  /*8f40*/  LEA.HI.X.SX32 R2, R9, R2, 0x1, P0 ;  /* 0x0000000209027211 */ /* 0x000fe400000f0eff */
[----:B------:R-:W-:-:S03]  /*8f50*/  ISETP.NE.U32.AND P0, PT, RZ, c[0x0][0x350], PT ;  /* 0x0000d400ff007a0c */ /* 0x000fc60003f05070 */
[C---:B------:R-:W-:Y:S01]  /*8f60*/  IMAD R4, R2.reuse, c[0x0][0x1e0], RZ ;  /* 0x0000780002047a24 */ /* 0x040fe200078e02ff */
[----:B------:R-:W-:Y:S01]  /*8f70*/  ISETP.NE.AND.EX P0, PT, RZ, c[0x0][0x354], PT, P0 ;  /* 0x0000d500ff007a0c */ /* 0x000fe20003f05300 */
[----:B------:R-:W-:Y:S02]  /*8f80*/  IMAD R5, R2, c[0x0][0x208], RZ ;  /* 0x0000820002057a24 */ /* 0x000fe400078e02ff */
[----:B------:R-:W-:-:S04]  /*8f90*/  IMAD.WIDE.U32 R2, R0, c[0x0][0x1e0], R12 ;  /* 0x0000780000027a25 */ /* 0x000fc800078e000c */
[C---:B------:R-:W-:Y:S02]  /*8fa0*/  IMAD R4, R0.reuse, c[0x0][0x1e4], R4 ;  /* 0x0000790000047a24 */ /* 0x040fe400078e0204 */
[----:B------:R-:W-:Y:S02]  /*8fb0*/  IMAD R0, R0, c[0x0][0x20c], R5 ;  /* 0x0000830000007a24 */ /* 0x000fe400078e0205 */
[----:B------:R-:W-:Y:S02]  /*8fc0*/  IMAD.IADD R5, R3, 0x1, R4 ;  /* 0x0000000103057824 */ /* 0x000fe400078e0204 */
[----:B------:R-:W-:Y:S01]  /*8fd0*/  IMAD.MOV.U32 R4, RZ, RZ, R2 ;  /* 0x000000ffff047224 */ /* 0x000fe200078e0002 */
[----:B------:R-:W-:Y:S02]  /*8fe0*/  IADD3 R3, R7, R0, RZ ;  /* 0x0000000007037210 */ /* 0x000fe40007ffe0ff */
[----:B------:R-:W-:Y:S01]  /*8ff0*/  MOV R2, R6 ;  /* 0x0000000600027202 */ /* 0x000fe20000000f00 */
[----:B------:R-:W-:Y:S01]  /*9000*/  IMAD.WIDE.U32 R4, R235, c[0x0][0x1e8], R4 ;  /* 0x00007a00eb047a25 */ /* 0x000fe200078e0004 */
[----:B------:R-:W-:-:S03]  /*9010*/  SHF.R.S32.HI R7, RZ, 0x1f, R166 ;  /* 0x0000001fff077819 */ /* 0x000fc600000114a6 */
[----:B------:R-:W-:-:S04]  /*9020*/  IMAD.WIDE.U32 R2, R235, c[0x0][0x210], R2 ;  /* 0x00008400eb027a25 */ /* 0x000fc800078e0002 */
[C---:B------:R-:W-:Y:S02]  /*9030*/  IMAD R5, R235.reuse, c[0x0][0x1ec], R5 ;  /* 0x00007b00eb057a24 */ /* 0x040fe400078e0205 */
[----:B------:R-:W-:Y:S01]  /*9040*/  IMAD R3, R235, c[0x0][0x214], R3 ;  /* 0x00008500eb037a24 */ /* 0x000fe200078e0203 */
[----:B--2---:R-:W-:Y:S01]  /*9050*/  @P1 SHF.R.S32.HI R0, RZ, 0x1f, R8 ;  /* 0x0000001fff001819 */ /* 0x004fe20000011408 */
[----:B------:R-:W-:Y:S01]  /*9060*/  @!P1 IMAD.MOV.U32 R0, RZ, RZ, R146 ;  /* 0x000000ffff009224 */ /* 0x000fe200078e0092 */
[----:B------:R-:W-:Y:S02]  /*9070*/  @!P1 MOV R8, R233 ;  /* 0x000000e900089202 */ /* 0x000fe40000000f00 */
[----:B------:R-:W-:Y:S02]  /*9080*/  ISETP.GE.AND P1, PT, R209, c[0x0][0x1d4], PT ;  /* 0x00007500d1007a0c */ /* 0x000fe40003f26270 */
[----:B------:R-:W-:Y:S02]  /*9090*/  SEL R6, R0, RZ, !P0 ;  /* 0x000000ff00067207 */ /* 0x000fe40004000000 */
[----:B------:R-:W-:-:S02]  /*90a0*/  SEL R0, R8, RZ, !P0 ;  /* 0x000000ff08007207 */ /* 0x000fc40004000000 */
[----:B------:R-:W-:Y:S01]  /*90b0*/  ISETP.NE.U32.AND P0, PT, RZ, c[0x0][0x348], PT ;  /* 0x0000d200ff007a0c */ /* 0x000fe20003f05070 */
[C---:B------:R-:W-:Y:S02]  /*90c0*/  IMAD R9, R6.reuse, c[0x0][0x1f0], RZ ;  /* 0x00007c0006097a24 */ /* 0x040fe400078e02ff */
[----:B------:R-:W-:Y:S01]  /*90d0*/  IMAD R8, R6, c[0x0][0x218], RZ ;  /* 0x0000860006087a24 */ /* 0x000fe200078e02ff */
[----:B------:R-:W-:Y:S01]  /*90e0*/  ISETP.NE.AND.EX P0, PT, RZ, c[0x0][0x34c], PT, P0 ;  /* 0x0000d300ff007a0c */ /* 0x000fe20003f05300 */
[----:B------:R-:W-:-:S03]  /*90f0*/  IMAD.WIDE.U32 R218, R0, c[0x0][0x1f0], R4 ;  /* 0x00007c0000da7a25 */ /* 0x000fc600078e0004 */
[----:B------:R-:W-:Y:S01]  /*9100*/  SEL R5, R233, RZ, !P0 ;  /* 0x000000ffe9057207 */ /* 0x000fe20004000000 */
[----:B------:R-:W-:-:S04]  /*9110*/  IMAD.WIDE.U32 R236, R0, c[0x0][0x218], R2 ;  /* 0x0000860000ec7a25 */ /* 0x000fc800078e0002 */
[C---:B------:R-:W-:Y:S02]  /*9120*/  IMAD R6, R0.reuse, c[0x0][0x1f4], R9 ;  /* 0x00007d0000067a24 */ /* 0x040fe400078e0209 */
[----:B------:R-:W-:Y:S02]  /*9130*/  IMAD R4, R0, c[0x0][0x21c], R8 ;  /* 0x0000870000047a24 */ /* 0x000fe400078e0208 */
[----:B------:R-:W-:Y:S01]  /*9140*/  IMAD R0, R7, c[0x0][0x178], RZ ;  /* 0x00005e0007007a24 */ /* 0x000fe200078e02ff */
[----:B------:R-:W-:Y:S01]  /*9150*/  SEL R7, R146, RZ, !P0 ;  /* 0x000000ff92077207 */ /* 0x000fe20004000000 */
[----:B------:R-:W-:Y:S01]  /*9160*/  IMAD.WIDE.U32 R2, R166, c[0x0][0x178], RZ ;  /* 0x00005e00a6027a25 */ /* 0x000fe200078e00ff */
[----:B------:R-:W-:-:S03]  /*9170*/  IADD3 R215, R219, R6, RZ ;  /* 0x00000006dbd77210 */ /* 0x000fc60007ffe0ff */
[----:B------:R-:W-:Y:S02]  /*9180*/  IMAD R0, R166, c[0x0][0x17c], R0 ;  /* 0x00005f00a6007a24 */ /* 0x000fe400078e0200 */
[----:B------:R-:W-:Y:S02]  /*9190*/  IMAD.IADD R231, R237, 0x1, R4 ;  /* 0x00000001ede77824 */ /* 0x000fe400078e0204 */
[----:B------:R-:W-:Y:S02]  /*91a0*/  IMAD.IADD R0, R3, 0x1, R0 ;  /* 0x0000000103007824 */ /* 0x000fe400078e0200 */
[----:B------:R-:W-:Y:S01]  /*91b0*/  IMAD.MOV.U32 R3, RZ, RZ, c[0x0][0x2c4] ;  /* 0x0000b100ff037624 */ /* 0x000fe200078e00ff */
[----:B------:R-:W-:Y:S01]  /*91c0*/  BAR.SYNC.DEFER_BLOCKING 0x0 ;  /* 0x0000000000007b1d */ /* 0x000fe20000010000 */
[----:B------:R-:W-:Y:S01]  /*91d0*/  IMAD R7, R7, c[0x0][0x1c0], RZ ;  /* 0x0000700007077a24 */ /* 0x000fe200078e02ff */
[----:B------:R-:W-:Y:S01]  /*91e0*/  ISETP.GE.AND P6, PT, R36, c[0x0][0x198], PT ;  /* 0x0000660024007a0c */ /* 0x000fe20003fc6270 */
[----:B------:R-:W-:Y:S01]  /*91f0*/  IMAD R19, R173, c[0x0][0x2c4], RZ ;  /* 0x0000b100ad137a24 */ /* 0x000fe200078e02ff */
[----:B------:R-:W-:Y:S01]  /*9200*/  ISETP.NE.AND P0, PT, R3, 0x1, PT ;  /* 0x000000010300780c */ /* 0x000fe20003f05270 */
[----:B------:R-:W-:Y:S01]  /*9210*/  IMAD R3, R232, 0x20, R213 ;  /* 0x00000020e8037824 */ /* 0x000fe200078e02d5 */
[----:B------:R-:W-:Y:S01]  /*9220*/  ISETP.GE.AND P4, PT, R209, c[0x0][0x198], PT ;  /* 0x00006600d1007a0c */ /* 0x000fe20003f86270 */
[----:B------:R-:W-:Y:S01]  /*9230*/  IMAD R7, R5, c[0x0][0x1c4], R7 ;  /* 0x0000710005077a24 */ /* 0x000fe200078e0207 */
[----:B------:R-:W-:Y:S01]  /*9240*/  SHF.R.S32.HI R49, RZ, 0x1f, R108 ;  /* 0x0000001fff317819 */ /* 0x000fe2000001146c */
[----:B------:R-:W-:-:S02]  /*9250*/  IMAD R4, R241, 0x80, R3 ;  /* 0x00000080f1047824 */ /* 0x000fc400078e0203 */
[----:B------:R-:W-:Y:S02]  /*9260*/  IMAD.MOV.U32 R3, RZ, RZ, R0 ;  /* 0x000000ffff037224 */ /* 0x000fe400078e0000 */
[----:B------:R-:W-:Y:S02]  /*9270*/  IMAD.MOV.U32 R0, RZ, RZ, R4 ;  /* 0x000000ffff007224 */ /* 0x000fe400078e0004 */
[----:B------:R-:W-:-:S04]  /*9280*/  IMAD.WIDE.U32 R2, R235, c[0x0][0x1b8], R2 ;  /* 0x00006e00eb027a25 */ /* 0x000fc800078e0002 */
[----:B------:R-:W-:-:S04]  /*9290*/  @P0 IMAD.HI.U32 R6, R4, c[0x0][0x2c8], RZ ;  /* 0x0000b20004060a27 */ /* 0x000fc800078e00ff */
[----:B------:R-:W-:Y:S01]  /*92a0*/  IMAD R3, R235, c[0x0][0x1bc], R3 ;  /* 0x00006f00eb037a24 */ /* 0x000fe200078e0203 */
[----:B------:R-:W-:Y:S01]  /*92b0*/  @P0 SHF.R.U32.HI R0, RZ, c[0x0][0x2cc], R6 ;  /* 0x0000b300ff000a19 */ /* 0x000fe20000011606 */
[----:B------:R-:W-:Y:S02]  /*92c0*/  IMAD R14, R241, 0x80, R213 ;  /* 0x00000080f10e7824 */ /* 0x000fe400078e02d5 */
[----:B------:R-:W-:Y:S01]  /*92d0*/  IMAD.WIDE.U32 R2, R5, c[0x0][0x1c0], R2 ;  /* 0x0000700005027a25 */ /* 0x000fe200078e0002 */
[--C-:B------:R-:W-:Y:S02]  /*92e0*/  SHF.R.S32.HI R6, RZ, 0x1f, R0.reuse ;  /* 0x0000001fff067819 */ /* 0x100fe40000011400 */
[C---:B------:R-:W-:Y:S01]  /*92f0*/  ISETP.GE.AND P5, PT, R14.reuse, R19, PT ;  /* 0x000000130e00720c */ /* 0x040fe20003fa6270 */
[----:B------:R-:W-:Y:S01]  /*9300*/  IMAD.MOV R5, RZ, RZ, -R0 ;  /* 0x000000ffff057224 */ /* 0x000fe200078e0a00 */
[----:B------:R-:W-:Y:S01]  /*9310*/  IADD3 R17, R14, 0x40, RZ ;  /* 0x000000400e117810 */ /* 0x000fe20007ffe0ff */
[----:B------:R-:W-:-:S02]  /*9320*/  IMAD.IADD R3, R3, 0x1, R7 ;  /* 0x0000000103037824 */ /* 0x000fc400078e0207 */
[----:B------:R-:W-:Y:S02]  /*9330*/  IMAD R4, R5, c[0x0][0x2c4], R4 ;  /* 0x0000b10005047a24 */ /* 0x000fe400078e0204 */
[----:B------:R-:W-:Y:S02]  /*9340*/  IMAD R5, R6, c[0x0][0x1b0], RZ ;  /* 0x00006c0006057a24 */ /* 0x000fe400078e02ff */
[----:B------:R-:W-:-:S04]  /*9350*/  IMAD.WIDE.U32 R2, R0, c[0x0][0x1b0], R2 ;  /* 0x00006c0000027a25 */ /* 0x000fc800078e0002 */
[----:B------:R-:W-:Y:S01]  /*9360*/  IMAD R6, R0, c[0x0][0x1b4], R5 ;  /* 0x00006d0000067a24 */ /* 0x000fe200078e0205 */
[----:B------:R-:W-:Y:S01]  /*9370*/  SHF.R.S32.HI R5, RZ, 0x1f, R4 ;  /* 0x0000001fff057819 */ /* 0x000fe20000011404 */
[----:B------:R-:W-:Y:S02]  /*9380*/  IMAD.MOV.U32 R50, RZ, RZ, 0x70 ;  /* 0x00000070ff327424 */ /* 0x000fe400078e00ff */
[----:B------:R-:W-:Y:S01]  /*9390*/  IMAD.IADD R3, R3, 0x1, R6 ;  /* 0x0000000103037824 */ /* 0x000fe200078e0206 */
[----:B------:R-:W-:Y:S01]  /*93a0*/  IADD3 R6, R14, 0x20, RZ ;  /* 0x000000200e067810 */ /* 0x000fe20007ffe0ff */
[----:B------:R-:W-:Y:S02]  /*93b0*/  IMAD R0, R5, c[0x0][0x1a8], RZ ;  /* 0x00006a0005007a24 */ /* 0x000fe400078e02ff */
[----:B------:R-:W-:Y:S01]  /*93c0*/  IMAD.WIDE.U32 R2, R4, c[0x0][0x1a8], R2 ;  /* 0x00006a0004027a25 */ /* 0x000fe200078e0002 */
[----:B------:R-:W-:-:S03]  /*93d0*/  ISETP.GE.AND P1, PT, R6, R19, PT ;  /* 0x000000130600720c */ /* 0x000fc60003f26270 */
[----:B------:R-:W-:Y:S02]  /*93e0*/  IMAD R0, R4, c[0x0][0x1ac], R0 ;  /* 0x00006b0004007a24 */ /* 0x000fe400078e0200 */
[----:B------:R-:W-:Y:S02]  /*93f0*/  IMAD R50, R171, -0x70, R50 ;  /* 0xffffff90ab327824 */ /* 0x000fe400078e0232 */
[----:B------:R-:W-:Y:S01]  /*9400*/  IMAD.IADD R0, R3, 0x1, R0 ;  /* 0x0000000103007824 */ /* 0x000fe200078e0200 */
[----:B------:R-:W-:Y:S01]  /*9410*/  LEA R3, P0, R2, c[0x0][0x160], 0x1 ;  /* 0x0000580002037a11 */ /* 0x000fe200078008ff */
[----:B------:R-:W-:Y:S02]  /*9420*/  IMAD.IADD R111, R176, 0x1, R50 ;  /* 0x00000001b06f7824 */ /* 0x000fe400078e0232 */
[----:B------:R-:W-:Y:S01]  /*9430*/  IMAD.MOV.U32 R76, RZ, RZ, 0x40 ;  /* 0x00000040ff4c7424 */ /* 0x000fe200078e00ff */
[----:B------:R-:W-:Y:S01]  /*9440*/  LEA.HI.X R0, R2, c[0x0][0x164], R0, 0x1, P0 ;  /* 0x0000590002007a11 */ /* 0x000fe200000f0c00 */
[----:B------:R-:W-:Y:S04]  /*9450*/  SHFL.IDX PT, R4, R3, 0x1, 0x181f ;  /* 0x00381f0003047f89 */ /* 0x000fe800000e0000 */
[----:B------:R-:W1:Y:S04]  /*9460*/  SHFL.IDX PT, R2, R3, RZ, 0x181f ;  /* 0x00181fff03027589 */ /* 0x000e6800000e0000 */
[----:B------:R-:W2:Y:S04]  /*9470*/  SHFL.IDX PT, R5, R0, RZ, 0x181f ;  /* 0x00181fff00057589 */ /* 0x000ea800000e0000 */
[----:B------:R-:W3:Y:S04]  /*9480*/  SHFL.IDX PT, R15, R0, 0x1, 0x181f ;  /* 0x00381f00000f7f89 */ /* 0x000ee800000e0000 */
[----:B------:R-:W-:Y:S01]  /*9490*/  SHFL.IDX PT, R16, R0, 0x2, 0x181f ;  /* 0x00581f0000107f89 */ /* 0x000fe200000e0000 */
[----:B-1----:R-:W-:-:S02]  /*94a0*/  @!P5 LEA R10, P0, R36, R2, 0x1 ;  /* 0x00000002240ad211 */ /* 0x002fc400078008ff */
[C---:B------:R-:W-:Y:S02]  /*94b0*/  @!P5 LEA R8, P2, R209.reuse, R2, 0x1 ;  /* 0x00000002d108d211 */ /* 0x040fe400078408ff */
[----:B------:R-:W1:Y:S01]  /*94c0*/  SHFL.IDX PT, R2, R3, 0x2, 0x181f ;  /* 0x00581f0003027f89 */ /* 0x000e6200000e0000 */
[CCC-:B--2---:R-:W-:Y:S02]  /*94d0*/  @!P5 LEA.HI.X R11, R36.reuse, R5.reuse, R13.reuse, 0x1, P0 ;  /* 0x00000005240bd211 */ /* 0x1c4fe400000f0c0d */
[CC--:B------:R-:W-:Y:S02]  /*94e0*/  @!P1 LEA R6, P0, R36.reuse, R4.reuse, 0x1 ;  /* 0x0000000424069211 */ /* 0x0c0fe400078008ff */
[C-C-:B------:R-:W-:Y:S01]  /*94f0*/  @!P5 LEA.HI.X R9, R209.reuse, R5, R18.reuse, 0x1, P2 ;  /* 0x00000005d109d211 */ /* 0x140fe200010f0c12 */
[----:B------:R2:W-:Y:S01]  /*9500*/  @!P5 LDGSTS.E.BYPASS.LTC128B.128 [R208+0x100], [R10.64], !P6 ;  /* 0x001000000ad0dfae */ /* 0x0005e2000f101d4a */
[-C--:B---3--:R-:W-:Y:S02]  /*9510*/  @!P1 LEA.HI.X R7, R36, R15.reuse, R13, 0x1, P0 ;  /* 0x0000000f24079211 */ /* 0x088fe400000f0c0d */
[C---:B------:R-:W-:Y:S01]  /*9520*/  @!P1 LEA R4, P0, R209.reuse, R4, 0x1 ;  /* 0x00000004d1049211 */ /* 0x040fe200078008ff */
[----:B------:R3:W-:Y:S03]  /*9530*/  @!P5 LDGSTS.E.BYPASS.LTC128B.128 [R208+0x4100], [R8.64], !P4 ;  /* 0x0410000008d0dfae */ /* 0x0007e6000e101d4a */
[----:B------:R-:W-:Y:S01]  /*9540*/  @!P1 LEA.HI.X R5, R209, R15, R18, 0x1, P0 ;  /* 0x0000000fd1059211 */ /* 0x000fe200000f0c12 */
[----:B------:R4:W-:Y:S01]  /*9550*/  @!P1 LDGSTS.E.BYPASS.LTC128B.128 [R210+0x1100], [R6.64], !P6 ;  /* 0x0110000006d29fae */ /* 0x0009e2000f101d4a */
[----:B------:R-:W-:-:S03]  /*9560*/  ISETP.GE.AND P0, PT, R17, R19, PT ;  /* 0x000000131100720c */ /* 0x000fc60003f06270 */
[----:B------:R1:W-:Y:S04]  /*9570*/  @!P1 LDGSTS.E.BYPASS.LTC128B.128 [R210+0x5100], [R4.64], !P4 ;  /* 0x0510000004d29fae */ /* 0x0003e8000e101d4a */
[----:B--2---:R2:W-:Y:S04]  /*9580*/  SHFL.IDX PT, R10, R0, 0x3, 0x181f ;  /* 0x00781f00000a7f89 */ /* 0x0045e800000e0000 */
[----:B---3--:R3:W3:Y:S01]  /*9590*/  SHFL.IDX PT, R9, R3, 0x3, 0x181f ;  /* 0x00781f0003097f89 */ /* 0x0086e200000e0000 */
[----:B----4-:R-:W-:Y:S01]  /*95a0*/  IMAD.MOV.U32 R7, RZ, RZ, R215 ;  /* 0x000000ffff077224 */ /* 0x010fe200078e00d7 */
[----:B-1----:R-:W-:-:S04]  /*95b0*/  @!P0 LEA R4, P1, R36, R2, 0x1 ;  /* 0x0000000224048211 */ /* 0x002fc800078208ff */
[----:B------:R-:W-:Y:S02]  /*95c0*/  @!P0 LEA.HI.X R5, R36, R16, R13, 0x1, P1 ;  /* 0x0000001024058211 */ /* 0x000fe400008f0c0d */
[----:B------:R-:W-:-:S03]  /*95d0*/  @!P0 LEA R2, P1, R209, R2, 0x1 ;  /* 0x00000002d1028211 */ /* 0x000fc600078208ff */
[----:B------:R1:W-:Y:S01]  /*95e0*/  @!P0 LDGSTS.E.BYPASS.LTC128B.128 [R210+0x2100], [R4.64], !P6 ;  /* 0x0210000004d28fae */ /* 0x0003e2000f101d4a */
[----:B--2---:R-:W-:Y:S02]  /*95f0*/  IADD3 R0, R14, 0x60, RZ ;  /* 0x000000600e007810 */ /* 0x004fe40007ffe0ff */
[----:B---3--:R-:W-:Y:S02]  /*9600*/  @!P0 LEA.HI.X R3, R209, R16, R18, 0x1, P1 ;  /* 0x00000010d1038211 */ /* 0x008fe400008f0c12 */
[----:B------:R-:W-:Y:S01]  /*9610*/  ISETP.GE.AND P1, PT, R0, R19, PT ;  /* 0x000000130000720c */ /* 0x000fe20003f26270 */
[----:B------:R-:W-:Y:S02]  /*9620*/  IMAD R0, R49, c[0x0][0x1e0], RZ ;  /* 0x0000780031007a24 */ /* 0x000fe400078e02ff */
[----:B------:R2:W-:Y:S02]  /*9630*/  @!P0 LDGSTS.E.BYPASS.LTC128B.128 [R210+0x6100], [R2.64], !P4 ;  /* 0x0610000002d28fae */ /* 0x0005e4000e101d4a */
[----:B------:R-:W-:Y:S01]  /*9640*/  IMAD R6, R108, c[0x0][0x1e4], R0 ;  /* 0x000079006c067a24 */ /* 0x000fe200078e0200 */
[----:B-1----:R-:W-:-:S07]  /*9650*/  IMNMX R5, R111, 0x70, PT ;  /* 0x000000706f057817 */ /* 0x002fce0003800200 */
[----:B------:R-:W-:Y:S01]  /*9660*/  @!P1 LEA R4, P0, R36, R9, 0x1 ;  /* 0x0000000924049211 */ /* 0x000fe200078008ff */
[----:B------:R-:W-:-:S03]  /*9670*/  IMAD.IADD R0, R5, 0x1, -R213 ;  /* 0x0000000105007824 */ /* 0x000fc600078e0ad5 */
[----:B------:R-:W-:Y:S02]  /*9680*/  @!P1 LEA.HI.X R5, R36, R10, R13, 0x1, P0 ;  /* 0x0000000a24059211 */ /* 0x000fe400000f0c0d */
[----:B------:R-:W-:Y:S01]  /*9690*/  ISETP.GE.AND P3, PT, R0, 0x1, PT ;  /* 0x000000010000780c */ /* 0x000fe20003f66270 */
[----:B--2---:R-:W-:Y:S02]  /*96a0*/  IMAD.WIDE.U32 R2, R108, c[0x0][0x1e0], RZ ;  /* 0x000078006c027a25 */ /* 0x004fe400078e00ff */
[----:B------:R1:W-:Y:S01]  /*96b0*/  @!P1 LDGSTS.E.BYPASS.LTC128B.128 [R210+0x3100], [R4.64], !P6 ;  /* 0x0310000004d29fae */ /* 0x0003e2000f101d4a */
[----:B------:R-:W-:Y:S01]  /*96c0*/  ISETP.NE.AND P6, PT, R110, RZ, PT ;  /* 0x000000ff6e00720c */ /* 0x000fe20003fc5270 */
[----:B------:R-:W-:Y:S01]  /*96d0*/  IMAD.IADD R8, R3, 0x1, R6 ;  /* 0x0000000103087824 */ /* 0x000fe200078e0206 */
[----:B------:R-:W-:Y:S01]  /*96e0*/  ISETP.GE.AND P2, PT, R0, 0x21, PT ;  /* 0x000000210000780c */ /* 0x000fe20003f46270 */
[----:B------:R-:W-:-:S04]  /*96f0*/  IMAD.MOV.U32 R6, RZ, RZ, R218 ;  /* 0x000000ffff067224 */ /* 0x000fc800078e00da */
[----:B------:R-:W-:Y:S01]  /*9700*/  IMAD.WIDE.U32 R2, R2, 0x70, R6 ;  /* 0x0000007002027825 */ /* 0x000fe200078e0006 */
[----:B------:R-:W-:-:S04]  /*9710*/  @!P1 LEA R6, P0, R209, R9, 0x1 ;  /* 0x00000009d1069211 */ /* 0x000fc800078008ff */
[----:B------:R-:W-:-:S05]  /*9720*/  @!P1 LEA.HI.X R7, R209, R10, R18, 0x1, P0 ;  /* 0x0000000ad1079211 */ /* 0x000fca00000f0c12 */
[----:B------:R2:W-:Y:S01]  /*9730*/  @!P1 LDGSTS.E.BYPASS.LTC128B.128 [R210+0x7100], [R6.64], !P4 ;  /* 0x0710000006d29fae */ /* 0x0005e2000e101d4a */
[----:B------:R-:W-:Y:S02]  /*9740*/  ISETP.GE.AND P4, PT, R209, c[0x0][0x1d4], PT ;  /* 0x00007500d1007a0c */ /* 0x000fe40003f86270 */
[----:B------:R-:W-:Y:S01]  /*9750*/  ISETP.GE.AND P1, PT, R0, 0x41, PT ;  /* 0x000000410000780c */ /* 0x000fe20003f26270 */
[----:B------:R-:W0:Y:S01]  /*9760*/  LDGDEPBAR ;  /* 0x00000000000079af */ /* 0x000e220000000000 */
[----:B-1----:R-:W-:Y:S02]  /*9770*/  IMAD R4, R8, 0x70, RZ ;  /* 0x0000007008047824 */ /* 0x002fe400078e02ff */
[----:B------:R-:W-:Y:S02]  /*9780*/  IMAD.MOV.U32 R8, RZ, RZ, 0x20 ;  /* 0x00000020ff087424 */ /* 0x000fe400078e00ff */
[----:B------:R-:W-:Y:S01]  /*9790*/  IMAD.IADD R3, R3, 0x1, R4 ;  /* 0x0000000103037824 */ /* 0x000fe200078e0204 */
[----:B------:R-:W-:-:S04]  /*97a0*/  @P3 LEA R4, P0, R2, c[0x0][0x1c8], 0x1 ;  /* 0x0000720002043a11 */ /* 0x000fc800078008ff */
[----:B------:R-:W-:Y:S02]  /*97b0*/  @P3 LEA.HI.X R5, R2, c[0x0][0x1cc], R3, 0x1, P0 ;  /* 0x0000730002053a11 */ /* 0x000fe400000f0c03 */
[----:B------:R-:W-:-:S03]  /*97c0*/  ISETP.GE.AND P0, PT, R0, 0x61, PT ;  /* 0x000000610000780c */ /* 0x000fc60003f06270 */
[----:B------:R1:W-:Y:S04]  /*97d0*/  @P3 LDGSTS.E.BYPASS.LTC128B.128 [R208+0x8100], [R4.64], !P6 ;  /* 0x0810000004d03fae */ /* 0x0003e8000f101d4a */
[----:B------:R1:W-:Y:S01]  /*97e0*/  @P3 LDGSTS.E.BYPASS.LTC128B.128 [R208+0xb900], [R4.64+0x80], !P4 ;  /* 0x0b90008004d03fae */ /* 0x0003e2000e101d4a */
[----:B--2---:R-:W-:-:S05]  /*97f0*/  IMAD.WIDE.U32 R6, R8, c[0x0][0x1e0], RZ ;  /* 0x0000780008067a25 */ /* 0x004fca00078e00ff */
[----:B------:R-:W-:Y:S01]  /*9800*/  @P2 IADD3 R0, P3, R2, R6, RZ ;  /* 0x0000000602002210 */ /* 0x000fe20007f7e0ff */
[----:B-1----:R-:W-:Y:S02]  /*9810*/  IMAD R4, R8, c[0x0][0x1e4], RZ ;  /* 0x0000790008047a24 */ /* 0x002fe400078e02ff */
[----:B------:R-:W-:-:S03]  /*9820*/  IMAD R5, R76, c[0x0][0x1e4], RZ ;  /* 0x000079004c057a24 */ /* 0x000fc600078e02ff */
[----:B------:R-:W-:Y:S01]  /*9830*/  @P2 IADD3.X R4, R3, R7, R4, P3, !PT ;  /* 0x0000000703042210 */ /* 0x000fe20001ffe404 */
[----:B------:R-:W-:Y:S01]  /*9840*/  IMAD.WIDE.U32 R6, R76, c[0x0][0x1e0], RZ ;  /* 0x000078004c067a25 */ /* 0x000fe200078e00ff */
[----:B------:R-:W-:-:S04]  /*9850*/  @P2 LEA R8, P3, R0, c[0x0][0x1c8], 0x1 ;  /* 0x0000720000082a11 */ /* 0x000fc800078608ff */
[----:B------:R-:W-:Y:S01]  /*9860*/  @P2 LEA.HI.X R9, R0, c[0x0][0x1cc], R4, 0x1, P3 ;  /* 0x0000730000092a11 */ /* 0x000fe200018f0c04 */
[----:B------:R-:W-:Y:S01]  /*9870*/  @P0 IMAD.MOV.U32 R0, RZ, RZ, 0x60 ;  /* 0x00000060ff000424 */ /* 0x000fe200078e00ff */
[----:B------:R-:W-:-:S03]  /*9880*/  @P1 IADD3 R4, P3, R2, R6, RZ ;  /* 0x0000000602041210 */ /* 0x000fc60007f7e0ff */
[----:B------:R1:W-:Y:S01]  /*9890*/  @P2 LDGSTS.E.BYPASS.LTC128B.128 [R210+0x9100], [R8.64], !P6 ;  /* 0x0910000008d22fae */ /* 0x0003e2000f101d4a */
[----:B------:R-:W-:Y:S01]  /*98a0*/  @P1 IADD3.X R5, R3, R7, R5, P3, !PT ;  /* 0x0000000703051210 */ /* 0x000fe20001ffe405 */
[----:B------:R-:W-:Y:S01]  /*98b0*/  @P0 IMAD.WIDE.U32 R2, R0, c[0x0][0x1e0], R2 ;  /* 0x0000780000020a25 */ /* 0x000fe200078e0002 */
[----:B------:R-:W-:Y:S01]  /*98c0*/  @P1 LEA R6, P3, R4, c[0x0][0x1c8], 0x1 ;  /* 0x0000720004061a11 */ /* 0x000fe200078608ff */
[----:B------:R1:W-:Y:S02]  /*98d0*/  @P2 LDGSTS.E.BYPASS.LTC128B.128 [R210+0xc900], [R8.64+0x80], !P4 ;  /* 0x0c90008008d22fae */ /* 0x0003e4000e101d4a */
[----:B------:R-:W-:Y:S01]  /*98e0*/  @P0 IMAD R0, R0, c[0x0][0x1e4], RZ ;  /* 0x0000790000000a24 */ /* 0x000fe200078e02ff */
[----:B------:R-:W-:Y:S02]  /*98f0*/  @P1 LEA.HI.X R7, R4, c[0x0][0x1cc], R5, 0x1, P3 ;  /* 0x0000730004071a11 */ /* 0x000fe400018f0c05 */
[----:B------:R-:W-:Y:S01]  /*9900*/  @P0 LEA R4, P3, R2, c[0x0][0x1c8], 0x1 ;  /* 0x0000720002040a11 */ /* 0x000fe200078608ff */
[----:B------:R-:W-:-:S02]  /*9910*/  @P0 IMAD.IADD R0, R3, 0x1, R0 ;  /* 0x0000000103000824 */ /* 0x000fc400078e0200 */
[----:B------:R1:W-:Y:S03]  /*9920*/  @P1 LDGSTS.E.BYPASS.LTC128B.128 [R210+0xa100], [R6.64], !P6 ;  /* 0x0a10000006d21fae */ /* 0x0003e6000f101d4a */
[----:B------:R-:W-:Y:S01]  /*9930*/  @P0 LEA.HI.X R5, R2, c[0x0][0x1cc], R0, 0x1, P3 ;  /* 0x0000730002050a11 */ /* 0x000fe200018f0c00 */
[----:B------:R1:W-:Y:S04]  /*9940*/  @P1 LDGSTS.E.BYPASS.LTC128B.128 [R210+0xd900], [R6.64+0x80], !P4 ;  /* 0x0d90008006d21fae */ /* 0x0003e8000e101d4a */
[----:B------:R1:W-:Y:S04]  /*9950*/  @P0 LDGSTS.E.BYPASS.LTC128B.128 [R210+0xb100], [R4.64], !P6 ;  /* 0x0b10000004d20fae */ /* 0x0003e8000f101d4a */
[----:B------:R1:W-:Y:S01]  /*9960*/  @P0 LDGSTS.E.BYPASS.LTC128B.128 [R210+0xe900], [R4.64+0x80], !P4 ;  /* 0x0e90008004d20fae */ /* 0x0003e2000e101d4a */
[----:B------:R-:W-:-:S03]  /*9970*/  ISETP.LT.AND P0, PT, RZ, c[0x0][0x27c], PT ;  /* 0x00009f00ff007a0c */ /* 0x000fc60003f01270 */
[----:B------:R-:W0:Y:S10]  /*9980*/  LDGDEPBAR ;  /* 0x00000000000079af */ /* 0x000e340000000000 */
[----:B------:R-:W-:Y:S05]  /*9990*/  @P0 BRA `(.L_x_303) ;  /* 0x0000002000000947 */ /* 0x000fea0003800000 */
[----:B------:R-:W-:-:S04]  /*99a0*/  DEPBAR.LE SB0, 0x1 ;  /* 0x000080400000791a */ /* 0x000fc80000000000 */
[----:B------:R-:W-:Y:S05]  /*99b0*/  BRA `(.L_x_304) ;  /* 0x0000358000007947 */ /* 0x000fea0003800000 */
.L_x_303:
[----:B-----5:R-:W-:Y:S01]  /*99c0*/  SHF.R.S32.HI R0, RZ, 0x1f, R145 ;  /* 0x0000001fff007819 */ /* 0x020fe20000011491 */
[----:B------:R-:W-:Y:S01]  /*99d0*/  ULDC.U8 UR4, c[0x0][0x298] ;  /* 0x0000a60000047ab9 */ /* 0x000fe20000000000 */
[C---:B-1----:R-:W-:Y:S01]  /*99e0*/  IMAD.WIDE.U32 R4, R145.reuse, c[0x0][0x280], RZ ;  /* 0x0000a00091047a25 */ /* 0x042fe200078e00ff */
[----:B------:R-:W-:Y:S01]  /*99f0*/  ISETP.NE.AND P2, PT, RZ, UR4, PT ;  /* 0x00000004ff007c0c */ /* 0x000fe2000bf45270 */
[----:B------:R-:W-:Y:S02]  /*9a00*/  BSSY B2, `(.L_x_304) ;  /* 0x0000353000027945 */ /* 0x000fe40003800000 */
[C---:B------:R-:W-:Y:S02]  /*9a10*/  IMAD R6, R0.reuse, c[0x0][0x280], RZ ;  /* 0x0000a00000067a24 */ /* 0x040fe400078e02ff */
[----:B------:R-:W-:Y:S02]  /*9a20*/  IMAD R0, R0, c[0x0][0x290], RZ ;  /* 0x0000a40000007a24 */ /* 0x000fe400078e02ff */
[----:B------:R-:W-:-:S04]  /*9a30*/  IMAD.WIDE.U32 R2, R145, c[0x0][0x290], RZ ;  /* 0x0000a40091027a25 */ /* 0x000fc800078e00ff */
[C---:B------:R-:W-:Y:S01]  /*9a40*/  IMAD R8, R145.reuse, c[0x0][0x284], R6 ;  /* 0x0000a10091087a24 */ /* 0x040fe200078e0206 */
[----:B------:R-:W-:Y:S01]  /*9a50*/  LEA R6, P1, R4, c[0x0][0x270], 0x1 ;  /* 0x00009c0004067a11 */ /* 0x000fe200078208ff */
[----:B------:R-:W-:Y:S01]  /*9a60*/  IMAD R0, R145, c[0x0][0x294], R0 ;  /* 0x0000a50091007a24 */ /* 0x000fe200078e0200 */
[----:B------:R-:W-:Y:S02]  /*9a70*/  LEA R7, P0, R2, c[0x0][0x288], 0x1 ;  /* 0x0000a20002077a11 */ /* 0x000fe400078008ff */
[----:B------:R-:W-:Y:S02]  /*9a80*/  IADD3 R5, R8, R5, RZ ;  /* 0x0000000508057210 */ /* 0x000fe40007ffe0ff */
[----:B------:R-:W-:Y:S02]  /*9a90*/  IADD3 R3, R0, R3, RZ ;  /* 0x0000000300037210 */ /* 0x000fe40007ffe0ff */
[----:B------:R-:W-:Y:S02]  /*9aa0*/  LEA.HI.X R0, R4, c[0x0][0x274], R5, 0x1, P1 ;  /* 0x00009d0004007a11 */ /* 0x000fe400008f0c05 */
[----:B------:R-:W-:Y:S01]  /*9ab0*/  LEA.HI.X R2, R2, c[0x0][0x28c], R3, 0x1, P0 ;  /* 0x0000a30002027a11 */ /* 0x000fe200000f0c03 */
[----:B------:R-:W-:Y:S05]  /*9ac0*/  @!P2 BRA `(.L_x_305) ;  /* 0x000019300000a947 */ /* 0x000fea0003800000 */
[----:B------:R-:W1:Y:S01]  /*9ad0*/  SHFL.IDX PT, R11, R0, RZ, 0x181f ;  /* 0x00181fff000b7589 */ /* 0x000e6200000e0000 */
[----:B------:R-:W-:Y:S01]  /*9ae0*/  BSSY B0, `(.L_x_306) ;  /* 0x000001b000007945 */ /* 0x000fe20003800000 */
[----:B------:R-:W-:Y:S01]  /*9af0*/  SHF.L.U32 R24, R232, 0x2, RZ ;  /* 0x00000002e8187819 */ /* 0x000fe200000006ff */
[----:B------:R-:W-:Y:S01]  /*9b00*/  CS2R R4, SRZ ;  /* 0x0000000000047805 */ /* 0x000fe2000001ff00 */
[----:B------:R-:W2:Y:S01]  /*9b10*/  SHFL.IDX PT, R10, R6, RZ, 0x181f ;  /* 0x00181fff060a7589 */ /* 0x000ea200000e0000 */
[----:B------:R-:W-:-:S03]  /*9b20*/  CS2R R8, SRZ ;  /* 0x0000000000087805 */ /* 0x000fc6000001ff00 */
[----:B------:R3:W4:Y:S04]  /*9b30*/  SHFL.IDX PT, R13, R2, RZ, 0x181f ;  /* 0x00181fff020d7589 */ /* 0x00072800000e0000 */
[----:B------:R5:W1:Y:S01]  /*9b40*/  SHFL.IDX PT, R12, R7, RZ, 0x181f ;  /* 0x00181fff070c7589 */ /* 0x000a6200000e0000 */
[----:B---3--:R-:W-:Y:S01]  /*9b50*/  CS2R R2, SRZ ;  /* 0x0000000000027805 */ /* 0x008fe2000001ff00 */
[----:B-----5:R-:W-:Y:S01]  /*9b60*/  CS2R R6, SRZ ;  /* 0x0000000000067805 */ /* 0x020fe2000001ff00 */
[----:B------:R-:W-:Y:S05]  /*9b70*/  @P5 BRA `(.L_x_307) ;  /* 0x0000011000005947 */ /* 0x000fea0003800000 */
[----:B-12-4-:R-:W-:Y:S01]  /*9b80*/  ISETP.GE.AND P1, PT, R24, c[0x0][0x27c], PT ;  /* 0x00009f0018007a0c */ /* 0x016fe20003f26270 */
[C---:B------:R-:W-:Y:S01]  /*9b90*/  IMAD.SHL.U32 R4, R109.reuse, 0x2, RZ ;  /* 0x000000026d047824 */ /* 0x040fe200078e00ff */
[----:B------:R-:W-:Y:S02]  /*9ba0*/  ISETP.GE.AND P0, PT, R109, c[0x0][0x27c], PT ;  /* 0x00009f006d007a0c */ /* 0x000fe40003f06270 */
[----:B------:R-:W-:-:S04]  /*9bb0*/  SHF.R.S32.HI R0, RZ, 0x1f, R109 ;  /* 0x0000001fff007819 */ /* 0x000fc8000001146d */
[----:B------:R-:W-:-:S05]  /*9bc0*/  SHF.L.U64.HI R0, R109, 0x1, R0 ;  /* 0x000000016d007819 */ /* 0x000fca0000010200 */
[----:B------:R-:W-:Y:S02]  /*9bd0*/  @!P1 IMAD.WIDE R2, R24, 0x2, R10 ;  /* 0x0000000218029825 */ /* 0x000fe400078e020a */
[-C--:B------:R-:W-:Y:S02]  /*9be0*/  @!P0 IADD3 R14, P3, R10, R4.reuse, RZ ;  /* 0x000000040a0e8210 */ /* 0x080fe40007f7e0ff */
[----:B------:R-:W-:Y:S01]  /*9bf0*/  @!P0 IADD3 R10, P2, R12, R4, RZ ;  /* 0x000000040c0a8210 */ /* 0x000fe20007f5e0ff */
[----:B------:R1:W5:Y:S01]  /*9c00*/  @!P1 LD.E.64 R8, [R2.64] ;  /* 0x0000000a02089980 */ /* 0x000362000c101b00 */
[----:B------:R-:W-:Y:S01]  /*9c10*/  CS2R R4, SRZ ;  /* 0x0000000000047805 */ /* 0x000fe2000001ff00 */
[----:B------:R-:W-:Y:S02]  /*9c20*/  @!P0 IMAD.X R15, R11, 0x1, R0, P3 ;  /* 0x000000010b0f8824 */ /* 0x000fe400018e0600 */
[----:B------:R-:W-:-:S03]  /*9c30*/  @!P1 IMAD.WIDE R16, R24, 0x2, R12 ;  /* 0x0000000218109825 */ /* 0x000fc600078e020c */
[----:B------:R2:W5:Y:S01]  /*9c40*/  @!P0 LD.E.64 R4, [R14.64] ;  /* 0x0000000a0e048980 */ /* 0x000562000c101b00 */
[----:B------:R-:W-:-:S03]  /*9c50*/  @!P0 IMAD.X R11, R13, 0x1, R0, P2 ;  /* 0x000000010d0b8824 */ /* 0x000fc600010e0600 */
[----:B------:R2:W5:Y:S01]  /*9c60*/  @!P1 LD.E.64 R6, [R16.64] ;  /* 0x0000000a10069980 */ /* 0x000562000c101b00 */
[----:B-1----:R-:W-:-:S06]  /*9c70*/  CS2R R2, SRZ ;  /* 0x0000000000027805 */ /* 0x002fcc000001ff00 */
[----:B------:R2:W5:Y:S02]  /*9c80*/  @!P0 LD.E.64 R2, [R10.64] ;  /* 0x0000000a0a028980 */ /* 0x000564000c101b00 */
.L_x_307:
[----:B-12-4-:R-:W-:Y:S05]  /*9c90*/  BSYNC B0 ;  /* 0x0000000000007941 */ /* 0x016fea0003800000 */
.L_x_306:
[--C-:B-----5:R-:W-:Y:S01]  /*9ca0*/  IMAD.MOV.U32 R17, RZ, RZ, R9.reuse ;  /* 0x000000ffff117224 */ /* 0x120fe200078e0009 */
[--C-:B------:R-:W-:Y:S01]  /*9cb0*/  SHF.R.U64 R16, R8, 0x10, R9.reuse ;  /* 0x0000001008107819 */ /* 0x100fe20000001209 */
[----:B------:R-:W-:Y:S01]  /*9cc0*/  IMAD.MOV.U32 R18, RZ, RZ, R8 ;  /* 0x000000ffff127224 */ /* 0x000fe200078e0008 */
[----:B------:R-:W-:Y:S01]  /*9cd0*/  SHF.R.U32.HI R13, RZ, 0x10, R9 ;  /* 0x00000010ff0d7819 */ /* 0x000fe20000011609 */
[--C-:B------:R-:W-:Y:S01]  /*9ce0*/  IMAD.MOV.U32 R14, RZ, RZ, R5.reuse ;  /* 0x000000ffff0e7224 */ /* 0x100fe200078e0005 */
[--C-:B------:R-:W-:Y:S01]  /*9cf0*/  SHF.R.U64 R12, R4, 0x10, R5.reuse ;  /* 0x00000010040c7819 */ /* 0x100fe20000001205 */
[----:B------:R-:W-:Y:S01]  /*9d00*/  IMAD.MOV.U32 R15, RZ, RZ, R4 ;  /* 0x000000ffff0f7224 */ /* 0x000fe200078e0004 */
[----:B------:R-:W-:Y:S01]  /*9d10*/  SHF.R.U32.HI R9, RZ, 0x10, R5 ;  /* 0x00000010ff097819 */ /* 0x000fe20000011605 */
[--C-:B------:R-:W-:Y:S01]  /*9d20*/  IMAD.MOV.U32 R10, RZ, RZ, R7.reuse ;  /* 0x000000ffff0a7224 */ /* 0x100fe200078e0007 */
[--C-:B------:R-:W-:Y:S01]  /*9d30*/  SHF.R.U64 R8, R6, 0x10, R7.reuse ;  /* 0x0000001006087819 */ /* 0x100fe20000001207 */
[----:B------:R-:W-:Y:S01]  /*9d40*/  IMAD.MOV.U32 R11, RZ, RZ, R6 ;  /* 0x000000ffff0b7224 */ /* 0x000fe200078e0006 */
[----:B------:R-:W-:Y:S01]  /*9d50*/  SHF.R.U32.HI R5, RZ, 0x10, R7 ;  /* 0x00000010ff057819 */ /* 0x000fe20000011607 */
[----:B------:R-:W-:Y:S01]  /*9d60*/  IMAD.MOV.U32 R7, RZ, RZ, R2 ;  /* 0x000000ffff077224 */ /* 0x000fe200078e0002 */
[----:B------:R-:W-:Y:S01]  /*9d70*/  SHF.R.U64 R4, R2, 0x10, R3 ;  /* 0x0000001002047819 */ /* 0x000fe20000001203 */
[----:B------:R-:W-:Y:S01]  /*9d80*/  IMAD R2, R241, -0x80, R19 ;  /* 0xffffff80f1027824 */ /* 0x000fe200078e0213 */
[----:B------:R-:W-:Y:S01]  /*9d90*/  PRMT R18, R16, 0x5410, R18 ;  /* 0x0000541010127816 */ /* 0x000fe20000000012 */
[--C-:B------:R-:W-:Y:S01]  /*9da0*/  IMAD.MOV.U32 R6, RZ, RZ, R3.reuse ;  /* 0x000000ffff067224 */ /* 0x100fe200078e0003 */
[----:B------:R-:W-:Y:S01]  /*9db0*/  SHF.R.U32.HI R0, RZ, 0x10, R3 ;  /* 0x00000010ff007819 */ /* 0x000fe20000011603 */
[----:B------:R-:W-:-:S04]  /*9dc0*/  DEPBAR.LE SB0, 0x1 ;  /* 0x000080400000791a */ /* 0x000fc80000000000 */
[----:B------:R-:W-:Y:S01]  /*9dd0*/  IMNMX R16, R2, 0x80, PT ;  /* 0x0000008002107817 */ /* 0x000fe20003800200 */
[----:B------:R-:W-:Y:S01]  /*9de0*/  BSSY B1, `(.L_x_308) ;  /* 0x000005d000017945 */ /* 0x000fe20003800000 */
[----:B------:R-:W-:Y:S01]  /*9df0*/  PRMT R20, R17, 0x5410, R4 ;  /* 0x0000541011147816 */ /* 0x000fe20000000004 */
[----:B------:R-:W-:Y:S01]  /*9e00*/  BAR.SYNC.DEFER_BLOCKING 0x0 ;  /* 0x0000000000007b1d */ /* 0x000fe20000010000 */
[----:B------:R-:W-:Y:S02]  /*9e10*/  ISETP.GE.AND P0, PT, R213, R16, PT ;  /* 0x00000010d500720c */ /* 0x000fe40003f06270 */
[----:B------:R-:W-:Y:S02]  /*9e20*/  PRMT R22, R12, 0x5410, R15 ;  /* 0x000054100c167816 */ /* 0x000fe4000000000f */
[----:B------:R-:W-:Y:S02]  /*9e30*/  PRMT R19, R13, 0x5410, R7 ;  /* 0x000054100d137816 */ /* 0x000fe40000000007 */
[----:B------:R-:W-:-:S02]  /*9e40*/  PRMT R23, R9, 0x5410, R14 ;  /* 0x0000541009177816 */ /* 0x000fc4000000000e */
[----:B------:R-:W-:Y:S02]  /*9e50*/  PRMT R15, R11, 0x5410, R8 ;  /* 0x000054100b0f7816 */ /* 0x000fe40000000008 */
[----:B------:R-:W-:Y:S02]  /*9e60*/  PRMT R17, R5, 0x5410, R10 ;  /* 0x0000541005117816 */ /* 0x000fe4000000000a */
[----:B------:R-:W-:Y:S01]  /*9e70*/  PRMT R21, R0, 0x5410, R6 ;  /* 0x0000541000157816 */ /* 0x000fe20000000006 */
[----:B------:R-:W-:Y:S05]  /*9e80*/  @P0 BRA `(.L_x_309) ;  /* 0x0000052000000947 */ /* 0x000fea0003800000 */
[----:B------:R-:W-:Y:S01]  /*9e90*/  ISETP.GE.AND P0, PT, R24, c[0x0][0x27c], PT ;  /* 0x00009f0018007a0c */ /* 0x000fe20003f06270 */
[----:B------:R-:W-:-:S12]  /*9ea0*/  BSSY B0, `(.L_x_310) ;  /* 0x0000028000007945 */ /* 0x000fd80003800000 */
[----:B------:R-:W-:Y:S05]  /*9eb0*/  @P0 BRA `(.L_x_311) ;  /* 0x0000026000000947 */ /* 0x000fea0003800000 */
[----:B------:R-:W1:Y:S01]  /*9ec0*/  LDS.128 R4, [R208+0x100] ;  /* 0x00010000d0047984 */ /* 0x000e620000000c00 */
[--C-:B------:R-:W-:Y:S02]  /*9ed0*/  HADD2.F32 R9, -RZ, R15.reuse.H0_H0 ;  /* 0x2000000fff097230 */ /* 0x100fe40000004100 */
[----:B------:R-:W-:Y:S02]  /*9ee0*/  HADD2.F32 R0, -RZ, R15.H1_H1 ;  /* 0x3000000fff007230 */ /* 0x000fe40000004100 */
[--C-:B------:R-:W-:Y:S02]  /*9ef0*/  HADD2.F32 R3, -RZ, R18.reuse.H1_H1 ;  /* 0x30000012ff037230 */ /* 0x100fe40000004100 */
[----:B------:R-:W-:Y:S02]  /*9f00*/  HADD2.F32 R2, -RZ, R18.H0_H0 ;  /* 0x20000012ff027230 */ /* 0x000fe40000004100 */
[--C-:B-1----:R-:W-:Y:S02]  /*9f10*/  HADD2.F32 R10, -RZ, R4.reuse.H0_H0 ;  /* 0x20000004ff0a7230 */ /* 0x102fe40000004100 */
[----:B------:R-:W-:-:S02]  /*9f20*/  HADD2.F32 R8, -RZ, R4.H1_H1 ;  /* 0x30000004ff087230 */ /* 0x000fc40000004100 */
[--C-:B------:R-:W-:Y:S01]  /*9f30*/  HADD2.F32 R4, -RZ, R5.reuse.H0_H0 ;  /* 0x20000005ff047230 */ /* 0x100fe20000004100 */
[-C--:B------:R-:W-:Y:S01]  /*9f40*/  FMUL.FTZ R13, R10, R9.reuse ;  /* 0x000000090a0d7220 */ /* 0x080fe20000410000 */
[----:B------:R-:W-:Y:S01]  /*9f50*/  HADD2.F32 R5, -RZ, R5.H1_H1 ;  /* 0x30000005ff057230 */ /* 0x000fe20000004100 */
[C---:B------:R-:W-:Y:S01]  /*9f60*/  FMUL.FTZ R14, R8.reuse, R9 ;  /* 0x00000009080e7220 */ /* 0x040fe20000410000 */
[--C-:B------:R-:W-:Y:S01]  /*9f70*/  HADD2.F32 R12, -RZ, R6.reuse.H0_H0 ;  /* 0x20000006ff0c7230 */ /* 0x100fe20000004100 */
[-C--:B------:R-:W-:Y:S01]  /*9f80*/  FFMA.FTZ R13, R8, R3.reuse, R13 ;  /* 0x00000003080d7223 */ /* 0x080fe2000001000d */
[----:B------:R-:W-:Y:S01]  /*9f90*/  HADD2.F32 R6, -RZ, R6.H1_H1 ;  /* 0x30000006ff067230 */ /* 0x000fe20000004100 */
[CC--:B------:R-:W-:Y:S01]  /*9fa0*/  FMUL.FTZ R9, R5.reuse, R0.reuse ;  /* 0x0000000005097220 */ /* 0x0c0fe20000410000 */
[--C-:B------:R-:W-:Y:S01]  /*9fb0*/  HADD2.F32 R11, -RZ, R7.reuse.H0_H0 ;  /* 0x20000007ff0b7230 */ /* 0x100fe20000004100 */
[----:B------:R-:W-:Y:S01]  /*9fc0*/  FMUL.FTZ R0, R4, R0 ;  /* 0x0000000004007220 */ /* 0x000fe20000410000 */
[----:B------:R-:W-:Y:S01]  /*9fd0*/  HADD2.F32 R7, -RZ, R7.H1_H1 ;  /* 0x30000007ff077230 */ /* 0x000fe20000004100 */
[----:B------:R-:W-:Y:S01]  /*9fe0*/  FFMA.FTZ R14, R10, R3, -R14 ;  /* 0x000000030a0e7223 */ /* 0x000fe2000001080e */
[----:B------:R-:W-:Y:S01]  /*9ff0*/  HADD2.F32 R3, -RZ, R20.H0_H0 ;  /* 0x20000014ff037230 */ /* 0x000fe20000004100 */
[-C--:B------:R-:W-:Y:S01]  /*a000*/  FFMA.FTZ R10, R4, R2.reuse, -R9 ;  /* 0x00000002040a7223 */ /* 0x080fe20000010809 */
[--C-:B------:R-:W-:Y:S01]  /*a010*/  HADD2.F32 R4, -RZ, R17.reuse.H1_H1 ;  /* 0x30000011ff047230 */ /* 0x100fe20000004100 */
[----:B------:R-:W-:Y:S01]  /*a020*/  FFMA.FTZ R9, R5, R2, R0 ;  /* 0x0000000205097223 */ /* 0x000fe20000010000 */
[----:B------:R-:W-:-:S02]  /*a030*/  HADD2.F32 R0, -RZ, R17.H0_H0 ;  /* 0x20000011ff007230 */ /* 0x000fc40000004100 */
[----:B------:R-:W-:Y:S01]  /*a040*/  HADD2.F32 R2, -RZ, R19.H0_H0 ;  /* 0x20000013ff027230 */ /* 0x000fe20000004100 */
[-C--:B------:R-:W-:Y:S02]  /*a050*/  FMUL.FTZ R8, R6, R4.reuse ;  /* 0x0000000406087220 */ /* 0x080fe40000410000 */
[C---:B------:R-:W-:Y:S02]  /*a060*/  FMUL.FTZ R5, R12.reuse, R4 ;  /* 0x000000040c057220 */ /* 0x040fe40000410000 */
[-C--:B------:R-:W-:Y:S02]  /*a070*/  FMUL.FTZ R4, R7, R0.reuse ;  /* 0x0000000007047220 */ /* 0x080fe40000410000 */
[----:B------:R-:W-:Y:S02]  /*a080*/  FMUL.FTZ R0, R11, R0 ;  /* 0x000000000b007220 */ /* 0x000fe40000410000 */
[-C--:B------:R-:W-:Y:S02]  /*a090*/  FFMA.FTZ R8, R12, R3.reuse, -R8 ;  /* 0x000000030c087223 */ /* 0x080fe40000010808 */
[----:B------:R-:W-:Y:S01]  /*a0a0*/  FFMA.FTZ R6, R6, R3, R5 ;  /* 0x0000000306067223 */ /* 0x000fe20000010005 */
[----:B------:R-:W-:Y:S01]  /*a0b0*/  F2FP.PACK_AB R5, R9, R10 ;  /* 0x0000000a0905723e */ /* 0x000fe200000000ff */
[----:B------:R-:W-:Y:S01]  /*a0c0*/  FFMA.FTZ R3, R11, R2, -R4 ;  /* 0x000000020b037223 */ /* 0x000fe20000010804 */
[----:B------:R-:W-:Y:S01]  /*a0d0*/  F2FP.PACK_AB R4, R13, R14 ;  /* 0x0000000e0d04723e */ /* 0x000fe200000000ff */
[----:B------:R-:W-:Y:S01]  /*a0e0*/  FFMA.FTZ R0, R7, R2, R0 ;  /* 0x0000000207007223 */ /* 0x000fe20000010000 */
[----:B------:R-:W-:-:S04]  /*a0f0*/  F2FP.PACK_AB R6, R6, R8 ;  /* 0x000000080606723e */ /* 0x000fc800000000ff */
[----:B------:R-:W-:-:S05]  /*a100*/  F2FP.PACK_AB R7, R0, R3 ;  /* 0x000000030007723e */ /* 0x000fca00000000ff */
[----:B------:R1:W-:Y:S02]  /*a110*/  STS.128 [R208+0x100], R4 ;  /* 0x00010004d0007388 */ /* 0x0003e40000000c00 */
.L_x_311:
[----:B------:R-:W-:Y:S05]  /*a120*/  BSYNC B0 ;  /* 0x0000000000007941 */ /* 0x000fea0003800000 */
.L_x_310:
[----:B------:R-:W-:-:S13]  /*a130*/  ISETP.GE.AND P0, PT, R109, c[0x0][0x27c], PT ;  /* 0x00009f006d007a0c */ /* 0x000fda0003f06270 */
[----:B------:R-:W-:Y:S05]  /*a140*/  @P0 BRA `(.L_x_309) ;  /* 0x0000026000000947 */ /* 0x000fea0003800000 */
[----:B-1----:R-:W1:Y:S01]  /*a150*/  LDS.128 R4, [R208+0x4100] ;  /* 0x00410000d0047984 */ /* 0x002e620000000c00 */
[----:B------:R-:W-:Y:S02]  /*a160*/  HADD2.F32 R9, -RZ, R19.H1_H1 ;  /* 0x30000013ff097230 */ /* 0x000fe40000004100 */
        /* <DEDUP_REMOVED lines=17> */
[----:B------:R-:W-:Y:S01]  /*a280*/  HADD2.F32 R3, -RZ, R23.H1_H1 ;  /* 0x30000017ff037230 */ /* 0x000fe20000004100 */
        /* <DEDUP_REMOVED lines=18> */
.L_x_309:
[----:B------:R-:W-:Y:S05]  /*a3b0*/  BSYNC B1 ;  /* 0x0000000000017941 */ /* 0x000fea0003800000 */
.L_x_308:
[----:B------:R-:W-:Y:S01]  /*a3c0*/  IADD3 R0, R213, 0x20, RZ ;  /* 0x00000020d5007810 */ /* 0x000fe20007ffe0ff */
[----:B------:R-:W-:Y:S03]  /*a3d0*/  BSSY B1, `(.L_x_312) ;  /* 0x0000055000017945 */ /* 0x000fe60003800000 */
[----:B------:R-:W-:-:S13]  /*a3e0*/  ISETP.GE.AND P0, PT, R0, R16, PT ;  /* 0x000000100000720c */ /* 0x000fda0003f06270 */
[----:B------:R-:W-:Y:S05]  /*a3f0*/  @P0 BRA `(.L_x_313) ;  /* 0x0000052000000947 */ /* 0x000fea0003800000 */
[----:B------:R-:W-:Y:S01]  /*a400*/  ISETP.GE.AND P0, PT, R24, c[0x0][0x27c], PT ;  /* 0x00009f0018007a0c */ /* 0x000fe20003f06270 */
[----:B------:R-:W-:-:S12]  /*a410*/  BSSY B0, `(.L_x_314) ;  /* 0x0000028000007945 */ /* 0x000fd80003800000 */
[----:B------:R-:W-:Y:S05]  /*a420*/  @P0 BRA `(.L_x_315) ;  /* 0x0000026000000947 */ /* 0x000fea0003800000 */
[----:B-1----:R-:W1:Y:S01]  /*a430*/  LDS.128 R4, [R208+0x1100] ;  /* 0x00110000d0047984 */ /* 0x002e620000000c00 */
[--C-:B------:R-:W-:Y:S02]  /*a440*/  HADD2.F32 R9, -RZ, R15.reuse.H0_H0 ;  /* 0x2000000fff097230 */ /* 0x100fe40000004100 */
[----:B------:R-:W-:Y:S02]  /*a450*/  HADD2.F32 R0, -RZ, R15.H1_H1 ;  /* 0x3000000fff007230 */ /* 0x000fe40000004100 */
[--C-:B------:R-:W-:Y:S02]  /*a460*/  HADD2.F32 R3, -RZ, R18.reuse.H1_H1 ;  /* 0x30000012ff037230 */ /* 0x100fe40000004100 */
[----:B------:R-:W-:Y:S02]  /*a470*/  HADD2.F32 R2, -RZ, R18.H0_H0 ;  /* 0x20000012ff027230 */ /* 0x000fe40000004100 */
[--C-:B-1----:R-:W-:Y:S02]  /*a480*/  HADD2.F32 R10, -RZ, R4.reuse.H0_H0 ;  /* 0x20000004ff0a7230 */ /* 0x102fe40000004100 */
[----:B------:R-:W-:-:S02]  /*a490*/  HADD2.F32 R8, -RZ, R4.H1_H1 ;  /* 0x30000004ff087230 */ /* 0x000fc40000004100 */
[--C-:B------:R-:W-:Y:S01]  /*a4a0*/  HADD2.F32 R4, -RZ, R5.reuse.H0_H0 ;  /* 0x20000005ff047230 */ /* 0x100fe20000004100 */
[C---:B------:R-:W-:Y:S01]  /*a4b0*/  FMUL.FTZ R13, R9.reuse, R10 ;  /* 0x0000000a090d7220 */ /* 0x040fe20000410000 */
[----:B------:R-:W-:Y:S01]  /*a4c0*/  HADD2.F32 R5, -RZ, R5.H1_H1 ;  /* 0x30000005ff057230 */ /* 0x000fe20000004100 */
[-C--:B------:R-:W-:Y:S01]  /*a4d0*/  FMUL.FTZ R14, R9, R8.reuse ;  /* 0x00000008090e7220 */ /* 0x080fe20000410000 */
[--C-:B------:R-:W-:Y:S01]  /*a4e0*/  HADD2.F32 R12, -RZ, R6.reuse.H0_H0 ;  /* 0x20000006ff0c7230 */ /* 0x100fe20000004100 */
[C---:B------:R-:W-:Y:S01]  /*a4f0*/  FFMA.FTZ R13, R3.reuse, R8, R13 ;  /* 0x00000008030d7223 */ /* 0x040fe2000001000d */
[----:B------:R-:W-:Y:S01]  /*a500*/  HADD2.F32 R6, -RZ, R6.H1_H1 ;  /* 0x30000006ff067230 */ /* 0x000fe20000004100 */
[CC--:B------:R-:W-:Y:S01]  /*a510*/  FMUL.FTZ R9, R0.reuse, R5.reuse ;  /* 0x0000000500097220 */ /* 0x0c0fe20000410000 */
[--C-:B------:R-:W-:Y:S01]  /*a520*/  HADD2.F32 R11, -RZ, R7.reuse.H0_H0 ;  /* 0x20000007ff0b7230 */ /* 0x100fe20000004100 */
[----:B------:R-:W-:Y:S01]  /*a530*/  FMUL.FTZ R0, R0, R4 ;  /* 0x0000000400007220 */ /* 0x000fe20000410000 */
[----:B------:R-:W-:Y:S01]  /*a540*/  HADD2.F32 R7, -RZ, R7.H1_H1 ;  /* 0x30000007ff077230 */ /* 0x000fe20000004100 */
[----:B------:R-:W-:Y:S01]  /*a550*/  FFMA.FTZ R14, R3, R10, -R14 ;  /* 0x0000000a030e7223 */ /* 0x000fe2000001080e */
[----:B------:R-:W-:Y:S01]  /*a560*/  HADD2.F32 R3, -RZ, R20.H0_H0 ;  /* 0x20000014ff037230 */ /* 0x000fe20000004100 */
[C---:B------:R-:W-:Y:S01]  /*a570*/  FFMA.FTZ R10, R2.reuse, R4, -R9 ;  /* 0x00000004020a7223 */ /* 0x040fe20000010809 */
[--C-:B------:R-:W-:Y:S01]  /*a580*/  HADD2.F32 R4, -RZ, R17.reuse.H1_H1 ;  /* 0x30000011ff047230 */ /* 0x100fe20000004100 */
[----:B------:R-:W-:Y:S01]  /*a590*/  FFMA.FTZ R9, R2, R5, R0 ;  /* 0x0000000502097223 */ /* 0x000fe20000010000 */
[----:B------:R-:W-:-:S02]  /*a5a0*/  HADD2.F32 R0, -RZ, R17.H0_H0 ;  /* 0x20000011ff007230 */ /* 0x000fc40000004100 */
[----:B------:R-:W-:Y:S01]  /*a5b0*/  HADD2.F32 R2, -RZ, R19.H0_H0 ;  /* 0x20000013ff027230 */ /* 0x000fe20000004100 */
[C---:B------:R-:W-:Y:S02]  /*a5c0*/  FMUL.FTZ R8, R4.reuse, R6 ;  /* 0x0000000604087220 */ /* 0x040fe40000410000 */
[-C--:B------:R-:W-:Y:S02]  /*a5d0*/  FMUL.FTZ R5, R4, R12.reuse ;  /* 0x0000000c04057220 */ /* 0x080fe40000410000 */
[C---:B------:R-:W-:Y:S02]  /*a5e0*/  FMUL.FTZ R4, R0.reuse, R7 ;  /* 0x0000000700047220 */ /* 0x040fe40000410000 */
[-C--:B------:R-:W-:Y:S02]  /*a5f0*/  FMUL.FTZ R0, R0, R11.reuse ;  /* 0x0000000b00007220 */ /* 0x080fe40000410000 */
[C---:B------:R-:W-:Y:S02]  /*a600*/  FFMA.FTZ R8, R3.reuse, R12, -R8 ;  /* 0x0000000c03087223 */ /* 0x040fe40000010808 */
[----:B------:R-:W-:Y:S01]  /*a610*/  FFMA.FTZ R6, R3, R6, R5 ;  /* 0x0000000603067223 */ /* 0x000fe20000010005 */
[----:B------:R-:W-:Y:S01]  /*a620*/  F2FP.PACK_AB R5, R9, R10 ;  /* 0x0000000a0905723e */ /* 0x000fe200000000ff */
[C---:B------:R-:W-:Y:S01]  /*a630*/  FFMA.FTZ R3, R2.reuse, R11, -R4 ;  /* 0x0000000b02037223 */ /* 0x040fe20000010804 */
[----:B------:R-:W-:Y:S01]  /*a640*/  F2FP.PACK_AB R4, R13, R14 ;  /* 0x0000000e0d04723e */ /* 0x000fe200000000ff */
[----:B------:R-:W-:Y:S01]  /*a650*/  FFMA.FTZ R0, R2, R7, R0 ;  /* 0x0000000702007223 */ /* 0x000fe20000010000 */
[----:B------:R-:W-:-:S04]  /*a660*/  F2FP.PACK_AB R6, R6, R8 ;  /* 0x000000080606723e */ /* 0x000fc800000000ff */
[----:B------:R-:W-:-:S05]  /*a670*/  F2FP.PACK_AB R7, R0, R3 ;  /* 0x000000030007723e */ /* 0x000fca00000000ff */
[----:B------:R1:W-:Y:S02]  /*a680*/  STS.128 [R208+0x1100], R4 ;  /* 0x00110004d0007388 */ /* 0x0003e40000000c00 */
.L_x_315:
[----:B------:R-:W-:Y:S05]  /*a690*/  BSYNC B0 ;  /* 0x0000000000007941 */ /* 0x000fea0003800000 */
.L_x_314:
        /* <DEDUP_REMOVED lines=21> */
[----:B------:R-:W-:Y:S01]  /*a7f0*/  HADD2.F32 R3, -RZ, R23.H1_H1 ;  /* 0x30000017ff037230 */ /* 0x000fe20000004100 */
        /* <DEDUP_REMOVED lines=18> */
.L_x_313:
[----:B------:R-:W-:Y:S05]  /*a920*/  BSYNC B1 ;  /* 0x0000000000017941 */ /* 0x000fea0003800000 */
.L_x_312:
        /* <DEDUP_REMOVED lines=45> */
.L_x_319:
[----:B------:R-:W-:Y:S05]  /*ac00*/  BSYNC B0 ;  /* 0x0000000000007941 */ /* 0x000fea0003800000 */
.L_x_318:
        /* <DEDUP_REMOVED lines=40> */
.L_x_317:
[----:B------:R-:W-:Y:S05]  /*ae90*/  BSYNC B1 ;  /* 0x0000000000017941 */ /* 0x000fea0003800000 */
.L_x_316:
[----:B------:R-:W-:-:S04]  /*aea0*/  IADD3 R0, R213, 0x60, RZ ;  /* 0x00000060d5007810 */ /* 0x000fc80007ffe0ff */
        /* <DEDUP_REMOVED lines=43> */
.L_x_322:
[----:B------:R-:W-:Y:S05]  /*b160*/  BSYNC B0 ;  /* 0x0000000000007941 */ /* 0x000fea0003800000 */
.L_x_321:
        /* <DEDUP_REMOVED lines=39> */
[----:B------:R1:W-:Y:S01]  /*b3e0*/  STS.128 [R208+0x7100], R4 ;  /* 0x00710004d0007388 */ /* 0x0003e20000000c00 */
[----:B------:R-:W-:Y:S05]  /*b3f0*/  BRA `(.L_x_320) ;  /* 0x00001b3000007947 */ /* 0x000fea0003800000 */
.L_x_305:
[----:B------:R-:W1:Y:S01]  /*b400*/  SHFL.IDX PT, R16, R0, RZ, 0x181f ;  /* 0x00181fff00107589 */ /* 0x000e6200000e0000 */
[----:B------:R-:W-:Y:S01]  /*b410*/  BSSY B0, `(.L_x_323) ;  /* 0x0000014000007945 */ /* 0x000fe20003800000 */
[----:B------:R-:W-:Y:S01]  /*b420*/  CS2R R4, SRZ ;  /* 0x0000000000047805 */ /* 0x000fe2000001ff00 */
[----:B------:R-:W-:Y:S01]  /*b430*/  CS2R R10, SRZ ;  /* 0x00000000000a7805 */ /* 0x000fe2000001ff00 */
[----:B------:R-:W2:Y:S01]  /*b440*/  SHFL.IDX PT, R14, R6, RZ, 0x181f ;  /* 0x00181fff060e7589 */ /* 0x000ea200000e0000 */
[----:B------:R-:W-:-:S03]  /*b450*/  CS2R R8, SRZ ;  /* 0x0000000000087805 */ /* 0x000fc6000001ff00 */
[----:B------:R-:W3:Y:S04]  /*b460*/  SHFL.IDX PT, R15, R2, RZ, 0x181f ;  /* 0x00181fff020f7589 */ /* 0x000ee800000e0000 */
[----:B------:R4:W1:Y:S02]  /*b470*/  SHFL.IDX PT, R3, R7, RZ, 0x181f ;  /* 0x00181fff07037589 */ /* 0x00086400000e0000 */
[----:B----4-:R-:W-:Y:S01]  /*b480*/  CS2R R6, SRZ ;  /* 0x0000000000067805 */ /* 0x010fe2000001ff00 */
[----:B------:R-:W-:Y:S05]  /*b490*/  @P5 BRA `(.L_x_324) ;  /* 0x000000b000005947 */ /* 0x000fea0003800000 */
[C---:B-123--:R-:W-:Y:S01]  /*b4a0*/  ISETP.GE.AND P0, PT, R36.reuse, c[0x0][0x27c], PT ;  /* 0x00009f0024007a0c */ /* 0x04efe20003f06270 */
[C---:B------:R-:W-:Y:S01]  /*b4b0*/  IMAD.SHL.U32 R2, R36.reuse, 0x2, RZ ;  /* 0x0000000224027824 */ /* 0x040fe200078e00ff */
[----:B------:R-:W-:Y:S01]  /*b4c0*/  SHF.L.U64.HI R0, R36, 0x1, R13 ;  /* 0x0000000124007819 */ /* 0x000fe2000001020d */
[----:B------:R-:W-:-:S03]  /*b4d0*/  CS2R R6, SRZ ;  /* 0x0000000000067805 */ /* 0x000fc6000001ff00 */
[-C--:B------:R-:W-:Y:S02]  /*b4e0*/  IADD3 R12, P2, R14, R2.reuse, RZ ;  /* 0x000000020e0c7210 */ /* 0x080fe40007f5e0ff */
[----:B------:R-:W-:-:S03]  /*b4f0*/  IADD3 R2, P1, R3, R2, RZ ;  /* 0x0000000203027210 */ /* 0x000fc60007f3e0ff */
[--C-:B------:R-:W-:Y:S02]  /*b500*/  IMAD.X R13, R16, 0x1, R0.reuse, P2 ;  /* 0x00000001100d7824 */ /* 0x100fe400010e0600 */
[----:B------:R-:W-:Y:S01]  /*b510*/  IMAD.X R3, R15, 0x1, R0, P1 ;  /* 0x000000010f037824 */ /* 0x000fe200008e0600 */
[----:B------:R-:W-:Y:S05]  /*b520*/  @P0 BRA `(.L_x_324) ;  /* 0x0000002000000947 */ /* 0x000fea0003800000 */
[----:B------:R1:W5:Y:S04]  /*b530*/  LD.E.128 R8, [R12.64] ;  /* 0x0000000a0c087980 */ /* 0x000368000c101d00 */
[----:B------:R1:W5:Y:S02]  /*b540*/  LD.E.128 R4, [R2.64] ;  /* 0x0000000a02047980 */ /* 0x000364000c101d00 */
.L_x_324:
[----:B-123--:R-:W-:Y:S05]  /*b550*/  BSYNC B0 ;  /* 0x0000000000007941 */ /* 0x00efea0003800000 */
.L_x_323:
[--C-:B-----5:R-:W-:Y:S01]  /*b560*/  SHF.R.U32.HI R2, RZ, 0x10, R9.reuse ;  /* 0x00000010ff027819 */ /* 0x120fe20000011609 */
[----:B------:R-:W-:Y:S01]  /*b570*/  IMAD.MOV.U32 R17, RZ, RZ, R9 ;  /* 0x000000ffff117224 */ /* 0x000fe200078e0009 */
[--C-:B------:R-:W-:Y:S01]  /*b580*/  SHF.R.U64 R13, R10, 0x10, R11.reuse ;  /* 0x000000100a0d7819 */ /* 0x100fe2000000120b */
[----:B------:R-:W-:Y:S01]  /*b590*/  IMAD.MOV.U32 R15, RZ, RZ, R10 ;  /* 0x000000ffff0f7224 */ /* 0x000fe200078e000a */
[----:B------:R-:W-:Y:S01]  /*b5a0*/  ISETP.GE.AND P0, PT, R36, c[0x0][0x27c], PT ;  /* 0x00009f0024007a0c */ /* 0x000fe20003f06270 */
[----:B------:R-:W-:Y:S01]  /*b5b0*/  IMAD.MOV.U32 R14, RZ, RZ, R11 ;  /* 0x000000ffff0e7224 */ /* 0x000fe200078e000b */
[----:B------:R-:W-:Y:S01]  /*b5c0*/  PRMT R47, R2, 0x5410, R13 ;  /* 0x00005410022f7816 */ /* 0x000fe2000000000d */
[----:B------:R-:W-:Y:S01]  /*b5d0*/  IMAD R2, R241, -0x80, R19 ;  /* 0xffffff80f1027824 */ /* 0x000fe200078e0213 */
[----:B------:R-:W-:Y:S01]  /*b5e0*/  SHF.R.U64 R16, R8, 0x10, R9 ;  /* 0x0000001008107819 */ /* 0x000fe20000001209 */
[----:B------:R-:W-:Y:S01]  /*b5f0*/  IMAD.MOV.U32 R12, RZ, RZ, R4 ;  /* 0x000000ffff0c7224 */ /* 0x000fe200078e0004 */
[----:B------:R-:W-:Y:S01]  /*b600*/  SHF.R.U32.HI R10, RZ, 0x10, R11 ;  /* 0x00000010ff0a7819 */ /* 0x000fe2000001160b */
[----:B------:R-:W-:Y:S01]  /*b610*/  IMAD.MOV.U32 R18, RZ, RZ, R8 ;  /* 0x000000ffff127224 */ /* 0x000fe200078e0008 */
[----:B------:R-:W-:Y:S01]  /*b620*/  IMNMX R40, R2, 0x80, PT ;  /* 0x0000008002287817 */ /* 0x000fe20003800200 */
[--C-:B------:R-:W-:Y:S01]  /*b630*/  IMAD.MOV.U32 R11, RZ, RZ, R5.reuse ;  /* 0x000000ffff0b7224 */ /* 0x100fe200078e0005 */
[----:B------:R-:W-:Y:S01]  /*b640*/  SHF.R.U64 R9, R4, 0x10, R5 ;  /* 0x0000001004097819 */ /* 0x000fe20000001205 */
[----:B------:R-:W-:Y:S01]  /*b650*/  IMAD.MOV.U32 R8, RZ, RZ, R6 ;  /* 0x000000ffff087224 */ /* 0x000fe200078e0006 */
[----:B------:R-:W-:Y:S01]  /*b660*/  ISETP.GE.OR P1, PT, R213, R40, P0 ;  /* 0x00000028d500720c */ /* 0x000fe20000726670 */
[----:B------:R-:W-:-:S04]  /*b670*/  DEPBAR.LE SB0, 0x1 ;  /* 0x000080400000791a */ /* 0x000fc80000000000 */
[----:B------:R-:W-:Y:S01]  /*b680*/  SHF.R.U32.HI R4, RZ, 0x10, R5 ;  /* 0x00000010ff047819 */ /* 0x000fe20000011605 */
[--C-:B------:R-:W-:Y:S01]  /*b690*/  IMAD.MOV.U32 R5, RZ, RZ, R7.reuse ;  /* 0x000000ffff057224 */ /* 0x100fe200078e0007 */
[--C-:B------:R-:W-:Y:S01]  /*b6a0*/  SHF.R.U64 R3, R6, 0x10, R7.reuse ;  /* 0x0000001006037819 */ /* 0x100fe20000001207 */
[----:B------:R-:W-:Y:S01]  /*b6b0*/  BSSY B0, `(.L_x_325) ;  /* 0x0000062000007945 */ /* 0x000fe20003800000 */
[----:B------:R-:W-:Y:S02]  /*b6c0*/  SHF.R.U32.HI R0, RZ, 0x10, R7 ;  /* 0x00000010ff007819 */ /* 0x000fe40000011607 */
[----:B------:R-:W-:Y:S02]  /*b6d0*/  PRMT R43, R18, 0x5410, R8 ;  /* 0x00005410122b7816 */ /* 0x000fe40000000008 */
[----:B------:R-:W-:Y:S02]  /*b6e0*/  PRMT R45, R17, 0x5410, R0 ;  /* 0x00005410112d7816 */ /* 0x000fe40000000000 */
[----:B------:R-:W-:-:S02]  /*b6f0*/  PRMT R44, R3, 0x5410, R16 ;  /* 0x00005410032c7816 */ /* 0x000fc40000000010 */
[----:B------:R-:W-:Y:S02]  /*b700*/  PRMT R46, R15, 0x5410, R5 ;  /* 0x000054100f2e7816 */ /* 0x000fe40000000005 */
[----:B------:R-:W-:Y:S02]  /*b710*/  PRMT R48, R10, 0x5410, R14 ;  /* 0x000054100a307816 */ /* 0x000fe4000000000e */
[----:B------:R-:W-:Y:S02]  /*b720*/  PRMT R41, R12, 0x5410, R9 ;  /* 0x000054100c297816 */ /* 0x000fe40000000009 */
[----:B------:R-:W-:Y:S01]  /*b730*/  PRMT R42, R11, 0x5410, R4 ;  /* 0x000054100b2a7816 */ /* 0x000fe20000000004 */
[----:B------:R-:W-:Y:S06]  /*b740*/  BAR.SYNC.DEFER_BLOCKING 0x0 ;  /* 0x0000000000007b1d */ /* 0x000fec0000010000 */
[----:B------:R-:W-:Y:S05]  /*b750*/  @P1 BRA `(.L_x_326) ;  /* 0x0000057000001947 */ /* 0x000fea0003800000 */
[----:B------:R-:W-:Y:S01]  /*b760*/  MOV R0, c[0x0][0x27c] ;  /* 0x00009f0000007a02 */ /* 0x000fe20000000f00 */
[----:B------:R-:W1:Y:S01]  /*b770*/  LDS.128 R4, [R208+0x100] ;  /* 0x00010000d0047984 */ /* 0x000e620000000c00 */
[----:B------:R-:W-:-:S02]  /*b780*/  HADD2.F32 R13, -RZ, R43.H0_H0 ;  /* 0x2000002bff0d7230 */ /* 0x000fc40000004100 */
[----:B------:R-:W-:Y:S01]  /*b790*/  LEA.HI R0, R0, R232, RZ, 0x1d ;  /* 0x000000e800007211 */ /* 0x000fe200078fe8ff */
[----:B------:R-:W-:-:S03]  /*b7a0*/  HADD2.F32 R12, -RZ, R44.H1_H1 ;  /* 0x3000002cff0c7230 */ /* 0x000fc60000004100 */
[----:B------:R-:W-:Y:S02]  /*b7b0*/  SHF.R.S32.HI R3, RZ, 0x1f, R0 ;  /* 0x0000001fff037819 */ /* 0x000fe40000011400 */
[----:B------:R-:W-:Y:S02]  /*b7c0*/  SHF.L.U32 R2, R0, 0x3, RZ ;  /* 0x0000000300027819 */ /* 0x000fe400000006ff */
[----:B------:R-:W-:Y:S02]  /*b7d0*/  LEA.HI R0, R3, R0, RZ, 0x3 ;  /* 0x0000000003007211 */ /* 0x000fe400078f18ff */
[----:B------:R-:W-:Y:S02]  /*b7e0*/  LOP3.LUT R2, R158, 0x38, R2, 0xf8, !PT ;  /* 0x000000389e027812 */ /* 0x000fe400078ef802 */
[----:B------:R-:W-:Y:S02]  /*b7f0*/  SHF.L.U32 R0, R0, 0xa, RZ ;  /* 0x0000000a00007819 */ /* 0x000fe400000006ff */
[----:B------:R-:W-:-:S02]  /*b800*/  LOP3.LUT R2, R2, R193, RZ, 0x3c, !PT ;  /* 0x000000c102027212 */ /* 0x000fc400078e3cff */
[----:B------:R-:W-:-:S04]  /*b810*/  LOP3.LUT R0, R0, 0x7fffe000, RZ, 0xc0, !PT ;  /* 0x7fffe00000007812 */ /* 0x000fc800078ec0ff */
[----:B------:R-:W-:Y:S01]  /*b820*/  IADD3 R0, R2, R0, R169 ;  /* 0x0000000002007210 */ /* 0x000fe20007ffe0a9 */
[----:B------:R-:W-:-:S03]  /*b830*/  HADD2.F32 R2, -RZ, R41.H0_H0 ;  /* 0x20000029ff027230 */ /* 0x000fc60000004100 */
[----:B------:R-:W-:Y:S01]  /*b840*/  SHF.L.U32 R28, R0, 0x1, RZ ;  /* 0x00000001001c7819 */ /* 0x000fe200000006ff */
[----:B------:R-:W-:-:S04]  /*b850*/  HADD2.F32 R0, -RZ, R41.H1_H1 ;  /* 0x30000029ff007230 */ /* 0x000fc80000004100 */
[----:B------:R-:W2:Y:S01]  /*b860*/  LDS.128 R8, [R28+0x100] ;  /* 0x000100001c087984 */ /* 0x000ea20000000c00 */
[--C-:B-1----:R-:W-:Y:S02]  /*b870*/  HADD2.F32 R17, -RZ, R4.reuse.H0_H0 ;  /* 0x20000004ff117230 */ /* 0x102fe40000004100 */
[----:B------:R-:W-:Y:S02]  /*b880*/  HADD2.F32 R16, -RZ, R4.H1_H1 ;  /* 0x30000004ff107230 */ /* 0x000fe40000004100 */
[--C-:B------:R-:W-:Y:S02]  /*b890*/  HADD2.F32 R23, -RZ, R7.reuse.H0_H0 ;  /* 0x20000007ff177230 */ /* 0x100fe40000004100 */
[----:B------:R-:W-:Y:S01]  /*b8a0*/  HADD2.F32 R22, -RZ, R7.H1_H1 ;  /* 0x30000007ff167230 */ /* 0x000fe20000004100 */
[----:B------:R-:W-:Y:S01]  /*b8b0*/  FMUL.FTZ R7, R17, R2 ;  /* 0x0000000211077220 */ /* 0x000fe20000410000 */
[--C-:B------:R-:W-:Y:S02]  /*b8c0*/  HADD2.F32 R19, -RZ, R5.reuse.H0_H0 ;  /* 0x20000005ff137230 */ /* 0x100fe40000004100 */
[----:B------:R-:W-:-:S02]  /*b8d0*/  HADD2.F32 R18, -RZ, R5.H1_H1 ;  /* 0x30000005ff127230 */ /* 0x000fc40000004100 */
[----:B------:R-:W-:Y:S02]  /*b8e0*/  HADD2.F32 R5, -RZ, R42.H0_H0 ;  /* 0x2000002aff057230 */ /* 0x000fe40000004100 */
[--C-:B------:R-:W-:Y:S02]  /*b8f0*/  HADD2.F32 R21, -RZ, R6.reuse.H0_H0 ;  /* 0x20000006ff157230 */ /* 0x100fe40000004100 */
[----:B------:R-:W-:Y:S02]  /*b900*/  HADD2.F32 R20, -RZ, R6.H1_H1 ;  /* 0x30000006ff147230 */ /* 0x000fe40000004100 */
[--C-:B--2---:R-:W-:Y:S02]  /*b910*/  HADD2.F32 R4, -RZ, R8.reuse.H0_H0 ;  /* 0x20000008ff047230 */ /* 0x104fe40000004100 */
[----:B------:R-:W-:Y:S02]  /*b920*/  HADD2.F32 R3, -RZ, R8.H1_H1 ;  /* 0x30000008ff037230 */ /* 0x000fe40000004100 */
[--C-:B------:R-:W-:Y:S01]  /*b930*/  HADD2.F32 R15, -RZ, R11.reuse.H0_H0 ;  /* 0x2000000bff0f7230 */ /* 0x100fe20000004100 */
[----:B------:R-:W-:Y:S01]  /*b940*/  FMUL.FTZ R33, R4, R2 ;  /* 0x0000000204217220 */ /* 0x000fe20000410000 */
[----:B------:R-:W-:Y:S01]  /*b950*/  HADD2.F32 R14, -RZ, R11.H1_H1 ;  /* 0x3000000bff0e7230 */ /* 0x000fe20000004100 */
[----:B------:R-:W-:Y:S01]  /*b960*/  FMUL.FTZ R2, R16, R0 ;  /* 0x0000000010027220 */ /* 0x000fe20000410000 */
[----:B------:R-:W-:Y:S01]  /*b970*/  HADD2.F32 R6, -RZ, R9.H0_H0 ;  /* 0x20000009ff067230 */ /* 0x000fe20000004100 */
[----:B------:R-:W-:Y:S01]  /*b980*/  FFMA.FTZ R38, R4, R13, R7 ;  /* 0x0000000d04267223 */ /* 0x000fe20000010007 */
[----:B------:R-:W-:Y:S01]  /*b990*/  HADD2.F32 R11, -RZ, R45.H0_H0 ;  /* 0x2000002dff0b7230 */ /* 0x000fe20000004100 */
[----:B------:R-:W-:Y:S01]  /*b9a0*/  FFMA.FTZ R35, R3, R12, R2 ;  /* 0x0000000c03237223 */ /* 0x000fe20000010002 */
[----:B------:R-:W-:Y:S01]  /*b9b0*/  HADD2.F32 R2, -RZ, R42.H1_H1 ;  /* 0x3000002aff027230 */ /* 0x000fe20000004100 */
[-C--:B------:R-:W-:Y:S01]  /*b9c0*/  FMUL.FTZ R4, R19, R5.reuse ;  /* 0x0000000513047220 */ /* 0x080fe20000410000 */
[----:B------:R-:W-:Y:S01]  /*b9d0*/  HADD2.F32 R9, -RZ, R9.H1_H1 ;  /* 0x30000009ff097230 */ /* 0x000fe20000004100 */
[----:B------:R-:W-:Y:S01]  /*b9e0*/  FMUL.FTZ R32, R3, R0 ;  /* 0x0000000003207220 */ /* 0x000fe20000410000 */
[----:B------:R-:W-:Y:S01]  /*b9f0*/  HADD2.F32 R0, -RZ, R43.H1_H1 ;  /* 0x3000002bff007230 */ /* 0x000fe20000004100 */
[C---:B------:R-:W-:Y:S01]  /*ba00*/  FMUL.FTZ R30, R6.reuse, R5 ;  /* 0x00000005061e7220 */ /* 0x040fe20000410000 */
[--C-:B------:R-:W-:Y:S01]  /*ba10*/  HADD2.F32 R7, -RZ, R47.reuse.H0_H0 ;  /* 0x2000002fff077230 */ /* 0x100fe20000004100 */
[----:B------:R-:W-:Y:S01]  /*ba20*/  FFMA.FTZ R34, R6, R11, R4 ;  /* 0x0000000b06227223 */ /* 0x000fe20000010004 */
[----:B------:R-:W-:Y:S01]  /*ba30*/  HADD2.F32 R8, -RZ, R10.H0_H0 ;  /* 0x2000000aff087230 */ /* 0x000fe20000004100 */
[----:B------:R-:W-:Y:S01]  /*ba40*/  FMUL.FTZ R5, R18, R2 ;  /* 0x0000000212057220 */ /* 0x000fe20000410000 */
[----:B------:R-:W-:Y:S01]  /*ba50*/  HADD2.F32 R6, -RZ, R46.H0_H0 ;  /* 0x2000002eff067230 */ /* 0x000fe20000004100 */
[-C--:B------:R-:W-:Y:S01]  /*ba60*/  FMUL.FTZ R4, R21, R0.reuse ;  /* 0x0000000015047220 */ /* 0x080fe20000410000 */
[----:B------:R-:W-:Y:S01]  /*ba70*/  HADD2.F32 R3, -RZ, R44.H0_H0 ;  /* 0x2000002cff037230 */ /* 0x000fe20000004100 */
[C---:B------:R-:W-:Y:S01]  /*ba80*/  FFMA.FTZ R31, R9.reuse, R7, R5 ;  /* 0x00000007091f7223 */ /* 0x040fe20000010005 */
[----:B------:R-:W-:Y:S01]  /*ba90*/  HADD2.F32 R10, -RZ, R10.H1_H1 ;  /* 0x3000000aff0a7230 */ /* 0x000fe20000004100 */
[C---:B------:R-:W-:Y:S01]  /*baa0*/  FMUL.FTZ R25, R8.reuse, R0 ;  /* 0x0000000008197220 */ /* 0x040fe20000410000 */
[----:B------:R-:W-:Y:S01]  /*bab0*/  HADD2.F32 R5, -RZ, R47.H1_H1 ;  /* 0x3000002fff057230 */ /* 0x000fe20000004100 */
[----:B------:R-:W-:Y:S01]  /*bac0*/  FFMA.FTZ R29, R8, R6, R4 ;  /* 0x00000006081d7223 */ /* 0x000fe20000010004 */
[----:B------:R-:W-:Y:S01]  /*bad0*/  HADD2.F32 R0, -RZ, R45.H1_H1 ;  /* 0x3000002dff007230 */ /* 0x000fe20000004100 */
[----:B------:R-:W-:Y:S01]  /*bae0*/  FMUL.FTZ R27, R9, R2 ;  /* 0x00000002091b7220 */ /* 0x000fe20000410000 */
[----:B------:R-:W-:Y:S01]  /*baf0*/  HADD2.F32 R2, -RZ, R46.H1_H1 ;  /* 0x3000002eff027230 */ /* 0x000fe20000004100 */
[----:B------:R-:W-:-:S02]  /*bb00*/  FMUL.FTZ R4, R20, R3 ;  /* 0x0000000314047220 */ /* 0x000fc40000410000 */
[C---:B------:R-:W-:Y:S01]  /*bb10*/  FMUL.FTZ R24, R10.reuse, R3 ;  /* 0x000000030a187220 */ /* 0x040fe20000410000 */
[--C-:B------:R-:W-:Y:S01]  /*bb20*/  HADD2.F32 R3, -RZ, R48.reuse.H0_H0 ;  /* 0x20000030ff037230 */ /* 0x100fe20000004100 */
[----:B------:R-:W-:Y:S01]  /*bb30*/  FFMA.FTZ R26, R10, R5, R4 ;  /* 0x000000050a1a7223 */ /* 0x000fe20000010004 */
[----:B------:R-:W-:Y:S01]  /*bb40*/  HADD2.F32 R4, -RZ, R48.H1_H1 ;  /* 0x30000030ff047230 */ /* 0x000fe20000004100 */
[----:B------:R-:W-:Y:S02]  /*bb50*/  FMUL.FTZ R9, R22, R0 ;  /* 0x0000000016097220 */ /* 0x000fe40000410000 */
[-C--:B------:R-:W-:Y:S02]  /*bb60*/  FMUL.FTZ R8, R23, R2.reuse ;  /* 0x0000000217087220 */ /* 0x080fe40000410000 */
[----:B------:R-:W-:Y:S02]  /*bb70*/  FMUL.FTZ R2, R15, R2 ;  /* 0x000000020f027220 */ /* 0x000fe40000410000 */
[----:B------:R-:W-:-:S02]  /*bb80*/  FMUL.FTZ R0, R14, R0 ;  /* 0x000000000e007220 */ /* 0x000fc40000410000 */
[----:B------:R-:W-:Y:S02]  /*bb90*/  FFMA.FTZ R14, R14, R3, R9 ;  /* 0x000000030e0e7223 */ /* 0x000fe40000010009 */
[----:B------:R-:W-:Y:S02]  /*bba0*/  FFMA.FTZ R15, R15, R4, R8 ;  /* 0x000000040f0f7223 */ /* 0x000fe40000010008 */
[----:B------:R-:W-:Y:S02]  /*bbb0*/  FFMA.FTZ R11, R19, R11, -R30 ;  /* 0x0000000b130b7223 */ /* 0x000fe4000001081e */
[----:B------:R-:W-:Y:S02]  /*bbc0*/  FFMA.FTZ R9, R18, R7, -R27 ;  /* 0x0000000712097223 */ /* 0x000fe4000001081b */
[----:B------:R-:W-:Y:S02]  /*bbd0*/  FFMA.FTZ R13, R17, R13, -R33 ;  /* 0x0000000d110d7223 */ /* 0x000fe40000010821 */
[----:B------:R-:W-:Y:S01]  /*bbe0*/  FFMA.FTZ R8, R16, R12, -R32 ;  /* 0x0000000c10087223 */ /* 0x000fe20000010820 */
[----:B------:R-:W-:Y:S01]  /*bbf0*/  F2FP.PACK_AB R9, R9, R11 ;  /* 0x0000000b0909723e */ /* 0x000fe200000000ff */
[----:B------:R-:W-:Y:S01]  /*bc00*/  FFMA.FTZ R10, R21, R6, -R25 ;  /* 0x00000006150a7223 */ /* 0x000fe20000010819 */
[----:B------:R-:W-:Y:S01]  /*bc10*/  F2FP.PACK_AB R6, R26, R29 ;  /* 0x0000001d1a06723e */ /* 0x000fe200000000ff */
[----:B------:R-:W-:Y:S01]  /*bc20*/  FFMA.FTZ R7, R20, R5, -R24 ;  /* 0x0000000514077223 */ /* 0x000fe20000010818 */
[----:B------:R-:W-:Y:S01]  /*bc30*/  F2FP.PACK_AB R8, R8, R13 ;  /* 0x0000000d0808723e */ /* 0x000fe200000000ff */
[----:B------:R-:W-:Y:S01]  /*bc40*/  FFMA.FTZ R2, R23, R4, -R2 ;  /* 0x0000000417027223 */ /* 0x000fe20000010802 */
[----:B------:R-:W-:Y:S01]  /*bc50*/  F2FP.PACK_AB R4, R35, R38 ;  /* 0x000000262304723e */ /* 0x000fe200000000ff */
[----:B------:R-:W-:Y:S01]  /*bc60*/  FFMA.FTZ R0, R22, R3, -R0 ;  /* 0x0000000316007223 */ /* 0x000fe20000010800 */
[----:B------:R-:W-:-:S02]  /*bc70*/  F2FP.PACK_AB R10, R7, R10 ;  /* 0x0000000a070a723e */ /* 0x000fc400000000ff */
[----:B------:R-:W-:Y:S02]  /*bc80*/  F2FP.PACK_AB R5, R31, R34 ;  /* 0x000000221f05723e */ /* 0x000fe400000000ff */
[----:B------:R-:W-:Y:S02]  /*bc90*/  F2FP.PACK_AB R11, R0, R2 ;  /* 0x00000002000b723e */ /* 0x000fe400000000ff */
[----:B------:R-:W-:-:S03]  /*bca0*/  F2FP.PACK_AB R7, R14, R15 ;  /* 0x0000000f0e07723e */ /* 0x000fc600000000ff */
[----:B------:R1:W-:Y:S04]  /*bcb0*/  STS.128 [R208+0x100], R8 ;  /* 0x00010008d0007388 */ /* 0x0003e80000000c00 */
[----:B------:R1:W-:Y:S02]  /*bcc0*/  STS.128 [R28+0x100], R4 ;  /* 0x000100041c007388 */ /* 0x0003e40000000c00 */
.L_x_326:
[----:B------:R-:W-:Y:S05]  /*bcd0*/  BSYNC B0 ;  /* 0x0000000000007941 */ /* 0x000fea0003800000 */
.L_x_325:
[----:B------:R-:W-:Y:S01]  /*bce0*/  IADD3 R0, R213, 0x20, RZ ;  /* 0x00000020d5007810 */ /* 0x000fe20007ffe0ff */
[----:B------:R-:W-:Y:S03]  /*bcf0*/  BSSY B0, `(.L_x_327) ;  /* 0x000005d000007945 */ /* 0x000fe60003800000 */
[----:B------:R-:W-:-:S13]  /*bd00*/  ISETP.GE.OR P1, PT, R0, R40, P0 ;  /* 0x000000280000720c */ /* 0x000fda0000726670 */
[----:B------:R-:W-:Y:S05]  /*bd10*/  @P1 BRA `(.L_x_328) ;  /* 0x000005a000001947 */ /* 0x000fea0003800000 */
[----:B------:R-:W-:Y:S01]  /*bd20*/  MOV R3, c[0x0][0x27c] ;  /* 0x00009f0000037a02 */ /* 0x000fe20000000f00 */
[----:B------:R-:W-:Y:S01]  /*bd30*/  HADD2.F32 R13, -RZ, R43.H0_H0 ;  /* 0x2000002bff0d7230 */ /* 0x000fe20000004100 */
[----:B------:R-:W-:Y:S01]  /*bd40*/  LOP3.LUT R0, R157, 0x38, R36, 0xf8, !PT ;  /* 0x000000389d007812 */ /* 0x000fe200078ef824 */
[----:B------:R-:W-:Y:S01]  /*bd50*/  HADD2.F32 R12, -RZ, R44.H1_H1 ;  /* 0x3000002cff0c7230 */ /* 0x000fe20000004100 */
[----:B------:R-:W-:-:S04]  /*bd60*/  LEA.HI R3, R3, R232, RZ, 0x1d ;  /* 0x000000e803037211 */ /* 0x000fc800078fe8ff */
[----:B-1----:R-:W-:Y:S02]  /*bd70*/  SHF.R.S32.HI R4, RZ, 0x1f, R3 ;  /* 0x0000001fff047819 */ /* 0x002fe40000011403 */
[----:B------:R-:W-:Y:S02]  /*bd80*/  SHF.L.U32 R2, R3, 0x3, RZ ;  /* 0x0000000303027819 */ /* 0x000fe400000006ff */
[----:B------:R-:W-:Y:S02]  /*bd90*/  LEA.HI R4, R4, R3, RZ, 0x3 ;  /* 0x0000000304047211 */ /* 0x000fe400078f18ff */
[----:B------:R-:W-:Y:S02]  /*bda0*/  LOP3.LUT R3, R170, R0, R220, 0xf6, !PT ;  /* 0x00000000aa037212 */ /* 0x000fe400078ef6dc */
[----:B------:R-:W-:Y:S02]  /*bdb0*/  LOP3.LUT R2, R157, 0x38, R2, 0xf8, !PT ;  /* 0x000000389d027812 */ /* 0x000fe400078ef802 */
[----:B------:R-:W-:-:S02]  /*bdc0*/  SHF.L.U32 R0, R4, 0xa, RZ ;  /* 0x0000000a04007819 */ /* 0x000fc400000006ff */
[----:B------:R-:W-:Y:S02]  /*bdd0*/  LOP3.LUT R2, R2, R220, RZ, 0x3c, !PT ;  /* 0x000000dc02027212 */ /* 0x000fe400078e3cff */
[----:B------:R-:W-:Y:S02]  /*bde0*/  LOP3.LUT R0, R0, 0x7fffe000, RZ, 0xc0, !PT ;  /* 0x7fffe00000007812 */ /* 0x000fe400078ec0ff */
[----:B------:R-:W-:Y:S02]  /*bdf0*/  LEA R31, R3, 0x100, 0x1 ;  /* 0x00000100031f7811 */ /* 0x000fe400078e08ff */
[----:B------:R-:W-:Y:S01]  /*be00*/  IADD3 R0, R2, R0, R170 ;  /* 0x0000000002007210 */ /* 0x000fe20007ffe0aa */
[--C-:B------:R-:W-:Y:S02]  /*be10*/  HADD2.F32 R2, -RZ, R41.reuse.H0_H0 ;  /* 0x20000029ff027230 */ /* 0x100fe40000004100 */
[----:B------:R-:W1:Y:S01]  /*be20*/  LDS.128 R4, [R31] ;  /* 0x000000001f047984 */ /* 0x000e620000000c00 */
[----:B------:R-:W-:Y:S01]  /*be30*/  SHF.L.U32 R28, R0, 0x1, RZ ;  /* 0x00000001001c7819 */ /* 0x000fe200000006ff */
[----:B------:R-:W-:-:S04]  /*be40*/  HADD2.F32 R0, -RZ, R41.H1_H1 ;  /* 0x30000029ff007230 */ /* 0x000fc80000004100 */
[----:B------:R-:W2:Y:S01]  /*be50*/  LDS.128 R8, [R28+0x100] ;  /* 0x000100001c087984 */ /* 0x000ea20000000c00 */
[--C-:B-1----:R-:W-:Y:S02]  /*be60*/  HADD2.F32 R17, -RZ, R4.reuse.H0_H0 ;  /* 0x20000004ff117230 */ /* 0x102fe40000004100 */
[----:B------:R-:W-:Y:S02]  /*be70*/  HADD2.F32 R16, -RZ, R4.H1_H1 ;  /* 0x30000004ff107230 */ /* 0x000fe40000004100 */
[--C-:B------:R-:W-:Y:S02]  /*be80*/  HADD2.F32 R23, -RZ, R7.reuse.H0_H0 ;  /* 0x20000007ff177230 */ /* 0x100fe40000004100 */
[--C-:B--2---:R-:W-:Y:S02]  /*be90*/  HADD2.F32 R4, -RZ, R8.reuse.H0_H0 ;  /* 0x20000008ff047230 */ /* 0x104fe40000004100 */
[----:B------:R-:W-:Y:S01]  /*bea0*/  HADD2.F32 R22, -RZ, R7.H1_H1 ;  /* 0x30000007ff167230 */ /* 0x000fe20000004100 */
[CC--:B------:R-:W-:Y:S01]  /*beb0*/  FMUL.FTZ R7, R2.reuse, R17.reuse ;  /* 0x0000001102077220 */ /* 0x0c0fe20000410000 */
[--C-:B------:R-:W-:Y:S01]  /*bec0*/  HADD2.F32 R19, -RZ, R5.reuse.H0_H0 ;  /* 0x20000005ff137230 */ /* 0x100fe20000004100 */
[----:B------:R-:W-:Y:S01]  /*bed0*/  FMUL.FTZ R34, R2, R4 ;  /* 0x0000000402227220 */ /* 0x000fe20000410000 */
[----:B------:R-:W-:Y:S01]  /*bee0*/  HADD2.F32 R18, -RZ, R5.H1_H1 ;  /* 0x30000005ff127230 */ /* 0x000fe20000004100 */
[----:B------:R-:W-:Y:S01]  /*bef0*/  FMUL.FTZ R2, R0, R16 ;  /* 0x0000001000027220 */ /* 0x000fe20000410000 */
[----:B------:R-:W-:Y:S01]  /*bf00*/  HADD2.F32 R3, -RZ, R8.H1_H1 ;  /* 0x30000008ff037230 */ /* 0x000fe20000004100 */
[C---:B------:R-:W-:Y:S01]  /*bf10*/  FFMA.FTZ R39, R13.reuse, R4, R7 ;  /* 0x000000040d277223 */ /* 0x040fe20000010007 */
[----:B------:R-:W-:Y:S01]  /*bf20*/  HADD2.F32 R5, -RZ, R42.H0_H0 ;  /* 0x2000002aff057230 */ /* 0x000fe20000004100 */
[----:B------:R-:W-:Y:S01]  /*bf30*/  FFMA.FTZ R13, R13, R17, -R34 ;  /* 0x000000110d0d7223 */ /* 0x000fe20000010822 */
[--C-:B------:R-:W-:Y:S01]  /*bf40*/  HADD2.F32 R21, -RZ, R6.reuse.H0_H0 ;  /* 0x20000006ff157230 */ /* 0x100fe20000004100 */
[----:B------:R-:W-:Y:S01]  /*bf50*/  FFMA.FTZ R38, R12, R3, R2 ;  /* 0x000000030c267223 */ /* 0x000fe20000010002 */
[----:B------:R-:W-:Y:S01]  /*bf60*/  HADD2.F32 R20, -RZ, R6.H1_H1 ;  /* 0x30000006ff147230 */ /* 0x000fe20000004100 */
[----:B------:R-:W-:Y:S01]  /*bf70*/  FMUL.FTZ R4, R5, R19 ;  /* 0x0000001305047220 */ /* 0x000fe20000410000 */
[--C-:B------:R-:W-:Y:S01]  /*bf80*/  HADD2.F32 R15, -RZ, R11.reuse.H0_H0 ;  /* 0x2000000bff0f7230 */ /* 0x100fe20000004100 */
[----:B------:R-:W-:Y:S01]  /*bf90*/  FMUL.FTZ R33, R0, R3 ;  /* 0x0000000300217220 */ /* 0x000fe20000410000 */
[----:B------:R-:W-:-:S02]  /*bfa0*/  HADD2.F32 R14, -RZ, R11.H1_H1 ;  /* 0x3000000bff0e7230 */ /* 0x000fc40000004100 */
[----:B------:R-:W-:Y:S02]  /*bfb0*/  HADD2.F32 R6, -RZ, R9.H0_H0 ;  /* 0x20000009ff067230 */ /* 0x000fe40000004100 */
[----:B------:R-:W-:Y:S02]  /*bfc0*/  HADD2.F32 R11, -RZ, R45.H0_H0 ;  /* 0x2000002dff0b7230 */ /* 0x000fe40000004100 */
[----:B------:R-:W-:Y:S01]  /*bfd0*/  HADD2.F32 R2, -RZ, R42.H1_H1 ;  /* 0x3000002aff027230 */ /* 0x000fe20000004100 */
[-C--:B------:R-:W-:Y:S01]  /*bfe0*/  FMUL.FTZ R30, R5, R6.reuse ;  /* 0x00000006051e7220 */ /* 0x080fe20000410000 */
[----:B------:R-:W-:Y:S01]  /*bff0*/  HADD2.F32 R0, -RZ, R43.H1_H1 ;  /* 0x3000002bff007230 */ /* 0x000fe20000004100 */
[----:B------:R-:W-:Y:S01]  /*c000*/  FFMA.FTZ R35, R11, R6, R4 ;  /* 0x000000060b237223 */ /* 0x000fe20000010004 */
[----:B------:R-:W-:Y:S01]  /*c010*/  HADD2.F32 R9, -RZ, R9.H1_H1 ;  /* 0x30000009ff097230 */ /* 0x000fe20000004100 */
[----:B------:R-:W-:Y:S01]  /*c020*/  FMUL.FTZ R5, R2, R18 ;  /* 0x0000001202057220 */ /* 0x000fe20000410000 */
[--C-:B------:R-:W-:Y:S01]  /*c030*/  HADD2.F32 R7, -RZ, R47.reuse.H0_H0 ;  /* 0x2000002fff077230 */ /* 0x100fe20000004100 */
[----:B------:R-:W-:Y:S01]  /*c040*/  FMUL.FTZ R4, R0, R21 ;  /* 0x0000001500047220 */ /* 0x000fe20000410000 */
[----:B------:R-:W-:Y:S01]  /*c050*/  HADD2.F32 R8, -RZ, R10.H0_H0 ;  /* 0x2000000aff087230 */ /* 0x000fe20000004100 */
[-C--:B------:R-:W-:Y:S01]  /*c060*/  FMUL.FTZ R27, R2, R9.reuse ;  /* 0x00000009021b7220 */ /* 0x080fe20000410000 */
[----:B------:R-:W-:Y:S01]  /*c070*/  HADD2.F32 R6, -RZ, R46.H0_H0 ;  /* 0x2000002eff067230 */ /* 0x000fe20000004100 */
[----:B------:R-:W-:Y:S01]  /*c080*/  FFMA.FTZ R32, R7, R9, R5 ;  /* 0x0000000907207223 */ /* 0x000fe20000010005 */
[----:B------:R-:W-:Y:S01]  /*c090*/  HADD2.F32 R3, -RZ, R44.H0_H0 ;  /* 0x2000002cff037230 */ /* 0x000fe20000004100 */
[-C--:B------:R-:W-:Y:S01]  /*c0a0*/  FMUL.FTZ R25, R0, R8.reuse ;  /* 0x0000000800197220 */ /* 0x080fe20000410000 */
[----:B------:R-:W-:Y:S01]  /*c0b0*/  HADD2.F32 R10, -RZ, R10.H1_H1 ;  /* 0x3000000aff0a7230 */ /* 0x000fe20000004100 */
[----:B------:R-:W-:Y:S01]  /*c0c0*/  FFMA.FTZ R29, R6, R8, R4 ;  /* 0x00000008061d7223 */ /* 0x000fe20000010004 */
[----:B------:R-:W-:Y:S01]  /*c0d0*/  HADD2.F32 R5, -RZ, R47.H1_H1 ;  /* 0x3000002fff057230 */ /* 0x000fe20000004100 */
[C---:B------:R-:W-:Y:S01]  /*c0e0*/  FMUL.FTZ R4, R3.reuse, R20 ;  /* 0x0000001403047220 */ /* 0x040fe20000410000 */
[----:B------:R-:W-:Y:S01]  /*c0f0*/  HADD2.F32 R0, -RZ, R45.H1_H1 ;  /* 0x3000002dff007230 */ /* 0x000fe20000004100 */
[-C--:B------:R-:W-:Y:S01]  /*c100*/  FMUL.FTZ R24, R3, R10.reuse ;  /* 0x0000000a03187220 */ /* 0x080fe20000410000 */
[----:B------:R-:W-:Y:S01]  /*c110*/  HADD2.F32 R2, -RZ, R46.H1_H1 ;  /* 0x3000002eff027230 */ /* 0x000fe20000004100 */
[----:B------:R-:W-:Y:S01]  /*c120*/  FFMA.FTZ R26, R5, R10, R4 ;  /* 0x0000000a051a7223 */ /* 0x000fe20000010004 */
[--C-:B------:R-:W-:Y:S01]  /*c130*/  HADD2.F32 R3, -RZ, R48.reuse.H0_H0 ;  /* 0x20000030ff037230 */ /* 0x100fe20000004100 */
[----:B------:R-:W-:Y:S01]  /*c140*/  FMUL.FTZ R9, R0, R22 ;  /* 0x0000001600097220 */ /* 0x000fe20000410000 */
[----:B------:R-:W-:Y:S01]  /*c150*/  HADD2.F32 R4, -RZ, R48.H1_H1 ;  /* 0x30000030ff047230 */ /* 0x000fe20000004100 */
[----:B------:R-:W-:-:S02]  /*c160*/  FMUL.FTZ R8, R2, R23 ;  /* 0x0000001702087220 */ /* 0x000fc40000410000 */
[-C--:B------:R-:W-:Y:S02]  /*c170*/  FMUL.FTZ R2, R2, R15.reuse ;  /* 0x0000000f02027220 */ /* 0x080fe40000410000 */
[-C--:B------:R-:W-:Y:S02]  /*c180*/  FMUL.FTZ R0, R0, R14.reuse ;  /* 0x0000000e00007220 */ /* 0x080fe40000410000 */
[----:B------:R-:W-:Y:S02]  /*c190*/  FFMA.FTZ R14, R3, R14, R9 ;  /* 0x0000000e030e7223 */ /* 0x000fe40000010009 */
[----:B------:R-:W-:Y:S02]  /*c1a0*/  FFMA.FTZ R15, R4, R15, R8 ;  /* 0x0000000f040f7223 */ /* 0x000fe40000010008 */
[----:B------:R-:W-:Y:S02]  /*c1b0*/  FFMA.FTZ R11, R11, R19, -R30 ;  /* 0x000000130b0b7223 */ /* 0x000fe4000001081e */
[----:B------:R-:W-:-:S02]  /*c1c0*/  FFMA.FTZ R9, R7, R18, -R27 ;  /* 0x0000001207097223 */ /* 0x000fc4000001081b */
        /* <DEDUP_REMOVED lines=8> */
[----:B------:R-:W-:Y:S02]  /*c250*/  F2FP.PACK_AB R10, R7, R10 ;  /* 0x0000000a070a723e */ /* 0x000fe400000000ff */
[----:B------:R-:W-:-:S02]  /*c260*/  F2FP.PACK_AB R5, R32, R35 ;  /* 0x000000232005723e */ /* 0x000fc400000000ff */
[----:B------:R-:W-:Y:S02]  /*c270*/  F2FP.PACK_AB R11, R0, R2 ;  /* 0x00000002000b723e */ /* 0x000fe400000000ff */
[----:B------:R-:W-:Y:S02]  /*c280*/  F2FP.PACK_AB R6, R26, R29 ;  /* 0x0000001d1a06723e */ /* 0x000fe400000000ff */
[----:B------:R-:W-:Y:S01]  /*c290*/  F2FP.PACK_AB R7, R14, R15 ;  /* 0x0000000f0e07723e */ /* 0x000fe200000000ff */
[----:B------:R1:W-:Y:S04]  /*c2a0*/  STS.128 [R31], R8 ;  /* 0x000000081f007388 */ /* 0x0003e80000000c00 */
[----:B------:R1:W-:Y:S02]  /*c2b0*/  STS.128 [R28+0x100], R4 ;  /* 0x000100041c007388 */ /* 0x0003e40000000c00 */
.L_x_328:
[----:B------:R-:W-:Y:S05]  /*c2c0*/  BSYNC B0 ;  /* 0x0000000000007941 */ /* 0x000fea0003800000 */
.L_x_327:
[----:B------:R-:W-:Y:S01]  /*c2d0*/  IADD3 R2, R213, 0x40, RZ ;  /* 0x00000040d5027810 */ /* 0x000fe20007ffe0ff */
[----:B------:R-:W-:Y:S03]  /*c2e0*/  BSSY B0, `(.L_x_329) ;  /* 0x0000062000007945 */ /* 0x000fe60003800000 */
[----:B------:R-:W-:-:S13]  /*c2f0*/  ISETP.GE.OR P1, PT, R2, R40, P0 ;  /* 0x000000280200720c */ /* 0x000fda0000726670 */
[----:B------:R-:W-:Y:S05]  /*c300*/  @P1 BRA `(.L_x_330) ;  /* 0x000005f000001947 */ /* 0x000fea0003800000 */
[----:B------:R-:W-:Y:S01]  /*c310*/  SHF.R.S32.HI R0, RZ, 0x1f, R2 ;  /* 0x0000001fff007819 */ /* 0x000fe20000011402 */
[----:B------:R-:W-:Y:S01]  /*c320*/  HADD2.F32 R13, -RZ, R43.H0_H0 ;  /* 0x2000002bff0d7230 */ /* 0x000fe20000004100 */
[----:B------:R-:W-:Y:S01]  /*c330*/  MOV R3, c[0x0][0x27c] ;  /* 0x00009f0000037a02 */ /* 0x000fe20000000f00 */
[----:B------:R-:W-:Y:S01]  /*c340*/  HADD2.F32 R12, -RZ, R44.H1_H1 ;  /* 0x3000002cff0c7230 */ /* 0x000fe20000004100 */
[----:B------:R-:W-:Y:S02]  /*c350*/  LEA.HI R0, R0, R2, RZ, 0x3 ;  /* 0x0000000200007211 */ /* 0x000fe400078f18ff */
[----:B------:R-:W-:Y:S02]  /*c360*/  LEA.HI R3, R3, R232, RZ, 0x1d ;  /* 0x000000e803037211 */ /* 0x000fe400078fe8ff */
[----:B------:R-:W-:Y:S02]  /*c370*/  SHF.L.U32 R0, R0, 0x6, RZ ;  /* 0x0000000600007819 */ /* 0x000fe400000006ff */
[----:B-1----:R-:W-:-:S02]  /*c380*/  SHF.R.S32.HI R5, RZ, 0x1f, R3 ;  /* 0x0000001fff057819 */ /* 0x002fc40000011403 */
[----:B------:R-:W-:Y:S02]  /*c390*/  SHF.R.U32.HI R6, RZ, 0x3, R147 ;  /* 0x00000003ff067819 */ /* 0x000fe40000011693 */
[----:B------:R-:W-:Y:S02]  /*c3a0*/  LOP3.LUT R2, R147, 0x38, R36, 0xf8, !PT ;  /* 0x0000003893027812 */ /* 0x000fe400078ef824 */
[----:B------:R-:W-:Y:S02]  /*c3b0*/  SHF.L.U32 R4, R3, 0x3, RZ ;  /* 0x0000000303047819 */ /* 0x000fe400000006ff */
[----:B------:R-:W-:Y:S02]  /*c3c0*/  LOP3.LUT R0, R0, 0xfffffe00, RZ, 0xc0, !PT ;  /* 0xfffffe0000007812 */ /* 0x000fe400078ec0ff */
[----:B------:R-:W-:Y:S02]  /*c3d0*/  LEA.HI R3, R5, R3, RZ, 0x3 ;  /* 0x0000000305037211 */ /* 0x000fe400078f18ff */
[----:B------:R-:W-:-:S02]  /*c3e0*/  LOP3.LUT R2, R0, R2, R6, 0xf6, !PT ;  /* 0x0000000200027212 */ /* 0x000fc400078ef606 */
[----:B------:R-:W-:Y:S02]  /*c3f0*/  LOP3.LUT R4, R147, 0x38, R4, 0xf8, !PT ;  /* 0x0000003893047812 */ /* 0x000fe400078ef804 */
[----:B------:R-:W-:Y:S02]  /*c400*/  SHF.L.U32 R3, R3, 0xa, RZ ;  /* 0x0000000a03037819 */ /* 0x000fe400000006ff */
[----:B------:R-:W-:Y:S02]  /*c410*/  LEA R31, R2, 0x100, 0x1 ;  /* 0x00000100021f7811 */ /* 0x000fe400078e08ff */
[----:B------:R-:W-:Y:S02]  /*c420*/  LOP3.LUT R4, R4, R6, RZ, 0x3c, !PT ;  /* 0x0000000604047212 */ /* 0x000fe400078e3cff */
[----:B------:R-:W-:-:S04]  /*c430*/  LOP3.LUT R2, R3, 0x7fffe000, RZ, 0xc0, !PT ;  /* 0x7fffe00003027812 */ /* 0x000fc800078ec0ff */
[----:B------:R-:W-:Y:S01]  /*c440*/  IADD3 R2, R4, R2, R0 ;  /* 0x0000000204027210 */ /* 0x000fe20007ffe000 */
[--C-:B------:R-:W-:Y:S01]  /*c450*/  HADD2.F32 R0, -RZ, R41.reuse.H1_H1 ;  /* 0x30000029ff007230 */ /* 0x100fe20000004100 */
[----:B------:R-:W1:Y:S02]  /*c460*/  LDS.128 R4, [R31] ;  /* 0x000000001f047984 */ /* 0x000e640000000c00 */
[----:B------:R-:W-:Y:S01]  /*c470*/  SHF.L.U32 R28, R2, 0x1, RZ ;  /* 0x00000001021c7819 */ /* 0x000fe200000006ff */
[----:B------:R-:W-:-:S04]  /*c480*/  HADD2.F32 R2, -RZ, R41.H0_H0 ;  /* 0x20000029ff027230 */ /* 0x000fc80000004100 */
[----:B------:R-:W2:Y:S01]  /*c490*/  LDS.128 R8, [R28+0x100] ;  /* 0x000100001c087984 */ /* 0x000ea20000000c00 */
[--C-:B-1----:R-:W-:Y:S02]  /*c4a0*/  HADD2.F32 R17, -RZ, R4.reuse.H0_H0 ;  /* 0x20000004ff117230 */ /* 0x102fe40000004100 */
[----:B------:R-:W-:Y:S02]  /*c4b0*/  HADD2.F32 R16, -RZ, R4.H1_H1 ;  /* 0x30000004ff107230 */ /* 0x000fe40000004100 */
[--C-:B------:R-:W-:Y:S02]  /*c4c0*/  HADD2.F32 R23, -RZ, R7.reuse.H0_H0 ;  /* 0x20000007ff177230 */ /* 0x100fe40000004100 */
[----:B------:R-:W-:Y:S01]  /*c4d0*/  HADD2.F32 R22, -RZ, R7.H1_H1 ;  /* 0x30000007ff167230 */ /* 0x000fe20000004100 */
[----:B------:R-:W-:Y:S01]  /*c4e0*/  FMUL.FTZ R7, R2, R17 ;  /* 0x0000001102077220 */ /* 0x000fe20000410000 */
[----:B--2---:R-:W-:Y:S02]  /*c4f0*/  HADD2.F32 R4, -RZ, R8.H0_H0 ;  /* 0x20000008ff047230 */ /* 0x004fe40000004100 */
[----:B------:R-:W-:-:S02]  /*c500*/  HADD2.F32 R19, -RZ, R5.H0_H0 ;  /* 0x20000005ff137230 */ /* 0x000fc40000004100 */
[----:B------:R-:W-:Y:S01]  /*c510*/  HADD2.F32 R18, -RZ, R5.H1_H1 ;  /* 0x30000005ff127230 */ /* 0x000fe20000004100 */
[----:B------:R-:W-:Y:S01]  /*c520*/  FMUL.FTZ R34, R2, R4 ;  /* 0x0000000402227220 */ /* 0x000fe20000410000 */
[----:B------:R-:W-:Y:S01]  /*c530*/  HADD2.F32 R3, -RZ, R8.H1_H1 ;  /* 0x30000008ff037230 */ /* 0x000fe20000004100 */
[----:B------:R-:W-:Y:S01]  /*c540*/  FMUL.FTZ R2, R0, R16 ;  /* 0x0000001000027220 */ /* 0x000fe20000410000 */
[----:B------:R-:W-:Y:S01]  /*c550*/  HADD2.F32 R5, -RZ, R42.H0_H0 ;  /* 0x2000002aff057230 */ /* 0x000fe20000004100 */
[----:B------:R-:W-:Y:S01]  /*c560*/  FFMA.FTZ R39, R13, R4, R7 ;  /* 0x000000040d277223 */ /* 0x000fe20000010007 */
[--C-:B------:R-:W-:Y:S01]  /*c570*/  HADD2.F32 R21, -RZ, R6.reuse.H0_H0 ;  /* 0x20000006ff157230 */ /* 0x100fe20000004100 */
[----:B------:R-:W-:Y:S01]  /*c580*/  FFMA.FTZ R38, R12, R3, R2 ;  /* 0x000000030c267223 */ /* 0x000fe20000010002 */
[----:B------:R-:W-:Y:S01]  /*c590*/  HADD2.F32 R20, -RZ, R6.H1_H1 ;  /* 0x30000006ff147230 */ /* 0x000fe20000004100 */
[----:B------:R-:W-:Y:S01]  /*c5a0*/  FMUL.FTZ R4, R5, R19 ;  /* 0x0000001305047220 */ /* 0x000fe20000410000 */
[--C-:B------:R-:W-:Y:S01]  /*c5b0*/  HADD2.F32 R15, -RZ, R11.reuse.H0_H0 ;  /* 0x2000000bff0f7230 */ /* 0x100fe20000004100 */
[----:B------:R-:W-:Y:S01]  /*c5c0*/  FMUL.FTZ R33, R0, R3 ;  /* 0x0000000300217220 */ /* 0x000fe20000410000 */
[----:B------:R-:W-:Y:S01]  /*c5d0*/  HADD2.F32 R14, -RZ, R11.H1_H1 ;  /* 0x3000000bff0e7230 */ /* 0x000fe20000004100 */
[----:B------:R-:W-:Y:S01]  /*c5e0*/  FFMA.FTZ R13, R13, R17, -R34 ;  /* 0x000000110d0d7223 */ /* 0x000fe20000010822 */
[----:B------:R-:W-:-:S02]  /*c5f0*/  HADD2.F32 R6, -RZ, R9.H0_H0 ;  /* 0x20000009ff067230 */ /* 0x000fc40000004100 */
        /* <DEDUP_REMOVED lines=48> */
.L_x_330:
[----:B------:R-:W-:Y:S05]  /*c900*/  BSYNC B0 ;  /* 0x0000000000007941 */ /* 0x000fea0003800000 */
.L_x_329:
[----:B------:R-:W-:-:S04]  /*c910*/  IADD3 R2, R213, 0x60, RZ ;  /* 0x00000060d5027810 */ /* 0x000fc80007ffe0ff */
        /* <DEDUP_REMOVED lines=97> */
.L_x_320:
[----:B------:R-:W-:Y:S05]  /*cf30*/  BSYNC B2 ;  /* 0x0000000000027941 */ /* 0x000fea0003800000 */
.L_x_304:
[----:B------:R-:W2:Y:S01]  /*cf40*/  S2R R38, SR_TID.X ;  /* 0x0000000000267919 */ /* 0x000ea20000002100 */
[----:B------:R-:W-:Y:S01]  /*cf50*/  IMAD.MOV.U32 R3, RZ, RZ, 0x40 ;  /* 0x00000040ff037424 */ /* 0x000fe200078e00ff */
[----:B-1----:R-:W-:Y:S01]  /*cf60*/  SEL R7, RZ, 0x2, P4 ;  /* 0x00000002ff077807 */ /* 0x002fe20002000000 */
[----:B------:R-:W-:Y:S01]  /*cf70*/  IMAD.MOV.U32 R4, RZ, RZ, R236 ;  /* 0x000000ffff047224 */ /* 0x000fe200078e00ec */
[----:B------:R-:W-:Y:S01]  /*cf80*/  BAR.SYNC.DEFER_BLOCKING 0x0 ;  /* 0x0000000000007b1d */ /* 0x000fe20000010000 */
[----:B------:R-:W-:Y:S01]  /*cf90*/  IMAD.MOV.U32 R5, RZ, RZ, R231 ;  /* 0x000000ffff057224 */ /* 0x000fe200078e00e7 */
[----:B------:R-:W-:Y:S01]  /*cfa0*/  LOP3.LUT P5, RZ, R232, 0x2, RZ, 0xc0, !PT ;  /* 0x00000002e8ff7812 */ /* 0x000fe200078ac0ff */
[----:B------:R-:W-:Y:S01]  /*cfb0*/  IMAD.MOV.U32 R14, RZ, RZ, c[0x0][0x208] ;  /* 0x00008200ff0e7624 */ /* 0x000fe200078e00ff */
[----:B------:R-:W-:Y:S01]  /*cfc0*/  IADD3 R6, R50, R176, -R213 ;  /* 0x000000b032067210 */ /* 0x000fe20007ffe8d5 */
[----:B------:R-:W-:Y:S01]  /*cfd0*/  IMAD.MOV.U32 R13, RZ, RZ, 0x6 ;  /* 0x00000006ff0d7424 */ /* 0x000fe200078e00ff */
[----:B------:R-:W-:Y:S01]  /*cfe0*/  IADD3 R206, R201, 0x20, RZ ;  /* 0x00000020c9ce7810 */ /* 0x000fe20007ffe0ff */
[C---:B------:R-:W-:Y:S01]  /*cff0*/  IMAD.SHL.U32 R12, R14.reuse, 0x40, RZ ;  /* 0x000000400e0c7824 */ /* 0x040fe200078e00ff */
[----:B------:R-:W-:Y:S01]  /*d000*/  BSSY B0, `(.L_x_331) ;  /* 0x0000132000007945 */ /* 0x000fe20003800000 */
[----:B------:R-:W-:Y:S01]  /*d010*/  IMAD.IADD R7, R51, 0x1, R7 ;  /* 0x0000000133077824 */ /* 0x000fe200078e0207 */
[----:B------:R-:W-:-:S04]  /*d020*/  SHF.L.U64.HI R13, R14, R13, c[0x0][0x20c] ;  /* 0x000083000e0d7619 */ /* 0x000fc8000001020d */
[----:B------:R-:W-:Y:S02]  /*d030*/  LOP3.LUT P4, RZ, R7, 0x1, RZ, 0xc0, !PT ;  /* 0x0000000107ff7812 */ /* 0x000fe4000788c0ff */
[----:B--2---:R-:W-:Y:S02]  /*d040*/  LEA.HI R0, R221, R38, RZ, 0x4 ;  /* 0x00000026dd007211 */ /* 0x004fe400078f20ff */
[----:B------:R-:W-:Y:S02]  /*d050*/  ISETP.GT.AND P6, PT, R38, 0x7f, PT ;  /* 0x0000007f2600780c */ /* 0x000fe40003fc4270 */
[----:B------:R-:W-:Y:S01]  /*d060*/  LOP3.LUT R0, R0, 0xfffffff0, RZ, 0xc0, !PT ;  /* 0xfffffff000007812 */ /* 0x000fe200078ec0ff */
[----:B------:R-:W-:Y:S04]  /*d070*/  LDSM.16.M88.4 R128, [R207] ;  /* 0x00000000cf80783b */ /* 0x000fe80000000200 */
[----:B------:R-:W-:Y:S01]  /*d080*/  IMAD.IADD R0, R38, 0x1, -R0 ;  /* 0x0000000126007824 */ /* 0x000fe200078e0a00 */
[----:B------:R-:W-:Y:S04]  /*d090*/  LDSM.16.M88.4 R172, [R207+0x4000] ;  /* 0x00400000cfac783b */ /* 0x000fe80000000200 */
[----:B------:R-:W-:Y:S01]  /*d0a0*/  SHF.R.S32.HI R2, RZ, 0x1f, R0 ;  /* 0x0000001fff027819 */ /* 0x000fe20000011400 */
[----:B------:R-:W-:-:S03]  /*d0b0*/  @!P6 IMAD.MOV.U32 R11, RZ, RZ, c[0x0][0x20c] ;  /* 0x00008300ff0be624 */ /* 0x000fc600078e00ff */
[----:B------:R-:W-:-:S04]  /*d0c0*/  LEA.HI R2, R2, R0, RZ, 0x3 ;  /* 0x0000000002027211 */ /* 0x000fc800078f18ff */
[----:B------:R-:W-:-:S05]  /*d0d0*/  LOP3.LUT R2, R2, 0xfffffff8, RZ, 0xc0, !PT ;  /* 0xfffffff802027812 */ /* 0x000fca00078ec0ff */
[----:B------:R-:W-:Y:S02]  /*d0e0*/  IMAD.IADD R0, R0, 0x1, -R2 ;  /* 0x0000000100007824 */ /* 0x000fe400078e0a02 */
[----:B------:R-:W-:-:S03]  /*d0f0*/  IMAD.MOV.U32 R2, RZ, RZ, 0x20 ;  /* 0x00000020ff027424 */ /* 0x000fc600078e00ff */
[C---:B------:R-:W-:Y:S02]  /*d100*/  LOP3.LUT P0, RZ, R0.reuse, 0x2, RZ, 0xc0, !PT ;  /* 0x0000000200ff7812 */ /* 0x040fe4000780c0ff */
[----:B------:R-:W-:Y:S02]  /*d110*/  LOP3.LUT P1, RZ, R0, 0x4, RZ, 0xc0, !PT ;  /* 0x0000000400ff7812 */ /* 0x000fe4000782c0ff */
[----:B------:R-:W-:Y:S02]  /*d120*/  SEL R0, R2, 0xffffffe0, !P0 ;  /* 0xffffffe002007807 */ /* 0x000fe40004000000 */
[----:B------:R-:W-:-:S03]  /*d130*/  SEL R3, R3, 0xffffffc0, !P1 ;  /* 0xffffffc003037807 */ /* 0x000fc60004800000 */
[C---:B------:R-:W-:Y:S02]  /*d140*/  IMAD.IADD R0, R207.reuse, 0x1, R0 ;  /* 0x00000001cf007824 */ /* 0x040fe400078e0200 */
[--C-:B------:R-:W-:Y:S02]  /*d150*/  IMAD.IADD R2, R207, 0x1, R3.reuse ;  /* 0x00000001cf027824 */ /* 0x100fe400078e0203 */
[----:B------:R-:W-:Y:S01]  /*d160*/  IMAD.IADD R3, R0, 0x1, R3 ;  /* 0x0000000100037824 */ /* 0x000fe200078e0203 */
[----:B------:R-:W-:Y:S04]  /*d170*/  LDSM.16.M88.4 R132, [R0] ;  /* 0x000000000084783b */ /* 0x000fe80000000200 */
[----:B------:R1:W-:Y:S04]  /*d180*/  LDSM.16.M88.4 R180, [R0+0x4000] ;  /* 0x0040000000b4783b */ /* 0x0003e80000000200 */
[----:B------:R-:W-:Y:S04]  /*d190*/  LDSM.16.M88.4 R160, [R2] ;  /* 0x0000000002a0783b */ /* 0x000fe80000000200 */
[----:B------:R-:W-:Y:S04]  /*d1a0*/  LDSM.16.M88.4 R184, [R2+0x4000] ;  /* 0x0040000002b8783b */ /* 0x000fe80000000200 */
[----:B------:R-:W-:Y:S04]  /*d1b0*/  LDSM.16.M88.4 R164, [R3] ;  /* 0x0000000003a4783b */ /* 0x000fe80000000200 */
[----:B------:R2:W-:Y:S04]  /*d1c0*/  LDSM.16.M88.4 R192, [R3+0x4000] ;  /* 0x0040000003c0783b */ /* 0x0005e80000000200 */
[----:B------:R-:W-:Y:S01]  /*d1d0*/  BAR.SYNC.DEFER_BLOCKING 0x0 ;  /* 0x0000000000007b1d */ /* 0x000fe20000010000 */
[----:B-1----:R-:W-:-:S04]  /*d1e0*/  IMAD R0, R49, c[0x0][0x208], RZ ;  /* 0x0000820031007a24 */ /* 0x002fc800078e02ff */
[C---:B------:R-:W-:Y:S02]  /*d1f0*/  IMAD R0, R108.reuse, c[0x0][0x20c], R0 ;  /* 0x000083006c007a24 */ /* 0x040fe400078e0200 */
[----:B--2---:R-:W-:-:S04]  /*d200*/  IMAD.WIDE.U32 R2, R108, c[0x0][0x208], RZ ;  /* 0x000082006c027a25 */ /* 0x004fc800078e00ff */
[----:B------:R-:W-:Y:S01]  /*d210*/  IMAD.IADD R0, R3, 0x1, R0 ;  /* 0x0000000103007824 */ /* 0x000fe200078e0200 */
[----:B------:R-:W-:-:S04]  /*d220*/  DEPBAR.LE SB0, 0x0 ;  /* 0x000080000000791a */ /* 0x000fc80000000000 */
[----:B------:R-:W-:Y:S01]  /*d230*/  BAR.SYNC.DEFER_BLOCKING 0x0 ;  /* 0x0000000000007b1d */ /* 0x000fe20000010000 */
[----:B------:R-:W-:-:S04]  /*d240*/  IMAD.WIDE.U32 R4, R2, 0x70, R4 ;  /* 0x0000007002047825 */ /* 0x000fc800078e0004 */
[----:B------:R-:W-:Y:S01]  /*d250*/  IMAD R3, R0, 0x70, RZ ;  /* 0x0000007000037824 */ /* 0x000fe200078e02ff */
[----:B------:R-:W-:Y:S01]  /*d260*/  LEA R2, P0, R4, c[0x0][0x1f8], 0x1 ;  /* 0x00007e0004027a11 */ /* 0x000fe200078008ff */
[----:B------:R-:W-:Y:S01]  /*d270*/  IMAD.MOV.U32 R0, RZ, RZ, R206 ;  /* 0x000000ffff007224 */ /* 0x000fe200078e00ce */
[----:B------:R-:W-:Y:S01]  /*d280*/  @P5 IADD3 R0, R201, -0x20, RZ ;  /* 0xffffffe0c9005810 */ /* 0x000fe20007ffe0ff */
[----:B------:R-:W-:Y:S01]  /*d290*/  IMAD.IADD R3, R5, 0x1, R3 ;  /* 0x0000000105037824 */ /* 0x000fe200078e0203 */
[----:B------:R-:W-:Y:S02]  /*d2a0*/  IADD3 R8, P1, R12, R2, RZ ;  /* 0x000000020c087210 */ /* 0x000fe40007f3e0ff */
[----:B------:R-:W-:Y:S02]  /*d2b0*/  @P5 IADD3 R206, R201, -0x20, RZ ;  /* 0xffffffe0c9ce5810 */ /* 0x000fe40007ffe0ff */
[----:B------:R-:W-:Y:S02]  /*d2c0*/  LEA.HI.X R3, R4, c[0x0][0x1fc], R3, 0x1, P0 ;  /* 0x00007f0004037a11 */ /* 0x000fe400000f0c03 */
[----:B------:R-:W-:-:S03]  /*d2d0*/  IADD3 R4, P0, R8, R12, RZ ;  /* 0x0000000c08047210 */ /* 0x000fc60007f1e0ff */
[----:B------:R-:W-:Y:S01]  /*d2e0*/  IMAD.X R9, R13, 0x1, R3, P1 ;  /* 0x000000010d097824 */ /* 0x000fe200008e0603 */
[----:B------:R-:W-:-:S03]  /*d2f0*/  @!P6 LEA R10, P2, R14, R4, 0x6 ;  /* 0x000000040e0ae211 */ /* 0x000fc600078430ff */
[----:B------:R-:W-:Y:S01]  /*d300*/  IMAD.X R5, R9, 0x1, R13, P0 ;  /* 0x0000000109057824 */ /* 0x000fe200000e060d */
[----:B------:R-:W1:Y:S01]  /*d310*/  LDSM.16.M88.4 R16, [R201] ;  /* 0x00000000c910783b */ /* 0x000e620000000200 */
[----:B------:R-:W-:-:S03]  /*d320*/  IADD3 R12, P1, P0, R12, 0x80, R2 ;  /* 0x000000800c0c7810 */ /* 0x000fc6000783e002 */
[----:B------:R-:W-:Y:S01]  /*d330*/  LDSM.16.M88.4 R32, [R0] ;  /* 0x000000000020783b */ /* 0x000fe20000000200 */
[----:B------:R-:W-:Y:S02]  /*d340*/  IADD3.X R13, R13, RZ, R3, P1, P0 ;  /* 0x000000ff0d0d7210 */ /* 0x000fe40000fe0403 */
[----:B------:R-:W-:Y:S01]  /*d350*/  ISETP.LT.OR P0, PT, R6, 0x1, !P4 ;  /* 0x000000010600780c */ /* 0x000fe20006701670 */
[----:B------:R-:W-:Y:S01]  /*d360*/  LDSM.16.M88.4 R44, [R201+0x2000] ;  /* 0x00200000c92c783b */ /* 0x000fe20000000200 */
[----:B------:R-:W-:Y:S02]  /*d370*/  LOP3.LUT P1, RZ, R7, 0x2, RZ, 0xc0, !PT ;  /* 0x0000000207ff7812 */ /* 0x000fe4000782c0ff */
[----:B------:R-:W-:Y:S01]  /*d380*/  @!P6 LEA.HI.X R11, R14, R5, R11, 0x6, P2 ;  /* 0x000000050e0be211 */ /* 0x000fe200010f340b */
[----:B------:R-:W2:Y:S01]  /*d390*/  LDSM.16.M88.4 R40, [R201+0x800] ;  /* 0x00080000c928783b */ /* 0x000ea20000000200 */
[----:B------:R-:W-:Y:S02]  /*d3a0*/  ISETP.NE.AND P2, PT, R110, RZ, PT ;  /* 0x000000ff6e00720c */ /* 0x000fe40003f45270 */
[C---:B------:R-:W-:Y:S01]  /*d3b0*/  ISETP.LT.OR P3, PT, R6.reuse, 0x41, !P1 ;  /* 0x000000410600780c */ /* 0x040fe20004f61670 */
[----:B------:R-:W3:Y:S01]  /*d3c0*/  LDSM.16.M88.4 R28, [R201+0x1000] ;  /* 0x00100000c91c783b */ /* 0x000ee20000000200 */
[----:B------:R-:W-:-:S03]  /*d3d0*/  @!P6 ISETP.LT.OR P2, PT, R6, 0x61, P2 ;  /* 0x000000610600e80c */ /* 0x000fc60001741670 */
        /* <DEDUP_REMOVED lines=8> */
[----:B------:R-:W1:Y:S01]  /*d460*/  LDSM.16.M88.4 R60, [R201+0x2800] ;  /* 0x00280000c93c783b */ /* 0x000e620000000200 */
        /* <DEDUP_REMOVED lines=12> */
[C---:B------:R-:W-:Y:S08]  /*d530*/  HMMA.16816.F32 R20, R128.reuse, R46, RZ ;  /* 0x0000002e8014723c */ /* 0x040ff000000018ff */
[----:B------:R-:W-:Y:S02]  /*d540*/  HMMA.16816.F32 R52, R128, R42, RZ ;  /* 0x0000002a8034723c */ /* 0x000fe400000018ff */
[----:B------:R4:W-:Y:S01]  /*d550*/  LDGSTS.E.BYPASS.LTC128B.128 [R208+0x1100], [R8.64], !P0 ;  /* 0x0110000008d07fae */ /* 0x0009e2000c101d4a */
[----:B------:R-:W-:-:S02]  /*d560*/  ISETP.LT.OR P0, PT, R6, 0x21, !P1 ;  /* 0x000000210600780c */ /* 0x000fc40004f01670 */
[----:B------:R-:W-:-:S03]  /*d570*/  ISETP.GE.AND P1, PT, R209, c[0x0][0x1d4], PT ;  /* 0x00007500d1007a0c */ /* 0x000fc60003f26270 */
[----:B------:R-:W-:Y:S01]  /*d580*/  HMMA.16816.F32 R112, R132, R34, R16 ;  /* 0x000000228470723c */ /* 0x000fe20000001810 */
[----:B------:R-:W-:-:S07]  /*d590*/  @!P6 ISETP.LT.OR P1, PT, R6, 0x61, P1 ;  /* 0x000000610600e80c */ /* 0x000fce0000f21670 */
[----:B------:R4:W-:Y:S01]  /*d5a0*/  LDGSTS.E.BYPASS.LTC128B.128 [R208+0x4900], [R12.64], !P0 ;  /* 0x049000000cd07fae */ /* 0x0009e2000c101d4a */
[----:B------:R-:W-:Y:S01]  /*d5b0*/  LOP3.LUT P0, RZ, R232, 0x4, RZ, 0xc0, !PT ;  /* 0x00000004e8ff7812 */ /* 0x000fe2000780c0ff */
[C---:B---3--:R-:W-:Y:S02]  /*d5c0*/  HMMA.16816.F32 R48, R128.reuse, R28, RZ ;  /* 0x0000001c8030723c */ /* 0x048fe400000018ff */
[----:B------:R3:W-:Y:S01]  /*d5d0*/  LDGSTS.E.BYPASS.LTC128B.128 [R208+0x2100], [R4.64], !P4 ;  /* 0x0210000004d07fae */ /* 0x0007e2000e101d4a */
[----:B-1----:R-:W-:Y:S02]  /*d5e0*/  SEL R0, R76, 0xffffffc0, !P0 ;  /* 0xffffffc04c007807 */ /* 0x002fe40004000000 */
[----:B------:R-:W-:Y:S01]  /*d5f0*/  ISETP.GT.AND P0, PT, R108, R234, PT ;  /* 0x000000ea6c00720c */ /* 0x000fe20003f04270 */
[----:B------:R3:W-:Y:S01]  /*d600*/  LDGSTS.E.BYPASS.LTC128B.128 [R208+0x5900], [R4.64+0x80], !P3 ;  /* 0x0590008004d07fae */ /* 0x0007e2000d901d4a */
[----:B------:R-:W-:Y:S01]  /*d610*/  IADD3 R200, R0, 0x3800, R206 ;  /* 0x0000380000c87810 */ /* 0x000fe20007ffe0ce */
[C---:B------:R-:W-:Y:S01]  /*d620*/  HMMA.16816.F32 R40, R128.reuse, R30, RZ ;  /* 0x0000001e8028723c */ /* 0x040fe200000018ff */
[----:B--2---:R-:W-:Y:S01]  /*d630*/  IMAD.IADD R2, R201, 0x1, R0 ;  /* 0x00000001c9027824 */ /* 0x004fe200078e0200 */
[----:B------:R1:W-:Y:S04]  /*d640*/  @!P6 LDGSTS.E.BYPASS.LTC128B.128 [R210+0x3100], [R10.64], !P2 ;  /* 0x031000000ad2efae */ /* 0x0003e8000d101d4a */
[----:B------:R1:W-:Y:S02]  /*d650*/  @!P6 LDGSTS.E.BYPASS.LTC128B.128 [R210+0x6900], [R10.64+0x80], !P1 ;  /* 0x069000800ad2efae */ /* 0x0003e4000c901d4a */
[C---:B----4-:R-:W-:Y:S02]  /*d660*/  HMMA.16816.F32 R32, R128.reuse, R24, RZ ;  /* 0x000000188020723c */ /* 0x050fe400000018ff */
[----:B------:R-:W2:Y:S04]  /*d670*/  LDSM.16.M88.4 R80, [R2] ;  /* 0x000000000250783b */ /* 0x000ea80000000200 */
[----:B------:R-:W4:Y:S02]  /*d680*/  LDSM.16.M88.4 R88, [R2+0x800] ;  /* 0x000800000258783b */ /* 0x000f240000000200 */
[C---:B------:R-:W-:Y:S02]  /*d690*/  HMMA.16816.F32 R28, R128.reuse, R26, RZ ;  /* 0x0000001a801c723c */ /* 0x040fe400000018ff */
[----:B------:R-:W-:Y:S04]  /*d6a0*/  LDSM.16.M88.4 R84, [R2+0x1000] ;  /* 0x001000000254783b */ /* 0x000fe80000000200 */
[----:B------:R-:W-:Y:S02]  /*d6b0*/  LDSM.16.M88.4 R124, [R206+0x6800] ;  /* 0x00680000ce7c783b */ /* 0x000fe40000000200 */
[C---:B------:R-:W-:Y:S02]  /*d6c0*/  HMMA.16816.F32 R24, R128.reuse, R44, RZ ;  /* 0x0000002c8018723c */ /* 0x040fe400000018ff */
[----:B------:R-:W-:Y:S04]  /*d6d0*/  LDSM.16.M88.4 R136, [R200+0x2800] ;  /* 0x00280000c888783b */ /* 0x000fe80000000200 */
[----:B------:R-:W0:Y:S02]  /*d6e0*/  LDGDEPBAR ;  /* 0x00000000000079af */ /* 0x000e240000000000 */
[----:B------:R-:W-:Y:S08]  /*d6f0*/  HMMA.16816.F32 R16, R128, R60, RZ ;  /* 0x0000003c8010723c */ /* 0x000ff000000018ff */
[----:B------:R-:W-:Y:S01]  /*d700*/  HMMA.16816.F32 R44, R132, R98, R20 ;  /* 0x00000062842c723c */ /* 0x000fe20000001814 */
[----:B------:R-:W2:Y:S07]  /*d710*/  LDSM.16.M88.4 R20, [R2+0x1800] ;  /* 0x001800000214783b */ /* 0x000eae0000000200 */
[----:B------:R-:W-:Y:S08]  /*d720*/  HMMA.16816.F32 R12, R128, R62, RZ ;  /* 0x0000003e800c723c */ /* 0x000ff000000018ff */
        /* <DEDUP_REMOVED lines=10> */
[----:B------:R-:W3:Y:S07]  /*d7d0*/  LDSM.16.M88.4 R12, [R2+0x2800] ;  /* 0x00280000020c783b */ /* 0x000eee0000000200 */
[----:B------:R-:W-:Y:S08]  /*d7e0*/  HMMA.16816.F32 R56, R132, R72, R48 ;  /* 0x000000488438723c */ /* 0x000ff00000001830 */
[C---:B--2---:R-:W-:Y:S08]  /*d7f0*/  HMMA.16816.F32 R72, R160.reuse, R80, R116 ;  /* 0x00000050a048723c */ /* 0x044ff00000001874 */
[C---:B------:R-:W-:Y:S08]  /*d800*/  HMMA.16816.F32 R92, R160.reuse, R82, R112 ;  /* 0x00000052a05c723c */ /* 0x040ff00000001870 */
[----:B----4-:R-:W-:Y:S08]  /*d810*/  HMMA.16816.F32 R80, R160, R88, R76 ;  /* 0x00000058a050723c */ /* 0x010ff0000000184c */
[----:B------:R-:W-:Y:S01]  /*d820*/  HMMA.16816.F32 R28, R132, R104, R8 ;  /* 0x00000068841c723c */ /* 0x000fe20000001808 */
[----:B------:R-:W2:Y:S07]  /*d830*/  LDSM.16.M88.4 R8, [R2+0x3000] ;  /* 0x003000000208783b */ /* 0x000eae0000000200 */
[----:B------:R-:W-:Y:S08]  /*d840*/  HMMA.16816.F32 R88, R160, R90, R68 ;  /* 0x0000005aa058723c */ /* 0x000ff00000001844 */
[----:B------:R-:W-:Y:S01]  /*d850*/  HMMA.16816.F32 R48, R132, R96, R24 ;  /* 0x000000608430723c */ /* 0x000fe20000001818 */
[----:B------:R-:W-:Y:S07]  /*d860*/  LDSM.16.M88.4 R24, [R200+-0x3800] ;  /* 0xffc80000c818783b */ /* 0x000fee0000000200 */
[C---:B------:R-:W-:Y:S08]  /*d870*/  HMMA.16816.F32 R76, R160.reuse, R20, R60 ;  /* 0x00000014a04c723c */ /* 0x040ff0000000183c */
[----:B------:R-:W-:Y:S01]  /*d880*/  HMMA.16816.F32 R68, R160, R22, R52 ;  /* 0x00000016a044723c */ /* 0x000fe20000001834 */
[----:B------:R-:W4:Y:S07]  /*d890*/  LDSM.16.M88.4 R20, [R200+-0x3000] ;  /* 0xffd00000c814783b */ /* 0x000f2e0000000200 */
[----:B------:R-:W-:Y:S08]  /*d8a0*/  HMMA.16816.F32 R4, R132, R106, R4 ;  /* 0x0000006a8404723c */ /* 0x000ff00000001804 */
[C---:B------:R-:W-:Y:S08]  /*d8b0*/  HMMA.16816.F32 R96, R160.reuse, R84, R56 ;  /* 0x00000054a060723c */ /* 0x040ff00000001838 */
[C---:B------:R-:W-:Y:S08]  /*d8c0*/  HMMA.16816.F32 R84, R160.reuse, R86, R64 ;  /* 0x00000056a054723c */ /* 0x040ff00000001840 */
[C---:B-1----:R-:W-:Y:S08]  /*d8d0*/  HMMA.16816.F32 R64, R160.reuse, R16, R48 ;  /* 0x00000010a040723c */ /* 0x042ff00000001830 */
[C---:B------:R-:W-:Y:S01]  /*d8e0*/  HMMA.16816.F32 R52, R160.reuse, R18, R44 ;  /* 0x00000012a034723c */ /* 0x040fe2000000182c */
[----:B------:R-:W1:Y:S07]  /*d8f0*/  LDSM.16.M88.4 R16, [R200+-0x2800] ;  /* 0xffd80000c810783b */ /* 0x000e6e0000000200 */
[C---:B---3--:R-:W-:Y:S01]  /*d900*/  HMMA.16816.F32 R48, R160.reuse, R14, R32 ;  /* 0x0000000ea030723c */ /* 0x048fe20000001820 */
[----:B------:R-:W3:Y:S07]  /*d910*/  LDSM.16.M88.4 R32, [R200+-0x2000] ;  /* 0xffe00000c820783b */ /* 0x000eee0000000200 */
[C---:B------:R-:W-:Y:S08]  /*d920*/  HMMA.16816.F32 R56, R160.reuse, R12, R40 ;  /* 0x0000000ca038723c */ /* 0x040ff00000001828 */
[C---:B--2---:R-:W-:Y:S08]  /*d930*/  HMMA.16816.F32 R40, R160.reuse, R10, R4 ;  /* 0x0000000aa028723c */ /* 0x044ff00000001804 */
[----:B------:R-:W-:Y:S01]  /*d940*/  HMMA.16816.F32 R44, R160, R8, R28 ;  /* 0x00000008a02c723c */ /* 0x000fe2000000181c */
[----:B------:R-:W2:Y:S07]  /*d950*/  LDSM.16.M88.4 R28, [R200+-0x1800] ;  /* 0xffe80000c81c783b */ /* 0x000eae0000000200 */
[C---:B----4-:R-:W-:Y:S08]  /*d960*/  HMMA.16816.F32 R4, R164.reuse, R20, R80 ;  /* 0x00000014a404723c */ /* 0x050ff00000001850 */
[C---:B------:R-:W-:Y:S01]  /*d970*/  HMMA.16816.F32 R60, R164.reuse, R22, R88 ;  /* 0x00000016a43c723c */ /* 0x040fe20000001858 */
[----:B------:R-:W4:Y:S07]  /*d980*/  LDSM.16.M88.4 R20, [R200+-0x800] ;  /* 0xfff80000c814783b */ /* 0x000f2e0000000200 */
[C---:B------:R-:W-:Y:S01]  /*d990*/  HMMA.16816.F32 R12, R164.reuse, R24, R72 ;  /* 0x00000018a40c723c */ /* 0x040fe20000001848 */
[----:B------:R-:W-:Y:S07]  /*d9a0*/  LDSM.16.M88.4 R72, [R201+0x6800] ;  /* 0x00680000c948783b */ /* 0x000fee0000000200 */
[C---:B------:R-:W-:Y:S01]  /*d9b0*/  HMMA.16816.F32 R8, R164.reuse, R26, R92 ;  /* 0x0000001aa408723c */ /* 0x040fe2000000185c */
[----:B------:R-:W4:Y:S07]  /*d9c0*/  LDSM.16.M88.4 R24, [R200+-0x1000] ;  /* 0xfff00000c818783b */ /* 0x000f2e0000000200 */
[C---:B-1----:R-:W-:Y:S08]  /*d9d0*/  HMMA.16816.F32 R96, R164.reuse, R16, R96 ;  /* 0x00000010a460723c */ /* 0x042ff00000001860 */
[C---:B------:R-:W-:Y:S01]  /*d9e0*/  HMMA.16816.F32 R104, R164.reuse, R18, R84 ;  /* 0x00000012a468723c */ /* 0x040fe20000001854 */
[----:B------:R-:W1:Y:S07]  /*d9f0*/  LDSM.16.M88.4 R16, [R201+0x3800] ;  /* 0x00380000c910783b */ /* 0x000e6e0000000200 */
[C---:B---3--:R-:W-:Y:S08]  /*da00*/  HMMA.16816.F32 R120, R164.reuse, R32, R76 ;  /* 0x00000020a478723c */ /* 0x048ff0000000184c */
[C---:B------:R-:W-:Y:S01]  /*da10*/  HMMA.16816.F32 R116, R164.reuse, R34, R68 ;  /* 0x00000022a474723c */ /* 0x040fe20000001844 */
[----:B------:R-:W3:Y:S04]  /*da20*/  LDSM.16.M88.4 R32, [R201+0x4000] ;  /* 0x00400000c920783b */ /* 0x000ee80000000200 */
[----:B------:R-:W-:Y:S03]  /*da30*/  LDSM.16.M88.4 R68, [R206+0x3800] ;  /* 0x00380000ce44783b */ /* 0x000fe60000000200 */
[C---:B--2---:R-:W-:Y:S01]  /*da40*/  HMMA.16816.F32 R100, R164.reuse, R30, R52 ;  /* 0x0000001ea464723c */ /* 0x044fe20000001834 */
[----:B------:R-:W2:Y:S07]  /*da50*/  LDSM.16.M88.4 R52, [R201+0x4800] ;  /* 0x00480000c934783b */ /* 0x000eae0000000200 */
[C---:B----4-:R-:W-:Y:S01]  /*da60*/  HMMA.16816.F32 R76, R164.reuse, R20, R44 ;  /* 0x00000014a44c723c */ /* 0x050fe2000000182c */
[----:B------:R-:W4:Y:S07]  /*da70*/  LDSM.16.M88.4 R44, [R201+0x5000] ;  /* 0x00500000c92c783b */ /* 0x000f2e0000000200 */
[C---:B------:R-:W-:Y:S01]  /*da80*/  HMMA.16816.F32 R88, R164.reuse, R26, R48 ;  /* 0x0000001aa458723c */ /* 0x040fe20000001830 */
[----:B------:R-:W2:Y:S07]  /*da90*/  LDSM.16.M88.4 R48, [R201+0x5800] ;  /* 0x00580000c930783b */ /* 0x000eae0000000200 */
[C---:B------:R-:W-:Y:S01]  /*daa0*/  HMMA.16816.F32 R112, R164.reuse, R28, R64 ;  /* 0x0000001ca470723c */ /* 0x040fe20000001840 */
[----:B------:R-:W-:Y:S07]  /*dab0*/  LDSM.16.M88.4 R28, [R206+0x4000] ;  /* 0x00400000ce1c783b */ /* 0x000fee0000000200 */
[C---:B------:R-:W-:Y:S01]  /*dac0*/  HMMA.16816.F32 R92, R164.reuse, R24, R56 ;  /* 0x00000018a45c723c */ /* 0x040fe20000001838 */
[----:B------:R-:W2:Y:S04]  /*dad0*/  LDSM.16.M88.4 R56, [R201+0x6000] ;  /* 0x00600000c938783b */ /* 0x000ea80000000200 */
[----:B------:R-:W2:Y:S03]  /*dae0*/  LDSM.16.M88.4 R24, [R206+0x4800] ;  /* 0x00480000ce18783b */ /* 0x000ea60000000200 */
[----:B------:R-:W-:Y:S08]  /*daf0*/  HMMA.16816.F32 R84, R164, R22, R40 ;  /* 0x00000016a454723c */ /* 0x000ff00000001828 */
[C---:B-1----:R-:W-:Y:S08]  /*db00*/  HMMA.16816.F32 R80, R172.reuse, R16, R12 ;  /* 0x00000010ac50723c */ /* 0x042ff0000000180c */
[C---:B------:R-:W-:Y:S08]  /*db10*/  HMMA.16816.F32 R64, R172.reuse, R18, R8 ;  /* 0x00000012ac40723c */ /* 0x040ff00000001808 */
[C---:B---3--:R-:W-:Y:S08]  /*db20*/  HMMA.16816.F32 R20, R172.reuse, R32, R4 ;  /* 0x00000020ac14723c */ /* 0x048ff00000001804 */
[C---:B------:R-:W-:Y:S01]  /*db30*/  HMMA.16816.F32 R16, R172.reuse, R34, R60 ;  /* 0x00000022ac10723c */ /* 0x040fe2000000183c */
[----:B------:R-:W1:Y:S04]  /*db40*/  LDSM.16.M88.4 R32, [R206+0x5000] ;  /* 0x00500000ce20783b */ /* 0x000e680000000200 */
[----:B------:R-:W3:Y:S03]  /*db50*/  LDSM.16.M88.4 R60, [R206+0x5800] ;  /* 0x00580000ce3c783b */ /* 0x000ee60000000200 */
[C---:B--2---:R-:W-:Y:S01]  /*db60*/  HMMA.16816.F32 R12, R172.reuse, R52, R96 ;  /* 0x00000034ac0c723c */ /* 0x044fe20000001860 */
[----:B------:R-:W2:Y:S07]  /*db70*/  LDSM.16.M88.4 R96, [R206+0x6000] ;  /* 0x00600000ce60783b */ /* 0x000eae0000000200 */
[C---:B------:R-:W-:Y:S08]  /*db80*/  HMMA.16816.F32 R8, R172.reuse, R54, R104 ;  /* 0x00000036ac08723c */ /* 0x040ff00000001868 */
[C---:B----4-:R-:W-:Y:S01]  /*db90*/  HMMA.16816.F32 R4, R172.reuse, R44, R120 ;  /* 0x0000002cac04723c */ /* 0x050fe20000001878 */
[----:B------:R-:W-:Y:S07]  /*dba0*/  LDSM.16.M88.4 R120, [R2+0x4000] ;  /* 0x004000000278783b */ /* 0x000fee0000000200 */
[C---:B------:R-:W-:Y:S01]  /*dbb0*/  HMMA.16816.F32 R40, R172.reuse, R46, R116 ;  /* 0x0000002eac28723c */ /* 0x040fe20000001874 */
[----:B------:R-:W-:Y:S07]  /*dbc0*/  LDSM.16.M88.4 R116, [R200+0x1800] ;  /* 0x00180000c874783b */ /* 0x000fee0000000200 */
[C---:B------:R-:W-:Y:S08]  /*dbd0*/  HMMA.16816.F32 R44, R172.reuse, R48, R112 ;  /* 0x00000030ac2c723c */ /* 0x040ff00000001870 */
[C---:B------:R-:W-:Y:S08]  /*dbe0*/  HMMA.16816.F32 R48, R172.reuse, R50, R100 ;  /* 0x00000032ac30723c */ /* 0x040ff00000001864 */
[C---:B------:R-:W-:Y:S08]  /*dbf0*/  HMMA.16816.F32 R76, R172.reuse, R72, R76 ;  /* 0x00000048ac4c723c */ /* 0x040ff0000000184c */
[C---:B------:R-:W-:Y:S01]  /*dc00*/  HMMA.16816.F32 R72, R172.reuse, R74, R84 ;  /* 0x0000004aac48723c */ /* 0x040fe20000001854 */
[----:B------:R-:W4:Y:S07]  /*dc10*/  LDSM.16.M88.4 R84, [R2+0x3800] ;  /* 0x003800000254783b */ /* 0x000f2e0000000200 */
[C---:B------:R-:W-:Y:S01]  /*dc20*/  HMMA.16816.F32 R52, R172.reuse, R56, R92 ;  /* 0x00000038ac34723c */ /* 0x040fe2000000185c */
[----:B------:R-:W-:Y:S07]  /*dc30*/  LDSM.16.M88.4 R92, [R200+0x800] ;  /* 0x00080000c85c783b */ /* 0x000fee0000000200 */
[----:B------:R-:W-:Y:S08]  /*dc40*/  HMMA.16816.F32 R56, R172, R58, R88 ;  /* 0x0000003aac38723c */ /* 0x000ff00000001858 */
[C---:B------:R-:W-:Y:S08]  /*dc50*/  HMMA.16816.F32 R88, R180.reuse, R68, R80 ;  /* 0x00000044b458723c */ /* 0x040ff00000001850 */
[C---:B------:R-:W-:Y:S01]  /*dc60*/  HMMA.16816.F32 R80, R180.reuse, R70, R64 ;  /* 0x00000046b450723c */ /* 0x040fe20000001840 */
[----:B------:R-:W-:Y:S07]  /*dc70*/  LDSM.16.M88.4 R64, [R2+0x6800] ;  /* 0x006800000240783b */ /* 0x000fee0000000200 */
[C---:B------:R-:W-:Y:S08]  /*dc80*/  HMMA.16816.F32 R100, R180.reuse, R24, R12 ;  /* 0x00000018b464723c */ /* 0x040ff0000000180c */
[C---:B------:R-:W-:Y:S08]  /*dc90*/  HMMA.16816.F32 R68, R180.reuse, R26, R8 ;  /* 0x0000001ab444723c */ /* 0x040ff00000001808 */
[C---:B------:R-:W-:Y:S01]  /*dca0*/  HMMA.16816.F32 R112, R180.reuse, R30, R16 ;  /* 0x0000001eb470723c */ /* 0x040fe20000001810 */
[----:B------:R-:W2:Y:S07]  /*dcb0*/  LDSM.16.M88.4 R16, [R2+0x5000] ;  /* 0x005000000210783b */ /* 0x000eae0000000200 */
[C---:B-1----:R-:W-:Y:S08]  /*dcc0*/  HMMA.16816.F32 R12, R180.reuse, R32, R4 ;  /* 0x00000020b40c723c */ /* 0x042ff00000001804 */
[C---:B------:R-:W-:Y:S08]  /*dcd0*/  HMMA.16816.F32 R8, R180.reuse, R34, R40 ;  /* 0x00000022b408723c */ /* 0x040ff00000001828 */
[C---:B------:R-:W-:Y:S01]  /*dce0*/  HMMA.16816.F32 R104, R180.reuse, R28, R20 ;  /* 0x0000001cb468723c */ /* 0x040fe20000001814 */
[----:B------:R-:W1:Y:S04]  /*dcf0*/  LDSM.16.M88.4 R20, [R2+0x4800] ;  /* 0x004800000214783b */ /* 0x000e680000000200 */
[----:B------:R-:W1:Y:S03]  /*dd00*/  LDSM.16.M88.4 R28, [R2+0x5800] ;  /* 0x00580000021c783b */ /* 0x000e660000000200 */
[C---:B---3--:R-:W-:Y:S01]  /*dd10*/  HMMA.16816.F32 R32, R180.reuse, R62, R48 ;  /* 0x0000003eb420723c */ /* 0x048fe20000001830 */
[----:B------:R-:W3:Y:S07]  /*dd20*/  LDSM.16.M88.4 R48, [R2+0x6000] ;  /* 0x006000000230783b */ /* 0x000eee0000000200 */
[C---:B------:R-:W-:Y:S08]  /*dd30*/  HMMA.16816.F32 R4, R180.reuse, R60, R44 ;  /* 0x0000003cb404723c */ /* 0x040ff0000000182c */
[C---:B--2---:R-:W-:Y:S08]  /*dd40*/  HMMA.16816.F32 R44, R180.reuse, R96, R52 ;  /* 0x00000060b42c723c */ /* 0x044ff00000001834 */
[C---:B------:R-:W-:Y:S01]  /*dd50*/  HMMA.16816.F32 R52, R180.reuse, R98, R56 ;  /* 0x00000062b434723c */ /* 0x040fe20000001838 */
[----:B------:R-:W2:Y:S07]  /*dd60*/  LDSM.16.M88.4 R96, [R200] ;  /* 0x00000000c860783b */ /* 0x000eae0000000200 */
[C---:B------:R-:W-:Y:S08]  /*dd70*/  HMMA.16816.F32 R60, R180.reuse, R124, R76 ;  /* 0x0000007cb43c723c */ /* 0x040ff0000000184c */
[----:B------:R-:W-:Y:S01]  /*dd80*/  HMMA.16816.F32 R72, R180, R126, R72 ;  /* 0x0000007eb448723c */ /* 0x000fe20000001848 */
[----:B------:R-:W-:Y:S07]  /*dd90*/  LDSM.16.M88.4 R124, [R200+0x2000] ;  /* 0x00200000c87c783b */ /* 0x000fee0000000200 */
[C---:B----4-:R-:W-:Y:S08]  /*dda0*/  HMMA.16816.F32 R88, R184.reuse, R84, R88 ;  /* 0x00000054b858723c */ /* 0x050ff00000001858 */
[C---:B------:R-:W-:Y:S08]  /*ddb0*/  HMMA.16816.F32 R84, R184.reuse, R86, R80 ;  /* 0x00000056b854723c */ /* 0x040ff00000001850 */
[C---:B------:R-:W-:Y:S01]  /*ddc0*/  HMMA.16816.F32 R80, R184.reuse, R120, R104 ;  /* 0x00000078b850723c */ /* 0x040fe20000001868 */
[----:B------:R-:W4:Y:S07]  /*ddd0*/  LDSM.16.M88.4 R104, [R200+0x1000] ;  /* 0x00100000c868783b */ /* 0x000f2e0000000200 */
[----:B------:R-:W-:Y:S01]  /*dde0*/  HMMA.16816.F32 R76, R184, R122, R112 ;  /* 0x0000007ab84c723c */ /* 0x000fe20000001870 */
[----:B------:R-:W2:Y:S01]  /*ddf0*/  LDSM.16.M88.4 R112, [R200+0x3000] ;  /* 0x00300000c870783b */ /* 0x000ea20000000200 */
[----:B------:R-:W-:-:S06]  /*de00*/  DEPBAR.LE SB0, 0x0 ;  /* 0x000080000000791a */ /* 0x000fcc0000000000 */
[C---:B------:R-:W-:Y:S08]  /*de10*/  HMMA.16816.F32 R56, R184.reuse, R16, R12 ;  /* 0x00000010b838723c */ /* 0x040ff0000000180c */
[C---:B-1----:R-:W-:Y:S08]  /*de20*/  HMMA.16816.F32 R100, R184.reuse, R20, R100 ;  /* 0x00000014b864723c */ /* 0x042ff00000001864 */
[C---:B------:R-:W-:Y:S08]  /*de30*/  HMMA.16816.F32 R68, R184.reuse, R22, R68 ;  /* 0x00000016b844723c */ /* 0x040ff00000001844 */
[C---:B------:R-:W-:Y:S08]  /*de40*/  HMMA.16816.F32 R40, R184.reuse, R18, R8 ;  /* 0x00000012b828723c */ /* 0x040ff00000001808 */
[C---:B------:R-:W-:Y:S08]  /*de50*/  HMMA.16816.F32 R24, R184.reuse, R28, R4 ;  /* 0x0000001cb818723c */ /* 0x040ff00000001804 */
[C---:B---3--:R-:W-:Y:S08]  /*de60*/  HMMA.16816.F32 R12, R184.reuse, R50, R52 ;  /* 0x00000032b80c723c */ /* 0x048ff00000001834 */
[C---:B------:R-:W-:Y:S08]  /*de70*/  HMMA.16816.F32 R20, R184.reuse, R30, R32 ;  /* 0x0000001eb814723c */ /* 0x040ff00000001820 */
[C---:B------:R-:W-:Y:S08]  /*de80*/  HMMA.16816.F32 R16, R184.reuse, R48, R44 ;  /* 0x00000030b810723c */ /* 0x040ff0000000182c */
[C---:B------:R-:W-:Y:S08]  /*de90*/  HMMA.16816.F32 R8, R184.reuse, R64, R60 ;  /* 0x00000040b808723c */ /* 0x040ff0000000183c */
[----:B------:R-:W-:Y:S08]  /*dea0*/  HMMA.16816.F32 R4, R184, R66, R72 ;  /* 0x00000042b804723c */ /* 0x000ff00000001848 */
[C---:B------:R-:W-:Y:S08]  /*deb0*/  HMMA.16816.F32 R60, R192.reuse, R138, R12 ;  /* 0x0000008ac03c723c */ /* 0x040ff0000000180c */
[C---:B--2---:R-:W-:Y:S08]  /*dec0*/  HMMA.16816.F32 R88, R192.reuse, R96, R88 ;  /* 0x00000060c058723c */ /* 0x044ff00000001858 */
[C---:B------:R-:W-:Y:S08]  /*ded0*/  HMMA.16816.F32 R84, R192.reuse, R98, R84 ;  /* 0x00000062c054723c */ /* 0x040ff00000001854 */
[C---:B------:R-:W-:Y:S08]  /*dee0*/  HMMA.16816.F32 R80, R192.reuse, R92, R80 ;  /* 0x0000005cc050723c */ /* 0x040ff00000001850 */
[C---:B------:R-:W-:Y:S08]  /*def0*/  HMMA.16816.F32 R76, R192.reuse, R94, R76 ;  /* 0x0000005ec04c723c */ /* 0x040ff0000000184c */
[C---:B----4-:R-:W-:Y:S08]  /*df00*/  HMMA.16816.F32 R28, R192.reuse, R104, R100 ;  /* 0x00000068c01c723c */ /* 0x050ff00000001864 */
        /* <DEDUP_REMOVED lines=11> */
[----:B------:R-:W-:Y:S02]  /*dfc0*/  IADD3 R0, R171, -0x2, RZ ;  /* 0xfffffffeab007810 */ /* 0x000fe40007ffe0ff */
[----:B------:R-:W-:-:S02]  /*dfd0*/  ISETP.GE.AND P3, PT, R212, 0x1, PT ;  /* 0x00000001d400780c */ /* 0x000fc40003f66270 */
[----:B------:R-:W-:Y:S02]  /*dfe0*/  SHF.R.S32.HI R2, RZ, 0x1f, R0 ;  /* 0x0000001fff027819 */ /* 0x000fe40000011400 */
[C---:B------:R-:W-:Y:S02]  /*dff0*/  ISETP.GE.AND P2, PT, R212.reuse, 0x21, PT ;  /* 0x00000021d400780c */ /* 0x040fe40003f46270 */
[----:B------:R-:W-:Y:S01]  /*e000*/  ISETP.GE.AND P1, PT, R212, 0x41, PT ;  /* 0x00000041d400780c */ /* 0x000fe20003f26270 */
[----:B------:R-:W-:Y:S01]  /*e010*/  IMAD R4, R2, c[0x0][0x1e0], RZ ;  /* 0x0000780002047a24 */ /* 0x000fe200078e02ff */
[----:B------:R-:W-:Y:S01]  /*e020*/  ISETP.NE.AND P5, PT, R110, RZ, PT ;  /* 0x000000ff6e00720c */ /* 0x000fe20003fa5270 */
[----:B------:R-:W-:Y:S01]  /*e030*/  IMAD.WIDE.U32 R2, R0, c[0x0][0x1e0], RZ ;  /* 0x0000780000027a25 */ /* 0x000fe200078e00ff */
[----:B------:R-:W-:-:S03]  /*e040*/  ISETP.GE.AND P6, PT, R209, c[0x0][0x1d4], PT ;  /* 0x00007500d1007a0c */ /* 0x000fc60003fc6270 */
        /* <DEDUP_REMOVED lines=12> */
[----:B------:R-:W-:Y:S02]  /*e110*/  @P3 LEA.HI.X R9, R0, c[0x0][0x1cc], R4, 0x1, P0 ;  /* 0x0000730000093a11 */ /* 0x000fe400000f0c04 */
[----:B------:R-:W-:Y:S01]  /*e120*/  @P2 IADD3 R0, P4, R5, R218, RZ ;  /* 0x000000da05002210 */ /* 0x000fe20007f9e0ff */
[----:B------:R-:W-:Y:S01]  /*e130*/  @P1 IMAD.MOV.U32 R5, RZ, RZ, c[0x0][0x1e0] ;  /* 0x00007800ff051624 */ /* 0x000fe200078e00ff */
        /* <DEDUP_REMOVED lines=30> */
.L_x_332:
[----:B------:R-:W-:Y:S05]  /*e320*/  BSYNC B0 ;  /* 0x0000000000007941 */ /* 0x000fea0003800000 */
.L_x_331:
[----:B------:R-:W-:Y:S01]  /*e330*/  LEA.HI R0, R221, R38, RZ, 0x5 ;  /* 0x00000026dd007211 */ /* 0x000fe200078f28ff */
[----:B------:R-:W0:Y:S03]  /*e340*/  LDGDEPBAR ;  /* 0x00000000000079af */ /* 0x000e260000000000 */
[----:B------:R-:W-:-:S05]  /*e350*/  LOP3.LUT R0, R0, 0xffffffe0, RZ, 0xc0, !PT ;  /* 0xffffffe000007812 */ /* 0x000fca00078ec0ff */
[----:B------:R-:W-:-:S05]  /*e360*/  IMAD.IADD R0, R38, 0x1, -R0 ;  /* 0x0000000126007824 */ /* 0x000fca00078e0a00 */
[----:B-1----:R-:W-:-:S04]  /*e370*/  SHF.R.S32.HI R2, RZ, 0x1f, R0 ;  /* 0x0000001fff027819 */ /* 0x002fc80000011400 */
[----:B------:R-:W-:-:S04]  /*e380*/  LEA.HI R2, R2, R0, RZ, 0x2 ;  /* 0x0000000002027211 */ /* 0x000fc800078f10ff */
[----:B------:R-:W-:-:S05]  /*e390*/  LOP3.LUT R2, R2, 0x7ffffffc, RZ, 0xc0, !PT ;  /* 0x7ffffffc02027812 */ /* 0x000fca00078ec0ff */
[----:B------:R-:W-:-:S04]  /*e3a0*/  IMAD.IADD R0, R0, 0x1, -R2 ;  /* 0x0000000100007824 */ /* 0x000fc800078e0a02 */
[----:B------:R-:W-:-:S04]  /*e3b0*/  IMAD.SHL.U32 R0, R0, 0x2, RZ ;  /* 0x0000000200007824 */ /* 0x000fc800078e00ff */
[----:B------:R-:W-:-:S05]  /*e3c0*/  IMAD.IADD R0, R111, 0x1, -R0 ;  /* 0x000000016f007824 */ /* 0x000fca00078e0a00 */
[C---:B------:R-:W-:Y:S02]  /*e3d0*/  ISETP.GT.AND P1, PT, R0.reuse, RZ, PT ;  /* 0x000000ff0000720c */ /* 0x040fe40003f24270 */
[C---:B------:R-:W-:Y:S02]  /*e3e0*/  ISETP.GT.AND P0, PT, R0.reuse, 0x1, PT ;  /* 0x000000010000780c */ /* 0x040fe40003f04270 */
        /* <DEDUP_REMOVED lines=39> */
[----:B------:R-:W-:Y:S01]  /*e660*/  ISETP.GT.AND P0, PT, R0, 0x29, PT ;  /* 0x000000290000780c */ /* 0x000fe20003f04270 */
[----:B------:R-:W-:Y:S01]  /*e670*/  LDSM.16.MT88.4 R28, [R205+0x3800] ;  /* 0x00380000cd1c783b */ /* 0x000fe20000004200 */
[----:B------:R-:W-:-:S02]  /*e680*/  FSEL R93, R68, -INF , P1 ;  /* 0xff800000445d7808 */ /* 0x000fc40000800000 */
        /* <DEDUP_REMOVED lines=23> */
[----:B------:R-:W-:-:S02]  /*e800*/  FSEL R143, R41, -INF , P0 ;  /* 0xff800000298f7808 */ /* 0x000fc40000000000 */
        /* <DEDUP_REMOVED lines=42> */
[----:B------:R-:W-:-:S02]  /*eab0*/  ISETP.GT.AND P2, PT, R0, 0x61, PT ;  /* 0x000000610000780c */ /* 0x000fc40003f44270 */
[----:B------:R-:W-:Y:S02]  /*eac0*/  FSEL R225, R52, -INF , P3 ;  /* 0xff80000034e17808 */ /* 0x000fe40001800000 */
[----:B------:R-:W-:Y:S02]  /*ead0*/  FMNMX.FTZ R3, R158, R3, !PT ;  /* 0x000000039e037209 */ /* 0x000fe40007810000 */
[----:B------:R-:W-:Y:S02]  /*eae0*/  FMNMX.FTZ R2, R191, R2, !PT ;  /* 0x00000002bf027209 */ /* 0x000fe40007810000 */
[----:B------:R-:W-:Y:S02]  /*eaf0*/  FSEL R196, R18, -INF , P0 ;  /* 0xff80000012c47808 */ /* 0x000fe40000000000 */
[C---:B------:R-:W-:Y:S02]  /*eb00*/  ISETP.GT.AND P1, PT, R0.reuse, 0x68, PT ;  /* 0x000000680000780c */ /* 0x040fe40003f24270 */
[----:B------:R-:W-:-:S02]  /*eb10*/  ISETP.GT.AND P0, PT, R0, 0x69, PT ;  /* 0x000000690000780c */ /* 0x000fc40003f04270 */
[----:B------:R-:W-:Y:S02]  /*eb20*/  FSEL R226, R53, -INF , P2 ;  /* 0xff80000035e27808 */ /* 0x000fe40001000000 */
[----:B------:R-:W-:Y:S02]  /*eb30*/  FMNMX.FTZ R3, R159, R3, !PT ;  /* 0x000000039f037209 */ /* 0x000fe40007810000 */
[----:B------:R-:W-:Y:S02]  /*eb40*/  FMNMX.FTZ R0, R225, R2, !PT ;  /* 0x00000002e1007209 */ /* 0x000fe40007810000 */
[----:B------:R-:W-:Y:S02]  /*eb50*/  FSEL R197, R19, -INF , P6 ;  /* 0xff80000013c57808 */ /* 0x000fe40003000000 */
[----:B------:R-:W-:Y:S01]  /*eb60*/  FSEL R227, R12, -INF , P1 ;  /* 0xff8000000ce37808 */ /* 0x000fe20000800000 */
[----:B------:R-:W-:Y:S01]  /*eb70*/  LDSM.16.MT88.4 R16, [R202] ;  /* 0x00000000ca10783b */ /* 0x000fe20000004200 */
[----:B------:R-:W-:-:S02]  /*eb80*/  FMNMX.FTZ R2, R196, R3, !PT ;  /* 0x00000003c4027209 */ /* 0x000fc40007810000 */
[----:B------:R-:W-:Y:S02]  /*eb90*/  FMNMX.FTZ R0, R226, R0, !PT ;  /* 0x00000000e2007209 */ /* 0x000fe40007810000 */
[----:B------:R-:W-:Y:S02]  /*eba0*/  FSEL R199, R62, -INF , P5 ;  /* 0xff8000003ec77808 */ /* 0x000fe40002800000 */
[----:B------:R-:W-:Y:S02]  /*ebb0*/  FSEL R228, R13, -INF , P0 ;  /* 0xff8000000de47808 */ /* 0x000fe40000000000 */
[----:B------:R-:W-:Y:S02]  /*ebc0*/  FMNMX.FTZ R2, R197, R2, !PT ;  /* 0x00000002c5027209 */ /* 0x000fe40007810000 */
[----:B------:R-:W-:Y:S02]  /*ebd0*/  FMNMX.FTZ R0, R227, R0, !PT ;  /* 0x00000000e3007209 */ /* 0x000fe40007810000 */
[----:B------:R-:W-:-:S02]  /*ebe0*/  FSEL R198, R63, -INF , P4 ;  /* 0xff8000003fc67808 */ /* 0x000fc40002000000 */
[----:B------:R-:W-:Y:S02]  /*ebf0*/  FMNMX.FTZ R2, R199, R2, !PT ;  /* 0x00000002c7027209 */ /* 0x000fe40007810000 */
[----:B------:R-:W-:Y:S02]  /*ec00*/  FMNMX.FTZ R0, R228, R0, !PT ;  /* 0x00000000e4007209 */ /* 0x000fe40007810000 */
[----:B------:R-:W-:Y:S02]  /*ec10*/  FSEL R229, R54, -INF , P3 ;  /* 0xff80000036e57808 */ /* 0x000fe40001800000 */
[----:B------:R-:W-:Y:S01]  /*ec20*/  FMNMX.FTZ R2, R198, R2, !PT ;  /* 0x00000002c6027209 */ /* 0x000fe20007810000 */
[----:B------:R-:W1:Y:S01]  /*ec30*/  SHFL.BFLY PT, R4, R0, 0x2, 0x1f ;  /* 0x0c401f0000047f89 */ /* 0x000e6200000e0000 */
[----:B------:R-:W-:Y:S02]  /*ec40*/  FSEL R238, R55, -INF , P2 ;  /* 0xff80000037ee7808 */ /* 0x000fe40001000000 */
[----:B------:R-:W-:-:S02]  /*ec50*/  FMNMX.FTZ R2, R229, R2, !PT ;  /* 0x00000002e5027209 */ /* 0x000fc40007810000 */
[----:B------:R-:W-:Y:S02]  /*ec60*/  FSEL R230, R14, -INF , P1 ;  /* 0xff8000000ee67808 */ /* 0x000fe40000800000 */
        /* <DEDUP_REMOVED lines=49> */
[----:B------:R-:W3:Y:S07]  /*ef80*/  LDSM.16.MT88.4 R8, [R204+0x3800] ;  /* 0x00380000cc08783b */ /* 0x000eee0000004200 */
[----:B------:R-:W-:Y:S01]  /*ef90*/  HMMA.16816.F32 R64, R4, R12, RZ ;  /* 0x0000000c0440723c */ /* 0x000fe200000018ff */
[----:B-1----:R-:W-:-:S04]  /*efa0*/  FFMA.FTZ R3, R26, c[0x0][0x2d0], -R2 ;  /* 0x0000b4001a037a23 */ /* 0x002fc80000010802 */
[----:B------:R1:W-:Y:S03]  /*efb0*/  MUFU.EX2 R247, R3 ;  /* 0x0000000300f77308 */ /* 0x0003e60000000800 */
[C---:B------:R-:W-:Y:S01]  /*efc0*/  HMMA.16816.F32 R60, R4.reuse, R14, RZ ;  /* 0x0000000e043c723c */ /* 0x040fe200000018ff */
[----:B------:R-:W-:Y:S07]  /*efd0*/  LDSM.16.MT88.4 R12, [R205+0x800] ;  /* 0x00080000cd0c783b */ /* 0x000fee0000004200 */
[----:B--2---:R-:W-:Y:S01]  /*efe0*/  HMMA.16816.F32 R52, R4, R20, RZ ;  /* 0x000000140434723c */ /* 0x004fe200000018ff */
[----:B-1----:R-:W-:-:S02]  /*eff0*/  FFMA.FTZ R3, R27, c[0x0][0x2d0], -R2 ;  /* 0x0000b4001b037a23 */ /* 0x002fc40000010802 */
[----:B------:R-:W1:Y:S05]  /*f000*/  LDSM.16.MT88.4 R24, [R203+0x800] ;  /* 0x00080000cb18783b */ /* 0x000e6a0000004200 */
[C---:B----4-:R-:W-:Y:S01]  /*f010*/  HMMA.16816.F32 R76, R4.reuse, R16, RZ ;  /* 0x00000010044c723c */ /* 0x050fe200000018ff */
[----:B------:R2:W4:Y:S07]  /*f020*/  MUFU.EX2 R169, R3 ;  /* 0x0000000300a97308 */ /* 0x00052e0000000800 */
[C---:B------:R-:W-:Y:S01]  /*f030*/  HMMA.16816.F32 R84, R4.reuse, R18, RZ ;  /* 0x000000120454723c */ /* 0x040fe200000018ff */
[----:B------:R-:W1:Y:S07]  /*f040*/  LDSM.16.MT88.4 R16, [R204+0x800] ;  /* 0x00080000cc10783b */ /* 0x000e6e0000004200 */
[C---:B------:R-:W-:Y:S01]  /*f050*/  HMMA.16816.F32 R44, R4.reuse, R22, RZ ;  /* 0x00000016042c723c */ /* 0x040fe200000018ff */
[--C-:B--2---:R-:W-:Y:S01]  /*f060*/  FFMA.FTZ R3, R32, c[0x0][0x2d0], -R0.reuse ;  /* 0x0000b40020037a23 */ /* 0x104fe20000010800 */
[----:B------:R-:W-:Y:S03]  /*f070*/  LDSM.16.MT88.4 R20, [R202+0x4000] ;  /* 0x00400000ca14783b */ /* 0x000fe60000004200 */
[----:B------:R2:W-:Y:S03]  /*f080*/  MUFU.EX2 R245, R3 ;  /* 0x0000000300f57308 */ /* 0x0005e60000000800 */
[C---:B------:R-:W-:Y:S08]  /*f090*/  HMMA.16816.F32 R100, R4.reuse, R40, RZ ;  /* 0x000000280464723c */ /* 0x040ff000000018ff */
[----:B------:R-:W-:Y:S01]  /*f0a0*/  HMMA.16816.F32 R40, R4, R42, RZ ;  /* 0x0000002a0428723c */ /* 0x000fe200000018ff */
[----:B--2---:R-:W-:-:S02]  /*f0b0*/  FFMA.FTZ R3, R33, c[0x0][0x2d0], -R0 ;  /* 0x0000b40021037a23 */ /* 0x004fc40000010800 */
[----:B------:R-:W2:Y:S05]  /*f0c0*/  LDSM.16.MT88.4 R32, [R202+0x800] ;  /* 0x00080000ca20783b */ /* 0x000eaa0000004200 */
[C---:B------:R-:W-:Y:S01]  /*f0d0*/  HMMA.16816.F32 R104, R4.reuse, R28, RZ ;  /* 0x0000001c0468723c */ /* 0x040fe200000018ff */
[----:B------:R1:W1:Y:S07]  /*f0e0*/  MUFU.EX2 R242, R3 ;  /* 0x0000000300f27308 */ /* 0x00026e0000000800 */
[C---:B------:R-:W-:Y:S01]  /*f0f0*/  HMMA.16816.F32 R116, R4.reuse, R30, RZ ;  /* 0x0000001e0474723c */ /* 0x040fe200000018ff */
[----:B------:R-:W2:Y:S07]  /*f100*/  LDSM.16.MT88.4 R28, [R203+0x4000] ;  /* 0x00400000cb1c783b */ /* 0x000eae0000004200 */
[----:B---3--:R-:W-:Y:S01]  /*f110*/  HMMA.16816.F32 R120, R4, R8, RZ ;  /* 0x000000080478723c */ /* 0x008fe200000018ff */
[----:B-1----:R-:W-:-:S02]  /*f120*/  FFMA.FTZ R3, R38, c[0x0][0x2d0], -R0 ;  /* 0x0000b40026037a23 */ /* 0x002fc40000010800 */
[----:B------:R-:W-:Y:S02]  /*f130*/  IMAD.MOV.U32 R38, RZ, RZ, R97 ;  /* 0x000000ffff267224 */ /* 0x000fe400078e0061 */
[----:B------:R1:W-:Y:S03]  /*f140*/  MUFU.EX2 R244, R3 ;  /* 0x0000000300f47308 */ /* 0x0003e60000000800 */
[----:B------:R-:W-:Y:S01]  /*f150*/  HMMA.16816.F32 R112, R4, R10, RZ ;  /* 0x0000000a0470723c */ /* 0x000fe200000018ff */
[----:B------:R-:W-:Y:S06]  /*f160*/  LDSM.16.MT88.4 R8, [R204+0x4000] ;  /* 0x00400000cc08783b */ /* 0x000fec0000004200 */
[----:B------:R-:W-:-:S02]  /*f170*/  F2FP.PACK_AB R4, R250, R248 ;  /* 0x000000f8fa04723e */ /* 0x000fc400000000ff */
[----:B----4-:R-:W-:Y:S02]  /*f180*/  F2FP.PACK_AB R6, R169, R247 ;  /* 0x000000f7a906723e */ /* 0x010fe400000000ff */
[----:B------:R-:W-:Y:S01]  /*f190*/  F2FP.PACK_AB R5, R242, R245 ;  /* 0x000000f5f205723e */ /* 0x000fe200000000ff */
[----:B-1----:R-:W-:Y:S02]  /*f1a0*/  FFMA.FTZ R3, R39, c[0x0][0x2d0], -R0 ;  /* 0x0000b40027037a23 */ /* 0x002fe40000010800 */
[----:B------:R-:W-:Y:S02]  /*f1b0*/  IMAD.MOV.U32 R39, RZ, RZ, R96 ;  /* 0x000000ffff277224 */ /* 0x000fe400078e0060 */
[----:B------:R1:W3:Y:S02]  /*f1c0*/  MUFU.EX2 R246, R3 ;  /* 0x0000000300f67308 */ /* 0x0002e40000000800 */
[----:B-1----:R-:W-:Y:S01]  /*f1d0*/  FFMA.FTZ R3, R92, c[0x0][0x2d0], -R2 ;  /* 0x0000b4005c037a23 */ /* 0x002fe20000010802 */
[----:B---3--:R-:W-:-:S05]  /*f1e0*/  F2FP.PACK_AB R7, R246, R244 ;  /* 0x000000f4f607723e */ /* 0x008fca00000000ff */
[----:B------:R1:W-:Y:S02]  /*f1f0*/  MUFU.EX2 R224, R3 ;  /* 0x0000000300e07308 */ /* 0x0003e40000000800 */
[C---:B------:R-:W-:Y:S08]  /*f200*/  HMMA.16816.F32 R88, R4.reuse, R26, R60 ;  /* 0x0000001a0458723c */ /* 0x040ff0000000183c */
[----:B------:R-:W-:Y:S01]  /*f210*/  HMMA.16816.F32 R80, R4, R12, R56 ;  /* 0x0000000c0450723c */ /* 0x000fe20000001838 */
[----:B-1----:R-:W-:-:S04]  /*f220*/  FFMA.FTZ R3, R94, c[0x0][0x2d0], -R2 ;  /* 0x0000b4005e037a23 */ /* 0x002fc80000010802 */
[----:B------:R1:W3:Y:S03]  /*f230*/  MUFU.EX2 R222, R3 ;  /* 0x0000000300de7308 */ /* 0x0002e60000000800 */
[C---:B------:R-:W-:Y:S01]  /*f240*/  HMMA.16816.F32 R60, R4.reuse, R14, R48 ;  /* 0x0000000e043c723c */ /* 0x040fe20000001830 */
[----:B------:R-:W4:Y:S07]  /*f250*/  LDSM.16.MT88.4 R12, [R205+0x4000] ;  /* 0x00400000cd0c783b */ /* 0x000f2e0000004200 */
[----:B------:R-:W-:Y:S01]  /*f260*/  HMMA.16816.F32 R56, R4, R16, R52 ;  /* 0x000000100438723c */ /* 0x000fe20000001834 */
[----:B-1----:R-:W-:-:S07]  /*f270*/  FFMA.FTZ R3, R93, c[0x0][0x2d0], -R2 ;  /* 0x0000b4005d037a23 */ /* 0x002fce0000010802 */
[C---:B------:R-:W-:Y:S01]  /*f280*/  HMMA.16816.F32 R44, R4.reuse, R18, R44 ;  /* 0x00000012042c723c */ /* 0x040fe2000000182c */
[----:B------:R-:W1:Y:S01]  /*f290*/  LDSM.16.MT88.4 R16, [R205+0x1000] ;  /* 0x00100000cd10783b */ /* 0x000e620000004200 */
[----:B------:R3:W-:Y:S06]  /*f2a0*/  MUFU.EX2 R221, R3 ;  /* 0x0000000300dd7308 */ /* 0x0007ec0000000800 */
[C---:B--2---:R-:W-:Y:S08]  /*f2b0*/  HMMA.16816.F32 R136, R4.reuse, R32, R72 ;  /* 0x000000200488723c */ /* 0x044ff00000001848 */
[----:B-----5:R-:W-:Y:S01]  /*f2c0*/  HMMA.16816.F32 R144, R4, R34, R68 ;  /* 0x000000220490723c */ /* 0x020fe20000001844 */
[----:B------:R-:W-:Y:S01]  /*f2d0*/  LDSM.16.MT88.4 R32, [R204+0x1000] ;  /* 0x00100000cc20783b */ /* 0x000fe20000004200 */
[----:B---3--:R-:W-:-:S04]  /*f2e0*/  FFMA.FTZ R3, R95, c[0x0][0x2d0], -R2 ;  /* 0x0000b4005f037a23 */ /* 0x008fc80000010802 */
[----:B------:R2:W3:Y:S02]  /*f2f0*/  MUFU.EX2 R223, R3 ;  /* 0x0000000300df7308 */ /* 0x0004e40000000800 */
[C---:B------:R-:W-:Y:S01]  /*f300*/  HMMA.16816.F32 R96, R4.reuse, R24, R64 ;  /* 0x000000180460723c */ /* 0x040fe20000001840 */
[----:B------:R-:W-:Y:S07]  /*f310*/  LDSM.16.MT88.4 R24, [R202+0x1000] ;  /* 0x00100000ca18783b */ /* 0x000fee0000004200 */
[----:B------:R-:W-:Y:S01]  /*f320*/  HMMA.16816.F32 R52, R4, R20, R76 ;  /* 0x000000140434723c */ /* 0x000fe2000000184c */
[----:B--2---:R-:W-:-:S07]  /*f330*/  FFMA.FTZ R3, R124, c[0x0][0x2d0], -R0 ;  /* 0x0000b4007c037a23 */ /* 0x004fce0000010800 */
[C---:B------:R-:W-:Y:S01]  /*f340*/  HMMA.16816.F32 R72, R4.reuse, R30, R40 ;  /* 0x0000001e0448723c */ /* 0x040fe20000001828 */
[----:B------:R2:W-:Y:S07]  /*f350*/  MUFU.EX2 R220, R3 ;  /* 0x0000000300dc7308 */ /* 0x0005ee0000000800 */
[C---:B------:R-:W-:Y:S01]  /*f360*/  HMMA.16816.F32 R48, R4.reuse, R22, R84 ;  /* 0x000000160430723c */ /* 0x040fe20000001854 */
[----:B------:R-:W1:Y:S06]  /*f370*/  LDSM.16.MT88.4 R20, [R203+0x1000] ;  /* 0x00100000cb14783b */ /* 0x000e6c0000004200 */
[----:B------:R-:W-:Y:S01]  /*f380*/  IMAD.MOV.U32 R87, RZ, RZ, R171 ;  /* 0x000000ffff577224 */ /* 0x000fe200078e00ab */
[----:B------:R-:W-:Y:S01]  /*f390*/  HMMA.16816.F32 R100, R4, R28, R100 ;  /* 0x0000001c0464723c */ /* 0x000fe20000001864 */
[----:B------:R-:W-:Y:S01]  /*f3a0*/  LDSM.16.MT88.4 R28, [R203+0x4800] ;  /* 0x00480000cb1c783b */ /* 0x000fe20000004200 */
[----:B--2---:R-:W-:-:S02]  /*f3b0*/  FFMA.FTZ R3, R108, c[0x0][0x2d0], -R0 ;  /* 0x0000b4006c037a23 */ /* 0x004fc40000010800 */
[----:B------:R-:W-:Y:S02]  /*f3c0*/  IMAD.MOV.U32 R108, RZ, RZ, R127 ;  /* 0x000000ffff6c7224 */ /* 0x000fe400078e007f */
[----:B------:R2:W1:Y:S02]  /*f3d0*/  MUFU.EX2 R217, R3 ;  /* 0x0000000300d97308 */ /* 0x0004640000000800 */
[C---:B----4-:R-:W-:Y:S08]  /*f3e0*/  HMMA.16816.F32 R76, R4.reuse, R12, R104 ;  /* 0x0000000c044c723c */ /* 0x050ff00000001868 */
[----:B------:R-:W-:Y:S01]  /*f3f0*/  HMMA.16816.F32 R68, R4, R14, R116 ;  /* 0x0000000e0444723c */ /* 0x000fe20000001874 */
[----:B------:R-:W-:Y:S01]  /*f400*/  LDSM.16.MT88.4 R12, [R204+0x4800] ;  /* 0x00480000cc0c783b */ /* 0x000fe20000004200 */
[----:B--2---:R-:W-:-:S06]  /*f410*/  FFMA.FTZ R3, R125, c[0x0][0x2d0], -R0 ;  /* 0x0000b4007d037a23 */ /* 0x004fcc0000010800 */
[C---:B------:R-:W-:Y:S01]  /*f420*/  HMMA.16816.F32 R64, R4.reuse, R8, R120 ;  /* 0x000000080440723c */ /* 0x040fe20000001878 */
[----:B------:R2:W-:Y:S07]  /*f430*/  MUFU.EX2 R216, R3 ;  /* 0x0000000300d87308 */ /* 0x0005ee0000000800 */
[----:B------:R-:W-:Y:S01]  /*f440*/  HMMA.16816.F32 R40, R4, R10, R112 ;  /* 0x0000000a0428723c */ /* 0x000fe20000001870 */
[----:B------:R-:W4:Y:S06]  /*f450*/  LDSM.16.MT88.4 R8, [R202+0x4800] ;  /* 0x00480000ca08783b */ /* 0x000f2c0000004200 */
[----:B------:R-:W-:-:S02]  /*f460*/  F2FP.PACK_AB R4, R222, R224 ;  /* 0x000000e0de04723e */ /* 0x000fc400000000ff */
[----:B---3--:R-:W-:Y:S01]  /*f470*/  F2FP.PACK_AB R6, R223, R221 ;  /* 0x000000dddf06723e */ /* 0x008fe200000000ff */
[----:B--2---:R-:W-:Y:S01]  /*f480*/  FFMA.FTZ R3, R126, c[0x0][0x2d0], -R0 ;  /* 0x0000b4007e037a23 */ /* 0x004fe20000010800 */
[----:B-1----:R-:W-:-:S03]  /*f490*/  F2FP.PACK_AB R5, R217, R220 ;  /* 0x000000dcd905723e */ /* 0x002fc600000000ff */
[----:B------:R-:W1:Y:S02]  /*f4a0*/  MUFU.EX2 R211, R3 ;  /* 0x0000000300d37308 */ /* 0x000e640000000800 */
[----:B-1----:R-:W-:Y:S01]  /*f4b0*/  F2FP.PACK_AB R7, R211, R216 ;  /* 0x000000d8d307723e */ /* 0x002fe200000000ff */
[----:B------:R-:W-:-:S05]  /*f4c0*/  FFMA.FTZ R3, R141, c[0x0][0x2d0], -R2 ;  /* 0x0000b4008d037a23 */ /* 0x000fca0000010802 */
[----:B------:R1:W-:Y:S01]  /*f4d0*/  MUFU.EX2 R189, R3 ;  /* 0x0000000300bd7308 */ /* 0x0003e20000000800 */
[C---:B------:R-:W-:Y:S08]  /*f4e0*/  HMMA.16816.F32 R92, R4.reuse, R16, R80 ;  /* 0x00000010045c723c */ /* 0x040ff00000001850 */
[----:B------:R-:W-:Y:S01]  /*f4f0*/  HMMA.16816.F32 R104, R4, R18, R60 ;  /* 0x000000120468723c */ /* 0x000fe2000000183c */
[----:B------:R-:W2:Y:S01]  /*f500*/  LDSM.16.MT88.4 R16, [R205+0x4800] ;  /* 0x00480000cd10783b */ /* 0x000ea20000004200 */
[----:B-1----:R-:W-:-:S06]  /*f510*/  FFMA.FTZ R3, R142, c[0x0][0x2d0], -R2 ;  /* 0x0000b4008e037a23 */ /* 0x002fcc0000010802 */
[C---:B------:R-:W-:Y:S01]  /*f520*/  HMMA.16816.F32 R124, R4.reuse, R20, R96 ;  /* 0x00000014047c723c */ /* 0x040fe20000001860 */
[----:B------:R1:W3:Y:S07]  /*f530*/  MUFU.EX2 R188, R3 ;  /* 0x0000000300bc7308 */ /* 0x0002ee0000000800 */
[C---:B------:R-:W-:Y:S01]  /*f540*/  HMMA.16816.F32 R112, R4.reuse, R22, R88 ;  /* 0x000000160470723c */ /* 0x040fe20000001858 */
[----:B------:R-:W3:Y:S07]  /*f550*/  LDSM.16.MT88.4 R20, [R203+0x1800] ;  /* 0x00180000cb14783b */ /* 0x000eee0000004200 */
[----:B------:R-:W-:Y:S01]  /*f560*/  HMMA.16816.F32 R88, R4, R32, R56 ;  /* 0x000000200458723c */ /* 0x000fe20000001838 */
[----:B-1----:R-:W-:-:S04]  /*f570*/  FFMA.FTZ R3, R140, c[0x0][0x2d0], -R2 ;  /* 0x0000b4008c037a23 */ /* 0x002fc80000010802 */
[----:B------:R1:W-:Y:S03]  /*f580*/  MUFU.EX2 R176, R3 ;  /* 0x0000000300b07308 */ /* 0x0003e60000000800 */
[C---:B----4-:R-:W-:Y:S08]  /*f590*/  HMMA.16816.F32 R80, R4.reuse, R8, R52 ;  /* 0x000000080450723c */ /* 0x050ff00000001834 */
[----:B------:R-:W-:Y:S01]  /*f5a0*/  HMMA.16816.F32 R96, R4, R10, R48 ;  /* 0x0000000a0460723c */ /* 0x000fe20000001830 */
[----:B------:R-:W4:Y:S01]  /*f5b0*/  LDSM.16.MT88.4 R8, [R202+0x5000] ;  /* 0x00500000ca08783b */ /* 0x000f220000004200 */
[----:B-1----:R-:W-:-:S06]  /*f5c0*/  FFMA.FTZ R3, R143, c[0x0][0x2d0], -R2 ;  /* 0x0000b4008f037a23 */ /* 0x002fcc0000010802 */
[C---:B--2---:R-:W-:Y:S01]  /*f5d0*/  HMMA.16816.F32 R116, R4.reuse, R16, R76 ;  /* 0x000000100474723c */ /* 0x044fe2000000184c */
[----:B------:R1:W2:Y:S06]  /*f5e0*/  MUFU.EX2 R178, R3 ;  /* 0x0000000300b27308 */ /* 0x0002ac0000000800 */
[----:B------:R-:W-:Y:S01]  /*f5f0*/  IMAD.MOV.U32 R79, RZ, RZ, R87 ;  /* 0x000000ffff4f7224 */ /* 0x000fe200078e0057 */
[C---:B------:R-:W-:Y:S08]  /*f600*/  HMMA.16816.F32 R136, R4.reuse, R24, R136 ;  /* 0x000000180488723c */ /* 0x040ff00000001888 */
[----:B------:R-:W-:Y:S01]  /*f610*/  HMMA.16816.F32 R144, R4, R26, R144 ;  /* 0x0000001a0490723c */ /* 0x000fe20000001890 */
[----:B------:R-:W2:Y:S01]  /*f620*/  LDSM.16.MT88.4 R24, [R202+0x1800] ;  /* 0x00180000ca18783b */ /* 0x000ea20000004200 */
[----:B-1----:R-:W-:-:S02]  /*f630*/  FFMA.FTZ R3, R148, c[0x0][0x2d0], -R0 ;  /* 0x0000b40094037a23 */ /* 0x002fc40000010800 */
[----:B------:R-:W-:Y:S02]  /*f640*/  IMAD.MOV.U32 R148, RZ, RZ, R170 ;  /* 0x000000ffff947224 */ /* 0x000fe400078e00aa */
[----:B------:R1:W-:Y:S02]  /*f650*/  MUFU.EX2 R171, R3 ;  /* 0x0000000300ab7308 */ /* 0x0003e40000000800 */
[C---:B------:R-:W-:Y:S08]  /*f660*/  HMMA.16816.F32 R120, R4.reuse, R28, R100 ;  /* 0x0000001c0478723c */ /* 0x040ff00000001864 */
[----:B------:R-:W-:Y:S01]  /*f670*/  HMMA.16816.F32 R84, R4, R12, R64 ;  /* 0x0000000c0454723c */ /* 0x000fe20000001840 */
[----:B-1----:R-:W-:-:S07]  /*f680*/  FFMA.FTZ R3, R150, c[0x0][0x2d0], -R0 ;  /* 0x0000b40096037a23 */ /* 0x002fce0000010800 */
[----:B------:R-:W-:Y:S01]  /*f690*/  HMMA.16816.F32 R56, R4, R14, R40 ;  /* 0x0000000e0438723c */ /* 0x000fe20000001828 */
[----:B------:R-:W1:Y:S01]  /*f6a0*/  LDSM.16.MT88.4 R12, [R203+0x5000] ;  /* 0x00500000cb0c783b */ /* 0x000e620000004200 */
[----:B------:R2:W2:Y:S01]  /*f6b0*/  MUFU.EX2 R170, R3 ;  /* 0x0000000300aa7308 */ /* 0x0004a20000000800 */
[----:B------:R-:W-:-:S05]  /*f6c0*/  IMAD.MOV.U32 R150, RZ, RZ, R169 ;  /* 0x000000ffff967224 */ /* 0x000fca00078e00a9 */
[C---:B------:R-:W-:Y:S01]  /*f6d0*/  HMMA.16816.F32 R100, R4.reuse, R18, R68 ;  /* 0x000000120464723c */ /* 0x040fe20000001844 */
[----:B------:R-:W1:Y:S07]  /*f6e0*/  LDSM.16.MT88.4 R16, [R205+0x5000] ;  /* 0x00500000cd10783b */ /* 0x000e6e0000004200 */
[----:B------:R-:W-:Y:S01]  /*f6f0*/  HMMA.16816.F32 R44, R4, R34, R44 ;  /* 0x00000022042c723c */ /* 0x000fe2000000182c */
[----:B------:R-:W1:Y:S01]  /*f700*/  LDSM.16.MT88.4 R32, [R205+0x1800] ;  /* 0x00180000cd20783b */ /* 0x000e620000004200 */
[----:B--2---:R-:W-:-:S04]  /*f710*/  FFMA.FTZ R3, R151, c[0x0][0x2d0], -R0 ;  /* 0x0000b40097037a23 */ /* 0x004fc80000010800 */
[----:B------:R2:W-:Y:S02]  /*f720*/  MUFU.EX2 R169, R3 ;  /* 0x0000000300a97308 */ /* 0x0005e40000000800 */
[----:B------:R-:W-:Y:S01]  /*f730*/  HMMA.16816.F32 R140, R4, R30, R72 ;  /* 0x0000001e048c723c */ /* 0x000fe20000001848 */
[----:B------:R-:W1:Y:S06]  /*f740*/  LDSM.16.MT88.4 R28, [R204+0x1800] ;  /* 0x00180000cc1c783b */ /* 0x000e6c0000004200 */
[----:B---3--:R-:W-:Y:S02]  /*f750*/  F2FP.PACK_AB R4, R188, R189 ;  /* 0x000000bdbc04723e */ /* 0x008fe400000000ff */
[----:B------:R-:W-:-:S02]  /*f760*/  F2FP.PACK_AB R6, R178, R176 ;  /* 0x000000b0b206723e */ /* 0x000fc400000000ff */
[----:B------:R-:W-:Y:S01]  /*f770*/  F2FP.PACK_AB R5, R170, R171 ;  /* 0x000000abaa05723e */ /* 0x000fe200000000ff */
[----:B--2---:R-:W-:Y:S02]  /*f780*/  FFMA.FTZ R3, R149, c[0x0][0x2d0], -R0 ;  /* 0x0000b40095037a23 */ /* 0x004fe40000010800 */
[----:B------:R-:W-:Y:S02]  /*f790*/  IMAD.MOV.U32 R149, RZ, RZ, R168 ;  /* 0x000000ffff957224 */ /* 0x000fe400078e00a8 */
[----:B------:R2:W3:Y:S02]  /*f7a0*/  MUFU.EX2 R168, R3 ;  /* 0x0000000300a87308 */ /* 0x0004e40000000800 */
[----:B--2---:R-:W-:Y:S01]  /*f7b0*/  FFMA.FTZ R3, R152, c[0x0][0x2d0], -R2 ;  /* 0x0000b40098037a23 */ /* 0x004fe20000010802 */
[----:B---3--:R-:W-:-:S05]  /*f7c0*/  F2FP.PACK_AB R7, R168, R169 ;  /* 0x000000a9a807723e */ /* 0x008fca00000000ff */
[----:B------:R2:W-:Y:S02]  /*f7d0*/  MUFU.EX2 R151, R3 ;  /* 0x0000000300977308 */ /* 0x0005e40000000800 */
[C---:B------:R-:W-:Y:S08]  /*f7e0*/  HMMA.16816.F32 R64, R4.reuse, R20, R124 ;  /* 0x000000140440723c */ /* 0x040ff0000000187c */
[----:B------:R-:W-:Y:S01]  /*f7f0*/  HMMA.16816.F32 R52, R4, R22, R112 ;  /* 0x000000160434723c */ /* 0x000fe20000001870 */
[----:B------:R-:W3:Y:S01]  /*f800*/  LDSM.16.MT88.4 R20, [R204+0x5000] ;  /* 0x00500000cc14783b */ /* 0x000ee20000004200 */
[----:B--2---:R-:W-:-:S02]  /*f810*/  FFMA.FTZ R3, R154, c[0x0][0x2d0], -R2 ;  /* 0x0000b4009a037a23 */ /* 0x004fc40000010802 */
[----:B------:R-:W-:Y:S02]  /*f820*/  IMAD.MOV.U32 R154, RZ, RZ, R79 ;  /* 0x000000ffff9a7224 */ /* 0x000fe400078e004f */
[----:B------:R2:W1:Y:S02]  /*f830*/  MUFU.EX2 R152, R3 ;  /* 0x0000000300987308 */ /* 0x0004640000000800 */
[C---:B----4-:R-:W-:Y:S08]  /*f840*/  HMMA.16816.F32 R40, R4.reuse, R8, R80 ;  /* 0x000000080428723c */ /* 0x050ff00000001850 */
[----:B------:R-:W-:Y:S01]  /*f850*/  HMMA.16816.F32 R72, R4, R24, R136 ;  /* 0x000000180448723c */ /* 0x000fe20000001888 */
[----:B--2---:R-:W-:-:S07]  /*f860*/  FFMA.FTZ R3, R153, c[0x0][0x2d0], -R2 ;  /* 0x0000b40099037a23 */ /* 0x004fce0000010802 */
[C---:B------:R-:W-:Y:S01]  /*f870*/  HMMA.16816.F32 R68, R4.reuse, R26, R144 ;  /* 0x0000001a0444723c */ /* 0x040fe20000001890 */
[----:B------:R-:W-:Y:S01]  /*f880*/  IMAD.MOV.U32 R153, RZ, RZ, R150 ;  /* 0x000000ffff997224 */ /* 0x000fe200078e0096 */
[----:B------:R-:W2:Y:S01]  /*f890*/  LDSM.16.MT88.4 R24, [R203+0x2000] ;  /* 0x00200000cb18783b */ /* 0x000ea20000004200 */
[----:B------:R4:W-:Y:S05]  /*f8a0*/  MUFU.EX2 R150, R3 ;  /* 0x0000000300967308 */ /* 0x0009ea0000000800 */
[C---:B-1----:R-:W-:Y:S08]  /*f8b0*/  HMMA.16816.F32 R80, R4.reuse, R12, R120 ;  /* 0x0000000c0450723c */ /* 0x042ff00000001878 */
[----:B------:R-:W-:Y:S01]  /*f8c0*/  HMMA.16816.F32 R116, R4, R16, R116 ;  /* 0x000000100474723c */ /* 0x000fe20000001874 */
[----:B----4-:R-:W-:-:S02]  /*f8d0*/  FFMA.FTZ R3, R155, c[0x0][0x2d0], -R2 ;  /* 0x0000b4009b037a23 */ /* 0x010fc40000010802 */
[----:B------:R-:W-:Y:S02]  /*f8e0*/  IMAD.MOV.U32 R155, RZ, RZ, R149 ;  /* 0x000000ffff9b7224 */ /* 0x000fe400078e0095 */
[----:B------:R1:W4:Y:S03]  /*f8f0*/  MUFU.EX2 R149, R3 ;  /* 0x0000000300957308 */ /* 0x0003260000000800 */
[C---:B------:R-:W-:Y:S01]  /*f900*/  HMMA.16816.F32 R120, R4.reuse, R18, R100 ;  /* 0x000000120478723c */ /* 0x040fe20000001864 */
[----:B------:R-:W2:Y:S07]  /*f910*/  LDSM.16.MT88.4 R16, [R204+0x2000] ;  /* 0x00200000cc10783b */ /* 0x000eae0000004200 */
[----:B------:R-:W-:Y:S01]  /*f920*/  HMMA.16816.F32 R60, R4, R32, R92 ;  /* 0x00000020043c723c */ /* 0x000fe2000000185c */
[----:B-1----:R-:W-:-:S07]  /*f930*/  FFMA.FTZ R3, R156, c[0x0][0x2d0], -R0 ;  /* 0x0000b4009c037a23 */ /* 0x002fce0000010800 */
[C---:B------:R-:W-:Y:S01]  /*f940*/  HMMA.16816.F32 R48, R4.reuse, R34, R104 ;  /* 0x000000220430723c */ /* 0x040fe20000001868 */
[----:B------:R-:W-:Y:S02]  /*f950*/  IMAD.MOV.U32 R156, RZ, RZ, R148 ;  /* 0x000000ffff9c7224 */ /* 0x000fe400078e0094 */
[----:B------:R1:W-:Y:S05]  /*f960*/  MUFU.EX2 R148, R3 ;  /* 0x0000000300947308 */ /* 0x0003ea0000000800 */
[C---:B------:R-:W-:Y:S08]  /*f970*/  HMMA.16816.F32 R32, R4.reuse, R28, R88 ;  /* 0x0000001c0420723c */ /* 0x040ff00000001858 */
[----:B------:R-:W-:Y:S01]  /*f980*/  HMMA.16816.F32 R44, R4, R30, R44 ;  /* 0x0000001e042c723c */ /* 0x000fe2000000182c */
[----:B------:R-:W2:Y:S01]  /*f990*/  LDSM.16.MT88.4 R28, [R202+0x2000] ;  /* 0x00200000ca1c783b */ /* 0x000ea20000004200 */
[----:B-1----:R-:W-:-:S02]  /*f9a0*/  FFMA.FTZ R3, R157, c[0x0][0x2d0], -R0 ;  /* 0x0000b4009d037a23 */ /* 0x002fc40000010800 */
[----:B------:R-:W-:Y:S02]  /*f9b0*/  IMAD.MOV.U32 R157, RZ, RZ, R108 ;  /* 0x000000ffff9d7224 */ /* 0x000fe400078e006c */
[----:B------:R1:W1:Y:S02]  /*f9c0*/  MUFU.EX2 R147, R3 ;  /* 0x0000000300937308 */ /* 0x0002640000000800 */
[C---:B------:R-:W-:Y:S01]  /*f9d0*/  HMMA.16816.F32 R140, R4.reuse, R14, R140 ;  /* 0x0000000e048c723c */ /* 0x040fe2000000188c */
[----:B------:R-:W2:Y:S07]  /*f9e0*/  LDSM.16.MT88.4 R12, [R205+0x2000] ;  /* 0x00200000cd0c783b */ /* 0x000eae0000004200 */
[----:B---3--:R-:W-:Y:S01]  /*f9f0*/  HMMA.16816.F32 R104, R4, R20, R84 ;  /* 0x000000140468723c */ /* 0x008fe20000001854 */
[----:B-1----:R-:W-:-:S07]  /*fa00*/  FFMA.FTZ R3, R158, c[0x0][0x2d0], -R0 ;  /* 0x0000b4009e037a23 */ /* 0x002fce0000010800 */
[C---:B------:R-:W-:Y:S01]  /*fa10*/  HMMA.16816.F32 R76, R4.reuse, R10, R96 ;  /* 0x0000000a044c723c */ /* 0x040fe20000001860 */
[----:B------:R-:W-:Y:S01]  /*fa20*/  LDSM.16.MT88.4 R8, [R202+0x5800] ;  /* 0x00580000ca08783b */ /* 0x000fe20000004200 */
[----:B------:R-:W-:Y:S01]  /*fa30*/  IMAD.MOV.U32 R158, RZ, RZ, R39 ;  /* 0x000000ffff9e7224 */ /* 0x000fe200078e0027 */
[----:B------:R1:W-:Y:S05]  /*fa40*/  MUFU.EX2 R146, R3 ;  /* 0x0000000300927308 */ /* 0x0003ea0000000800 */
[----:B------:R-:W-:Y:S01]  /*fa50*/  HMMA.16816.F32 R84, R4, R22, R56 ;  /* 0x000000160454723c */ /* 0x000fe20000001838 */
[----:B------:R-:W-:Y:S06]  /*fa60*/  LDSM.16.MT88.4 R20, [R204+0x5800] ;  /* 0x00580000cc14783b */ /* 0x000fec0000004200 */
[----:B------:R-:W-:-:S02]  /*fa70*/  F2FP.PACK_AB R4, R152, R151 ;  /* 0x000000979804723e */ /* 0x000fc400000000ff */
[----:B----4-:R-:W-:Y:S01]  /*fa80*/  F2FP.PACK_AB R6, R149, R150 ;  /* 0x000000969506723e */ /* 0x010fe200000000ff */
[----:B-1----:R-:W-:Y:S01]  /*fa90*/  FFMA.FTZ R3, R159, c[0x0][0x2d0], -R0 ;  /* 0x0000b4009f037a23 */ /* 0x002fe20000010800 */
[----:B------:R-:W-:Y:S01]  /*faa0*/  F2FP.PACK_AB R5, R147, R148 ;  /* 0x000000949305723e */ /* 0x000fe200000000ff */
[----:B------:R-:W-:Y:S02]  /*fab0*/  IMAD.MOV.U32 R159, RZ, RZ, R38 ;  /* 0x000000ffff9f7224 */ /* 0x000fe400078e0026 */
[----:B------:R1:W3:Y:S02]  /*fac0*/  MUFU.EX2 R145, R3 ;  /* 0x0000000300917308 */ /* 0x0002e40000000800 */
[----:B-1----:R-:W-:Y:S01]  /*fad0*/  FFMA.FTZ R3, R177, c[0x0][0x2d0], -R2 ;  /* 0x0000b400b1037a23 */ /* 0x002fe20000010802 */
[----:B---3--:R-:W-:-:S05]  /*fae0*/  F2FP.PACK_AB R7, R145, R146 ;  /* 0x000000929107723e */ /* 0x008fca00000000ff */
[----:B------:R1:W-:Y:S02]  /*faf0*/  MUFU.EX2 R144, R3 ;  /* 0x0000000300907308 */ /* 0x0003e40000000800 */
[C---:B--2---:R-:W-:Y:S08]  /*fb00*/  HMMA.16816.F32 R88, R4.reuse, R24, R64 ;  /* 0x000000180458723c */ /* 0x044ff00000001840 */
[----:B------:R-:W-:Y:S01]  /*fb10*/  HMMA.16816.F32 R100, R4, R26, R52 ;  /* 0x0000001a0464723c */ /* 0x000fe20000001834 */
[----:B------:R-:W2:Y:S01]  /*fb20*/  LDSM.16.MT88.4 R24, [R203+0x5800] ;  /* 0x00580000cb18783b */ /* 0x000ea20000004200 */
[----:B-1----:R-:W-:-:S04]  /*fb30*/  FFMA.FTZ R3, R179, c[0x0][0x2d0], -R2 ;  /* 0x0000b400b3037a23 */ /* 0x002fc80000010802 */
[----:B------:R1:W3:Y:S02]  /*fb40*/  MUFU.EX2 R139, R3 ;  /* 0x00000003008b7308 */ /* 0x0002e40000000800 */
[C---:B------:R-:W-:Y:S01]  /*fb50*/  HMMA.16816.F32 R64, R4.reuse, R16, R32 ;  /* 0x000000100440723c */ /* 0x040fe20000001820 */
[----:B------:R-:W4:Y:S07]  /*fb60*/  LDSM.16.MT88.4 R32, [R205+0x5800] ;  /* 0x00580000cd20783b */ /* 0x000f2e0000004200 */
[----:B------:R-:W-:Y:S01]  /*fb70*/  HMMA.16816.F32 R112, R4, R28, R72 ;  /* 0x0000001c0470723c */ /* 0x000fe20000001848 */
[----:B-1----:R-:W-:-:S07]  /*fb80*/  FFMA.FTZ R3, R190, c[0x0][0x2d0], -R2 ;  /* 0x0000b400be037a23 */ /* 0x002fce0000010802 */
[C---:B------:R-:W-:Y:S01]  /*fb90*/  HMMA.16816.F32 R92, R4.reuse, R12, R60 ;  /* 0x0000000c045c723c */ /* 0x040fe2000000183c */
[----:B------:R1:W-:Y:S07]  /*fba0*/  MUFU.EX2 R138, R3 ;  /* 0x00000003008a7308 */ /* 0x0003ee0000000800 */
[C---:B------:R-:W-:Y:S01]  /*fbb0*/  HMMA.16816.F32 R72, R4.reuse, R14, R48 ;  /* 0x0000000e0448723c */ /* 0x040fe20000001830 */
[----:B------:R-:W3:Y:S07]  /*fbc0*/  LDSM.16.MT88.4 R12, [R203+0x2800] ;  /* 0x00280000cb0c783b */ /* 0x000eee0000004200 */
[----:B------:R-:W-:Y:S01]  /*fbd0*/  HMMA.16816.F32 R96, R4, R30, R68 ;  /* 0x0000001e0460723c */ /* 0x000fe20000001844 */
[----:B------:R-:W3:Y:S01]  /*fbe0*/  LDSM.16.MT88.4 R28, [R204+0x2800] ;  /* 0x00280000cc1c783b */ /* 0x000ee20000004200 */
[----:B-1----:R-:W-:-:S04]  /*fbf0*/  FFMA.FTZ R3, R191, c[0x0][0x2d0], -R2 ;  /* 0x0000b400bf037a23 */ /* 0x002fc80000010802 */
[----:B------:R1:W1:Y:S02]  /*fc00*/  MUFU.EX2 R137, R3 ;  /* 0x0000000300897308 */ /* 0x0002640000000800 */
[C---:B------:R-:W-:Y:S01]  /*fc10*/  HMMA.16816.F32 R60, R4.reuse, R18, R44 ;  /* 0x00000012043c723c */ /* 0x040fe2000000182c */
[----:B------:R-:W3:Y:S07]  /*fc20*/  LDSM.16.MT88.4 R16, [R202+0x2800] ;  /* 0x00280000ca10783b */ /* 0x000eee0000004200 */
[----:B--2---:R-:W-:Y:S01]  /*fc30*/  HMMA.16816.F32 R48, R4, R24, R80 ;  /* 0x000000180430723c */ /* 0x004fe20000001850 */
[----:B-1----:R-:W-:-:S07]  /*fc40*/  FFMA.FTZ R3, R196, c[0x0][0x2d0], -R0 ;  /* 0x0000b400c4037a23 */ /* 0x002fce0000010800 */
[C---:B------:R-:W-:Y:S01]  /*fc50*/  HMMA.16816.F32 R52, R4.reuse, R8, R40 ;  /* 0x000000080434723c */ /* 0x040fe20000001828 */
[----:B------:R1:W-:Y:S07]  /*fc60*/  MUFU.EX2 R136, R3 ;  /* 0x0000000300887308 */ /* 0x0003ee0000000800 */
[C---:B----4-:R-:W-:Y:S01]  /*fc70*/  HMMA.16816.F32 R56, R4.reuse, R32, R116 ;  /* 0x000000200438723c */ /* 0x050fe20000001874 */
[----:B------:R-:W-:Y:S07]  /*fc80*/  LDSM.16.MT88.4 R116, [R202+0x3000] ;  /* 0x00300000ca74783b */ /* 0x000fee0000004200 */
[----:B------:R-:W-:Y:S01]  /*fc90*/  HMMA.16816.F32 R80, R4, R34, R120 ;  /* 0x000000220450723c */ /* 0x000fe20000001878 */
[----:B-1----:R-:W-:-:S04]  /*fca0*/  FFMA.FTZ R3, R197, c[0x0][0x2d0], -R0 ;  /* 0x0000b400c5037a23 */ /* 0x002fc80000010800 */
[----:B------:R1:W2:Y:S03]  /*fcb0*/  MUFU.EX2 R108, R3 ;  /* 0x00000003006c7308 */ /* 0x0002a60000000800 */
[C---:B------:R-:W-:Y:S01]  /*fcc0*/  HMMA.16816.F32 R44, R4.reuse, R10, R76 ;  /* 0x0000000a042c723c */ /* 0x040fe2000000184c */
[----:B------:R-:W4:Y:S07]  /*fcd0*/  LDSM.16.MT88.4 R8, [R205+0x2800] ;  /* 0x00280000cd08783b */ /* 0x000f2e0000004200 */
[----:B------:R-:W-:Y:S01]  /*fce0*/  HMMA.16816.F32 R40, R4, R26, R140 ;  /* 0x0000001a0428723c */ /* 0x000fe2000000188c */
[----:B------:R-:W-:Y:S01]  /*fcf0*/  LDSM.16.MT88.4 R24, [R202+0x6000] ;  /* 0x00600000ca18783b */ /* 0x000fe20000004200 */
[----:B-1----:R-:W-:-:S06]  /*fd00*/  FFMA.FTZ R3, R199, c[0x0][0x2d0], -R0 ;  /* 0x0000b400c7037a23 */ /* 0x002fcc0000010800 */
[C---:B------:R-:W-:Y:S01]  /*fd10*/  HMMA.16816.F32 R68, R4.reuse, R20, R104 ;  /* 0x000000140444723c */ /* 0x040fe20000001868 */
[----:B------:R1:W-:Y:S07]  /*fd20*/  MUFU.EX2 R39, R3 ;  /* 0x0000000300277308 */ /* 0x0003ee0000000800 */
[----:B------:R-:W-:Y:S01]  /*fd30*/  HMMA.16816.F32 R32, R4, R22, R84 ;  /* 0x000000160420723c */ /* 0x000fe20000001854 */
[----:B------:R-:W-:Y:S06]  /*fd40*/  LDSM.16.MT88.4 R20, [R203+0x6000] ;  /* 0x00600000cb14783b */ /* 0x000fec0000004200 */
[----:B---3--:R-:W-:-:S02]  /*fd50*/  F2FP.PACK_AB R4, R139, R144 ;  /* 0x000000908b04723e */ /* 0x008fc400000000ff */
[----:B------:R-:W-:Y:S01]  /*fd60*/  F2FP.PACK_AB R6, R137, R138 ;  /* 0x0000008a8906723e */ /* 0x000fe200000000ff */
[----:B-1----:R-:W-:Y:S01]  /*fd70*/  FFMA.FTZ R3, R198, c[0x0][0x2d0], -R0 ;  /* 0x0000b400c6037a23 */ /* 0x002fe20000010800 */
[----:B--2---:R-:W-:-:S03]  /*fd80*/  F2FP.PACK_AB R5, R108, R136 ;  /* 0x000000886c05723e */ /* 0x004fc600000000ff */
[----:B------:R-:W1:Y:S02]  /*fd90*/  MUFU.EX2 R38, R3 ;  /* 0x0000000300267308 */ /* 0x000e640000000800 */
[----:B-1----:R-:W-:Y:S01]  /*fda0*/  F2FP.PACK_AB R7, R38, R39 ;  /* 0x000000272607723e */ /* 0x002fe200000000ff */
[----:B------:R-:W-:-:S06]  /*fdb0*/  FFMA.FTZ R3, R225, c[0x0][0x2d0], -R2 ;  /* 0x0000b400e1037a23 */ /* 0x000fcc0000010802 */
[C---:B------:R-:W-:Y:S01]  /*fdc0*/  HMMA.16816.F32 R84, R4.reuse, R12, R88 ;  /* 0x0000000c0454723c */ /* 0x040fe20000001858 */
[----:B------:R-:W-:Y:S07]  /*fdd0*/  LDSM.16.MT88.4 R88, [R202+0x6800] ;  /* 0x00680000ca58783b */ /* 0x000fee0000004200 */
[C---:B------:R-:W-:Y:S01]  /*fde0*/  HMMA.16816.F32 R100, R4.reuse, R14, R100 ;  /* 0x0000000e0464723c */ /* 0x040fe20000001864 */
[----:B------:R-:W1:Y:S07]  /*fdf0*/  LDSM.16.MT88.4 R12, [R205+0x6000] ;  /* 0x00600000cd0c783b */ /* 0x000e6e0000004200 */
[C---:B------:R-:W-:Y:S01]  /*fe00*/  HMMA.16816.F32 R120, R4.reuse, R28, R64 ;  /* 0x0000001c0478723c */ /* 0x040fe20000001840 */
[----:B------:R2:W-:Y:S01]  /*fe10*/  MUFU.EX2 R29, R3 ;  /* 0x00000003001d7308 */ /* 0x0005e20000000800 */
[----:B------:R-:W-:Y:S06]  /*fe20*/  LDSM.16.MT88.4 R64, [R203+0x3000] ;  /* 0x00300000cb40783b */ /* 0x000fec0000004200 */
[C---:B------:R-:W-:Y:S08]  /*fe30*/  HMMA.16816.F32 R76, R4.reuse, R18, R96 ;  /* 0x00000012044c723c */ /* 0x040ff00000001860 */
[----:B------:R-:W-:Y:S01]  /*fe40*/  HMMA.16816.F32 R112, R4, R16, R112 ;  /* 0x000000100470723c */ /* 0x000fe20000001870 */
[----:B--2---:R-:W-:-:S04]  /*fe50*/  FFMA.FTZ R3, R226, c[0x0][0x2d0], -R2 ;  /* 0x0000b400e2037a23 */ /* 0x004fc80000010802 */
[----:B------:R2:W3:Y:S03]  /*fe60*/  MUFU.EX2 R28, R3 ;  /* 0x00000003001c7308 */ /* 0x0004e60000000800 */
[C---:B----4-:R-:W-:Y:S08]  /*fe70*/  HMMA.16816.F32 R92, R4.reuse, R8, R92 ;  /* 0x00000008045c723c */ /* 0x050ff0000000185c */
[----:B------:R-:W-:Y:S01]  /*fe80*/  HMMA.16816.F32 R96, R4, R10, R72 ;  /* 0x0000000a0460723c */ /* 0x000fe20000001848 */
[----:B------:R-:W4:Y:S01]  /*fe90*/  LDSM.16.MT88.4 R8, [R204+0x6000] ;  /* 0x00600000cc08783b */ /* 0x000f220000004200 */
[----:B--2---:R-:W-:-:S03]  /*fea0*/  FFMA.FTZ R3, R227, c[0x0][0x2d0], -R2 ;  /* 0x0000b400e3037a23 */ /* 0x004fc60000010802 */
[----:B------:R-:W2:Y:S01]  /*feb0*/  LDSM.16.MT88.4 R72, [R205+0x3000] ;  /* 0x00300000cd48783b */ /* 0x000ea20000004200 */
[----:B------:R-:W-:Y:S02]  /*fec0*/  FFMA.FTZ R2, R228, c[0x0][0x2d0], -R2 ;  /* 0x0000b400e4027a23 */ /* 0x000fe40000010802 */
[----:B-1----:R-:W-:Y:S01]  /*fed0*/  HMMA.16816.F32 R56, R4, R12, R56 ;  /* 0x0000000c0438723c */ /* 0x002fe20000001838 */
[----:B------:R-:W-:Y:S01]  /*fee0*/  MUFU.EX2 R19, R3 ;  /* 0x0000000300137308 */ /* 0x000fe20000000800 */
[----:B---3--:R-:W-:-:S06]  /*fef0*/  F2FP.PACK_AB R104, R28, R29 ;  /* 0x0000001d1c68723e */ /* 0x008fcc00000000ff */
[C---:B------:R-:W-:Y:S01]  /*ff00*/  HMMA.16816.F32 R124, R4.reuse, R30, R60 ;  /* 0x0000001e047c723c */ /* 0x040fe2000000183c */
[----:B------:R1:W3:Y:S07]  /*ff10*/  MUFU.EX2 R18, R2 ;  /* 0x0000000200127308 */ /* 0x0002ee0000000800 */
[C---:B------:R-:W-:Y:S08]  /*ff20*/  HMMA.16816.F32 R52, R4.reuse, R24, R52 ;  /* 0x000000180434723c */ /* 0x040ff00000001834 */
[----:B------:R-:W-:Y:S01]  /*ff30*/  HMMA.16816.F32 R44, R4, R26, R44 ;  /* 0x0000001a042c723c */ /* 0x000fe2000000182c */
[----:B-1----:R-:W-:Y:S01]  /*ff40*/  FFMA.FTZ R2, R229, c[0x0][0x2d0], -R0 ;  /* 0x0000b400e5027a23 */ /* 0x002fe20000010800 */
[----:B---3--:R-:W-:-:S03]  /*ff50*/  F2FP.PACK_AB R106, R18, R19 ;  /* 0x00000013126a723e */ /* 0x008fc600000000ff */
[----:B------:R1:W-:Y:S03]  /*ff60*/  MUFU.EX2 R17, R2 ;  /* 0x0000000200117308 */ /* 0x0003e60000000800 */
[C---:B------:R-:W-:Y:S08]  /*ff70*/  HMMA.16816.F32 R48, R4.reuse, R20, R48 ;  /* 0x000000140430723c */ /* 0x040ff00000001830 */
[----:B------:R-:W-:Y:S01]  /*ff80*/  HMMA.16816.F32 R40, R4, R22, R40 ;  /* 0x000000160428723c */ /* 0x000fe20000001828 */
[----:B-1----:R-:W-:-:S07]  /*ff90*/  FFMA.FTZ R2, R238, c[0x0][0x2d0], -R0 ;  /* 0x0000b400ee027a23 */ /* 0x002fce0000010800 */
[C---:B------:R-:W-:Y:S01]  /*ffa0*/  HMMA.16816.F32 R20, R4.reuse, R14, R80 ;  /* 0x0000000e0414723c */ /* 0x040fe20000001850 */
[----:B------:R1:W3:Y:S01]  /*ffb0*/  MUFU.EX2 R16, R2 ;  /* 0x0000000200107308 */ /* 0x0002e20000000800 */
[----:B------:R-:W2:Y:S06]  /*ffc0*/  LDSM.16.MT88.4 R80, [R204+0x3000] ;  /* 0x00300000cc50783b */ /* 0x000eac0000004200 */
[C---:B----4-:R-:W-:Y:S08]  /*ffd0*/  HMMA.16816.F32 R24, R4.reuse, R8, R68 ;  /* 0x000000080418723c */ /* 0x050ff00000001844 */
[----:B------:R-:W-:Y:S01]  /*ffe0*/  HMMA.16816.F32 R32, R4, R10, R32 ;  /* 0x0000000a0420723c */ /* 0x000fe20000001820 */
[--C-:B-1----:R-:W-:Y:S01]  /*fff0*/  FFMA.FTZ R2, R230, c[0x0][0x2d0], -R0.reuse ;  /* 0x0000b400e6027a23 */ /* 0x102fe20000010800 */
[----:B---3--:R-:W-:Y:S01]  /*10000*/  F2FP.PACK_AB R105, R16, R17 ;  /* 0x000000111069723e */ /* 0x008fe200000000ff */
[----:B------:R-:W-:Y:S01]  /*10010*/  FFMA.FTZ R0, R239, c[0x0][0x2d0], -R0 ;  /* 0x0000b400ef007a23 */ /* 0x000fe20000010800 */
[----:B------:R-:W-:Y:S01]  /*10020*/  LDSM.16.MT88.4 R4, [R204+0x6800] ;  /* 0x00680000cc04783b */ /* 0x000fe20000004200 */
[----:B------:R1:W-:Y:S08]  /*10030*/  MUFU.EX2 R13, R2 ;  /* 0x00000002000d7308 */ /* 0x0003f00000000800 */
[----:B------:R3:W4:Y:S01]  /*10040*/  MUFU.EX2 R12, R0 ;  /* 0x00000000000c7308 */ /* 0x0007220000000800 */
[----:B-1----:R-:W-:-:S04]  /*10050*/  FADD.FTZ R2, R251, R249 ;  /* 0x000000f9fb027221 */ /* 0x002fc80000010000 */
[----:B------:R-:W-:Y:S02]  /*10060*/  FADD.FTZ R2, R252, R2 ;  /* 0x00000002fc027221 */ /* 0x000fe40000010000 */
[----:B---3--:R-:W-:Y:S01]  /*10070*/  FADD.FTZ R0, R158, R159 ;  /* 0x0000009f9e007221 */ /* 0x008fe20000010000 */
[----:B----4-:R-:W-:Y:S01]  /*10080*/  F2FP.PACK_AB R107, R12, R13 ;  /* 0x0000000d0c6b723e */ /* 0x010fe200000000ff */
        /* <DEDUP_REMOVED lines=10> */
[----:B------:R-:W-:Y:S01]  /*10130*/  FADD.FTZ R2, R246, R2 ;  /* 0x00000002f6027221 */ /* 0x000fe20000010000 */
[----:B------:R-:W-:Y:S01]  /*10140*/  LDSM.16.MT88.4 R100, [R205+0x6800] ;  /* 0x00680000cd64783b */ /* 0x000fe20000004200 */
[----:B------:R-:W-:Y:S02]  /*10150*/  FADD.FTZ R0, R247, R0 ;  /* 0x00000000f7007221 */ /* 0x000fe40000010000 */
[----:B------:R-:W-:-:S02]  /*10160*/  FADD.FTZ R2, R220, R2 ;  /* 0x00000002dc027221 */ /* 0x000fc40000010000 */
[----:B------:R-:W-:Y:S01]  /*10170*/  FADD.FTZ R0, R153, R0 ;  /* 0x0000000099007221 */ /* 0x000fe20000010000 */
[C---:B--2---:R-:W-:Y:S01]  /*10180*/  HMMA.16816.F32 R68, R104.reuse, R72, R92 ;  /* 0x000000486844723c */ /* 0x044fe2000000185c */
[----:B------:R-:W-:Y:S01]  /*10190*/  FADD.FTZ R2, R217, R2 ;  /* 0x00000002d9027221 */ /* 0x000fe20000010000 */
[----:B------:R-:W1:Y:S01]  /*101a0*/  LDSM.16.MT88.4 R92, [R203+0x6800] ;  /* 0x00680000cb5c783b */ /* 0x000e620000004200 */
        /* <DEDUP_REMOVED lines=8> */
[----:B------:R-:W-:Y:S01]  /*10230*/  IADD3 R211, R154, -0x2, RZ ;  /* 0xfffffffe9ad37810 */ /* 0x000fe20007ffe0ff */
[----:B------:R-:W-:Y:S02]  /*10240*/  FADD.FTZ R2, R189, R2 ;  /* 0x00000002bd027221 */ /* 0x000fe40000010000 */
[----:B------:R-:W-:Y:S01]  /*10250*/  FADD.FTZ R0, R171, R0 ;  /* 0x00000000ab007221 */ /* 0x000fe20000010000 */
[----:B------:R-:W-:Y:S01]  /*10260*/  ISETP.GE.AND P0, PT, R211, R234, PT ;  /* 0x000000ead300720c */ /* 0x000fe20003f06270 */
        /* <DEDUP_REMOVED lines=21> */
[----:B-1----:R-:W-:Y:S01]  /*103c0*/  HMMA.16816.F32 R120, R104, R92, R48 ;  /* 0x0000005c6878723c */ /* 0x002fe20000001830 */
        /* <DEDUP_REMOVED lines=27> */
[C---:B------:R-:W-:Y:S01]  /*10580*/  IMAD.SHL.U32 R239, R0.reuse, 0x40, RZ ;  /* 0x0000004000ef7824 */ /* 0x040fe200078e00ff */
[----:B------:R-:W-:Y:S01]  /*10590*/  ISETP.GE.AND P5, PT, R209, c[0x0][0x1d4], PT ;  /* 0x00007500d1007a0c */ /* 0x000fe20003fa6270 */
[----:B------:R-:W-:Y:S01]  /*105a0*/  IMAD.MOV.U32 R230, RZ, RZ, R236 ;  /* 0x000000ffffe67224 */ /* 0x000fe200078e00ec */
[----:B------:R-:W-:-:S02]  /*105b0*/  SHF.L.U64.HI R238, R0, 0x6, R216 ;  /* 0x0000000600ee7819 */ /* 0x000fc400000102d8 */
[C---:B------:R-:W-:Y:S01]  /*105c0*/  SHF.L.U64.HI R217, R0.reuse, 0x5, R216 ;  /* 0x0000000500d97819 */ /* 0x040fe200000102d8 */
[----:B------:R-:W-:Y:S02]  /*105d0*/  IMAD.SHL.U32 R216, R0, 0x20, RZ ;  /* 0x0000002000d87824 */ /* 0x000fe400078e00ff */
[----:B------:R-:W-:-:S04]  /*105e0*/  @P1 LOP3.LUT R214, R214, 0x8, RZ, 0xfc, !PT ;  /* 0x00000008d6d61812 */ /* 0x000fc800078efcff */
[----:B------:R-:W-:Y:S02]  /*105f0*/  LOP3.LUT R214, R214, 0xfffffffd, RZ, 0xc0, !PT ;  /* 0xfffffffdd6d67812 */ /* 0x000fe400078ec0ff */
[----:B-1----:R-:W-:-:S13]  /*10600*/  ISETP.GT.AND P0, PT, R154, 0x7f, PT ;  /* 0x0000007f9a00780c */ /* 0x002fda0003f04270 */
[----:B------:R-:W-:Y:S02]  /*10610*/  @P0 LOP3.LUT R214, R214, 0x2, RZ, 0xfc, !PT ;  /* 0x00000002d6d60812 */ /* 0x000fe400078efcff */
[----:B------:R-:W-:Y:S02]  /*10620*/  LOP3.LUT P0, RZ, R232, 0x4, RZ, 0xc0, !PT ;  /* 0x00000004e8ff7812 */ /* 0x000fe4000780c0ff */
[----:B------:R-:W-:-:S11]  /*10630*/  LOP3.LUT R214, R214, 0xfffffffb, RZ, 0xc0, !PT ;  /* 0xfffffffbd6d67812 */ /* 0x000fd600078ec0ff */
[----:B------:R-:W-:Y:S02]  /*10640*/  @P0 LOP3.LUT R214, R214, 0x4, RZ, 0xfc, !PT ;  /* 0x00000004d6d60812 */ /* 0x000fe400078efcff */
.L_x_336:
[----:B------:R-:W-:Y:S04]  /*10650*/  DEPBAR.LE SB0, 0x0 ;  /* 0x000080000000791a */ /* 0x000fe80000000000 */
[----:B------:R-:W-:Y:S01]  /*10660*/  WARPSYNC 0xffffffff ;  /* 0xffffffff00007948 */ /* 0x000fe20003800000 */
[----:B------:R-:W-:Y:S01]  /*10670*/  BAR.SYNC.DEFER_BLOCKING 0x0 ;  /* 0x0000000000007b1d */ /* 0x000fe20000010000 */
[C---:B------:R-:W-:Y:S02]  /*10680*/  LOP3.LUT P0, RZ, R232.reuse, 0x2, RZ, 0xc0, !PT ;  /* 0x00000002e8ff7812 */ /* 0x040fe4000780c0ff */
[C---:B------:R-:W-:Y:S02]  /*10690*/  IADD3 R0, R201.reuse, 0x20, RZ ;  /* 0x00000020c9007810 */ /* 0x040fe40007ffe0ff */
[----:B------:R-:W-:Y:S02]  /*106a0*/  LOP3.LUT P3, RZ, R232, 0x4, RZ, 0xc0, !PT ;  /* 0x00000004e8ff7812 */ /* 0x000fe4000786c0ff */
[----:B------:R-:W-:Y:S02]  /*106b0*/  SHF.R.S32.HI R2, RZ, 0x1f, R211 ;  /* 0x0000001fff027819 */ /* 0x000fe400000114d3 */
[----:B------:R-:W-:Y:S03]  /*106c0*/  LOP3.LUT R214, R214, 0xfffffffe, RZ, 0xc0, !PT ;  /* 0xfffffffed6d67812 */ /* 0x000fe600078ec0ff */
[----:B------:R-:W-:Y:S02]  /*106d0*/  IMAD R52, R2, c[0x0][0x208], RZ ;  /* 0x0000820002347a24 */ /* 0x000fe400078e02ff */
[----:B------:R-:W-:Y:S01]  /*106e0*/  @P0 IADD3 R0, R201, -0x20, RZ ;  /* 0xffffffe0c9000810 */ /* 0x000fe20007ffe0ff */
[C---:B------:R-:W-:Y:S04]  /*106f0*/  IMAD.WIDE.U32 R2, R211.reuse, c[0x0][0x208], RZ ;  /* 0x00008200d3027a25 */ /* 0x040fe800078e00ff */
[----:B------:R-:W-:Y:S02]  /*10700*/  IMAD R52, R211, c[0x0][0x20c], R52 ;  /* 0x00008300d3347a24 */ /* 0x000fe400078e0234 */
[C---:B------:R-:W-:Y:S01]  /*10710*/  IMAD.WIDE.U32 R144, R2.reuse, 0x70, R216 ;  /* 0x0000007002907825 */ /* 0x040fe200078e00d8 */
[----:B------:R-:W1:Y:S03]  /*10720*/  LDSM.16.M88.4 R8, [R201] ;  /* 0x00000000c908783b */ /* 0x000e660000000200 */
[----:B------:R-:W-:Y:S01]  /*10730*/  IMAD.IADD R3, R3, 0x1, R52 ;  /* 0x0000000103037824 */ /* 0x000fe200078e0234 */
[----:B------:R-:W-:Y:S03]  /*10740*/  BSSY B0, `(.L_x_334) ;  /* 0x0000103000007945 */ /* 0x000fe60003800000 */
[----:B------:R-:W-:Y:S01]  /*10750*/  IMAD R152, R3, 0x70, RZ ;  /* 0x0000007003987824 */ /* 0x000fe200078e02ff */
[----:B------:R-:W2:Y:S01]  /*10760*/  LDSM.16.M88.4 R16, [R201+0x800] ;  /* 0x00080000c910783b */ /* 0x000ea20000000200 */
[----:B------:R-:W-:Y:S05]  /*10770*/  IMAD.WIDE.U32 R2, R2, 0x70, R230 ;  /* 0x0000007002027825 */ /* 0x000fea00078e00e6 */
        /* <DEDUP_REMOVED lines=9> */
[----:B------:R-:W-:Y:S01]  /*10810*/  LDSM.16.M88.4 R148, [R0+0x1800] ;  /* 0x001800000094783b */ /* 0x000fe20000000200 */
        /* <DEDUP_REMOVED lines=8> */
[----:B------:R-:W-:Y:S04]  /*108a0*/  IMAD.IADD R108, R152, 0x1, R145 ;  /* 0x00000001986c7824 */ /* 0x000fe800078e0291 */
[C---:B------:R-:W-:Y:S08]  /*108b0*/  HMMA.16816.F32 R32, R128.reuse, R34, RZ ;  /* 0x000000228020723c */ /* 0x040ff000000018ff */
[C---:B-----5:R-:W-:Y:S01]  /*108c0*/  HMMA.16816.F32 R36, R128.reuse, R40, RZ ;  /* 0x000000288024723c */ /* 0x060fe200000018ff */
[----:B------:R-:W-:Y:S07]  /*108d0*/  @!P2 IADD3 R144, P1, P0, R216, R144, R216 ;  /* 0x00000090d890a210 */ /* 0x000fee000783e0d8 */
[C---:B------:R-:W-:Y:S08]  /*108e0*/  HMMA.16816.F32 R40, R128.reuse, R42, RZ ;  /* 0x0000002a8028723c */ /* 0x040ff000000018ff */
[C---:B------:R-:W-:Y:S08]  /*108f0*/  HMMA.16816.F32 R44, R128.reuse, R48, RZ ;  /* 0x00000030802c723c */ /* 0x040ff000000018ff */
[C---:B------:R-:W-:Y:S08]  /*10900*/  HMMA.16816.F32 R48, R128.reuse, R50, RZ ;  /* 0x000000328030723c */ /* 0x040ff000000018ff */
[C---:B------:R-:W-:Y:S08]  /*10910*/  HMMA.16816.F32 R52, R128.reuse, R56, RZ ;  /* 0x000000388034723c */ /* 0x040ff000000018ff */
[----:B------:R-:W-:Y:S08]  /*10920*/  HMMA.16816.F32 R56, R128, R58, RZ ;  /* 0x0000003a8038723c */ /* 0x000ff000000018ff */
[C---:B-1----:R-:W-:Y:S07]  /*10930*/  HMMA.16816.F32 R4, R132.reuse, R136, R4 ;  /* 0x000000888404723c */ /* 0x042fee0000001804 */
[----:B------:R-:W-:Y:S01]  /*10940*/  @!P2 IADD3.X R136, R217, R108, R217, P1, P0 ;  /* 0x0000006cd988a210 */ /* 0x000fe20000fe04d9 */
[C---:B------:R-:W-:Y:S04]  /*10950*/  HMMA.16816.F32 R8, R132.reuse, R138, R8 ;  /* 0x0000008a8408723c */ /* 0x040fe80000001808 */
[----:B------:R-:W-:Y:S01]  /*10960*/  @!P2 IADD3 R108, P0, R144, R236, RZ ;  /* 0x000000ec906ca210 */ /* 0x000fe20007f1e0ff */
[----:B------:R-:W-:Y:S01]  /*10970*/  IMAD.IADD R137, R3, 0x1, R152 ;  /* 0x0000000103897824 */ /* 0x000fe200078e0298 */
[----:B------:R-:W1:Y:S01]  /*10980*/  LDSM.16.M88.4 R144, [R0+0x1000] ;  /* 0x001000000090783b */ /* 0x000e620000000200 */
[----:B------:R-:W-:Y:S01]  /*10990*/  LEA R168, P1, R2, c[0x0][0x1f8], 0x1 ;  /* 0x00007e0002a87a11 */ /* 0x000fe200078208ff */
[C---:B------:R-:W-:Y:S04]  /*109a0*/  HMMA.16816.F32 R12, R132.reuse, R140, R12 ;  /* 0x0000008c840c723c */ /* 0x040fe8000000180c */
[----:B------:R-:W-:Y:S01]  /*109b0*/  @!P2 IMAD.X R3, R136, 0x1, R231, P0 ;  /* 0x000000018803a824 */ /* 0x000fe200000e06e7 */
[----:B------:R-:W-:Y:S01]  /*109c0*/  LEA.HI.X R169, R2, c[0x0][0x1fc], R137, 0x1, P1 ;  /* 0x00007f0002a97a11 */ /* 0x000fe200008f0c89 */
[----:B------:R-:W-:Y:S01]  /*109d0*/  LDSM.16.M88.4 R152, [R0+0x2800] ;  /* 0x002800000098783b */ /* 0x000fe20000000200 */
[C---:B------:R-:W-:Y:S01]  /*109e0*/  @!P2 LEA R176, P0, R108.reuse, c[0x0][0x1f8], 0x1 ;  /* 0x00007e006cb0aa11 */ /* 0x040fe200078008ff */
[C---:B------:R-:W-:Y:S04]  /*109f0*/  HMMA.16816.F32 R16, R132.reuse, R142, R16 ;  /* 0x0000008e8410723c */ /* 0x040fe80000001810 */
[----:B------:R2:W3:Y:S01]  /*10a00*/  LDSM.16.M88.4 R136, [R0+0x2000] ;  /* 0x002000000088783b */ /* 0x0004e20000000200 */
[----:B------:R-:W-:Y:S01]  /*10a10*/  @!P2 LEA.HI.X R177, R108, c[0x0][0x1fc], R3, 0x1, P0 ;  /* 0x00007f006cb1aa11 */ /* 0x000fe200000f0c03 */
[----:B------:R-:W-:Y:S01]  /*10a20*/  IMAD.MOV.U32 R108, RZ, RZ, R111 ;  /* 0x000000ffff6c7224 */ /* 0x000fe200078e006f */
[-C--:B------:R-:W-:Y:S03]  /*10a30*/  IADD3 R2, P0, R168, R239.reuse, RZ ;  /* 0x000000efa8027210 */ /* 0x080fe60007f1e0ff */
[----:B------:R-:W-:Y:S01]  /*10a40*/  @!PT LDS RZ, [RZ] ;  /* 0x00000000fffff984 */ /* 0x000fe20000000800 */
[----:B------:R-:W-:Y:S01]  /*10a50*/  @!PT LDS RZ, [RZ] ;  /* 0x00000000fffff984 */ /* 0x000fe20000000800 */
[----:B------:R-:W-:Y:S01]  /*10a60*/  @!PT LDS RZ, [RZ] ;  /* 0x00000000fffff984 */ /* 0x000fe20000000800 */
[----:B------:R4:W-:Y:S02]  /*10a70*/  LDGSTS.E.BYPASS.LTC128B.128 [R208+0x100], [R168.64], !P4 ;  /* 0x00100000a8d07fae */ /* 0x0009e4000e101d4a */
[--C-:B------:R-:W-:Y:S01]  /*10a80*/  IMAD.X R3, R169, 0x1, R238.reuse, P0 ;  /* 0x00000001a9037824 */ /* 0x100fe200000e06ee */
[----:B------:R-:W-:Y:S03]  /*10a90*/  IADD3 R170, P0, R2, R239, RZ ;  /* 0x000000ef02aa7210 */ /* 0x000fe60007f1e0ff */
[----:B------:R4:W-:Y:S02]  /*10aa0*/  LDGSTS.E.BYPASS.LTC128B.128 [R208+0x3900], [R168.64+0x80], !P5 ;  /* 0x03900080a8d07fae */ /* 0x0009e4000e901d4a */
[----:B------:R-:W-:Y:S01]  /*10ab0*/  IMAD.X R171, R3, 0x1, R238, P0 ;  /* 0x0000000103ab7824 */ /* 0x000fe200000e06ee */
[----:B------:R-:W-:Y:S03]  /*10ac0*/  ISETP.GT.AND P0, PT, R211, R234, PT ;  /* 0x000000ead300720c */ /* 0x000fe60003f04270 */
[----:B------:R3:W-:Y:S01]  /*10ad0*/  LDGSTS.E.BYPASS.LTC128B.128 [R208+0x1100], [R2.64], !P4 ;  /* 0x0110000002d07fae */ /* 0x0007e2000e101d4a */
[C---:B--2---:R-:W-:Y:S05]  /*10ae0*/  IADD3 R0, R201.reuse, 0x40, RZ ;  /* 0x00000040c9007810 */ /* 0x044fea0007ffe0ff */
[----:B------:R2:W-:Y:S01]  /*10af0*/  LDGSTS.E.BYPASS.LTC128B.128 [R208+0x4900], [R2.64+0x80], !P5 ;  /* 0x0490008002d07fae */ /* 0x0005e2000e901d4a */
[----:B------:R-:W-:Y:S01]  /*10b00*/  @P3 IADD3 R0, R201, -0x40, RZ ;  /* 0xffffffc0c9003810 */ /* 0x000fe20007ffe0ff */
[C---:B-1----:R-:W-:Y:S03]  /*10b10*/  HMMA.16816.F32 R20, R132.reuse, R144, R20 ;  /* 0x000000908414723c */ /* 0x042fe60000001814 */
[----:B------:R-:W-:Y:S01]  /*10b20*/  @P0 LOP3.LUT R214, R214, 0x1, RZ, 0xfc, !PT ;  /* 0x00000001d6d60812 */ /* 0x000fe200078efcff */
[----:B------:R4:W-:Y:S04]  /*10b30*/  LDGSTS.E.BYPASS.LTC128B.128 [R208+0x2100], [R170.64], !P4 ;  /* 0x02100000aad07fae */ /* 0x0009e8000e101d4a */
[C---:B------:R-:W-:Y:S02]  /*10b40*/  HMMA.16816.F32 R24, R132.reuse, R146, R24 ;  /* 0x000000928418723c */ /* 0x040fe40000001818 */
[----:B------:R4:W-:Y:S06]  /*10b50*/  LDGSTS.E.BYPASS.LTC128B.128 [R208+0x5900], [R170.64+0x80], !P5 ;  /* 0x05900080aad07fae */ /* 0x0009ec000e901d4a */
[C---:B------:R-:W-:Y:S01]  /*10b60*/  HMMA.16816.F32 R28, R132.reuse, R148, R28 ;  /* 0x00000094841c723c */ /* 0x040fe2000000181c */
[----:B------:R1:W-:Y:S06]  /*10b70*/  @!P2 LDGSTS.E.BYPASS.LTC128B.128 [R210+0x3100], [R176.64], !P4 ;  /* 0x03100000b0d2afae */ /* 0x0003ec000e101d4a */
[----:B------:R1:W-:Y:S01]  /*10b80*/  @!P2 LDGSTS.E.BYPASS.LTC128B.128 [R210+0x6900], [R176.64+0x80], !P5 ;  /* 0x06900080b0d2afae */ /* 0x0003e2000e901d4a */
[C---:B------:R-:W-:Y:S05]  /*10b90*/  HMMA.16816.F32 R32, R132.reuse, R150, R32 ;  /* 0x000000968420723c */ /* 0x040fea0000001820 */
[----:B------:R-:W5:Y:S03]  /*10ba0*/  LDSM.16.M88.4 R140, [R0] ;  /* 0x00000000008c783b */ /* 0x000f660000000200 */
[C---:B---3--:R-:W-:Y:S03]  /*10bb0*/  HMMA.16816.F32 R36, R132.reuse, R136, R36 ;  /* 0x000000888424723c */ /* 0x048fe60000001824 */
[----:B------:R-:W0:Y:S05]  /*10bc0*/  LDGDEPBAR ;  /* 0x00000000000079af */ /* 0x000e2a0000000000 */
[C---:B------:R-:W-:Y:S01]  /*10bd0*/  HMMA.16816.F32 R40, R132.reuse, R138, R40 ;  /* 0x0000008a8428723c */ /* 0x040fe20000001828 */
[----:B------:R-:W3:Y:S06]  /*10be0*/  LDSM.16.M88.4 R144, [R0+0x800] ;  /* 0x000800000090783b */ /* 0x000eec0000000200 */
[----:B------:R-:W2:Y:S01]  /*10bf0*/  LDSM.16.M88.4 R136, [R0+0x1000] ;  /* 0x001000000088783b */ /* 0x000ea20000000200 */
[C---:B------:R-:W-:Y:S05]  /*10c00*/  HMMA.16816.F32 R44, R132.reuse, R152, R44 ;  /* 0x00000098842c723c */ /* 0x040fea000000182c */
[----:B------:R-:W2:Y:S03]  /*10c10*/  LDSM.16.M88.4 R148, [R0+0x1800] ;  /* 0x001800000094783b */ /* 0x000ea60000000200 */
[C---:B------:R-:W-:Y:S03]  /*10c20*/  HMMA.16816.F32 R48, R132.reuse, R154, R48 ;  /* 0x0000009a8430723c */ /* 0x040fe60000001830 */
[----:B------:R-:W2:Y:S05]  /*10c30*/  LDSM.16.M88.4 R152, [R0+0x2000] ;  /* 0x002000000098783b */ /* 0x000eaa0000000200 */
[C---:B------:R-:W-:Y:S01]  /*10c40*/  HMMA.16816.F32 R52, R132.reuse, R156, R52 ;  /* 0x0000009c8434723c */ /* 0x040fe20000001834 */
[----:B----4-:R-:W-:Y:S06]  /*10c50*/  LDSM.16.M88.4 R168, [R200+-0x3000] ;  /* 0xffd00000c8a8783b */ /* 0x010fec0000000200 */
[----:B-1----:R-:W-:Y:S01]  /*10c60*/  LDSM.16.M88.4 R176, [R201+0x5000] ;  /* 0x00500000c9b0783b */ /* 0x002fe20000000200 */
[----:B------:R-:W-:Y:S05]  /*10c70*/  HMMA.16816.F32 R56, R132, R158, R56 ;  /* 0x0000009e8438723c */ /* 0x000fea0000001838 */
[----:B------:R-:W-:Y:S03]  /*10c80*/  LDSM.16.M88.4 R156, [R200+-0x3800] ;  /* 0xffc80000c89c783b */ /* 0x000fe60000000200 */
[C---:B-----5:R-:W-:Y:S03]  /*10c90*/  HMMA.16816.F32 R4, R160.reuse, R140, R4 ;  /* 0x0000008ca004723c */ /* 0x060fe60000001804 */
[----:B------:R-:W-:Y:S05]  /*10ca0*/  LDSM.16.M88.4 R188, [R0+0x5000] ;  /* 0x0050000000bc783b */ /* 0x000fea0000000200 */
[C---:B------:R-:W-:Y:S01]  /*10cb0*/  HMMA.16816.F32 R8, R160.reuse, R142, R8 ;  /* 0x0000008ea008723c */ /* 0x040fe20000001808 */
[----:B------:R-:W1:Y:S06]  /*10cc0*/  LDSM.16.M88.4 R140, [R0+0x2800] ;  /* 0x00280000008c783b */ /* 0x000e6c0000000200 */
[----:B------:R-:W-:Y:S01]  /*10cd0*/  LDSM.16.M88.4 R196, [R200+0x3000] ;  /* 0x00300000c8c4783b */ /* 0x000fe20000000200 */
[C---:B---3--:R-:W-:Y:S08]  /*10ce0*/  HMMA.16816.F32 R12, R160.reuse, R144, R12 ;  /* 0x00000090a00c723c */ /* 0x048ff0000000180c */
[C---:B------:R-:W-:Y:S01]  /*10cf0*/  HMMA.16816.F32 R16, R160.reuse, R146, R16 ;  /* 0x00000092a010723c */ /* 0x040fe20000001810 */
[----:B------:R-:W3:Y:S07]  /*10d00*/  LDSM.16.M88.4 R144, [R0+0x3000] ;  /* 0x003000000090783b */ /* 0x000eee0000000200 */
[C---:B--2---:R-:W-:Y:S08]  /*10d10*/  HMMA.16816.F32 R20, R160.reuse, R136, R20 ;  /* 0x00000088a014723c */ /* 0x044ff00000001814 */
[C---:B------:R-:W-:Y:S01]  /*10d20*/  HMMA.16816.F32 R24, R160.reuse, R138, R24 ;  /* 0x0000008aa018723c */ /* 0x040fe20000001818 */
[----:B------:R-:W2:Y:S07]  /*10d30*/  LDSM.16.M88.4 R136, [R200+-0x2800] ;  /* 0xffd80000c888783b */ /* 0x000eae0000000200 */
[C---:B------:R-:W-:Y:S08]  /*10d40*/  HMMA.16816.F32 R28, R160.reuse, R148, R28 ;  /* 0x00000094a01c723c */ /* 0x040ff0000000181c */
[C---:B------:R-:W-:Y:S01]  /*10d50*/  HMMA.16816.F32 R32, R160.reuse, R150, R32 ;  /* 0x00000096a020723c */ /* 0x040fe20000001820 */
[----:B------:R-:W4:Y:S07]  /*10d60*/  LDSM.16.M88.4 R148, [R200+-0x2000] ;  /* 0xffe00000c894783b */ /* 0x000f2e0000000200 */
[C---:B------:R-:W-:Y:S08]  /*10d70*/  HMMA.16816.F32 R36, R160.reuse, R152, R36 ;  /* 0x00000098a024723c */ /* 0x040ff00000001824 */
[C---:B------:R-:W-:Y:S01]  /*10d80*/  HMMA.16816.F32 R40, R160.reuse, R154, R40 ;  /* 0x0000009aa028723c */ /* 0x040fe20000001828 */
[----:B------:R-:W-:Y:S07]  /*10d90*/  LDSM.16.M88.4 R152, [R200+-0x800] ;  /* 0xfff80000c898783b */ /* 0x000fee0000000200 */
[C---:B-1----:R-:W-:Y:S08]  /*10da0*/  HMMA.16816.F32 R44, R160.reuse, R140, R44 ;  /* 0x0000008ca02c723c */ /* 0x042ff0000000182c */
[C---:B------:R-:W-:Y:S01]  /*10db0*/  HMMA.16816.F32 R48, R160.reuse, R142, R48 ;  /* 0x0000008ea030723c */ /* 0x040fe20000001830 */
[----:B------:R-:W1:Y:S07]  /*10dc0*/  LDSM.16.M88.4 R140, [R200+-0x1800] ;  /* 0xffe80000c88c783b */ /* 0x000e6e0000000200 */
[C---:B---3--:R-:W-:Y:S08]  /*10dd0*/  HMMA.16816.F32 R52, R160.reuse, R144, R52 ;  /* 0x00000090a034723c */ /* 0x048ff00000001834 */
[----:B------:R-:W-:Y:S01]  /*10de0*/  HMMA.16816.F32 R56, R160, R146, R56 ;  /* 0x00000092a038723c */ /* 0x000fe20000001838 */
[----:B------:R-:W3:Y:S07]  /*10df0*/  LDSM.16.M88.4 R144, [R200+-0x1000] ;  /* 0xfff00000c890783b */ /* 0x000eee0000000200 */
[C---:B------:R-:W-:Y:S08]  /*10e00*/  HMMA.16816.F32 R4, R164.reuse, R156, R4 ;  /* 0x0000009ca404723c */ /* 0x040ff00000001804 */
[C---:B------:R-:W-:Y:S01]  /*10e10*/  HMMA.16816.F32 R8, R164.reuse, R158, R8 ;  /* 0x0000009ea408723c */ /* 0x040fe20000001808 */
[----:B------:R-:W5:Y:S07]  /*10e20*/  LDSM.16.M88.4 R156, [R201+0x3800] ;  /* 0x00380000c99c783b */ /* 0x000f6e0000000200 */
[C---:B------:R-:W-:Y:S08]  /*10e30*/  HMMA.16816.F32 R12, R164.reuse, R168, R12 ;  /* 0x000000a8a40c723c */ /* 0x040ff0000000180c */
[C---:B------:R-:W-:Y:S01]  /*10e40*/  HMMA.16816.F32 R16, R164.reuse, R170, R16 ;  /* 0x000000aaa410723c */ /* 0x040fe20000001810 */
[----:B------:R-:W-:Y:S07]  /*10e50*/  LDSM.16.M88.4 R168, [R201+0x4800] ;  /* 0x00480000c9a8783b */ /* 0x000fee0000000200 */
[C---:B--2---:R-:W-:Y:S08]  /*10e60*/  HMMA.16816.F32 R20, R164.reuse, R136, R20 ;  /* 0x00000088a414723c */ /* 0x044ff00000001814 */
[C---:B------:R-:W-:Y:S01]  /*10e70*/  HMMA.16816.F32 R24, R164.reuse, R138, R24 ;  /* 0x0000008aa418723c */ /* 0x040fe20000001818 */
[----:B------:R-:W2:Y:S07]  /*10e80*/  LDSM.16.M88.4 R136, [R201+0x4000] ;  /* 0x00400000c988783b */ /* 0x000eae0000000200 */
[C---:B----4-:R-:W-:Y:S08]  /*10e90*/  HMMA.16816.F32 R28, R164.reuse, R148, R28 ;  /* 0x00000094a41c723c */ /* 0x050ff0000000181c */
[C---:B------:R-:W-:Y:S01]  /*10ea0*/  HMMA.16816.F32 R32, R164.reuse, R150, R32 ;  /* 0x00000096a420723c */ /* 0x040fe20000001820 */
[----:B------:R-:W4:Y:S07]  /*10eb0*/  LDSM.16.M88.4 R148, [R201+0x5800] ;  /* 0x00580000c994783b */ /* 0x000f2e0000000200 */
[C---:B-1----:R-:W-:Y:S08]  /*10ec0*/  HMMA.16816.F32 R36, R164.reuse, R140, R36 ;  /* 0x0000008ca424723c */ /* 0x042ff00000001824 */
        /* <DEDUP_REMOVED lines=16> */
[----:B------:R-:W-:Y:S07]  /*10fd0*/  LDSM.16.M88.4 R168, [R206+0x6800] ;  /* 0x00680000cea8783b */ /* 0x000fee0000000200 */
[C---:B------:R-:W-:Y:S08]  /*10fe0*/  HMMA.16816.F32 R28, R172.reuse, R176, R28 ;  /* 0x000000b0ac1c723c */ /* 0x040ff0000000181c */
[C---:B------:R-:W-:Y:S01]  /*10ff0*/  HMMA.16816.F32 R32, R172.reuse, R178, R32 ;  /* 0x000000b2ac20723c */ /* 0x040fe20000001820 */
[----:B------:R-:W-:Y:S07]  /*11000*/  LDSM.16.M88.4 R176, [R0+0x3800] ;  /* 0x0038000000b0783b */ /* 0x000fee0000000200 */
[C---:B----4-:R-:W-:Y:S08]  /*11010*/  HMMA.16816.F32 R36, R172.reuse, R148, R36 ;  /* 0x00000094ac24723c */ /* 0x050ff00000001824 */
[C---:B------:R-:W-:Y:S01]  /*11020*/  HMMA.16816.F32 R40, R172.reuse, R150, R40 ;  /* 0x00000096ac28723c */ /* 0x040fe20000001828 */
[----:B------:R-:W4:Y:S07]  /*11030*/  LDSM.16.M88.4 R148, [R206+0x4800] ;  /* 0x00480000ce94783b */ /* 0x000f2e0000000200 */
[C---:B-1----:R-:W-:Y:S08]  /*11040*/  HMMA.16816.F32 R44, R172.reuse, R140, R44 ;  /* 0x0000008cac2c723c */ /* 0x042ff0000000182c */
[C---:B------:R-:W-:Y:S01]  /*11050*/  HMMA.16816.F32 R48, R172.reuse, R142, R48 ;  /* 0x0000008eac30723c */ /* 0x040fe20000001830 */
[----:B------:R-:W1:Y:S07]  /*11060*/  LDSM.16.M88.4 R140, [R206+0x5000] ;  /* 0x00500000ce8c783b */ /* 0x000e6e0000000200 */
[C---:B---3--:R-:W-:Y:S08]  /*11070*/  HMMA.16816.F32 R52, R172.reuse, R144, R52 ;  /* 0x00000090ac34723c */ /* 0x048ff00000001834 */
[----:B------:R-:W-:Y:S01]  /*11080*/  HMMA.16816.F32 R56, R172, R146, R56 ;  /* 0x00000092ac38723c */ /* 0x000fe20000001838 */
[----:B------:R-:W3:Y:S07]  /*11090*/  LDSM.16.M88.4 R144, [R206+0x6000] ;  /* 0x00600000ce90783b */ /* 0x000eee0000000200 */
[C---:B------:R-:W-:Y:S08]  /*110a0*/  HMMA.16816.F32 R4, R180.reuse, R152, R4 ;  /* 0x00000098b404723c */ /* 0x040ff00000001804 */
[C---:B------:R-:W-:Y:S01]  /*110b0*/  HMMA.16816.F32 R8, R180.reuse, R154, R8 ;  /* 0x0000009ab408723c */ /* 0x040fe20000001808 */
[----:B------:R-:W5:Y:S07]  /*110c0*/  LDSM.16.M88.4 R152, [R0+0x4000] ;  /* 0x004000000098783b */ /* 0x000f6e0000000200 */
[C---:B--2---:R-:W-:Y:S08]  /*110d0*/  HMMA.16816.F32 R12, R180.reuse, R136, R12 ;  /* 0x00000088b40c723c */ /* 0x044ff0000000180c */
[C---:B------:R-:W-:Y:S01]  /*110e0*/  HMMA.16816.F32 R16, R180.reuse, R138, R16 ;  /* 0x0000008ab410723c */ /* 0x040fe20000001810 */
[----:B------:R-:W2:Y:S07]  /*110f0*/  LDSM.16.M88.4 R136, [R0+0x4800] ;  /* 0x004800000088783b */ /* 0x000eae0000000200 */
[C---:B----4-:R-:W-:Y:S08]  /*11100*/  HMMA.16816.F32 R20, R180.reuse, R148, R20 ;  /* 0x00000094b414723c */ /* 0x050ff00000001814 */
[C---:B------:R-:W-:Y:S01]  /*11110*/  HMMA.16816.F32 R24, R180.reuse, R150, R24 ;  /* 0x00000096b418723c */ /* 0x040fe20000001818 */
[----:B------:R-:W-:Y:S07]  /*11120*/  LDSM.16.M88.4 R148, [R0+0x6800] ;  /* 0x006800000094783b */ /* 0x000fee0000000200 */
[C---:B-1----:R-:W-:Y:S08]  /*11130*/  HMMA.16816.F32 R28, R180.reuse, R140, R28 ;  /* 0x0000008cb41c723c */ /* 0x042ff0000000181c */
[C---:B------:R-:W-:Y:S01]  /*11140*/  HMMA.16816.F32 R32, R180.reuse, R142, R32 ;  /* 0x0000008eb420723c */ /* 0x040fe20000001820 */
[----:B------:R-:W1:Y:S07]  /*11150*/  LDSM.16.M88.4 R140, [R0+0x5800] ;  /* 0x00580000008c783b */ /* 0x000e6e0000000200 */
[C---:B------:R-:W-:Y:S08]  /*11160*/  HMMA.16816.F32 R36, R180.reuse, R156, R36 ;  /* 0x0000009cb424723c */ /* 0x040ff00000001824 */
[C---:B------:R-:W-:Y:S01]  /*11170*/  HMMA.16816.F32 R40, R180.reuse, R158, R40 ;  /* 0x0000009eb428723c */ /* 0x040fe20000001828 */
[----:B------:R-:W-:Y:S07]  /*11180*/  LDSM.16.M88.4 R156, [R200+0x1000] ;  /* 0x00100000c89c783b */ /* 0x000fee0000000200 */
[C---:B---3--:R-:W-:Y:S08]  /*11190*/  HMMA.16816.F32 R44, R180.reuse, R144, R44 ;  /* 0x00000090b42c723c */ /* 0x048ff0000000182c */
[C---:B------:R-:W-:Y:S01]  /*111a0*/  HMMA.16816.F32 R48, R180.reuse, R146, R48 ;  /* 0x00000092b430723c */ /* 0x040fe20000001830 */
[----:B------:R-:W3:Y:S07]  /*111b0*/  LDSM.16.M88.4 R144, [R0+0x6000] ;  /* 0x006000000090783b */ /* 0x000eee0000000200 */
[C---:B------:R-:W-:Y:S08]  /*111c0*/  HMMA.16816.F32 R52, R180.reuse, R168, R52 ;  /* 0x000000a8b434723c */ /* 0x040ff00000001834 */
[----:B------:R-:W-:Y:S01]  /*111d0*/  HMMA.16816.F32 R56, R180, R170, R56 ;  /* 0x000000aab438723c */ /* 0x000fe20000001838 */
[----:B------:R-:W-:Y:S07]  /*111e0*/  LDSM.16.M88.4 R168, [R200+0x1800] ;  /* 0x00180000c8a8783b */ /* 0x000fee0000000200 */
[C---:B------:R-:W-:Y:S08]  /*111f0*/  HMMA.16816.F32 R4, R184.reuse, R176, R4 ;  /* 0x000000b0b804723c */ /* 0x040ff00000001804 */
[C---:B------:R-:W-:Y:S01]  /*11200*/  HMMA.16816.F32 R8, R184.reuse, R178, R8 ;  /* 0x000000b2b808723c */ /* 0x040fe20000001808 */
[----:B------:R-:W-:Y:S07]  /*11210*/  LDSM.16.M88.4 R176, [R200+0x2000] ;  /* 0x00200000c8b0783b */ /* 0x000fee0000000200 */
[C---:B-----5:R-:W-:Y:S08]  /*11220*/  HMMA.16816.F32 R12, R184.reuse, R152, R12 ;  /* 0x00000098b80c723c */ /* 0x060ff0000000180c */
[C---:B------:R-:W-:Y:S01]  /*11230*/  HMMA.16816.F32 R16, R184.reuse, R154, R16 ;  /* 0x0000009ab810723c */ /* 0x040fe20000001810 */
[----:B------:R-:W-:Y:S07]  /*11240*/  LDSM.16.M88.4 R152, [R200+0x800] ;  /* 0x00080000c898783b */ /* 0x000fee0000000200 */
[C---:B--2---:R-:W-:Y:S08]  /*11250*/  HMMA.16816.F32 R20, R184.reuse, R136, R20 ;  /* 0x00000088b814723c */ /* 0x044ff00000001814 */
[C---:B------:R-:W-:Y:S01]  /*11260*/  HMMA.16816.F32 R24, R184.reuse, R138, R24 ;  /* 0x0000008ab818723c */ /* 0x040fe20000001818 */
[----:B------:R-:W2:Y:S07]  /*11270*/  LDSM.16.M88.4 R136, [R200] ;  /* 0x00000000c888783b */ /* 0x000eae0000000200 */
[C---:B------:R-:W-:Y:S08]  /*11280*/  HMMA.16816.F32 R28, R184.reuse, R188, R28 ;  /* 0x000000bcb81c723c */ /* 0x040ff0000000181c */
[C---:B------:R-:W-:Y:S01]  /*11290*/  HMMA.16816.F32 R32, R184.reuse, R190, R32 ;  /* 0x000000beb820723c */ /* 0x040fe20000001820 */
[----:B------:R-:W4:Y:S01]  /*112a0*/  LDSM.16.M88.4 R188, [R200+0x2800] ;  /* 0x00280000c8bc783b */ /* 0x000f220000000200 */
[----:B------:R-:W-:Y:S05]  /*112b0*/  DEPBAR.LE SB0, 0x0 ;  /* 0x000080000000791a */ /* 0x000fea0000000000 */
[----:B------:R-:W-:Y:S01]  /*112c0*/  BAR.SYNC.DEFER_BLOCKING 0x0 ;  /* 0x0000000000007b1d */ /* 0x000fe20000010000 */
[C---:B-1----:R-:W-:Y:S08]  /*112d0*/  HMMA.16816.F32 R36, R184.reuse, R140, R36 ;  /* 0x0000008cb824723c */ /* 0x042ff00000001824 */
[C---:B------:R-:W-:Y:S08]  /*112e0*/  HMMA.16816.F32 R40, R184.reuse, R142, R40 ;  /* 0x0000008eb828723c */ /* 0x040ff00000001828 */
[C---:B---3--:R-:W-:Y:S08]  /*112f0*/  HMMA.16816.F32 R44, R184.reuse, R144, R44 ;  /* 0x00000090b82c723c */ /* 0x048ff0000000182c */
[C---:B------:R-:W-:Y:S08]  /*11300*/  HMMA.16816.F32 R48, R184.reuse, R146, R48 ;  /* 0x00000092b830723c */ /* 0x040ff00000001830 */
[C---:B------:R-:W-:Y:S08]  /*11310*/  HMMA.16816.F32 R52, R184.reuse, R148, R52 ;  /* 0x00000094b834723c */ /* 0x040ff00000001834 */
[----:B------:R-:W-:Y:S08]  /*11320*/  HMMA.16816.F32 R56, R184, R150, R56 ;  /* 0x00000096b838723c */ /* 0x000ff00000001838 */
[C---:B--2---:R-:W-:Y:S08]  /*11330*/  HMMA.16816.F32 R4, R192.reuse, R136, R4 ;  /* 0x00000088c004723c */ /* 0x044ff00000001804 */
        /* <DEDUP_REMOVED lines=10> */
[C---:B------:R-:W-:Y:S08]  /*113e0*/  HMMA.16816.F32 R48, R192.reuse, R190, R48 ;  /* 0x000000bec030723c */ /* 0x040ff00000001830 */
[C---:B------:R-:W-:Y:S08]  /*113f0*/  HMMA.16816.F32 R52, R192.reuse, R196, R52 ;  /* 0x000000c4c034723c */ /* 0x040ff00000001834 */
[----:B------:R-:W-:Y:S01]  /*11400*/  HMMA.16816.F32 R56, R192, R198, R56 ;  /* 0x000000c6c038723c */ /* 0x000fe20000001838 */
[----:B------:R-:W-:Y:S07]  /*11410*/  @!UPT UIADD3 URZ, URZ, URZ, URZ ;  /* 0x0000003f3f3ff290 */ /* 0x000fee000fffe03f */
[----:B------:R-:W-:-:S11]  /*11420*/  @!P0 BRA `(.L_x_335) ;  /* 0x0000034000008947 */ /* 0x000fd60003800000 */
[----:B------:R-:W-:Y:S02]  /*11430*/  IADD3 R0, R211, -0x1, RZ ;  /* 0xffffffffd3007810 */ /* 0x000fe40007ffe0ff */
[C---:B------:R-:W-:Y:S02]  /*11440*/  ISETP.GE.AND P2, PT, R212.reuse, 0x21, PT ;  /* 0x00000021d400780c */ /* 0x040fe40003f46270 */
[----:B------:R-:W-:Y:S02]  /*11450*/  SHF.R.S32.HI R2, RZ, 0x1f, R0 ;  /* 0x0000001fff027819 */ /* 0x000fe40000011400 */
[C---:B------:R-:W-:Y:S02]  /*11460*/  ISETP.GE.AND P1, PT, R212.reuse, 0x41, PT ;  /* 0x00000041d400780c */ /* 0x040fe40003f26270 */
[----:B------:R-:W-:Y:S01]  /*11470*/  ISETP.GE.AND P3, PT, R212, 0x1, PT ;  /* 0x00000001d400780c */ /* 0x000fe20003f66270 */
[----:B------:R-:W-:Y:S02]  /*11480*/  IMAD R136, R2, c[0x0][0x1e0], RZ ;  /* 0x0000780002887a24 */ /* 0x000fe400078e02ff */
[C---:B------:R-:W-:Y:S04]  /*11490*/  IMAD.WIDE.U32 R2, R0.reuse, c[0x0][0x1e0], RZ ;  /* 0x0000780000027a25 */ /* 0x040fe800078e00ff */
[----:B------:R-:W-:Y:S02]  /*114a0*/  IMAD R0, R0, c[0x0][0x1e4], R136 ;  /* 0x0000790000007a24 */ /* 0x000fe400078e0288 */
[----:B------:R-:W-:Y:S02]  /*114b0*/  @P2 IMAD.MOV.U32 R139, RZ, RZ, c[0x0][0x1e0] ;  /* 0x00007800ff8b2624 */ /* 0x000fe400078e00ff */
[----:B------:R-:W-:Y:S02]  /*114c0*/  IMAD.IADD R0, R3, 0x1, R0 ;  /* 0x0000000103007824 */ /* 0x000fe400078e0200 */
[----:B------:R-:W-:Y:S04]  /*114d0*/  IMAD.WIDE.U32 R2, R2, 0x70, RZ ;  /* 0x0000007002027825 */ /* 0x000fe800078e00ff */
[----:B------:R-:W-:Y:S01]  /*114e0*/  IMAD R0, R0, 0x70, RZ ;  /* 0x0000007000007824 */ /* 0x000fe200078e02ff */
[-C--:B------:R-:W-:Y:S01]  /*114f0*/  @P2 LEA R138, P0, R139, R2.reuse, 0x5 ;  /* 0x000000028b8a2211 */ /* 0x080fe200078028ff */
[----:B------:R-:W-:Y:S02]  /*11500*/  @P2 IMAD.MOV.U32 R136, RZ, RZ, c[0x0][0x1e4] ;  /* 0x00007900ff882624 */ /* 0x000fe400078e00ff */
[----:B------:R-:W-:Y:S02]  /*11510*/  IMAD.IADD R3, R3, 0x1, R0 ;  /* 0x0000000103037824 */ /* 0x000fe400078e0200 */
[----:B------:R-:W-:Y:S03]  /*11520*/  @P1 IMAD.MOV.U32 R0, RZ, RZ, c[0x0][0x1e0] ;  /* 0x00007800ff001624 */ /* 0x000fe600078e00ff */
[-C--:B------:R-:W-:Y:S01]  /*11530*/  @P2 LEA.HI.X R139, R139, R3.reuse, R136, 0x5, P0 ;  /* 0x000000038b8b2211 */ /* 0x080fe200000f2c88 */
[----:B------:R-:W-:Y:S01]  /*11540*/  @P1 IMAD.MOV.U32 R136, RZ, RZ, c[0x0][0x1e4] ;  /* 0x00007900ff881624 */ /* 0x000fe200078e00ff */
[CC--:B------:R-:W-:Y:S04]  /*11550*/  @P1 LEA R140, P0, R0.reuse, R2.reuse, 0x6 ;  /* 0x00000002008c1211 */ /* 0x0c0fe800078030ff */
[----:B------:R-:W-:Y:S02]  /*11560*/  @P1 LEA.HI.X R142, R0, R3, R136, 0x6, P0 ;  /* 0x00000003008e1211 */ /* 0x000fe400000f3488 */
[----:B------:R-:W-:Y:S05]  /*11570*/  @P3 IADD3 R0, P0, R218, R2, RZ ;  /* 0x00000002da003210 */ /* 0x000fea0007f1e0ff */
[----:B------:R-:W-:Y:S01]  /*11580*/  @P3 IMAD.X R137, R3, 0x1, R215, P0 ;  /* 0x0000000103893824 */ /* 0x000fe200000e06d7 */
        /* <DEDUP_REMOVED lines=8> */
[----:B------:R-:W-:Y:S01]  /*11610*/  @P1 IADD3 R139, P0, R140, R218, RZ ;  /* 0x000000da8c8b1210 */ /* 0x000fe20007f1e0ff */
[----:B------:R1:W-:Y:S04]  /*11620*/  @P3 LDGSTS.E.BYPASS.LTC128B.128 [R208+0xb900], [R136.64+0x80], !P5 ;  /* 0x0b90008088d03fae */ /* 0x0003e8000e901d4a */
[----:B------:R-:W-:Y:S01]  /*11630*/  @P1 IMAD.X R142, R142, 0x1, R215, P0 ;  /* 0x000000018e8e1824 */ /* 0x000fe200000e06d7 */
[C---:B------:R-:W-:Y:S04]  /*11640*/  @P2 LEA R140, P0, R0.reuse, c[0x0][0x1c8], 0x1 ;  /* 0x00007200008c2a11 */ /* 0x040fe800078008ff */
[----:B------:R-:W-:Y:S02]  /*11650*/  @P2 LEA.HI.X R141, R0, c[0x0][0x1cc], R138, 0x1, P0 ;  /* 0x00007300008d2a11 */ /* 0x000fe400000f0c8a */
[C---:B------:R-:W-:Y:S03]  /*11660*/  @P1 LEA R138, P0, R139.reuse, c[0x0][0x1c8], 0x1 ;  /* 0x000072008b8a1a11 */ /* 0x040fe600078008ff */
[----:B------:R1:W-:Y:S01]  /*11670*/  @P2 LDGSTS.E.BYPASS.LTC128B.128 [R210+0x9100], [R140.64], !P4 ;  /* 0x091000008cd22fae */ /* 0x0003e2000e101d4a */
[----:B------:R-:W-:Y:S02]  /*11680*/  @P1 LEA.HI.X R139, R139, c[0x0][0x1cc], R142, 0x1, P0 ;  /* 0x000073008b8b1a11 */ /* 0x000fe400000f0c8e */
[----:B------:R-:W-:Y:S01]  /*11690*/  ISETP.GE.AND P0, PT, R212, 0x61, PT ;  /* 0x00000061d400780c */ /* 0x000fe20003f06270 */
[----:B------:R1:W-:Y:S04]  /*116a0*/  @P2 LDGSTS.E.BYPASS.LTC128B.128 [R210+0xc900], [R140.64+0x80], !P5 ;  /* 0x0c9000808cd22fae */ /* 0x0003e8000e901d4a */
[----:B------:R1:W-:Y:S04]  /*116b0*/  @P1 LDGSTS.E.BYPASS.LTC128B.128 [R210+0xa100], [R138.64], !P4 ;  /* 0x0a1000008ad21fae */ /* 0x0003e8000e101d4a */
[----:B------:R1:W-:Y:S04]  /*116c0*/  @P1 LDGSTS.E.BYPASS.LTC128B.128 [R210+0xd900], [R138.64+0x80], !P5 ;  /* 0x0d9000808ad21fae */ /* 0x0003e8000e901d4a */
[----:B------:R-:W-:Y:S02]  /*116d0*/  @P0 IMAD.MOV.U32 R142, RZ, RZ, c[0x0][0x1e0] ;  /* 0x00007800ff8e0624 */ /* 0x000fe400078e00ff */
[----:B------:R-:W-:Y:S02]  /*116e0*/  @P0 IMAD.MOV.U32 R0, RZ, RZ, c[0x0][0x1e4] ;  /* 0x00007900ff000624 */ /* 0x000fe400078e00ff */
[----:B------:R-:W-:Y:S04]  /*116f0*/  @P0 IMAD.WIDE.U32 R2, R142, 0x60, R2 ;  /* 0x000000608e020825 */ /* 0x000fe800078e0002 */
[----:B------:R-:W-:Y:S01]  /*11700*/  @P0 IMAD R142, R0, 0x60, RZ ;  /* 0x00000060008e0824 */ /* 0x000fe200078e02ff */
[----:B------:R-:W-:Y:S04]  /*11710*/  @P0 IADD3 R0, P6, R218, R2, RZ ;  /* 0x00000002da000210 */ /* 0x000fe80007fde0ff */
[C---:B------:R-:W-:Y:S02]  /*11720*/  @P0 LEA R2, P3, R0.reuse, c[0x0][0x1c8], 0x1 ;  /* 0x0000720000020a11 */ /* 0x040fe400078608ff */
[----:B------:R-:W-:Y:S04]  /*11730*/  @P0 IADD3.X R3, R215, R142, R3, P6, !PT ;  /* 0x0000008ed7030210 */ /* 0x000fe800037fe403 */
[----:B------:R-:W-:Y:S05]  /*11740*/  @P0 LEA.HI.X R3, R0, c[0x0][0x1cc], R3, 0x1, P3 ;  /* 0x0000730000030a11 */ /* 0x000fea00018f0c03 */
[----:B------:R1:W-:Y:S04]  /*11750*/  @P0 LDGSTS.E.BYPASS.LTC128B.128 [R210+0xb100], [R2.64], !P4 ;  /* 0x0b10000002d20fae */ /* 0x0003e8000e101d4a */
[----:B------:R1:W-:Y:S02]  /*11760*/  @P0 LDGSTS.E.BYPASS.LTC128B.128 [R210+0xe900], [R2.64+0x80], !P5 ;  /* 0x0e90008002d20fae */ /* 0x0003e4000e901d4a */
.L_x_335:
[----:B------:R-:W-:Y:S05]  /*11770*/  BSYNC B0 ;  /* 0x0000000000007941 */ /* 0x000fea0003800000 */
.L_x_334:
        /* <DEDUP_REMOVED lines=88> */
[----:B------:R-:W-:Y:S02]  /*11d00*/  FFMA.FTZ R35, R35, c[0x0][0x2d0], -R108 ;  /* 0x0000b40023237a23 */ /* 0x000fe4000001086c */
        /* <DEDUP_REMOVED lines=60> */
[----:B------:R-:W-:Y:S01]  /*120d0*/  FFMA.FTZ R16, R16, c[0x0][0x2d0], -R110 ;  /* 0x0000b40010107a23 */ /* 0x000fe2000001086e */
[----:B--2---:R-:W-:Y:S01]  /*120e0*/  F2FP.PACK_AB R114, R224, R225 ;  /* 0x000000e1e072723e */ /* 0x004fe200000000ff */
[----:B------:R-:W-:Y:S02]  /*120f0*/  FFMA.FTZ R4, R10, c[0x0][0x2d0], -R108 ;  /* 0x0000b4000a047a23 */ /* 0x000fe4000001086c */
[----:B------:R-:W-:Y:S02]  /*12100*/  FMUL.FTZ R10, R0, R118 ;  /* 0x00000076000a7220 */ /* 0x000fe40000410000 */
[----:B------:R-:W-:Y:S01]  /*12110*/  FFMA.FTZ R17, R17, c[0x0][0x2d0], -R110 ;  /* 0x0000b40011117a23 */ /* 0x000fe2000001086e */
        /* <DEDUP_REMOVED lines=15> */
[----:B--2---:R-:W-:Y:S02]  /*12210*/  FFMA.FTZ R4, R11, c[0x0][0x2d0], -R108 ;  /* 0x0000b4000b047a23 */ /* 0x004fe4000001086c */
        /* <DEDUP_REMOVED lines=30> */
[--C-:B------:R-:W-:Y:S01]  /*12400*/  FFMA.FTZ R33, R33, c[0x0][0x2d0], -R110.reuse ;  /* 0x0000b40021217a23 */ /* 0x100fe2000001086e */
[----:B------:R-:W3:Y:S01]  /*12410*/  LDSM.16.MT88.4 R136, [R202+0x3800] ;  /* 0x00380000ca88783b */ /* 0x000ee20000004200 */
[C---:B------:R-:W-:Y:S03]  /*12420*/  HMMA.16816.F32 R60, R112.reuse, R140, R60 ;  /* 0x0000008c703c723c */ /* 0x040fe6000000183c */
[----:B------:R5:W1:Y:S01]  /*12430*/  MUFU.EX2 R176, R23 ;  /* 0x0000001700b07308 */ /* 0x000a620000000800 */
[--C-:B------:R-:W-:Y:S02]  /*12440*/  FFMA.FTZ R36, R36, c[0x0][0x2d0], -R110.reuse ;  /* 0x0000b40024247a23 */ /* 0x100fe4000001086e */
[----:B------:R-:W-:Y:S02]  /*12450*/  FFMA.FTZ R40, R40, c[0x0][0x2d0], -R110 ;  /* 0x0000b40028287a23 */ /* 0x000fe4000001086e */
[C---:B------:R-:W-:Y:S01]  /*12460*/  HMMA.16816.F32 R64, R112.reuse, R142, R64 ;  /* 0x0000008e7040723c */ /* 0x040fe20000001840 */
[----:B------:R-:W1:Y:S03]  /*12470*/  LDSM.16.MT88.4 R140, [R203+0x3800] ;  /* 0x00380000cb8c783b */ /* 0x000e660000004200 */
[----:B------:R-:W-:Y:S01]  /*12480*/  FFMA.FTZ R43, R43, c[0x0][0x2d0], -R108 ;  /* 0x0000b4002b2b7a23 */ /* 0x000fe2000001086c */
[----:B------:R-:W1:Y:S01]  /*12490*/  MUFU.EX2 R171, R24 ;  /* 0x0000001800ab7308 */ /* 0x000e620000000800 */
[----:B------:R-:W-:Y:S02]  /*124a0*/  FFMA.FTZ R2, R2, R228, R227 ;  /* 0x000000e402027223 */ /* 0x000fe400000100e3 */
[C---:B------:R-:W-:Y:S04]  /*124b0*/  HMMA.16816.F32 R68, R112.reuse, R144, R68 ;  /* 0x000000907044723c */ /* 0x040fe80000001844 */
[----:B------:R-:W-:Y:S02]  /*124c0*/  FFMA.FTZ R0, R0, R229, R223 ;  /* 0x000000e500007223 */ /* 0x000fe400000100df */
        /* <DEDUP_REMOVED lines=17> */
[----:B------:R-:W3:Y:S01]  /*125e0*/  MUFU.EX2 R159, R28 ;  /* 0x0000001c009f7308 */ /* 0x000ee20000000800 */
[----:B------:R-:W-:Y:S02]  /*125f0*/  FADD.FTZ R2, R198, R2 ;  /* 0x00000002c6027221 */ /* 0x000fe40000010000 */
[C---:B------:R-:W-:Y:S01]  /*12600*/  HMMA.16816.F32 R88, R112.reuse, R138, R88 ;  /* 0x0000008a7058723c */ /* 0x040fe20000001858 */
[----:B------:R-:W3:Y:S03]  /*12610*/  LDSM.16.MT88.4 R136, [R202+0x800] ;  /* 0x00080000ca88783b */ /* 0x000ee60000004200 */
[----:B------:R-:W-:Y:S02]  /*12620*/  FADD.FTZ R0, R196, R0 ;  /* 0x00000000c4007221 */ /* 0x000fe40000010000 */
[----:B------:R-:W-:Y:S01]  /*12630*/  FADD.FTZ R2, R191, R2 ;  /* 0x00000002bf027221 */ /* 0x000fe20000010000 */
[----:B------:R-:W-:Y:S01]  /*12640*/  MUFU.EX2 R158, R29 ;  /* 0x0000001d009e7308 */ /* 0x000fe20000000800 */
[C---:B-1----:R-:W-:Y:S01]  /*12650*/  HMMA.16816.F32 R12, R112.reuse, R140, R12 ;  /* 0x0000008c700c723c */ /* 0x042fe2000000180c */
[----:B--2---:R-:W-:Y:S03]  /*12660*/  LDSM.16.MT88.4 R24, [R203+0x1000] ;  /* 0x00100000cb18783b */ /* 0x004fe60000004200 */
[----:B------:R-:W-:Y:S02]  /*12670*/  FADD.FTZ R0, R189, R0 ;  /* 0x00000000bd007221 */ /* 0x000fe40000010000 */
[----:B------:R-:W-:Y:S02]  /*12680*/  FADD.FTZ R2, R190, R2 ;  /* 0x00000002be027221 */ /* 0x000fe40000010000 */
[C---:B------:R-:W-:Y:S01]  /*12690*/  HMMA.16816.F32 R92, R112.reuse, R142, R92 ;  /* 0x0000008e705c723c */ /* 0x040fe2000000185c */
[----:B------:R-:W1:Y:S01]  /*126a0*/  MUFU.EX2 R157, R30 ;  /* 0x0000001e009d7308 */ /* 0x000e620000000800 */
[----:B------:R-:W-:Y:S02]  /*126b0*/  LDSM.16.MT88.4 R140, [R204+0x4000] ;  /* 0x00400000cc8c783b */ /* 0x000fe40000004200 */
[----:B------:R-:W-:Y:S02]  /*126c0*/  FADD.FTZ R0, R188, R0 ;  /* 0x00000000bc007221 */ /* 0x000fe40000010000 */
[----:B----4-:R-:W-:Y:S02]  /*126d0*/  FADD.FTZ R2, R179, R2 ;  /* 0x00000002b3027221 */ /* 0x010fe40000010000 */
[----:B------:R-:W-:Y:S01]  /*126e0*/  FADD.FTZ R0, R177, R0 ;  /* 0x00000000b1007221 */ /* 0x000fe20000010000 */
[C---:B-----5:R-:W-:Y:S02]  /*126f0*/  HMMA.16816.F32 R96, R112.reuse, R116, R96 ;  /* 0x000000747060723c */ /* 0x060fe40000001860 */
[----:B------:R-:W2:Y:S01]  /*12700*/  MUFU.EX2 R155, R32 ;  /* 0x00000020009b7308 */ /* 0x000ea20000000800 */
[----:B------:R-:W-:Y:S02]  /*12710*/  FADD.FTZ R2, R178, R2 ;  /* 0x00000002b2027221 */ /* 0x000fe40000010000 */
[----:B------:R-:W-:Y:S02]  /*12720*/  FADD.FTZ R0, R176, R0 ;  /* 0x00000000b0007221 */ /* 0x000fe40000010000 */
[----:B------:R-:W-:Y:S01]  /*12730*/  FADD.FTZ R2, R171, R2 ;  /* 0x00000002ab027221 */ /* 0x000fe20000010000 */
[C---:B------:R-:W-:Y:S01]  /*12740*/  HMMA.16816.F32 R100, R112.reuse, R118, R100 ;  /* 0x000000767064723c */ /* 0x040fe20000001864 */
[----:B------:R-:W4:Y:S03]  /*12750*/  LDSM.16.MT88.4 R116, [R203+0x800] ;  /* 0x00080000cb74783b */ /* 0x000f260000004200 */
[----:B------:R-:W5:Y:S01]  /*12760*/  MUFU.EX2 R154, R33 ;  /* 0x00000021009a7308 */ /* 0x000f620000000800 */
[----:B------:R-:W-:Y:S02]  /*12770*/  FADD.FTZ R0, R169, R0 ;  /* 0x00000000a9007221 */ /* 0x000fe40000010000 */
[----:B------:R-:W-:Y:S01]  /*12780*/  FADD.FTZ R2, R170, R2 ;  /* 0x00000002aa027221 */ /* 0x000fe20000010000 */
[C---:B------:R-:W-:Y:S04]  /*12790*/  HMMA.16816.F32 R16, R112.reuse, R120, R16 ;  /* 0x000000787010723c */ /* 0x040fe80000001810 */
[----:B------:R-:W-:Y:S02]  /*127a0*/  FADD.FTZ R0, R168, R0 ;  /* 0x00000000a8007221 */ /* 0x000fe40000010000 */
[----:B------:R-:W-:Y:S01]  /*127b0*/  MUFU.EX2 R153, R34 ;  /* 0x0000002200997308 */ /* 0x000fe20000000800 */
[----:B---3--:R-:W-:Y:S01]  /*127c0*/  FADD.FTZ R2, R159, R2 ;  /* 0x000000029f027221 */ /* 0x008fe20000010000 */
[----:B------:R-:W-:Y:S01]  /*127d0*/  HMMA.16816.F32 R104, R112, R122, R104 ;  /* 0x0000007a7068723c */ /* 0x000fe20000001868 */
[----:B------:R-:W3:Y:S03]  /*127e0*/  LDSM.16.MT88.4 R120, [R205+0x800] ;  /* 0x00080000cd78783b */ /* 0x000ee60000004200 */
[----:B-1----:R-:W-:Y:S02]  /*127f0*/  FADD.FTZ R0, R157, R0 ;  /* 0x000000009d007221 */ /* 0x002fe40000010000 */
[----:B------:R-:W-:Y:S01]  /*12800*/  FADD.FTZ R2, R158, R2 ;  /* 0x000000029e027221 */ /* 0x000fe20000010000 */
[----:B------:R-:W-:Y:S01]  /*12810*/  F2FP.PACK_AB R112, R198, R199 ;  /* 0x000000c7c670723e */ /* 0x000fe200000000ff */
[----:B------:R1:W-:Y:S01]  /*12820*/  MUFU.EX2 R152, R35 ;  /* 0x0000002300987308 */ /* 0x0003e20000000800 */
[----:B------:R-:W-:Y:S03]  /*12830*/  F2FP.PACK_AB R113, R196, R197 ;  /* 0x000000c5c471723e */ /* 0x000fe600000000ff */
[----:B------:R-:W-:Y:S01]  /*12840*/  F2FP.PACK_AB R114, R190, R191 ;  /* 0x000000bfbe72723e */ /* 0x000fe200000000ff */
[----:B--2---:R-:W-:Y:S01]  /*12850*/  FADD.FTZ R2, R155, R2 ;  /* 0x000000029b027221 */ /* 0x004fe20000010000 */
[----:B------:R-:W-:Y:S03]  /*12860*/  F2FP.PACK_AB R115, R188, R189 ;  /* 0x000000bdbc73723e */ /* 0x000fe600000000ff */
[----:B-----5:R-:W-:Y:S01]  /*12870*/  FADD.FTZ R2, R154, R2 ;  /* 0x000000029a027221 */ /* 0x020fe20000010000 */
[----:B------:R-:W2:Y:S03]  /*12880*/  MUFU.EX2 R151, R36 ;  /* 0x0000002400977308 */ /* 0x000ea60000000800 */
[C---:B------:R-:W-:Y:S07]  /*12890*/  HMMA.16816.F32 R4, R112.reuse, R136, R4 ;  /* 0x000000887004723c */ /* 0x040fee0000001804 */
[----:B------:R-:W-:Y:S01]  /*128a0*/  MUFU.EX2 R147, R40 ;  /* 0x0000002800937308 */ /* 0x000fe20000000800 */
[C---:B------:R-:W-:Y:S01]  /*128b0*/  HMMA.16816.F32 R8, R112.reuse, R138, R8 ;  /* 0x0000008a7008723c */ /* 0x040fe20000001808 */
[----:B------:R-:W5:Y:S07]  /*128c0*/  LDSM.16.MT88.4 R136, [R202+0x4000] ;  /* 0x00400000ca88783b */ /* 0x000f6e0000004200 */
[C---:B----4-:R-:W-:Y:S01]  /*128d0*/  HMMA.16816.F32 R60, R112.reuse, R116, R60 ;  /* 0x00000074703c723c */ /* 0x050fe2000000183c */
[----:B-1----:R-:W-:Y:S01]  /*128e0*/  LDSM.16.MT88.4 R32, [R203+0x1800] ;  /* 0x00180000cb20783b */ /* 0x002fe20000004200 */
[----:B------:R-:W-:Y:S02]  /*128f0*/  MUFU.EX2 R144, R43 ;  /* 0x0000002b00907308 */ /* 0x000fe40000000800 */
[----:B--2---:R-:W-:Y:S04]  /*12900*/  FADD.FTZ R2, R151, R2 ;  /* 0x0000000297027221 */ /* 0x004fe80000010000 */
[C---:B------:R-:W-:Y:S01]  /*12910*/  HMMA.16816.F32 R64, R112.reuse, R118, R64 ;  /* 0x000000767040723c */ /* 0x040fe20000001840 */
[----:B------:R-:W1:Y:S07]  /*12920*/  LDSM.16.MT88.4 R116, [R205+0x4000] ;  /* 0x00400000cd74783b */ /* 0x000e6e0000004200 */
[C---:B---3--:R-:W-:Y:S08]  /*12930*/  HMMA.16816.F32 R68, R112.reuse, R120, R68 ;  /* 0x000000787044723c */ /* 0x048ff00000001844 */
[C---:B------:R-:W-:Y:S01]  /*12940*/  HMMA.16816.F32 R72, R112.reuse, R122, R72 ;  /* 0x0000007a7048723c */ /* 0x040fe20000001848 */
[----:B------:R-:W2:Y:S07]  /*12950*/  LDSM.16.MT88.4 R120, [R202+0x1000] ;  /* 0x00100000ca78783b */ /* 0x000eae0000004200 */
[C---:B------:R-:W-:Y:S08]  /*12960*/  HMMA.16816.F32 R76, R112.reuse, R124, R76 ;  /* 0x0000007c704c723c */ /* 0x040ff0000000184c */
[C---:B------:R-:W-:Y:S01]  /*12970*/  HMMA.16816.F32 R80, R112.reuse, R126, R80 ;  /* 0x0000007e7050723c */ /* 0x040fe20000001850 */
[----:B------:R-:W-:Y:S07]  /*12980*/  LDSM.16.MT88.4 R124, [R204+0x4800] ;  /* 0x00480000cc7c783b */ /* 0x000fee0000004200 */
[C---:B-----5:R-:W-:Y:S08]  /*12990*/  HMMA.16816.F32 R84, R112.reuse, R136, R84 ;  /* 0x000000887054723c */ /* 0x060ff00000001854 */
[C---:B------:R-:W-:Y:S08]  /*129a0*/  HMMA.16816.F32 R88, R112.reuse, R138, R88 ;  /* 0x0000008a7058723c */ /* 0x040ff00000001858 */
[C---:B------:R-:W-:Y:S07]  /*129b0*/  HMMA.16816.F32 R12, R112.reuse, R20, R12 ;  /* 0x00000014700c723c */ /* 0x040fee000000180c */
[----:B------:R-:W-:Y:S01]  /*129c0*/  F2FP.PACK_AB R20, R178, R179 ;  /* 0x000000b3b214723e */ /* 0x000fe200000000ff */
[C---:B------:R-:W-:Y:S04]  /*129d0*/  HMMA.16816.F32 R92, R112.reuse, R22, R92 ;  /* 0x00000016705c723c */ /* 0x040fe8000000185c */
[----:B------:R-:W-:Y:S03]  /*129e0*/  F2FP.PACK_AB R21, R176, R177 ;  /* 0x000000b1b015723e */ /* 0x000fe600000000ff */
[----:B------:R-:W-:Y:S01]  /*129f0*/  F2FP.PACK_AB R22, R170, R171 ;  /* 0x000000abaa16723e */ /* 0x000fe200000000ff */
[C---:B-1----:R-:W-:Y:S04]  /*12a00*/  HMMA.16816.F32 R96, R112.reuse, R116, R96 ;  /* 0x000000747060723c */ /* 0x042fe80000001860 */
[----:B------:R-:W-:Y:S04]  /*12a10*/  F2FP.PACK_AB R23, R168, R169 ;  /* 0x000000a9a817723e */ /* 0x000fe800000000ff */
[C---:B------:R-:W-:Y:S01]  /*12a20*/  HMMA.16816.F32 R100, R112.reuse, R118, R100 ;  /* 0x000000767064723c */ /* 0x040fe20000001864 */
[----:B------:R-:W-:Y:S07]  /*12a30*/  LDSM.16.MT88.4 R116, [R204+0x1000] ;  /* 0x00100000cc74783b */ /* 0x000fee0000004200 */
[C---:B------:R-:W-:Y:S08]  /*12a40*/  HMMA.16816.F32 R16, R112.reuse, R140, R16 ;  /* 0x0000008c7010723c */ /* 0x040ff00000001810 */
[----:B------:R-:W-:Y:S01]  /*12a50*/  HMMA.16816.F32 R104, R112, R142, R104 ;  /* 0x0000008e7068723c */ /* 0x000fe20000001868 */
[----:B------:R-:W1:Y:S07]  /*12a60*/  LDSM.16.MT88.4 R112, [R205+0x1000] ;  /* 0x00100000cd70783b */ /* 0x000e6e0000004200 */
[C---:B--2---:R-:W-:Y:S08]  /*12a70*/  HMMA.16816.F32 R4, R20.reuse, R120, R4 ;  /* 0x000000781404723c */ /* 0x044ff00000001804 */
[C---:B------:R-:W-:Y:S01]  /*12a80*/  HMMA.16816.F32 R8, R20.reuse, R122, R8 ;  /* 0x0000007a1408723c */ /* 0x040fe20000001808 */
[----:B------:R-:W-:Y:S07]  /*12a90*/  LDSM.16.MT88.4 R120, [R205+0x4800] ;  /* 0x00480000cd78783b */ /* 0x000fee0000004200 */
[C---:B------:R-:W-:Y:S07]  /*12aa0*/  HMMA.16816.F32 R60, R20.reuse, R24, R60 ;  /* 0x00000018143c723c */ /* 0x040fee000000183c */
[----:B------:R-:W-:Y:S01]  /*12ab0*/  FFMA.FTZ R24, R31, c[0x0][0x2d0], -R108 ;  /* 0x0000b4001f187a23 */ /* 0x000fe2000001086c */
[C---:B------:R-:W-:Y:S01]  /*12ac0*/  HMMA.16816.F32 R64, R20.reuse, R26, R64 ;  /* 0x0000001a1440723c */ /* 0x040fe20000001840 */
[----:B------:R-:W-:Y:S02]  /*12ad0*/  LDSM.16.MT88.4 R28, [R203+0x4800] ;  /* 0x00480000cb1c783b */ /* 0x000fe40000004200 */
[----:B------:R2:W3:Y:S05]  /*12ae0*/  MUFU.EX2 R156, R24 ;  /* 0x00000018009c7308 */ /* 0x0004ea0000000800 */
[C---:B-1----:R-:W-:Y:S08]  /*12af0*/  HMMA.16816.F32 R68, R20.reuse, R112, R68 ;  /* 0x000000701444723c */ /* 0x042ff00000001844 */
[C---:B------:R-:W-:Y:S01]  /*12b00*/  HMMA.16816.F32 R72, R20.reuse, R114, R72 ;  /* 0x000000721448723c */ /* 0x040fe20000001848 */
[----:B------:R-:W-:Y:S07]  /*12b10*/  LDSM.16.MT88.4 R112, [R202+0x1800] ;  /* 0x00180000ca70783b */ /* 0x000fee0000004200 */
[C---:B------:R-:W-:Y:S01]  /*12b20*/  HMMA.16816.F32 R76, R20.reuse, R116, R76 ;  /* 0x00000074144c723c */ /* 0x040fe2000000184c */
[----:B--2---:R-:W1:Y:S03]  /*12b30*/  LDSM.16.MT88.4 R24, [R202+0x4800] ;  /* 0x00480000ca18783b */ /* 0x004e660000004200 */
[----:B---3--:R-:W-:Y:S04]  /*12b40*/  FADD.FTZ R0, R156, R0 ;  /* 0x000000009c007221 */ /* 0x008fe80000010000 */
[C---:B------:R-:W-:Y:S01]  /*12b50*/  HMMA.16816.F32 R80, R20.reuse, R118, R80 ;  /* 0x000000761450723c */ /* 0x040fe20000001850 */
[----:B------:R-:W-:Y:S03]  /*12b60*/  LDSM.16.MT88.4 R116, [R203+0x2000] ;  /* 0x00200000cb74783b */ /* 0x000fe60000004200 */
[----:B------:R-:W-:Y:S04]  /*12b70*/  FADD.FTZ R0, R153, R0 ;  /* 0x0000000099007221 */ /* 0x000fe80000010000 */
[----:B------:R-:W-:Y:S01]  /*12b80*/  FADD.FTZ R0, R152, R0 ;  /* 0x0000000098007221 */ /* 0x000fe20000010000 */
[C---:B-1----:R-:W-:Y:S08]  /*12b90*/  HMMA.16816.F32 R84, R20.reuse, R24, R84 ;  /* 0x000000181454723c */ /* 0x042ff00000001854 */
[C---:B------:R-:W-:Y:S01]  /*12ba0*/  HMMA.16816.F32 R88, R20.reuse, R26, R88 ;  /* 0x0000001a1458723c */ /* 0x040fe20000001858 */
[----:B------:R-:W1:Y:S07]  /*12bb0*/  LDSM.16.MT88.4 R24, [R205+0x1800] ;  /* 0x00180000cd18783b */ /* 0x000e6e0000004200 */
[C---:B------:R-:W-:Y:S08]  /*12bc0*/  HMMA.16816.F32 R12, R20.reuse, R28, R12 ;  /* 0x0000001c140c723c */ /* 0x040ff0000000180c */
[C---:B------:R-:W-:Y:S01]  /*12bd0*/  HMMA.16816.F32 R92, R20.reuse, R30, R92 ;  /* 0x0000001e145c723c */ /* 0x040fe2000000185c */
[----:B------:R-:W2:Y:S07]  /*12be0*/  LDSM.16.MT88.4 R28, [R204+0x1800] ;  /* 0x00180000cc1c783b */ /* 0x000eae0000004200 */
[C---:B------:R-:W-:Y:S08]  /*12bf0*/  HMMA.16816.F32 R96, R20.reuse, R120, R96 ;  /* 0x000000781460723c */ /* 0x040ff00000001860 */
[C---:B------:R-:W-:Y:S08]  /*12c00*/  HMMA.16816.F32 R100, R20.reuse, R122, R100 ;  /* 0x0000007a1464723c */ /* 0x040ff00000001864 */
[C---:B------:R-:W-:Y:S08]  /*12c10*/  HMMA.16816.F32 R16, R20.reuse, R124, R16 ;  /* 0x0000007c1410723c */ /* 0x040ff00000001810 */
[----:B------:R-:W-:Y:S07]  /*12c20*/  HMMA.16816.F32 R104, R20, R126, R104 ;  /* 0x0000007e1468723c */ /* 0x000fee0000001868 */
[----:B------:R-:W-:Y:S02]  /*12c30*/  F2FP.PACK_AB R20, R158, R159 ;  /* 0x0000009f9e14723e */ /* 0x000fe400000000ff */
[----:B------:R-:W-:Y:S03]  /*12c40*/  F2FP.PACK_AB R21, R156, R157 ;  /* 0x0000009d9c15723e */ /* 0x000fe600000000ff */
[----:B------:R-:W-:Y:S02]  /*12c50*/  F2FP.PACK_AB R22, R154, R155 ;  /* 0x0000009b9a16723e */ /* 0x000fe400000000ff */
[----:B------:R-:W-:Y:S07]  /*12c60*/  F2FP.PACK_AB R23, R152, R153 ;  /* 0x000000999817723e */ /* 0x000fee00000000ff */
[C---:B------:R-:W-:Y:S08]  /*12c70*/  HMMA.16816.F32 R4, R20.reuse, R112, R4 ;  /* 0x000000701404723c */ /* 0x040ff00000001804 */
[C---:B------:R-:W-:Y:S01]  /*12c80*/  HMMA.16816.F32 R8, R20.reuse, R114, R8 ;  /* 0x000000721408723c */ /* 0x040fe20000001808 */
[----:B------:R-:W3:Y:S07]  /*12c90*/  LDSM.16.MT88.4 R112, [R202+0x5000] ;  /* 0x00500000ca70783b */ /* 0x000eee0000004200 */
[C---:B------:R-:W-:Y:S07]  /*12ca0*/  HMMA.16816.F32 R60, R20.reuse, R32, R60 ;  /* 0x00000020143c723c */ /* 0x040fee000000183c */
[----:B------:R-:W-:Y:S01]  /*12cb0*/  FFMA.FTZ R32, R37, c[0x0][0x2d0], -R110 ;  /* 0x0000b40025207a23 */ /* 0x000fe2000001086e */
[C---:B------:R-:W-:Y:S03]  /*12cc0*/  HMMA.16816.F32 R64, R20.reuse, R34, R64 ;  /* 0x000000221440723c */ /* 0x040fe60000001840 */
[----:B------:R4:W5:Y:S05]  /*12cd0*/  MUFU.EX2 R150, R32 ;  /* 0x0000002000967308 */ /* 0x00096a0000000800 */
[C---:B-1----:R-:W-:Y:S07]  /*12ce0*/  HMMA.16816.F32 R68, R20.reuse, R24, R68 ;  /* 0x000000181444723c */ /* 0x042fee0000001844 */
[--C-:B------:R-:W-:Y:S01]  /*12cf0*/  FFMA.FTZ R24, R39, c[0x0][0x2d0], -R108.reuse ;  /* 0x0000b40027187a23 */ /* 0x100fe2000001086c */
[C---:B------:R-:W-:Y:S03]  /*12d00*/  HMMA.16816.F32 R72, R20.reuse, R26, R72 ;  /* 0x0000001a1448723c */ /* 0x040fe60000001848 */
[----:B------:R1:W-:Y:S05]  /*12d10*/  MUFU.EX2 R148, R24 ;  /* 0x0000001800947308 */ /* 0x0003ea0000000800 */
[C---:B--2---:R-:W-:Y:S04]  /*12d20*/  HMMA.16816.F32 R76, R20.reuse, R28, R76 ;  /* 0x0000001c144c723c */ /* 0x044fe8000000184c */
[----:B----4-:R-:W-:Y:S02]  /*12d30*/  FFMA.FTZ R32, R38, c[0x0][0x2d0], -R108 ;  /* 0x0000b40026207a23 */ /* 0x010fe4000001086c */
[----:B------:R-:W-:Y:S01]  /*12d40*/  LDSM.16.MT88.4 R36, [R204+0x5000] ;  /* 0x00500000cc24783b */ /* 0x000fe20000004200 */
[----:B------:R-:W-:Y:S01]  /*12d50*/  FFMA.FTZ R28, R41, c[0x0][0x2d0], -R110 ;  /* 0x0000b400291c7a23 */ /* 0x000fe2000001086e */
[C---:B------:R-:W-:Y:S01]  /*12d60*/  HMMA.16816.F32 R80, R20.reuse, R30, R80 ;  /* 0x0000001e1450723c */ /* 0x040fe20000001850 */
[----:B------:R2:W4:Y:S03]  /*12d70*/  MUFU.EX2 R149, R32 ;  /* 0x0000002000957308 */ /* 0x0005260000000800 */
[----:B-----5:R-:W-:Y:S04]  /*12d80*/  FADD.FTZ R2, R150, R2 ;  /* 0x0000000296027221 */ /* 0x020fe80000010000 */
[C---:B---3--:R-:W-:Y:S03]  /*12d90*/  HMMA.16816.F32 R84, R20.reuse, R112, R84 ;  /* 0x000000701454723c */ /* 0x048fe60000001854 */
[----:B------:R3:W5:Y:S01]  /*12da0*/  MUFU.EX2 R146, R28 ;  /* 0x0000001c00927308 */ /* 0x0007620000000800 */
[----:B-1----:R-:W-:Y:S01]  /*12db0*/  LDSM.16.MT88.4 R24, [R205+0x5000] ;  /* 0x00500000cd18783b */ /* 0x002fe20000004200 */
[----:B------:R-:W-:Y:S03]  /*12dc0*/  FADD.FTZ R2, R147, R2 ;  /* 0x0000000293027221 */ /* 0x000fe60000010000 */
[C---:B------:R-:W-:Y:S04]  /*12dd0*/  HMMA.16816.F32 R88, R20.reuse, R114, R88 ;  /* 0x000000721458723c */ /* 0x040fe80000001858 */
[----:B--2---:R-:W1:Y:S01]  /*12de0*/  LDSM.16.MT88.4 R32, [R203+0x5000] ;  /* 0x00500000cb20783b */ /* 0x004e620000004200 */
[----:B----4-:R-:W-:Y:S04]  /*12df0*/  FADD.FTZ R0, R149, R0 ;  /* 0x0000000095007221 */ /* 0x010fe80000010000 */
[----:B------:R-:W-:Y:S03]  /*12e00*/  FADD.FTZ R0, R148, R0 ;  /* 0x0000000094007221 */ /* 0x000fe60000010000 */
[----:B---3--:R-:W-:Y:S02]  /*12e10*/  FFMA.FTZ R28, R42, c[0x0][0x2d0], -R108 ;  /* 0x0000b4002a1c7a23 */ /* 0x008fe4000001086c */
[----:B------:R-:W-:Y:S01]  /*12e20*/  LDSM.16.MT88.4 R40, [R205+0x2000] ;  /* 0x00200000cd28783b */ /* 0x000fe20000004200 */
[----:B-----5:R-:W-:Y:S01]  /*12e30*/  FADD.FTZ R2, R146, R2 ;  /* 0x0000000292027221 */ /* 0x020fe20000010000 */
[----:B------:R2:W3:Y:S06]  /*12e40*/  MUFU.EX2 R145, R28 ;  /* 0x0000001c00917308 */ /* 0x0004ec0000000800 */
[----:B--2---:R-:W2:Y:S01]  /*12e50*/  LDSM.16.MT88.4 R28, [R202+0x2000] ;  /* 0x00200000ca1c783b */ /* 0x004ea20000004200 */
[----:B---3--:R-:W-:Y:S01]  /*12e60*/  FADD.FTZ R0, R145, R0 ;  /* 0x0000000091007221 */ /* 0x008fe20000010000 */
[C---:B-1----:R-:W-:Y:S03]  /*12e70*/  HMMA.16816.F32 R12, R20.reuse, R32, R12 ;  /* 0x00000020140c723c */ /* 0x042fe6000000180c */
[----:B------:R-:W-:Y:S05]  /*12e80*/  FADD.FTZ R0, R144, R0 ;  /* 0x0000000090007221 */ /* 0x000fea0000010000 */
[C---:B------:R-:W-:Y:S01]  /*12e90*/  HMMA.16816.F32 R92, R20.reuse, R34, R92 ;  /* 0x00000022145c723c */ /* 0x040fe2000000185c */
[----:B------:R-:W-:Y:S07]  /*12ea0*/  LDSM.16.MT88.4 R32, [R202+0x5800] ;  /* 0x00580000ca20783b */ /* 0x000fee0000004200 */
[C---:B------:R-:W-:Y:S08]  /*12eb0*/  HMMA.16816.F32 R96, R20.reuse, R24, R96 ;  /* 0x000000181460723c */ /* 0x040ff00000001860 */
[C---:B------:R-:W-:Y:S01]  /*12ec0*/  HMMA.16816.F32 R100, R20.reuse, R26, R100 ;  /* 0x0000001a1464723c */ /* 0x040fe20000001864 */
[----:B------:R-:W1:Y:S07]  /*12ed0*/  LDSM.16.MT88.4 R24, [R204+0x2000] ;  /* 0x00200000cc18783b */ /* 0x000e6e0000004200 */
[C---:B------:R-:W-:Y:S07]  /*12ee0*/  HMMA.16816.F32 R16, R20.reuse, R36, R16 ;  /* 0x000000241410723c */ /* 0x040fee0000001810 */
[--C-:B------:R-:W-:Y:S01]  /*12ef0*/  FFMA.FTZ R36, R44, c[0x0][0x2d0], -R110.reuse ;  /* 0x0000b4002c247a23 */ /* 0x100fe2000001086e */
[----:B------:R-:W-:Y:S03]  /*12f00*/  HMMA.16816.F32 R104, R20, R38, R104 ;  /* 0x000000261468723c */ /* 0x000fe60000001868 */
[----:B------:R3:W4:Y:S01]  /*12f10*/  MUFU.EX2 R127, R36 ;  /* 0x00000024007f7308 */ /* 0x0007220000000800 */
[--C-:B------:R-:W-:Y:S03]  /*12f20*/  FFMA.FTZ R44, R56, c[0x0][0x2d0], -R110.reuse ;  /* 0x0000b400382c7a23 */ /* 0x100fe6000001086e */
[----:B------:R-:W-:Y:S02]  /*12f30*/  F2FP.PACK_AB R20, R150, R151 ;  /* 0x000000979614723e */ /* 0x000fe400000000ff */
[----:B------:R-:W-:Y:S03]  /*12f40*/  F2FP.PACK_AB R21, R148, R149 ;  /* 0x000000959415723e */ /* 0x000fe600000000ff */
[----:B------:R-:W-:Y:S02]  /*12f50*/  F2FP.PACK_AB R22, R146, R147 ;  /* 0x000000939216723e */ /* 0x000fe400000000ff */
[----:B------:R-:W-:Y:S07]  /*12f60*/  F2FP.PACK_AB R23, R144, R145 ;  /* 0x000000919017723e */ /* 0x000fee00000000ff */
[C---:B--2---:R-:W-:Y:S03]  /*12f70*/  HMMA.16816.F32 R4, R20.reuse, R28, R4 ;  /* 0x0000001c1404723c */ /* 0x044fe60000001804 */
[----:B---3--:R-:W-:Y:S05]  /*12f80*/  FFMA.FTZ R36, R45, c[0x0][0x2d0], -R110 ;  /* 0x0000b4002d247a23 */ /* 0x008fea000001086e */
[C---:B------:R-:W-:Y:S01]  /*12f90*/  HMMA.16816.F32 R8, R20.reuse, R30, R8 ;  /* 0x0000001e1408723c */ /* 0x040fe20000001808 */
[----:B------:R-:W2:Y:S01]  /*12fa0*/  LDSM.16.MT88.4 R28, [R203+0x5800] ;  /* 0x00580000cb1c783b */ /* 0x000ea20000004200 */
[----:B------:R3:W5:Y:S02]  /*12fb0*/  MUFU.EX2 R126, R36 ;  /* 0x00000024007e7308 */ /* 0x0007640000000800 */
[----:B----4-:R-:W-:Y:S04]  /*12fc0*/  FADD.FTZ R2, R127, R2 ;  /* 0x000000027f027221 */ /* 0x010fe80000010000 */
[C---:B------:R-:W-:Y:S08]  /*12fd0*/  HMMA.16816.F32 R60, R20.reuse, R116, R60 ;  /* 0x00000074143c723c */ /* 0x040ff0000000183c */
[C---:B------:R-:W-:Y:S01]  /*12fe0*/  HMMA.16816.F32 R64, R20.reuse, R118, R64 ;  /* 0x000000761440723c */ /* 0x040fe20000001840 */
[----:B------:R-:W-:Y:S07]  /*12ff0*/  LDSM.16.MT88.4 R116, [R202+0x3000] ;  /* 0x00300000ca74783b */ /* 0x000fee0000004200 */
[C---:B------:R-:W-:Y:S01]  /*13000*/  HMMA.16816.F32 R68, R20.reuse, R40, R68 ;  /* 0x000000281444723c */ /* 0x040fe20000001844 */
[----:B---3--:R-:W3:Y:S03]  /*13010*/  LDSM.16.MT88.4 R36, [R205+0x5800] ;  /* 0x00580000cd24783b */ /* 0x008ee60000004200 */
[----:B-----5:R-:W-:Y:S03]  /*13020*/  FADD.FTZ R2, R126, R2 ;  /* 0x000000027e027221 */ /* 0x020fe60000010000 */
[--C-:B------:R-:W-:Y:S01]  /*13030*/  FFMA.FTZ R40, R46, c[0x0][0x2d0], -R108.reuse ;  /* 0x0000b4002e287a23 */ /* 0x100fe2000001086c */
[C---:B------:R-:W-:Y:S03]  /*13040*/  HMMA.16816.F32 R72, R20.reuse, R42, R72 ;  /* 0x0000002a1448723c */ /* 0x040fe60000001848 */
[----:B------:R4:W5:Y:S05]  /*13050*/  MUFU.EX2 R125, R40 ;  /* 0x00000028007d7308 */ /* 0x00096a0000000800 */
[C---:B-1----:R-:W-:Y:S07]  /*13060*/  HMMA.16816.F32 R76, R20.reuse, R24, R76 ;  /* 0x00000018144c723c */ /* 0x042fee000000184c */
[----:B------:R-:W-:Y:S01]  /*13070*/  FFMA.FTZ R24, R47, c[0x0][0x2d0], -R108 ;  /* 0x0000b4002f187a23 */ /* 0x000fe2000001086c */
[C---:B------:R-:W-:Y:S03]  /*13080*/  HMMA.16816.F32 R80, R20.reuse, R26, R80 ;  /* 0x0000001a1450723c */ /* 0x040fe60000001850 */
[----:B------:R1:W1:Y:S05]  /*13090*/  MUFU.EX2 R124, R24 ;  /* 0x00000018007c7308 */ /* 0x00026a0000000800 */
[C---:B------:R-:W-:Y:S01]  /*130a0*/  HMMA.16816.F32 R84, R20.reuse, R32, R84 ;  /* 0x000000201454723c */ /* 0x040fe20000001854 */
[----:B----4-:R-:W-:Y:S03]  /*130b0*/  LDSM.16.MT88.4 R40, [R203+0x6000] ;  /* 0x00600000cb28783b */ /* 0x010fe60000004200 */
[----:B-----5:R-:W-:Y:S03]  /*130c0*/  FADD.FTZ R0, R125, R0 ;  /* 0x000000007d007221 */ /* 0x020fe60000010000 */
[----:B------:R-:W-:Y:S01]  /*130d0*/  FFMA.FTZ R32, R48, c[0x0][0x2d0], -R110 ;  /* 0x0000b40030207a23 */ /* 0x000fe2000001086e */
[C---:B------:R-:W-:Y:S03]  /*130e0*/  HMMA.16816.F32 R88, R20.reuse, R34, R88 ;  /* 0x000000221458723c */ /* 0x040fe60000001858 */
[----:B------:R4:W5:Y:S05]  /*130f0*/  MUFU.EX2 R143, R32 ;  /* 0x00000020008f7308 */ /* 0x00096a0000000800 */
[C---:B--2---:R-:W-:Y:S01]  /*13100*/  HMMA.16816.F32 R12, R20.reuse, R28, R12 ;  /* 0x0000001c140c723c */ /* 0x044fe2000000180c */
[----:B-1----:R-:W1:Y:S03]  /*13110*/  LDSM.16.MT88.4 R24, [R204+0x5800] ;  /* 0x00580000cc18783b */ /* 0x002e660000004200 */
[----:B------:R-:W-:Y:S03]  /*13120*/  FADD.FTZ R0, R124, R0 ;  /* 0x000000007c007221 */ /* 0x000fe60000010000 */
[----:B------:R-:W-:Y:S01]  /*13130*/  FFMA.FTZ R28, R50, c[0x0][0x2d0], -R108 ;  /* 0x0000b400321c7a23 */ /* 0x000fe2000001086c */
[C---:B------:R-:W-:Y:S03]  /*13140*/  HMMA.16816.F32 R92, R20.reuse, R30, R92 ;  /* 0x0000001e145c723c */ /* 0x040fe6000000185c */
[----:B------:R2:W2:Y:S05]  /*13150*/  MUFU.EX2 R141, R28 ;  /* 0x0000001c008d7308 */ /* 0x0004aa0000000800 */
[C---:B---3--:R-:W-:Y:S04]  /*13160*/  HMMA.16816.F32 R96, R20.reuse, R36, R96 ;  /* 0x000000241460723c */ /* 0x048fe80000001860 */
[----:B----4-:R-:W-:Y:S02]  /*13170*/  FFMA.FTZ R32, R49, c[0x0][0x2d0], -R110 ;  /* 0x0000b40031207a23 */ /* 0x010fe4000001086e */
[----:B-----5:R-:W-:Y:S02]  /*13180*/  FADD.FTZ R2, R143, R2 ;  /* 0x000000028f027221 */ /* 0x020fe40000010000 */
[C---:B------:R-:W-:Y:S01]  /*13190*/  HMMA.16816.F32 R100, R20.reuse, R38, R100 ;  /* 0x000000261464723c */ /* 0x040fe20000001864 */
[----:B------:R3:W4:Y:S03]  /*131a0*/  MUFU.EX2 R142, R32 ;  /* 0x00000020008e7308 */ /* 0x0007260000000800 */
[----:B------:R-:W-:Y:S01]  /*131b0*/  FFMA.FTZ R36, R53, c[0x0][0x2d0], -R110 ;  /* 0x0000b40035247a23 */ /* 0x000fe2000001086e */
[----:B--2---:R-:W2:Y:S06]  /*131c0*/  LDSM.16.MT88.4 R28, [R202+0x2800] ;  /* 0x00280000ca1c783b */ /* 0x004eac0000004200 */
[----:B------:R5:W-:Y:S01]  /*131d0*/  MUFU.EX2 R138, R36 ;  /* 0x00000024008a7308 */ /* 0x000be20000000800 */
[----:B------:R-:W-:Y:S01]  /*131e0*/  FADD.FTZ R0, R141, R0 ;  /* 0x000000008d007221 */ /* 0x000fe20000010000 */
[C---:B-1----:R-:W-:Y:S03]  /*131f0*/  HMMA.16816.F32 R16, R20.reuse, R24, R16 ;  /* 0x000000181410723c */ /* 0x042fe60000001810 */
[----:B---3--:R-:W-:Y:S05]  /*13200*/  FFMA.FTZ R32, R51, c[0x0][0x2d0], -R108 ;  /* 0x0000b40033207a23 */ /* 0x008fea000001086c */
[----:B------:R-:W-:Y:S01]  /*13210*/  HMMA.16816.F32 R104, R20, R26, R104 ;  /* 0x0000001a1468723c */ /* 0x000fe20000001868 */
[----:B------:R-:W-:Y:S01]  /*13220*/  LDSM.16.MT88.4 R48, [R204+0x6000] ;  /* 0x00600000cc30783b */ /* 0x000fe20000004200 */
[----:B------:R1:W3:Y:S02]  /*13230*/  MUFU.EX2 R140, R32 ;  /* 0x00000020008c7308 */ /* 0x0002e40000000800 */
[----:B------:R-:W-:Y:S03]  /*13240*/  FFMA.FTZ R24, R52, c[0x0][0x2d0], -R110 ;  /* 0x0000b40034187a23 */ /* 0x000fe6000001086e */
[----:B------:R-:W-:Y:S01]  /*13250*/  F2FP.PACK_AB R20, R126, R127 ;  /* 0x0000007f7e14723e */ /* 0x000fe200000000ff */
[--C-:B-----5:R-:W-:Y:S04]  /*13260*/  FFMA.FTZ R36, R54, c[0x0][0x2d0], -R108.reuse ;  /* 0x0000b40036247a23 */ /* 0x120fe8000001086c */
[----:B------:R5:W5:Y:S01]  /*13270*/  MUFU.EX2 R139, R24 ;  /* 0x00000018008b7308 */ /* 0x000b620000000800 */
[----:B------:R-:W-:Y:S02]  /*13280*/  F2FP.PACK_AB R21, R124, R125 ;  /* 0x0000007d7c15723e */ /* 0x000fe400000000ff */
[----:B----4-:R-:W-:Y:S07]  /*13290*/  F2FP.PACK_AB R22, R142, R143 ;  /* 0x0000008f8e16723e */ /* 0x010fee00000000ff */
[----:B------:R4:W-:Y:S01]  /*132a0*/  MUFU.EX2 R137, R36 ;  /* 0x0000002400897308 */ /* 0x0009e20000000800 */
[----:B-1----:R-:W1:Y:S01]  /*132b0*/  LDSM.16.MT88.4 R32, [R203+0x2800] ;  /* 0x00280000cb20783b */ /* 0x002e620000004200 */
[----:B---3--:R-:W-:Y:S07]  /*132c0*/  F2FP.PACK_AB R23, R140, R141 ;  /* 0x0000008d8c17723e */ /* 0x008fee00000000ff */
[C---:B--2---:R-:W-:Y:S01]  /*132d0*/  HMMA.16816.F32 R4, R20.reuse, R28, R4 ;  /* 0x0000001c1404723c */ /* 0x044fe20000001804 */
[----:B-----5:R-:W2:Y:S06]  /*132e0*/  LDSM.16.MT88.4 R24, [R205+0x2800] ;  /* 0x00280000cd18783b */ /* 0x020eac0000004200 */
[----:B------:R-:W-:Y:S01]  /*132f0*/  FFMA.FTZ R28, R55, c[0x0][0x2d0], -R108 ;  /* 0x0000b400371c7a23 */ /* 0x000fe2000001086c */
[C---:B------:R-:W-:Y:S01]  /*13300*/  HMMA.16816.F32 R8, R20.reuse, R30, R8 ;  /* 0x0000001e1408723c */ /* 0x040fe20000001808 */
[----:B------:R3:W-:Y:S01]  /*13310*/  MUFU.EX2 R55, R44 ;  /* 0x0000002c00377308 */ /* 0x0007e20000000800 */
[----:B----4-:R-:W4:Y:S09]  /*13320*/  LDSM.16.MT88.4 R36, [R204+0x2800] ;  /* 0x00280000cc24783b */ /* 0x010f320000004200 */
[----:B------:R5:W2:Y:S01]  /*13330*/  MUFU.EX2 R136, R28 ;  /* 0x0000001c00887308 */ /* 0x000aa20000000800 */
[C---:B-1----:R-:W-:Y:S01]  /*13340*/  HMMA.16816.F32 R60, R20.reuse, R32, R60 ;  /* 0x00000020143c723c */ /* 0x042fe2000000183c */
[----:B---3--:R-:W-:Y:S06]  /*13350*/  LDSM.16.MT88.4 R44, [R205+0x6000] ;  /* 0x00600000cd2c783b */ /* 0x008fec0000004200 */
[----:B------:R-:W-:Y:S01]  /*13360*/  FFMA.FTZ R32, R57, c[0x0][0x2d0], -R110 ;  /* 0x0000b40039207a23 */ /* 0x000fe2000001086e */
[C---:B------:R-:W-:Y:S01]  /*13370*/  HMMA.16816.F32 R64, R20.reuse, R34, R64 ;  /* 0x000000221440723c */ /* 0x040fe20000001840 */
[----:B-----5:R-:W1:Y:S02]  /*13380*/  LDSM.16.MT88.4 R28, [R202+0x6000] ;  /* 0x00600000ca1c783b */ /* 0x020e640000004200 */
[----:B------:R3:W5:Y:S01]  /*13390*/  MUFU.EX2 R54, R32 ;  /* 0x0000002000367308 */ /* 0x0007620000000800 */
[----:B------:R-:W-:Y:S04]  /*133a0*/  MOV R110, R3 ;  /* 0x00000003006e7202 */ /* 0x000fe80000000f00 */
[C---:B--2---:R-:W-:Y:S08]  /*133b0*/  HMMA.16816.F32 R68, R20.reuse, R24, R68 ;  /* 0x000000181444723c */ /* 0x044ff00000001844 */
[C---:B------:R-:W-:Y:S01]  /*133c0*/  HMMA.16816.F32 R72, R20.reuse, R26, R72 ;  /* 0x0000001a1448723c */ /* 0x040fe20000001848 */
[----:B------:R-:W-:Y:S07]  /*133d0*/  LDSM.16.MT88.4 R24, [R205+0x3000] ;  /* 0x00300000cd18783b */ /* 0x000fee0000004200 */
[C---:B----4-:R-:W-:Y:S04]  /*133e0*/  HMMA.16816.F32 R76, R20.reuse, R36, R76 ;  /* 0x00000024144c723c */ /* 0x050fe8000000184c */
[--C-:B---3--:R-:W-:Y:S02]  /*133f0*/  FFMA.FTZ R32, R58, c[0x0][0x2d0], -R108.reuse ;  /* 0x0000b4003a207a23 */ /* 0x108fe4000001086c */
[----:B------:R-:W-:Y:S02]  /*13400*/  FFMA.FTZ R108, R59, c[0x0][0x2d0], -R108 ;  /* 0x0000b4003b6c7a23 */ /* 0x000fe4000001086c */
[C---:B------:R-:W-:Y:S01]  /*13410*/  HMMA.16816.F32 R80, R20.reuse, R38, R80 ;  /* 0x000000261450723c */ /* 0x040fe20000001850 */
[----:B------:R2:W-:Y:S07]  /*13420*/  MUFU.EX2 R53, R32 ;  /* 0x0000002000357308 */ /* 0x0005ee0000000800 */
[C---:B-1----:R-:W-:Y:S03]  /*13430*/  HMMA.16816.F32 R84, R20.reuse, R28, R84 ;  /* 0x0000001c1454723c */ /* 0x042fe60000001854 */
[----:B------:R-:W1:Y:S05]  /*13440*/  MUFU.EX2 R52, R108 ;  /* 0x0000006c00347308 */ /* 0x000e6a0000000800 */
[C---:B------:R-:W-:Y:S01]  /*13450*/  HMMA.16816.F32 R88, R20.reuse, R30, R88 ;  /* 0x0000001e1458723c */ /* 0x040fe20000001858 */
[----:B------:R-:W-:Y:S07]  /*13460*/  LDSM.16.MT88.4 R28, [R204+0x3000] ;  /* 0x00300000cc1c783b */ /* 0x000fee0000004200 */
[C---:B------:R-:W-:Y:S01]  /*13470*/  HMMA.16816.F32 R12, R20.reuse, R40, R12 ;  /* 0x00000028140c723c */ /* 0x040fe2000000180c */
[----:B--2---:R-:W2:Y:S07]  /*13480*/  LDSM.16.MT88.4 R32, [R203+0x3000] ;  /* 0x00300000cb20783b */ /* 0x004eae0000004200 */
[C---:B------:R-:W-:Y:S08]  /*13490*/  HMMA.16816.F32 R92, R20.reuse, R42, R92 ;  /* 0x0000002a145c723c */ /* 0x040ff0000000185c */
[C---:B------:R-:W-:Y:S08]  /*134a0*/  HMMA.16816.F32 R96, R20.reuse, R44, R96 ;  /* 0x0000002c1460723c */ /* 0x040ff00000001860 */
[C---:B------:R-:W-:Y:S08]  /*134b0*/  HMMA.16816.F32 R100, R20.reuse, R46, R100 ;  /* 0x0000002e1464723c */ /* 0x040ff00000001864 */
[C---:B------:R-:W-:Y:S08]  /*134c0*/  HMMA.16816.F32 R16, R20.reuse, R48, R16 ;  /* 0x000000301410723c */ /* 0x040ff00000001810 */
[----:B------:R-:W-:Y:S07]  /*134d0*/  HMMA.16816.F32 R104, R20, R50, R104 ;  /* 0x000000321468723c */ /* 0x000fee0000001868 */
[----:B------:R-:W-:Y:S02]  /*134e0*/  F2FP.PACK_AB R20, R138, R139 ;  /* 0x0000008b8a14723e */ /* 0x000fe400000000ff */
[----:B------:R-:W-:Y:S03]  /*134f0*/  F2FP.PACK_AB R21, R136, R137 ;  /* 0x000000898815723e */ /* 0x000fe600000000ff */
[----:B-----5:R-:W-:Y:S02]  /*13500*/  F2FP.PACK_AB R22, R54, R55 ;  /* 0x000000373616723e */ /* 0x020fe400000000ff */
[----:B-1----:R-:W-:Y:S07]  /*13510*/  F2FP.PACK_AB R23, R52, R53 ;  /* 0x000000353417723e */ /* 0x002fee00000000ff */
[C---:B------:R-:W-:Y:S01]  /*13520*/  HMMA.16816.F32 R112, R20.reuse, R116, R4 ;  /* 0x000000741470723c */ /* 0x040fe20000001804 */
[----:B------:R-:W1:Y:S07]  /*13530*/  LDSM.16.MT88.4 R4, [R202+0x6800] ;  /* 0x00680000ca04783b */ /* 0x000e6e0000004200 */
[C---:B------:R-:W-:Y:S01]  /*13540*/  HMMA.16816.F32 R116, R20.reuse, R118, R8 ;  /* 0x000000761474723c */ /* 0x040fe20000001808 */
[----:B------:R-:W3:Y:S07]  /*13550*/  LDSM.16.MT88.4 R8, [R203+0x6800] ;  /* 0x00680000cb08783b */ /* 0x000eee0000004200 */
[C---:B--2---:R-:W-:Y:S08]  /*13560*/  HMMA.16816.F32 R60, R20.reuse, R32, R60 ;  /* 0x00000020143c723c */ /* 0x044ff0000000183c */
[C---:B------:R-:W-:Y:S08]  /*13570*/  HMMA.16816.F32 R64, R20.reuse, R34, R64 ;  /* 0x000000221440723c */ /* 0x040ff00000001840 */
[C---:B------:R-:W-:Y:S08]  /*13580*/  HMMA.16816.F32 R68, R20.reuse, R24, R68 ;  /* 0x000000181444723c */ /* 0x040ff00000001844 */
[C---:B------:R-:W-:Y:S01]  /*13590*/  HMMA.16816.F32 R72, R20.reuse, R26, R72 ;  /* 0x0000001a1448723c */ /* 0x040fe20000001848 */
[----:B------:R-:W2:Y:S07]  /*135a0*/  LDSM.16.MT88.4 R24, [R205+0x6800] ;  /* 0x00680000cd18783b */ /* 0x000eae0000004200 */
[C---:B------:R-:W-:Y:S08]  /*135b0*/  HMMA.16816.F32 R76, R20.reuse, R28, R76 ;  /* 0x0000001c144c723c */ /* 0x040ff0000000184c */
[C---:B------:R-:W-:Y:S08]  /*135c0*/  HMMA.16816.F32 R80, R20.reuse, R30, R80 ;  /* 0x0000001e1450723c */ /* 0x040ff00000001850 */
[C---:B-1----:R-:W-:Y:S08]  /*135d0*/  HMMA.16816.F32 R84, R20.reuse, R4, R84 ;  /* 0x000000041454723c */ /* 0x042ff00000001854 */
[C---:B------:R-:W-:Y:S01]  /*135e0*/  HMMA.16816.F32 R88, R20.reuse, R6, R88 ;  /* 0x000000061458723c */ /* 0x040fe20000001858 */
[----:B------:R-:W1:Y:S07]  /*135f0*/  LDSM.16.MT88.4 R4, [R204+0x6800] ;  /* 0x00680000cc04783b */ /* 0x000e6e0000004200 */
[C---:B---3--:R-:W-:Y:S08]  /*13600*/  HMMA.16816.F32 R120, R20.reuse, R8, R12 ;  /* 0x000000081478723c */ /* 0x048ff0000000180c */
[C---:B------:R-:W-:Y:S08]  /*13610*/  HMMA.16816.F32 R92, R20.reuse, R10, R92 ;  /* 0x0000000a145c723c */ /* 0x040ff0000000185c */
[C---:B--2---:R-:W-:Y:S08]  /*13620*/  HMMA.16816.F32 R96, R20.reuse, R24, R96 ;  /* 0x000000181460723c */ /* 0x044ff00000001860 */
[C---:B------:R-:W-:Y:S08]  /*13630*/  HMMA.16816.F32 R100, R20.reuse, R26, R100 ;  /* 0x0000001a1464723c */ /* 0x040ff00000001864 */
[C---:B-1----:R-:W-:Y:S07]  /*13640*/  HMMA.16816.F32 R124, R20.reuse, R4, R16 ;  /* 0x00000004147c723c */ /* 0x042fee0000001810 */
        /* <DEDUP_REMOVED lines=12> */
.L_x_333:
        /* <DEDUP_REMOVED lines=8> */
.L_x_400:
        /* <DEDUP_REMOVED lines=85> */
.L_x_302:
[----:B------:R-:W1:Y:S01]  /*13ce0*/  S2R R11, SR_TID.X ;  /* 0x00000000000b7919 */ /* 0x000e620000002100 */
[----:B------:R-:W-:Y:S01]  /*13cf0*/  BSSY B0, `(.L_x_338) ;  /* 0x0000010000007945 */ /* 0x000fe20003800000 */
[----:B-1----:R-:W-:-:S13]  /*13d00*/  LOP3.LUT P0, RZ, R11, 0xff, RZ, 0xc0, !PT ;  /* 0x000000ff0bff7812 */ /* 0x002fda000780c0ff */
[----:B------:R-:W-:Y:S05]  /*13d10*/  @P0 BRA `(.L_x_339) ;  /* 0x000000d000000947 */ /* 0x000fea0003800000 */
[----:B------:R-:W1:Y:S01]  /*13d20*/  S2R R4, SR_LANEID ;  /* 0x0000000000047919 */ /* 0x000e620000000000 */
[----:B------:R-:W-:Y:S01]  /*13d30*/  VOTEU.ANY UR4, UPT, PT ;  /* 0x0000000000047886 */ /* 0x000fe200038e0100 */
[----:B------:R-:W-:Y:S01]  /*13d40*/  IMAD.MOV.U32 R5, RZ, RZ, c[0x0][0x564] ;  /* 0x00015900ff057624 */ /* 0x000fe200078e00ff */
[----:B------:R-:W1:Y:S08]  /*13d50*/  FLO.U32 R3, UR4 ;  /* 0x0000000400037d00 */ /* 0x000e7000080e0000 */
[----:B------:R-:W2:Y:S01]  /*13d60*/  POPC R2, UR4 ;  /* 0x0000000400027d09 */ /* 0x000ea20008000000 */
[----:B-1----:R-:W-:Y:S01]  /*13d70*/  ISETP.EQ.U32.AND P0, PT, R3, R4, PT ;  /* 0x000000040300720c */ /* 0x002fe20003f02070 */
[----:B------:R-:W-:-:S12]  /*13d80*/  IMAD.MOV.U32 R4, RZ, RZ, c[0x0][0x560] ;  /* 0x00015800ff047624 */ /* 0x000fd800078e00ff */
[----:B--2---:R1:W2:Y:S04]  /*13d90*/  @P0 ATOMG.E.ADD.STRONG.GPU PT, R2, [R4.64], R2 ;  /* 0x00000002040209a8 */ /* 0x0042a800081ee1ca */
[----:B-1----:R-:W1:Y:S04]  /*13da0*/  S2R R4, SR_LTMASK ;  /* 0x0000000000047919 */ /* 0x002e680000003900 */
[----:B--2---:R1:W2:Y:S02]  /*13db0*/  SHFL.IDX PT, R3, R2, R3, 0x1f ;  /* 0x00001f0302037589 */ /* 0x0042a400000e0000 */
[----:B-1----:R-:W-:-:S06]  /*13dc0*/  LOP3.LUT R2, R4, UR4, RZ, 0xc0, !PT ;  /* 0x0000000404027c12 */ /* 0x002fcc000f8ec0ff */
[----:B------:R-:W2:Y:S02]  /*13dd0*/  POPC R2, R2 ;  /* 0x0000000200027309 */ /* 0x000ea40000000000 */
[----:B--2---:R-:W-:-:S06]  /*13de0*/  IADD3 R240, R3, c[0x0][0xc], R2 ;  /* 0x0000030003f07a10 */ /* 0x004fcc0007ffe002 */
.L_x_339:
[----:B------:R-:W-:Y:S05]  /*13df0*/  BSYNC B0 ;  /* 0x0000000000007941 */ /* 0x000fea0003800000 */
.L_x_338:
[----:B------:R-:W-:Y:S01]  /*13e00*/  PRMT R0, R0, 0x9910, RZ ;  /* 0x0000991000007816 */ /* 0x000fe200000000ff */
[----:B------:R-:W-:Y:S01]  /*13e10*/  IMAD.SHL.U32 R28, R232, 0x8, RZ ;  /* 0x00000008e81c7824 */ /* 0x000fe200078e00ff */
[----:B------:R-:W-:Y:S01]  /*13e20*/  BSSY B1, `(.L_x_340) ;  /* 0x00002ac000017945 */ /* 0x000fe20003800000 */
[----:B------:R-:W-:Y:S01]  /*13e30*/  IMAD.MOV.U32 R95, RZ, RZ, R240 ;  /* 0x000000ffff5f7224 */ /* 0x000fe200078e00f0 */
[----:B------:R-:W-:Y:S02]  /*13e40*/  ISETP.NE.AND P0, PT, R0, RZ, PT ;  /* 0x000000ff0000720c */ /* 0x000fe40003f05270 */
[----:B------:R-:W-:Y:S02]  /*13e50*/  SHF.R.S32.HI R30, RZ, 0x1f, R209 ;  /* 0x0000001fff1e7819 */ /* 0x000fe400000114d1 */
[----:B------:R-:W-:-:S02]  /*13e60*/  SHF.R.S32.HI R9, RZ, 0x1f, R233 ;  /* 0x0000001fff097819 */ /* 0x000fc400000114e9 */
[----:B------:R-:W-:-:S07]  /*13e70*/  SHF.R.S32.HI R29, RZ, 0x1f, R28 ;  /* 0x0000001fff1d7819 */ /* 0x000fce000001141c */
[----:B------:R-:W-:Y:S05]  /*13e80*/  @!P0 BRA `(.L_x_341) ;  /* 0x00001f7000008947 */ /* 0x000fea0003800000 */
[----:B------:R-:W2:Y:S04]  /*13e90*/  LDL R18, [R1+0x8] ;  /* 0x0000080001127983 */ /* 0x000ea80000100800 */
[----:B------:R-:W3:Y:S04]  /*13ea0*/  LDL R12, [R1+0x10] ;  /* 0x00001000010c7983 */ /* 0x000ee80000100800 */
[----:B------:R-:W4:Y:S04]  /*13eb0*/  LDL R16, [R1+0xc] ;  /* 0x00000c0001107983 */ /* 0x000f280000100800 */
[----:B------:R-:W4:Y:S04]  /*13ec0*/  LDL R15, [R1+0x20] ;  /* 0x00002000010f7983 */ /* 0x000f280000100800 */
[----:B------:R-:W4:Y:S04]  /*13ed0*/  LDL R14, [R1+0x18] ;  /* 0x00001800010e7983 */ /* 0x000f280000100800 */
[----:B------:R-:W4:Y:S04]  /*13ee0*/  LDL R8, [R1+0x1c] ;  /* 0x00001c0001087983 */ /* 0x000f280000100800 */
[----:B------:R-:W4:Y:S01]  /*13ef0*/  LDL R13, [R1+0x14] ;  /* 0x00001400010d7983 */ /* 0x000f220000100800 */
[----:B------:R-:W-:Y:S01]  /*13f00*/  SHF.R.S32.HI R7, RZ, 0x1f, R11 ;  /* 0x0000001fff077819 */ /* 0x000fe2000001140b */
[----:B------:R-:W-:Y:S01]  /*13f10*/  WARPSYNC 0xffffffff ;  /* 0xffffffff00007948 */ /* 0x000fe20003800000 */
[----:B------:R-:W-:-:S02]  /*13f20*/  F2FP.PACK_AB R4, R61, R60 ;  /* 0x0000003c3d04723e */ /* 0x000fc400000000ff */
[CC--:B------:R-:W-:Y:S02]  /*13f30*/  LEA.HI R3, R7.reuse, R11.reuse, RZ, 0x2 ;  /* 0x0000000b07037211 */ /* 0x0c0fe400078f10ff */
[----:B------:R-:W-:Y:S02]  /*13f40*/  LEA.HI R7, R7, R11, RZ, 0x5 ;  /* 0x0000000b07077211 */ /* 0x000fe400078f28ff */
[--C-:B------:R-:W-:Y:S02]  /*13f50*/  SHF.R.S32.HI R2, RZ, 0x2, R3.reuse ;  /* 0x00000002ff027819 */ /* 0x100fe40000011403 */
[----:B------:R-:W-:Y:S02]  /*13f60*/  SHF.R.S32.HI R0, RZ, 0x1f, R3 ;  /* 0x0000001fff007819 */ /* 0x000fe40000011403 */
[----:B------:R-:W-:Y:S02]  /*13f70*/  SHF.R.S32.HI R10, RZ, 0x5, R7 ;  /* 0x00000005ff0a7819 */ /* 0x000fe40000011407 */
[----:B------:R-:W-:-:S04]  /*13f80*/  LEA.HI R0, R0, R2, RZ, 0x3 ;  /* 0x0000000200007211 */ /* 0x000fc800078f18ff */
[----:B------:R-:W-:-:S05]  /*13f90*/  LOP3.LUT R0, R0, 0xfffffff8, RZ, 0xc0, !PT ;  /* 0xfffffff800007812 */ /* 0x000fca00078ec0ff */
[----:B------:R-:W-:Y:S01]  /*13fa0*/  IMAD.IADD R2, R2, 0x1, -R0 ;  /* 0x0000000102027824 */ /* 0x000fe200078e0a00 */
[----:B------:R-:W-:-:S03]  /*13fb0*/  LOP3.LUT R0, R3, 0xfffffffc, RZ, 0xc0, !PT ;  /* 0xfffffffc03007812 */ /* 0x000fc600078ec0ff */
[----:B------:R-:W-:Y:S02]  /*13fc0*/  IMAD.SHL.U32 R2, R2, 0x40, RZ ;  /* 0x0000004002027824 */ /* 0x000fe400078e00ff */
[----:B------:R-:W-:Y:S02]  /*13fd0*/  IMAD.IADD R6, R11, 0x1, -R0 ;  /* 0x000000010b067824 */ /* 0x000fe400078e0a00 */
[----:B------:R-:W-:Y:S01]  /*13fe0*/  IMAD.SHL.U32 R0, R10, 0x400, RZ ;  /* 0x000004000a007824 */ /* 0x000fe200078e00ff */
[----:B------:R-:W-:-:S03]  /*13ff0*/  LOP3.LUT R3, R2, 0x1c0, RZ, 0xc0, !PT ;  /* 0x000001c002037812 */ /* 0x000fc600078ec0ff */
[----:B------:R-:W-:Y:S01]  /*14000*/  IMAD R2, R6, 0x2, R0 ;  /* 0x0000000206027824 */ /* 0x000fe200078e0200 */
[----:B------:R-:W-:Y:S02]  /*14010*/  LEA.HI R0, R3, R3, RZ, 0x1d ;  /* 0x0000000303007211 */ /* 0x000fe400078fe8ff */
[----:B------:R-:W-:-:S03]  /*14020*/  F2FP.PACK_AB R3, R49, R48 ;  /* 0x000000303103723e */ /* 0x000fc600000000ff */
[----:B------:R-:W-:Y:S01]  /*14030*/  IMAD.IADD R2, R2, 0x1, R0 ;  /* 0x0000000102027824 */ /* 0x000fe200078e0200 */
[----:B------:R-:W-:-:S03]  /*14040*/  F2FP.PACK_AB R0, R113, R112 ;  /* 0x000000707100723e */ /* 0x000fc600000000ff */
[----:B------:R-:W-:Y:S01]  /*14050*/  IMAD.SHL.U32 R5, R2, 0x2, RZ ;  /* 0x0000000202057824 */ /* 0x000fe200078e00ff */
[----:B------:R-:W-:Y:S01]  /*14060*/  BAR.SYNC.DEFER_BLOCKING 0x1, 0x100 ;  /* 0x0044000000007b1d */ /* 0x000fe20000010000 */
[----:B------:R-:W-:-:S05]  /*14070*/  F2FP.PACK_AB R2, R101, R100 ;  /* 0x000000646502723e */ /* 0x000fca00000000ff */
[----:B------:R1:W-:Y:S04]  /*14080*/  STS [R5+0x80], R0 ;  /* 0x0000800005007388 */ /* 0x0003e80000000800 */
[----:B------:R1:W-:Y:S02]  /*14090*/  STS [R5+0x480], R2 ;  /* 0x0004800205007388 */ /* 0x0003e40000000800 */
[----:B-1----:R-:W-:Y:S02]  /*140a0*/  F2FP.PACK_AB R0, R93, R92 ;  /* 0x0000005c5d00723e */ /* 0x002fe400000000ff */
[----:B------:R-:W-:Y:S02]  /*140b0*/  F2FP.PACK_AB R2, R51, R50 ;  /* 0x000000323302723e */ /* 0x000fe400000000ff */
[----:B------:R-:W-:-:S04]  /*140c0*/  ISETP.NE.U32.AND P2, PT, RZ, c[0x0][0x500], PT ;  /* 0x00014000ff007a0c */ /* 0x000fc80003f45070 */
[----:B------:R-:W-:Y:S01]  /*140d0*/  ISETP.NE.AND.EX P2, PT, RZ, c[0x0][0x504], PT, P2 ;  /* 0x00014100ff007a0c */ /* 0x000fe20003f45320 */
[----:B--2---:R1:W-:Y:S04]  /*140e0*/  STS [R18], R3 ;  /* 0x0000000312007388 */ /* 0x0043e80000000800 */
[----:B------:R2:W-:Y:S04]  /*140f0*/  STS [R18+0x400], R0 ;  /* 0x0004000012007388 */ /* 0x0005e80000000800 */
[----:B---3--:R3:W-:Y:S01]  /*14100*/  STS [R12+0x80], R2 ;  /* 0x000080020c007388 */ /* 0x0087e20000000800 */
        /* <DEDUP_REMOVED lines=8> */
[----:B------:R1:W-:Y:S01]  /*14190*/  STS [R15+0x80], R3 ;  /* 0x000080030f007388 */ /* 0x0003e20000000800 */
        /* <DEDUP_REMOVED lines=9> */
[----:B------:R4:W-:Y:S01]  /*14230*/  STS [R13], R4 ;  /* 0x000000040d007388 */ /* 0x0009e20000000800 */
[----:B-1----:R-:W-:Y:S02]  /*14240*/  F2FP.PACK_AB R3, R85, R84 ;  /* 0x000000545503723e */ /* 0x002fe400000000ff */
[----:B--2---:R-:W-:-:S02]  /*14250*/  F2FP.PACK_AB R0, R75, R74 ;  /* 0x0000004a4b00723e */ /* 0x004fc400000000ff */
[----:B---3--:R-:W-:-:S03]  /*14260*/  F2FP.PACK_AB R2, R65, R64 ;  /* 0x000000404102723e */ /* 0x008fc600000000ff */
[----:B------:R1:W-:Y:S01]  /*14270*/  STS [R13+0x400], R0 ;  /* 0x000400000d007388 */ /* 0x0003e20000000800 */
[----:B----4-:R-:W-:-:S03]  /*14280*/  F2FP.PACK_AB R4, R63, R62 ;  /* 0x0000003e3f04723e */ /* 0x010fc600000000ff */
        /* <DEDUP_REMOVED lines=16> */
[----:B------:R-:W-:Y:S02]  /*14390*/  ISETP.NE.U32.AND P0, PT, RZ, c[0x0][0x508], PT ;  /* 0x00014200ff007a0c */ /* 0x000fe40003f05070 */
[----:B---3--:R-:W-:Y:S01]  /*143a0*/  F2FP.PACK_AB R2, R79, R78 ;  /* 0x0000004e4f02723e */ /* 0x008fe200000000ff */
[----:B------:R3:W-:Y:S01]  /*143b0*/  STS [R15+0x4080], R3 ;  /* 0x004080030f007388 */ /* 0x0007e20000000800 */
[----:B------:R-:W-:Y:S01]  /*143c0*/  IMAD.WIDE R4, R233, R4, c[0x0][0x500] ;  /* 0x00014000e9047625 */ /* 0x000fe200078e0204 */
[----:B------:R-:W-:-:S02]  /*143d0*/  ISETP.NE.AND.EX P1, PT, RZ, c[0x0][0x50c], PT, P0 ;  /* 0x00014300ff007a0c */ /* 0x000fc40003f25300 */
        /* <DEDUP_REMOVED lines=9> */
[----:B---3--:R-:W-:Y:S01]  /*14470*/  F2FP.PACK_AB R3, R45, R44 ;  /* 0x0000002c2d03723e */ /* 0x008fe200000000ff */
[----:B------:R-:W-:Y:S01]  /*14480*/  IMAD.MOV.U32 R14, RZ, RZ, c[0x0][0x388] ;  /* 0x0000e200ff0e7624 */ /* 0x000fe200078e00ff */
[----:B----4-:R-:W-:-:S03]  /*14490*/  @P1 LEA R2, P0, R233, c[0x0][0x508], 0x2 ;  /* 0x00014200e9021a11 */ /* 0x010fc600078010ff */
[----:B------:R3:W-:Y:S01]  /*144a0*/  STS [R13+0x4000], R3 ;  /* 0x004000030d007388 */ /* 0x0007e20000000800 */
[----:B-1----:R-:W-:Y:S01]  /*144b0*/  F2FP.PACK_AB R0, R47, R46 ;  /* 0x0000002e2f00723e */ /* 0x002fe200000000ff */
[----:B------:R-:W-:-:S04]  /*144c0*/  IMAD.MOV.U32 R8, RZ, RZ, RZ ;  /* 0x000000ffff087224 */ /* 0x000fc800078e00ff */
[----:B------:R1:W-:Y:S04]  /*144d0*/  STS [R13+0x4400], R0 ;  /* 0x004400000d007388 */ /* 0x0003e80000000800 */
[----:B------:R-:W-:Y:S01]  /*144e0*/  BAR.SYNC.DEFER_BLOCKING 0x1, 0x100 ;  /* 0x0044000000007b1d */ /* 0x000fe20000010000 */
[----:B---3--:R-:W-:-:S05]  /*144f0*/  @P1 LEA.HI.X R3, R233, c[0x0][0x50c], R9, 0x2, P0 ;  /* 0x00014300e9031a11 */ /* 0x008fca00000f1409 */
[----:B------:R1:W5:Y:S04]  /*14500*/  @P2 LDG.E R8, [R4.64] ;  /* 0x0000000a04082981 */ /* 0x000368000c1e1900 */
[----:B------:R3:W5:Y:S01]  /*14510*/  @P1 LDG.E R14, [R2.64] ;  /* 0x0000000a020e1981 */ /* 0x000762000c1e1900 */
[----:B--2---:R-:W-:-:S04]  /*14520*/  ISETP.NE.AND P0, PT, R12, RZ, PT ;  /* 0x000000ff0c00720c */ /* 0x004fc80003f05270 */
[----:B---3--:R-:W-:Y:S01]  /*14530*/  SEL R2, R12, c[0x0][0x3d4], P0 ;  /* 0x0000f5000c027a07 */ /* 0x008fe20000000000 */
[----:B------:R-:W-:Y:S05]  /*14540*/  @P1 BRA `(.L_x_342) ;  /* 0x0000004000001947 */ /* 0x000fea0003800000 */
[----:B-1----:R-:W-:Y:S05]  /*14550*/  @!P2 BRA `(.L_x_342) ;  /* 0x000000300000a947 */ /* 0x002fea0003800000 */
[----:B------:R1:W2:Y:S04]  /*14560*/  LDG.E R0, [R4.64] ;  /* 0x0000000a04007981 */ /* 0x0002a8000c1e1900 */
[----:B-1----:R-:W2:Y:S02]  /*14570*/  LDG.E R4, [R4.64+0x4] ;  /* 0x0000040a04047981 */ /* 0x002ea4000c1e1900 */
[----:B--2--5:R-:W-:Y:S02]  /*14580*/  IADD3 R14, -R0, R4, RZ ;  /* 0x00000004000e7210 */ /* 0x024fe40007ffe1ff */
.L_x_342:
[----:B-1----:R-:W2:Y:S01]  /*14590*/  LDL R24, [R1+0x4] ;  /* 0x0000040001187983 */ /* 0x002ea20000100800 */
[----:B------:R-:W-:Y:S01]  /*145a0*/  ISETP.GT.AND P2, PT, R2, 0x1, PT ;  /* 0x000000010200780c */ /* 0x000fe20003f44270 */
[----:B------:R-:W-:Y:S01]  /*145b0*/  IMAD.MOV.U32 R2, RZ, RZ, 0x368 ;  /* 0x00000368ff027424 */ /* 0x000fe200078e00ff */
[----:B------:R-:W-:-:S02]  /*145c0*/  SHF.R.S32.HI R0, RZ, 0x1f, R7 ;  /* 0x0000001fff007819 */ /* 0x000fc40000011407 */
[----:B------:R-:W-:Y:S02]  /*145d0*/  LOP3.LUT R3, R7, 0xffffffe0, RZ, 0xc0, !PT ;  /* 0xffffffe007037812 */ /* 0x000fe400078ec0ff */
[----:B------:R-:W-:Y:S02]  /*145e0*/  SEL R2, R2, 0x328, P2 ;  /* 0x0000032802027807 */ /* 0x000fe40001000000 */
[----:B------:R-:W-:Y:S01]  /*145f0*/  LEA.HI R0, R0, R10, RZ, 0x3 ;  /* 0x0000000a00007211 */ /* 0x000fe200078f18ff */
[----:B------:R-:W-:Y:S01]  /*14600*/  IMAD.IADD R16, R11, 0x1, -R3 ;  /* 0x000000010b107824 */ /* 0x000fe200078e0a03 */
[----:B------:R1:W3:Y:S01]  /*14610*/  LDC.64 R4, c[0x0][R2+0x170] ;  /* 0x00005c0002047b82 */ /* 0x0002e20000000a00 */
[----:B------:R-:W-:Y:S02]  /*14620*/  ISETP.NE.U32.AND P0, PT, RZ, c[0x0][0x500], PT ;  /* 0x00014000ff007a0c */ /* 0x000fe40003f05070 */
[----:B------:R-:W-:Y:S02]  /*14630*/  LOP3.LUT R0, R0, 0xffffff8, RZ, 0xc0, !PT ;  /* 0x0ffffff800007812 */ /* 0x000fe400078ec0ff */
[----:B------:R-:W-:-:S02]  /*14640*/  SHF.R.S32.HI R7, RZ, 0x1f, R16 ;  /* 0x0000001fff077819 */ /* 0x000fc40000011410 */
[----:B------:R-:W-:Y:S01]  /*14650*/  ISETP.NE.AND.EX P0, PT, RZ, c[0x0][0x504], PT, P0 ;  /* 0x00014100ff007a0c */ /* 0x000fe20003f05300 */
[----:B------:R1:W4:Y:S01]  /*14660*/  LDC.64 R12, c[0x0][R2+0x168] ;  /* 0x00005a00020c7b82 */ /* 0x0003220000000a00 */
[----:B------:R-:W-:Y:S01]  /*14670*/  IMAD.IADD R3, R10, 0x1, -R0 ;  /* 0x000000010a037824 */ /* 0x000fe200078e0a00 */
[----:B------:R-:W-:Y:S02]  /*14680*/  LEA.HI R0, R6, R6, RZ, 0x1 ;  /* 0x0000000606007211 */ /* 0x000fe400078f08ff */
[----:B------:R-:W-:Y:S01]  /*14690*/  LEA.HI R22, R7, R16, RZ, 0x2 ;  /* 0x0000001007167211 */ /* 0x000fe200078f10ff */
[----:B------:R-:W-:Y:S01]  /*146a0*/  IMAD.MOV.U32 R7, RZ, RZ, c[0x0][0x4e8] ;  /* 0x00013a00ff077624 */ /* 0x000fe200078e00ff */
[----:B------:R-:W-:Y:S02]  /*146b0*/  LOP3.LUT R0, R0, 0x1ffffffe, RZ, 0xc0, !PT ;  /* 0x1ffffffe00007812 */ /* 0x000fe400078ec0ff */
[----:B------:R1:W2:Y:S02]  /*146c0*/  LDC.64 R20, c[0x0][R2+0x178] ;  /* 0x00005e0002147b82 */ /* 0x0002a40000000a00 */
[----:B------:R-:W-:Y:S01]  /*146d0*/  ISETP.NE.AND P3, PT, R7, 0x1, PT ;  /* 0x000000010700780c */ /* 0x000fe20003f65270 */
[----:B------:R-:W-:Y:S01]  /*146e0*/  IMAD.IADD R0, R6, 0x1, -R0 ;  /* 0x0000000106007824 */ /* 0x000fe200078e0a00 */
[----:B------:R-:W-:-:S04]  /*146f0*/  SEL R7, R233, RZ, !P0 ;  /* 0x000000ffe9077207 */ /* 0x000fc80004000000 */
[----:B------:R1:W2:Y:S02]  /*14700*/  LDC.64 R18, c[0x0][R2+0x160] ;  /* 0x0000580002127b82 */ /* 0x0002a40000000a00 */
[----:B-1----:R-:W-:-:S05]  /*14710*/  SHF.R.S32.HI R2, RZ, 0x2, R22 ;  /* 0x00000002ff027819 */ /* 0x002fca0000011416 */
[----:B------:R-:W-:Y:S01]  /*14720*/  IMAD R15, R3, 0x10, R2 ;  /* 0x00000010030f7824 */ /* 0x000fe200078e0202 */
[----:B------:R-:W-:Y:S01]  /*14730*/  SEL R3, R9, RZ, !P0 ;  /* 0x000000ff09037207 */ /* 0x000fe20004000000 */
[----:B---3--:R-:W-:Y:S02]  /*14740*/  IMAD R2, R5, R7, RZ ;  /* 0x0000000705027224 */ /* 0x008fe400078e02ff */
[----:B------:R-:W-:Y:S02]  /*14750*/  IMAD R0, R0, 0x8, R15 ;  /* 0x0000000800007824 */ /* 0x000fe400078e020f */
[C---:B------:R-:W-:Y:S02]  /*14760*/  IMAD R9, R4.reuse, R3, R2 ;  /* 0x0000000304097224 */ /* 0x040fe400078e0202 */
[----:B------:R-:W-:Y:S02]  /*14770*/  IMAD R10, R241, 0x80, R0 ;  /* 0x00000080f10a7824 */ /* 0x000fe400078e0200 */
[----:B------:R-:W-:-:S04]  /*14780*/  IMAD.WIDE.U32 R2, R4, R7, RZ ;  /* 0x0000000704027225 */ /* 0x000fc800078e00ff */
[----:B------:R-:W-:-:S04]  /*14790*/  @P3 IMAD.HI.U32 R6, R10, c[0x0][0x4ec], RZ ;  /* 0x00013b000a063a27 */ /* 0x000fc800078e00ff */
[----:B----4-:R-:W-:-:S04]  /*147a0*/  IMAD.WIDE.U32 R4, R12, R235, RZ ;  /* 0x000000eb0c047225 */ /* 0x010fc800078e00ff */
[----:B------:R-:W-:Y:S01]  /*147b0*/  IMAD R11, R13, R235, RZ ;  /* 0x000000eb0d0b7224 */ /* 0x000fe200078e02ff */
[----:B-----5:R-:W-:Y:S01]  /*147c0*/  IADD3 R13, P1, P0, R2, R4, R8 ;  /* 0x00000004020d7210 */ /* 0x020fe2000783e008 */
[----:B------:R-:W-:Y:S01]  /*147d0*/  IMAD.MOV.U32 R0, RZ, RZ, R10 ;  /* 0x000000ffff007224 */ /* 0x000fe200078e000a */
[----:B------:R-:W-:Y:S01]  /*147e0*/  @P3 SHF.R.U32.HI R0, RZ, c[0x0][0x4f0], R6 ;  /* 0x00013c00ff003a19 */ /* 0x000fe20000011606 */
[----:B------:R-:W-:Y:S01]  /*147f0*/  IMAD.IADD R12, R3, 0x1, R9 ;  /* 0x00000001030c7824 */ /* 0x000fe200078e0209 */
[----:B------:R-:W-:Y:S01]  /*14800*/  SHF.R.S32.HI R9, RZ, 0x1f, R8 ;  /* 0x0000001fff097819 */ /* 0x000fe20000011408 */
[----:B------:R-:W-:Y:S02]  /*14810*/  IMAD.IADD R4, R5, 0x1, R11 ;  /* 0x0000000105047824 */ /* 0x000fe400078e020b */
[----:B------:R-:W-:Y:S01]  /*14820*/  IMAD R11, R14, c[0x0][0x4e8], RZ ;  /* 0x00013a000e0b7a24 */ /* 0x000fe200078e02ff */
[----:B--2---:R-:W-:-:S05]  /*14830*/  SEL R6, R24, RZ, P2 ;  /* 0x000000ff18067207 */ /* 0x004fca0001000000 */
[-C--:B------:R-:W-:Y:S02]  /*14840*/  IMAD R5, R21, R6.reuse, RZ ;  /* 0x0000000615057224 */ /* 0x080fe400078e02ff */
[----:B------:R-:W-:Y:S01]  /*14850*/  IMAD.WIDE.U32 R2, R20, R6, RZ ;  /* 0x0000000614027225 */ /* 0x000fe200078e00ff */
[----:B------:R-:W-:-:S03]  /*14860*/  IADD3.X R6, R12, R4, R9, P1, P0 ;  /* 0x000000040c067210 */ /* 0x000fc60000fe0409 */
[----:B------:R-:W-:Y:S01]  /*14870*/  IMAD.MOV R4, RZ, RZ, -R0 ;  /* 0x000000ffff047224 */ /* 0x000fe200078e0a00 */
[----:B------:R-:W-:Y:S01]  /*14880*/  IADD3 R2, P1, P0, R0, R13, R2 ;  /* 0x0000000d00027210 */ /* 0x000fe2000783e002 */
[----:B------:R-:W-:Y:S01]  /*14890*/  IMAD.IADD R5, R3, 0x1, R5 ;  /* 0x0000000103057824 */ /* 0x000fe200078e0205 */
[----:B------:R-:W-:Y:S01]  /*148a0*/  SHF.R.S32.HI R3, RZ, 0x1f, R0 ;  /* 0x0000001fff037819 */ /* 0x000fe20000011400 */
[----:B------:R-:W-:-:S03]  /*148b0*/  IMAD R0, R4, c[0x0][0x4e8], R10 ;  /* 0x00013a0004007a24 */ /* 0x000fc600078e020a */
[----:B------:R-:W-:Y:S01]  /*148c0*/  IADD3.X R3, R3, R6, R5, P1, P0 ;  /* 0x0000000603037210 */ /* 0x000fe20000fe0405 */
[-C--:B------:R-:W-:Y:S01]  /*148d0*/  IMAD R4, R19, R0.reuse, RZ ;  /* 0x0000000013047224 */ /* 0x080fe200078e02ff */
[----:B------:R-:W-:Y:S01]  /*148e0*/  SHF.R.S32.HI R5, RZ, 0x1f, R0 ;  /* 0x0000001fff057819 */ /* 0x000fe20000011400 */
[----:B------:R-:W-:Y:S02]  /*148f0*/  IMAD.MOV.U32 R6, RZ, RZ, c[0x0][0x4a8] ;  /* 0x00012a00ff067624 */ /* 0x000fe400078e00ff */
[----:B------:R-:W-:-:S04]  /*14900*/  IMAD.WIDE.U32 R2, R18, R0, R2 ;  /* 0x0000000012027225 */ /* 0x000fc800078e0002 */
[----:B------:R-:W-:Y:S01]  /*14910*/  IMAD R0, R18, R5, R4 ;  /* 0x0000000512007224 */ /* 0x000fe200078e0204 */
[----:B------:R-:W-:Y:S01]  /*14920*/  SEL R4, R6, c[0x0][0x450], P2 ;  /* 0x0001140006047a07 */ /* 0x000fe20001000000 */
[----:B------:R-:W-:Y:S02]  /*14930*/  IMAD.MOV.U32 R5, RZ, RZ, c[0x0][0x4ac] ;  /* 0x00012b00ff057624 */ /* 0x000fe400078e00ff */
[----:B------:R-:W-:Y:S01]  /*14940*/  IMAD.IADD R3, R3, 0x1, R0 ;  /* 0x0000000103037824 */ /* 0x000fe200078e0200 */
[----:B------:R-:W-:Y:S02]  /*14950*/  LEA R0, P0, R2, R4, 0x2 ;  /* 0x0000000402007211 */ /* 0x000fe400078010ff */
[----:B------:R-:W-:-:S03]  /*14960*/  SEL R5, R5, c[0x0][0x454], P2 ;  /* 0x0001150005057a07 */ /* 0x000fc60001000000 */
[----:B------:R-:W-:Y:S01]  /*14970*/  SHFL.IDX PT, R4, R0, RZ, 0x1c1f ;  /* 0x001c1fff00047589 */ /* 0x000fe200000e0000 */
[----:B------:R-:W-:Y:S02]  /*14980*/  LEA.HI.X R3, R2, R5, R3, 0x2, P0 ;  /* 0x0000000502037211 */ /* 0x000fe400000f1403 */
[----:B------:R-:W-:Y:S01]  /*14990*/  LOP3.LUT P0, RZ, R16, 0x3, RZ, 0xc0, !PT ;  /* 0x0000000310ff7812 */ /* 0x000fe2000780c0ff */
[----:B------:R1:W-:Y:S04]  /*149a0*/  SHFL.IDX PT, R2, R0, 0x1, 0x1c1f ;  /* 0x003c1f0000027f89 */ /* 0x0003e800000e0000 */
[----:B------:R-:W2:Y:S04]  /*149b0*/  SHFL.IDX PT, R5, R3, RZ, 0x1c1f ;  /* 0x001c1fff03057589 */ /* 0x000ea800000e0000 */
[----:B------:R-:W3:Y:S01]  /*149c0*/  SHFL.IDX PT, R3, R3, 0x1, 0x1c1f ;  /* 0x003c1f0003037f89 */ /* 0x000ee200000e0000 */
[----:B-1----:R-:W-:-:S05]  /*149d0*/  IMAD R0, R241, 0x80, R15 ;  /* 0x00000080f1007824 */ /* 0x002fca00078e020f */
[C---:B------:R-:W-:Y:S02]  /*149e0*/  IADD3 R6, R0.reuse, 0x8, RZ ;  /* 0x0000000800067810 */ /* 0x040fe40007ffe0ff */
[-C--:B------:R-:W-:Y:S02]  /*149f0*/  ISETP.GE.OR P1, PT, R0, R11.reuse, P0 ;  /* 0x0000000b0000720c */ /* 0x080fe40000726670 */
[----:B------:R-:W-:-:S11]  /*14a00*/  ISETP.GE.OR P0, PT, R6, R11, P0 ;  /* 0x0000000b0600720c */ /* 0x000fd60000706670 */
[----:B--2---:R1:W-:Y:S01]  /*14a10*/  @!P1 ST.E [R4.64], R23 ;  /* 0x0000001704009985 */ /* 0x0043e2000c10190a */
[----:B------:R-:W-:-:S03]  /*14a20*/  ISETP.GE.AND P1, PT, R6, R11, PT ;  /* 0x0000000b0600720c */ /* 0x000fc60003f26270 */
[----:B---3--:R1:W-:Y:S01]  /*14a30*/  @!P0 ST.E [R2.64], R17 ;  /* 0x0000001102008985 */ /* 0x0083e2000c10190a */
[----:B------:R-:W-:Y:S02]  /*14a40*/  ISETP.GE.AND P0, PT, R0, R11, PT ;  /* 0x0000000b0000720c */ /* 0x000fe40003f06270 */
[----:B------:R-:W-:Y:S01]  /*14a50*/  P2R R94, PR, RZ, 0x2 ;  /* 0x00000002ff5e7803 */ /* 0x000fe20000000000 */
[----:B------:R-:W-:Y:S05]  /*14a60*/  @P2 BRA `(.L_x_343) ;  /* 0x0000068000002947 */ /* 0x000fea0003800000 */
[----:B------:R-:W-:Y:S01]  /*14a70*/  IMAD R0, R9, c[0x0][0x3a0], RZ ;  /* 0x0000e80009007a24 */ /* 0x000fe200078e02ff */
[----:B-1----:R-:W-:Y:S01]  /*14a80*/  LEA R4, R232, R213, 0x5 ;  /* 0x000000d5e8047211 */ /* 0x002fe200078e28ff */
[C---:B------:R-:W-:Y:S01]  /*14a90*/  IMAD.WIDE.U32 R2, R8.reuse, c[0x0][0x3a0], RZ ;  /* 0x0000e80008027a25 */ /* 0x040fe200078e00ff */
[----:B------:R-:W-:Y:S01]  /*14aa0*/  SHF.R.S32.HI R5, RZ, 0x1f, R7 ;  /* 0x0000001fff057819 */ /* 0x000fe20000011407 */
[----:B------:R1:W2:Y:S01]  /*14ab0*/  LDS.128 R16, [R208+0x80] ;  /* 0x00008000d0107984 */ /* 0x0002a20000000c00 */
[----:B------:R-:W-:Y:S01]  /*14ac0*/  LEA R4, R241, R4, 0x7 ;  /* 0x00000004f1047211 */ /* 0x000fe200078e38ff */
[----:B------:R-:W-:-:S02]  /*14ad0*/  IMAD R0, R8, c[0x0][0x3a4], R0 ;  /* 0x0000e90008007a24 */ /* 0x000fc400078e0200 */
[----:B------:R1:W3:Y:S01]  /*14ae0*/  LDS.128 R24, [R208+0x1080] ;  /* 0x00108000d0187984 */ /* 0x0002e20000000c00 */
[----:B------:R-:W-:Y:S02]  /*14af0*/  IMAD R5, R5, c[0x0][0x3f0], RZ ;  /* 0x0000fc0005057a24 */ /* 0x000fe400078e02ff */
[----:B------:R-:W-:Y:S01]  /*14b00*/  IADD3 R3, R3, R0, RZ ;  /* 0x0000000003037210 */ /* 0x000fe20007ffe0ff */
[----:B------:R-:W-:Y:S01]  /*14b10*/  @P3 IMAD.HI.U32 R6, R4, c[0x0][0x4ec], RZ ;  /* 0x00013b0004063a27 */ /* 0x000fe200078e00ff */
[----:B------:R1:W4:Y:S01]  /*14b20*/  LDS.128 R36, [R208+0x2080] ;  /* 0x00208000d0247984 */ /* 0x0003220000000c00 */
[----:B------:R-:W-:Y:S02]  /*14b30*/  MOV R0, R4 ;  /* 0x0000000400007202 */ /* 0x000fe40000000f00 */
[----:B------:R-:W-:Y:S01]  /*14b40*/  IMAD.WIDE.U32 R2, R235, c[0x0][0x3e8], R2 ;  /* 0x0000fa00eb027a25 */ /* 0x000fe200078e0002 */
[----:B------:R1:W1:Y:S01]  /*14b50*/  LDS.128 R44, [R208+0x3080] ;  /* 0x00308000d02c7984 */ /* 0x0002620000000c00 */
[----:B------:R-:W-:-:S02]  /*14b60*/  @P3 SHF.R.U32.HI R0, RZ, c[0x0][0x4f0], R6 ;  /* 0x00013c00ff003a19 */ /* 0x000fc40000011606 */
[----:B------:R-:W-:Y:S01]  /*14b70*/  IMAD R3, R235, c[0x0][0x3ec], R3 ;  /* 0x0000fb00eb037a24 */ /* 0x000fe200078e0203 */
[----:B------:R1:W1:Y:S01]  /*14b80*/  LDS.128 R12, [R208+0x4080] ;  /* 0x00408000d00c7984 */ /* 0x0002620000000c00 */
[C---:B------:R-:W-:Y:S01]  /*14b90*/  IMAD R8, R7.reuse, c[0x0][0x3f4], R5 ;  /* 0x0000fd0007087a24 */ /* 0x040fe200078e0205 */
[----:B------:R-:W-:Y:S01]  /*14ba0*/  SHF.R.S32.HI R6, RZ, 0x1f, R0 ;  /* 0x0000001fff067819 */ /* 0x000fe20000011400 */
[----:B------:R-:W-:Y:S01]  /*14bb0*/  IMAD.WIDE.U32 R2, R7, c[0x0][0x3f0], R2 ;  /* 0x0000fc0007027a25 */ /* 0x000fe200078e0002 */
[----:B------:R1:W1:Y:S01]  /*14bc0*/  LDS.128 R20, [R208+0x5080] ;  /* 0x00508000d0147984 */ /* 0x0002620000000c00 */
[----:B------:R-:W-:Y:S02]  /*14bd0*/  IADD3 R5, -R0, RZ, RZ ;  /* 0x000000ff00057210 */ /* 0x000fe40007ffe1ff */
[----:B------:R-:W-:Y:S01]  /*14be0*/  IMAD R6, R6, c[0x0][0x3e0], RZ ;  /* 0x0000f80006067a24 */ /* 0x000fe200078e02ff */
[----:B------:R1:W1:Y:S01]  /*14bf0*/  LDS.128 R32, [R208+0x6080] ;  /* 0x00608000d0207984 */ /* 0x0002620000000c00 */
[----:B------:R-:W-:Y:S01]  /*14c00*/  IADD3 R3, R3, R8, RZ ;  /* 0x0000000803037210 */ /* 0x000fe20007ffe0ff */
[----:B------:R-:W-:-:S02]  /*14c10*/  IMAD R4, R5, c[0x0][0x4e8], R4 ;  /* 0x00013a0005047a24 */ /* 0x000fc400078e0204 */
        /* <DEDUP_REMOVED lines=14> */
.L_x_401:
[----:B------:R-:W-:Y:S05]  /*14d00*/  BRA.DIV ~URZ, `(.L_x_345) ;  /* 0x00002ce27f007947 */ /* 0x000fea000b800000 */
[----:B------:R4:W2:Y:S02]  /*14d10*/  SHFL.IDX PT, R0, R10, RZ, 0x181f ;  /* 0x00181fff0a007589 */ /* 0x0008a400000e0000 */
.L_x_402:
        /* <DEDUP_REMOVED lines=11> */
.L_x_347:
[----:B------:R-:W-:Y:S05]  /*14dd0*/  BSYNC B0 ;  /* 0x0000000000007941 */ /* 0x000fea0003800000 */
.L_x_346:
[----:B------:R-:W-:Y:S05]  /*14de0*/  BRA.DIV ~URZ, `(.L_x_348) ;  /* 0x00002c627f007947 */ /* 0x000fea000b800000 */
[----:B---3--:R3:W4:Y:S04]  /*14df0*/  SHFL.IDX PT, R8, R7, 0x1, 0x181f ;  /* 0x00381f0007087f89 */ /* 0x00872800000e0000 */
[----:B--2---:R3:W2:Y:S02]  /*14e00*/  SHFL.IDX PT, R0, R10, 0x1, 0x181f ;  /* 0x00381f000a007f89 */ /* 0x0046a400000e0000 */
.L_x_403:
        /* <DEDUP_REMOVED lines=12> */
.L_x_350:
[----:B------:R-:W-:Y:S05]  /*14ed0*/  BSYNC B0 ;  /* 0x0000000000007941 */ /* 0x000fea0003800000 */
.L_x_349:
[----:B------:R-:W-:Y:S05]  /*14ee0*/  BRA.DIV ~URZ, `(.L_x_351) ;  /* 0x00002c227f007947 */ /* 0x000fea000b800000 */
[----:B----4-:R4:W3:Y:S02]  /*14ef0*/  SHFL.IDX PT, R8, R7, 0x2, 0x181f ;  /* 0x00581f0007087f89 */ /* 0x0108e400000e0000 */
.L_x_404:
[----:B------:R-:W-:Y:S05]  /*14f00*/  BRA.DIV ~URZ, `(.L_x_352) ;  /* 0x00002c727f007947 */ /* 0x000fea000b800000 */
[----:B--2---:R2:W4:Y:S02]  /*14f10*/  SHFL.IDX PT, R0, R10, 0x2, 0x181f ;  /* 0x00581f000a007f89 */ /* 0x00452400000e0000 */
.L_x_405:
        /* <DEDUP_REMOVED lines=12> */
.L_x_354:
[----:B------:R-:W-:Y:S05]  /*14fe0*/  BSYNC B0 ;  /* 0x0000000000007941 */ /* 0x000fea0003800000 */
.L_x_353:
[----:B------:R-:W-:Y:S05]  /*14ff0*/  BRA.DIV ~URZ, `(.L_x_355) ;  /* 0x00002be27f007947 */ /* 0x000fea000b800000 */
[----:B---34-:R-:W3:Y:S04]  /*15000*/  SHFL.IDX PT, R7, R7, 0x3, 0x181f ;  /* 0x00781f0007077f89 */ /* 0x018ee800000e0000 */
[----:B------:R4:W2:Y:S02]  /*15010*/  SHFL.IDX PT, R0, R10, 0x3, 0x181f ;  /* 0x00781f000a007f89 */ /* 0x0008a400000e0000 */
.L_x_406:
        /* <DEDUP_REMOVED lines=13> */
.L_x_343:
[----:B------:R-:W2:Y:S01]  /*150f0*/  LDL.LU R6, [R1+0x4] ;  /* 0x0000040001067983 */ /* 0x000ea20000300800 */
[----:B------:R-:W-:Y:S02]  /*15100*/  IMAD R0, R9, c[0x0][0x408], RZ ;  /* 0x0001020009007a24 */ /* 0x000fe400078e02ff */
[----:B-1----:R-:W-:-:S04]  /*15110*/  IMAD.WIDE.U32 R2, R8, c[0x0][0x408], RZ ;  /* 0x0001020008027a25 */ /* 0x002fc800078e00ff */
        /* <DEDUP_REMOVED lines=30> */
.L_x_407:
[----:B------:R-:W-:Y:S05]  /*15300*/  BRA.DIV ~URZ, `(.L_x_358) ;  /* 0x00002a027f007947 */ /* 0x000fea000b800000 */
[----:B------:R3:W4:Y:S02]  /*15310*/  SHFL.IDX PT, R0, R28, RZ, 0x1c1f ;  /* 0x001c1fff1c007589 */ /* 0x00072400000e0000 */
.L_x_408:
[----:B------:R-:W-:Y:S01]  /*15320*/  LOP3.LUT R4, R22, 0x7ffffffc, RZ, 0xc0, !PT ;  /* 0x7ffffffc16047812 */ /* 0x000fe200078ec0ff */
[----:B------:R-:W-:Y:S04]  /*15330*/  BSSY B0, `(.L_x_359) ;  /* 0x0000063000007945 */ /* 0x000fe80003800000 */
[----:B------:R-:W-:-:S04]  /*15340*/  IMAD.IADD R4, R16, 0x1, -R4 ;  /* 0x0000000110047824 */ /* 0x000fc800078e0a04 */
[----:B------:R-:W-:-:S05]  /*15350*/  IMAD.SHL.U32 R4, R4, 0x2, RZ ;  /* 0x0000000204047824 */ /* 0x000fca00078e00ff */
        /* <DEDUP_REMOVED lines=40> */
[----:B------:R-:W-:Y:S02]  /*155e0*/  @!P0 LEA.HI.X R3, R12, R5, R30, 0x2, P2 ;  /* 0x000000050c038211 */ /* 0x000fe400010f141e */
[----:B------:R-:W-:Y:S02]  /*155f0*/  ISETP.GE.AND P2, PT, R16, c[0x0][0x3c8], PT ;  /* 0x0000f20010007a0c */ /* 0x000fe40003f46270 */
[----:B------:R2:W-:Y:S01]  /*15600*/  @!P1 ST.E.64 [R6.64], R112 ;  /* 0x0000007006009985 */ /* 0x0005e2000c101b0a */
[----:B------:R-:W-:-:S03]  /*15610*/  ISETP.GE.AND P1, PT, R17, c[0x0][0x3c8], PT ;  /* 0x0000f20011007a0c */ /* 0x000fc60003f26270 */
[----:B------:R4:W-:Y:S01]  /*15620*/  @!P0 ST.E.64 [R2.64], R48 ;  /* 0x0000003002008985 */ /* 0x0009e2000c101b0a */
[-C--:B--2---:R-:W-:Y:S02]  /*15630*/  @!P3 LEA R6, P5, R13, R0.reuse, 0x2 ;  /* 0x000000000d06b211 */ /* 0x084fe400078a10ff */
[----:B----4-:R-:W-:Y:S02]  /*15640*/  @!P4 LEA R2, P0, R15, R0, 0x2 ;  /* 0x000000000f02c211 */ /* 0x010fe400078010ff */
[-C--:B------:R-:W-:Y:S02]  /*15650*/  @!P3 LEA.HI.X R7, R13, R5.reuse, R29, 0x2, P5 ;  /* 0x000000050d07b211 */ /* 0x080fe400028f141d */
        /* <DEDUP_REMOVED lines=8> */
[----:B------:R-:W-:-:S03]  /*156e0*/  @!P1 LEA.HI.X R3, R17, R5, R33, 0x2, P0 ;  /* 0x0000000511039211 */ /* 0x000fc600000f1421 */
[----:B------:R2:W-:Y:S01]  /*156f0*/  @!P2 ST.E.64 [R6.64], R54 ;  /* 0x000000360600a985 */ /* 0x0005e2000c101b0a */
[----:B------:R-:W-:-:S03]  /*15700*/  ISETP.GE.AND P2, PT, R20, c[0x0][0x3c8], PT ;  /* 0x0000f20014007a0c */ /* 0x000fc60003f46270 */
[----:B------:R4:W-:Y:S01]  /*15710*/  @!P1 ST.E.64 [R2.64], R56 ;  /* 0x0000003802009985 */ /* 0x0009e2000c101b0a */
[----:B------:R-:W-:Y:S02]  /*15720*/  ISETP.GE.AND P1, PT, R21, c[0x0][0x3c8], PT ;  /* 0x0000f20015007a0c */ /* 0x000fe40003f26270 */
[CC--:B--2---:R-:W-:Y:S02]  /*15730*/  @!P3 LEA R6, P5, R18.reuse, R0.reuse, 0x2 ;  /* 0x000000001206b211 */ /* 0x0c4fe400078a10ff */
[CC--:B----4-:R-:W-:Y:S02]  /*15740*/  @!P4 LEA R2, P0, R19.reuse, R0.reuse, 0x2 ;  /* 0x000000001302c211 */ /* 0x0d0fe400078010ff */
[-C--:B------:R-:W-:Y:S02]  /*15750*/  @!P3 LEA.HI.X R7, R18, R5.reuse, R34, 0x2, P5 ;  /* 0x000000051207b211 */ /* 0x080fe400028f1422 */
[----:B------:R-:W-:Y:S02]  /*15760*/  @!P4 LEA.HI.X R3, R19, R5, R35, 0x2, P0 ;  /* 0x000000051303c211 */ /* 0x000fe400000f1423 */
[----:B------:R-:W-:Y:S01]  /*15770*/  @!P2 LEA R8, P0, R20, R0, 0x2 ;  /* 0x000000001408a211 */ /* 0x000fe200078010ff */
[----:B------:R2:W-:Y:S01]  /*15780*/  @!P3 ST.E.64 [R6.64], R58 ;  /* 0x0000003a0600b985 */ /* 0x0005e2000c101b0a */
[----:B------:R-:W-:-:S02]  /*15790*/  ISETP.GE.AND P5, PT, R23, c[0x0][0x3c8], PT ;  /* 0x0000f20017007a0c */ /* 0x000fc40003fa6270 */
[----:B------:R-:W-:Y:S01]  /*157a0*/  @!P2 LEA.HI.X R9, R20, R5, R36, 0x2, P0 ;  /* 0x000000051409a211 */ /* 0x000fe200000f1424 */
[----:B------:R4:W-:Y:S01]  /*157b0*/  @!P4 ST.E.64 [R2.64], R60 ;  /* 0x0000003c0200c985 */ /* 0x0009e2000c101b0a */
[----:B------:R-:W-:-:S03]  /*157c0*/  ISETP.GE.AND P4, PT, R24, c[0x0][0x3c8], PT ;  /* 0x0000f20018007a0c */ /* 0x000fc60003f86270 */
[----:B------:R-:W-:Y:S01]  /*157d0*/  @!P2 ST.E.64 [R8.64], R84 ;  /* 0x000000540800a985 */ /* 0x000fe2000c101b0a */
[----:B------:R-:W-:Y:S02]  /*157e0*/  ISETP.GE.AND P2, PT, R25, c[0x0][0x3c8], PT ;  /* 0x0000f20019007a0c */ /* 0x000fe40003f46270 */
[CC--:B--2---:R-:W-:Y:S02]  /*157f0*/  @!P6 LEA R6, P0, R22.reuse, R0.reuse, 0x2 ;  /* 0x000000001606e211 */ /* 0x0c4fe400078010ff */
[C---:B----4-:R-:W-:Y:S02]  /*15800*/  @!P1 LEA R2, P3, R21.reuse, R0, 0x2 ;  /* 0x0000000015029211 */ /* 0x050fe400078610ff */
[-C--:B------:R-:W-:Y:S02]  /*15810*/  @!P6 LEA.HI.X R7, R22, R5.reuse, R39, 0x2, P0 ;  /* 0x000000051607e211 */ /* 0x080fe400000f1427 */
[----:B------:R-:W-:Y:S02]  /*15820*/  @!P1 LEA.HI.X R3, R21, R5, R37, 0x2, P3 ;  /* 0x0000000515039211 */ /* 0x000fe400018f1425 */
[----:B------:R-:W-:-:S03]  /*15830*/  ISETP.GE.AND P0, PT, R27, c[0x0][0x3c8], PT ;  /* 0x0000f2001b007a0c */ /* 0x000fc60003f06270 */
[----:B------:R2:W-:Y:S01]  /*15840*/  @!P1 ST.E.64 [R2.64], R64 ;  /* 0x0000004002009985 */ /* 0x0005e2000c101b0a */
[----:B------:R-:W-:-:S03]  /*15850*/  ISETP.GE.AND P1, PT, R26, c[0x0][0x3c8], PT ;  /* 0x0000f2001a007a0c */ /* 0x000fc60003f26270 */
[----:B------:R4:W-:Y:S01]  /*15860*/  @!P6 ST.E.64 [R6.64], R68 ;  /* 0x000000440600e985 */ /* 0x0009e2000c101b0a */
[----:B------:R-:W-:-:S04]  /*15870*/  @!P4 LEA R10, P6, R24, R0, 0x2 ;  /* 0x00000000180ac211 */ /* 0x000fc800078c10ff */
[----:B------:R-:W-:Y:S02]  /*15880*/  @!P4 LEA.HI.X R11, R24, R5, R40, 0x2, P6 ;  /* 0x00000005180bc211 */ /* 0x000fe400030f1428 */
[----:B--2---:R-:W-:-:S04]  /*15890*/  @!P5 LEA R2, P3, R23, R0, 0x2 ;  /* 0x000000001702d211 */ /* 0x004fc800078610ff */
[----:B------:R-:W-:Y:S02]  /*158a0*/  @!P5 LEA.HI.X R3, R23, R5, R38, 0x2, P3 ;  /* 0x000000051703d211 */ /* 0x000fe400018f1426 */
[----:B------:R-:W-:-:S03]  /*158b0*/  @!P2 LEA R8, P3, R25, R0, 0x2 ;  /* 0x000000001908a211 */ /* 0x000fc600078610ff */
[----:B------:R2:W-:Y:S01]  /*158c0*/  @!P5 ST.E.64 [R2.64], R72 ;  /* 0x000000480200d985 */ /* 0x0005e2000c101b0a */
        /* <DEDUP_REMOVED lines=9> */
.L_x_360:
[----:B------:R-:W-:Y:S05]  /*15960*/  BSYNC B0 ;  /* 0x0000000000007941 */ /* 0x000fea0003800000 */
.L_x_359:
[----:B------:R-:W-:Y:S05]  /*15970*/  BRA.DIV ~URZ, `(.L_x_361) ;  /* 0x000023f27f007947 */ /* 0x000fea000b800000 */
[----:B--2---:R2:W1:Y:S04]  /*15980*/  SHFL.IDX PT, R5, R14, 0x1, 0x1c1f ;  /* 0x003c1f000e057f89 */ /* 0x00446800000e0000 */
[----:B----4-:R2:W4:Y:S02]  /*15990*/  SHFL.IDX PT, R0, R28, 0x1, 0x1c1f ;  /* 0x003c1f001c007f89 */ /* 0x01052400000e0000 */
.L_x_409:
[----:B------:R-:W-:-:S13]  /*159a0*/  ISETP.NE.AND P0, PT, R94, RZ, PT ;  /* 0x000000ff5e00720c */ /* 0x000fda0003f05270 */
[----:B------:R-:W-:Y:S05]  /*159b0*/  @P0 BRA `(.L_x_356) ;  /* 0x00000f2000000947 */ /* 0x000fea0003800000 */
[----:B------:R-:W-:Y:S02]  /*159c0*/  ISETP.GE.AND P2, PT, R4, c[0x0][0x3c8], PT ;  /* 0x0000f20004007a0c */ /* 0x000fe40003f46270 */
[----:B------:R-:W-:Y:S02]  /*159d0*/  ISETP.GE.AND P1, PT, R12, c[0x0][0x3c8], PT ;  /* 0x0000f2000c007a0c */ /* 0x000fe40003f26270 */
[----:B------:R-:W-:Y:S02]  /*159e0*/  ISETP.GE.AND P0, PT, R13, c[0x0][0x3c8], PT ;  /* 0x0000f2000d007a0c */ /* 0x000fe40003f06270 */
[----:B------:R-:W-:Y:S02]  /*159f0*/  ISETP.GE.AND P5, PT, R15, c[0x0][0x3c8], PT ;  /* 0x0000f2000f007a0c */ /* 0x000fe40003fa6270 */
[----:B------:R-:W-:-:S05]  /*15a00*/  ISETP.GE.AND P6, PT, R16, c[0x0][0x3c8], PT ;  /* 0x0000f20010007a0c */ /* 0x000fca0003fc6270 */
[----:B----4-:R-:W-:Y:S02]  /*15a10*/  @!P2 IMAD.MOV.U32 R2, RZ, RZ, R0 ;  /* 0x000000ffff02a224 */ /* 0x010fe400078e0000 */
[----:B-1----:R-:W-:Y:S01]  /*15a20*/  @!P2 IMAD.MOV.U32 R3, RZ, RZ, R5 ;  /* 0x000000ffff03a224 */ /* 0x002fe200078e0005 */
[----:B------:R-:W-:-:S03]  /*15a30*/  @!P1 LEA R6, P4, R12, R0, 0x2 ;  /* 0x000000000c069211 */ /* 0x000fc600078810ff */
[----:B------:R-:W-:Y:S01]  /*15a40*/  @!P2 IMAD.WIDE R8, R4, 0x4, R2 ;  /* 0x000000040408a825 */ /* 0x000fe200078e0202 */
[----:B------:R-:W-:Y:S02]  /*15a50*/  @!P0 LEA R2, P3, R13, R0, 0x2 ;  /* 0x000000000d028211 */ /* 0x000fe400078610ff */
[-C--:B------:R-:W-:Y:S02]  /*15a60*/  @!P1 LEA.HI.X R7, R12, R5.reuse, R30, 0x2, P4 ;  /* 0x000000050c079211 */ /* 0x080fe400020f141e */
[----:B------:R-:W-:Y:S01]  /*15a70*/  ISETP.GE.AND P4, PT, R17, c[0x0][0x3c8], PT ;  /* 0x0000f20011007a0c */ /* 0x000fe20003f86270 */
[----:B------:R1:W-:Y:S01]  /*15a80*/  @!P2 ST.E.64 [R8.64], R100 ;  /* 0x000000640800a985 */ /* 0x0003e2000c101b0a */
[----:B------:R-:W-:Y:S02]  /*15a90*/  @!P0 LEA.HI.X R3, R13, R5, R29, 0x2, P3 ;  /* 0x000000050d038211 */ /* 0x000fe400018f141d */
[----:B------:R-:W-:Y:S01]  /*15aa0*/  ISETP.GE.AND P3, PT, R18, c[0x0][0x3c8], PT ;  /* 0x0000f20012007a0c */ /* 0x000fe20003f66270 */
[----:B------:R4:W-:Y:S01]  /*15ab0*/  @!P1 ST.E.64 [R6.64], R92 ;  /* 0x0000005c06009985 */ /* 0x0009e2000c101b0a */
[----:B------:R-:W-:-:S02]  /*15ac0*/  ISETP.GE.AND P2, PT, R19, c[0x0][0x3c8], PT ;  /* 0x0000f20013007a0c */ /* 0x000fc40003f46270 */
[CC--:B------:R-:W-:Y:S01]  /*15ad0*/  @!P6 LEA R12, P1, R16.reuse, R0.reuse, 0x2 ;  /* 0x00000000100ce211 */ /* 0x0c0fe200078210ff */
[----:B------:R5:W-:Y:S01]  /*15ae0*/  @!P0 ST.E.64 [R2.64], R80 ;  /* 0x0000005002008985 */ /* 0x000be2000c101b0a */
[CC--:B--2---:R-:W-:Y:S02]  /*15af0*/  @!P5 LEA R14, P0, R15.reuse, R0.reuse, 0x2 ;  /* 0x000000000f0ed211 */ /* 0x0c4fe400078010ff */
[-C--:B------:R-:W-:Y:S02]  /*15b00*/  @!P6 LEA.HI.X R13, R16, R5.reuse, R32, 0x2, P1 ;  /* 0x00000005100de211 */ /* 0x080fe400008f1420 */
[-C--:B------:R-:W-:Y:S02]  /*15b10*/  @!P5 LEA.HI.X R15, R15, R5.reuse, R31, 0x2, P0 ;  /* 0x000000050f0fd211 */ /* 0x080fe400000f141f */
[C---:B------:R-:W-:Y:S02]  /*15b20*/  @!P4 LEA R10, P0, R17.reuse, R0, 0x2 ;  /* 0x00000000110ac211 */ /* 0x040fe400078010ff */
[----:B------:R-:W-:Y:S01]  /*15b30*/  ISETP.GE.AND P1, PT, R20, c[0x0][0x3c8], PT ;  /* 0x0000f20014007a0c */ /* 0x000fe20003f26270 */
[----:B------:R2:W-:Y:S01]  /*15b40*/  @!P5 ST.E.64 [R14.64], R118 ;  /* 0x000000760e00d985 */ /* 0x0005e2000c101b0a */
[----:B------:R-:W-:-:S02]  /*15b50*/  @!P4 LEA.HI.X R11, R17, R5, R33, 0x2, P0 ;  /* 0x00000005110bc211 */ /* 0x000fc400000f1421 */
[----:B------:R-:W-:Y:S02]  /*15b60*/  ISETP.GE.AND P6, PT, R21, c[0x0][0x3c8], PT ;  /* 0x0000f20015007a0c */ /* 0x000fe40003fc6270 */
[----:B------:R-:W-:Y:S02]  /*15b70*/  ISETP.GE.AND P5, PT, R22, c[0x0][0x3c8], PT ;  /* 0x0000f20016007a0c */ /* 0x000fe40003fa6270 */
[----:B-1----:R-:W-:-:S04]  /*15b80*/  @!P3 LEA R8, P0, R18, R0, 0x2 ;  /* 0x000000001208b211 */ /* 0x002fc800078010ff */
[----:B------:R-:W-:Y:S02]  /*15b90*/  @!P3 LEA.HI.X R9, R18, R5, R34, 0x2, P0 ;  /* 0x000000051209b211 */ /* 0x000fe400000f1422 */
[----:B----4-:R-:W-:-:S04]  /*15ba0*/  @!P2 LEA R6, P0, R19, R0, 0x2 ;  /* 0x000000001306a211 */ /* 0x010fc800078010ff */
[----:B------:R-:W-:Y:S02]  /*15bb0*/  @!P2 LEA.HI.X R7, R19, R5, R35, 0x2, P0 ;  /* 0x000000051307a211 */ /* 0x000fe400000f1423 */
[----:B-----5:R-:W-:-:S04]  /*15bc0*/  @!P1 LEA R2, P0, R20, R0, 0x2 ;  /* 0x0000000014029211 */ /* 0x020fc800078010ff */
[----:B------:R-:W-:Y:S02]  /*15bd0*/  @!P1 LEA.HI.X R3, R20, R5, R36, 0x2, P0 ;  /* 0x0000000514039211 */ /* 0x000fe400000f1424 */
[----:B------:R-:W-:-:S13]  /*15be0*/  ISETP.GE.AND P0, PT, R16, c[0x0][0x3c8], PT ;  /* 0x0000f20010007a0c */ /* 0x000fda0003f06270 */
[----:B------:R1:W-:Y:S01]  /*15bf0*/  @!P0 ST.E.64 [R12.64], R116 ;  /* 0x000000740c008985 */ /* 0x0003e2000c101b0a */
[----:B--2---:R-:W-:-:S03]  /*15c00*/  @!P6 LEA R14, P0, R21, R0, 0x2 ;  /* 0x00000000150ee211 */ /* 0x004fc600078010ff */
[----:B------:R2:W-:Y:S01]  /*15c10*/  @!P4 ST.E.64 [R10.64], R114 ;  /* 0x000000720a00c985 */ /* 0x0005e2000c101b0a */
[----:B------:R-:W-:Y:S02]  /*15c20*/  ISETP.GE.AND P4, PT, R23, c[0x0][0x3c8], PT ;  /* 0x0000f20017007a0c */ /* 0x000fe40003f86270 */
[----:B------:R-:W-:Y:S01]  /*15c30*/  @!P6 LEA.HI.X R15, R21, R5, R37, 0x2, P0 ;  /* 0x00000005150fe211 */ /* 0x000fe200000f1425 */
[----:B------:R4:W-:Y:S01]  /*15c40*/  @!P3 ST.E.64 [R8.64], R104 ;  /* 0x000000680800b985 */ /* 0x0009e2000c101b0a */
[----:B------:R-:W-:-:S03]  /*15c50*/  ISETP.GE.AND P3, PT, R24, c[0x0][0x3c8], PT ;  /* 0x0000f20018007a0c */ /* 0x000fc60003f66270 */
[----:B------:R5:W-:Y:S01]  /*15c60*/  @!P2 ST.E.64 [R6.64], R74 ;  /* 0x0000004a0600a985 */ /* 0x000be2000c101b0a */
[----:B------:R-:W-:-:S03]  /*15c70*/  ISETP.GE.AND P2, PT, R25, c[0x0][0x3c8], PT ;  /* 0x0000f20019007a0c */ /* 0x000fc60003f46270 */
[----:B------:R3:W-:Y:S04]  /*15c80*/  @!P1 ST.E.64 [R2.64], R62 ;  /* 0x0000003e02009985 */ /* 0x0007e8000c101b0a */
[----:B------:R3:W-:Y:S01]  /*15c90*/  @!P6 ST.E.64 [R14.64], R90 ;  /* 0x0000005a0e00e985 */ /* 0x0007e2000c101b0a */
[CC--:B-1----:R-:W-:Y:S02]  /*15ca0*/  @!P5 LEA R12, P1, R22.reuse, R0.reuse, 0x2 ;  /* 0x00000000160cd211 */ /* 0x0c2fe400078210ff */
[----:B--2---:R-:W-:Y:S02]  /*15cb0*/  @!P4 LEA R10, P0, R23, R0, 0x2 ;  /* 0x00000000170ac211 */ /* 0x004fe400078010ff */
[----:B------:R-:W-:Y:S02]  /*15cc0*/  @!P5 LEA.HI.X R13, R22, R5, R39, 0x2, P1 ;  /* 0x00000005160dd211 */ /* 0x000fe400008f1427 */
[----:B------:R-:W-:-:S02]  /*15cd0*/  ISETP.GE.AND P1, PT, R26, c[0x0][0x3c8], PT ;  /* 0x0000f2001a007a0c */ /* 0x000fc40003f26270 */
[----:B------:R-:W-:Y:S01]  /*15ce0*/  @!P4 LEA.HI.X R11, R23, R5, R38, 0x2, P0 ;  /* 0x00000005170bc211 */ /* 0x000fe200000f1426 */
[----:B------:R1:W-:Y:S01]  /*15cf0*/  @!P5 ST.E.64 [R12.64], R86 ;  /* 0x000000560c00d985 */ /* 0x0003e2000c101b0a */
[----:B----4-:R-:W-:-:S03]  /*15d00*/  @!P3 LEA R8, P0, R24, R0, 0x2 ;  /* 0x000000001808b211 */ /* 0x010fc600078010ff */
[----:B------:R1:W-:Y:S01]  /*15d10*/  @!P4 ST.E.64 [R10.64], R82 ;  /* 0x000000520a00c985 */ /* 0x0003e2000c101b0a */
[----:B------:R-:W-:Y:S02]  /*15d20*/  @!P3 LEA.HI.X R9, R24, R5, R40, 0x2, P0 ;  /* 0x000000051809b211 */ /* 0x000fe400000f1428 */
[----:B-----5:R-:W-:-:S03]  /*15d30*/  @!P2 LEA R6, P0, R25, R0, 0x2 ;  /* 0x000000001906a211 */ /* 0x020fc600078010ff */
[----:B------:R1:W-:Y:S01]  /*15d40*/  @!P3 ST.E.64 [R8.64], R78 ;  /* 0x0000004e0800b985 */ /* 0x0003e2000c101b0a */
[----:B------:R-:W-:Y:S02]  /*15d50*/  @!P2 LEA.HI.X R7, R25, R5, R41, 0x2, P0 ;  /* 0x000000051907a211 */ /* 0x000fe400000f1429 */
[----:B---3--:R-:W-:-:S03]  /*15d60*/  @!P1 LEA R2, P0, R26, R0, 0x2 ;  /* 0x000000001a029211 */ /* 0x008fc600078010ff */
[----:B------:R1:W-:Y:S01]  /*15d70*/  @!P2 ST.E.64 [R6.64], R70 ;  /* 0x000000460600a985 */ /* 0x0003e2000c101b0a */
[----:B------:R-:W-:Y:S02]  /*15d80*/  @!P1 LEA.HI.X R3, R26, R5, R42, 0x2, P0 ;  /* 0x000000051a039211 */ /* 0x000fe400000f142a */
[----:B------:R-:W-:-:S03]  /*15d90*/  ISETP.GE.AND P0, PT, R27, c[0x0][0x3c8], PT ;  /* 0x0000f2001b007a0c */ /* 0x000fc60003f06270 */
[----:B------:R1:W-:Y:S10]  /*15da0*/  @!P1 ST.E.64 [R2.64], R66 ;  /* 0x0000004202009985 */ /* 0x0003f4000c101b0a */
[----:B------:R-:W-:Y:S05]  /*15db0*/  @P0 BRA `(.L_x_356) ;  /* 0x00000b2000000947 */ /* 0x000fea0003800000 */
[----:B-1----:R-:W-:-:S04]  /*15dc0*/  LEA R2, P0, R27, R0, 0x2 ;  /* 0x000000001b027211 */ /* 0x002fc800078010ff */
[----:B------:R-:W-:-:S05]  /*15dd0*/  LEA.HI.X R3, R27, R5, R43, 0x2, P0 ;  /* 0x000000051b037211 */ /* 0x000fca00000f142b */
[----:B------:R1:W-:Y:S01]  /*15de0*/  ST.E.64 [R2.64], R46 ;  /* 0x0000002e02007985 */ /* 0x0003e2000c101b0a */
[----:B------:R-:W-:Y:S05]  /*15df0*/  BRA `(.L_x_356) ;  /* 0x00000ae000007947 */ /* 0x000fea0003800000 */
.L_x_341:
        /* <DEDUP_REMOVED lines=8> */
[----:B------:R-:W-:-:S08]  /*15e80*/  IMAD.WIDE R4, R233, R4, c[0x0][0x500] ;  /* 0x00014000e9047625 */ /* 0x000fd000078e0204 */
        /* <DEDUP_REMOVED lines=11> */
.L_x_362:
        /* <DEDUP_REMOVED lines=13> */
[----:B------:R-:W-:Y:S02]  /*16010*/  ISETP.GT.AND P2, PT, R18, 0x1, PT ;  /* 0x000000011200780c */ /* 0x000fe40003f44270 */
[----:B------:R-:W-:Y:S02]  /*16020*/  MOV R6, R14 ;  /* 0x0000000e00067202 */ /* 0x000fe40000000f00 */
[----:B------:R-:W-:-:S04]  /*16030*/  SEL R0, R0, 0x328, P2 ;  /* 0x0000032800007807 */ /* 0x000fc80001000000 */
[----:B------:R1:W3:Y:S08]  /*16040*/  LDC.64 R8, c[0x0][R0+0x170] ;  /* 0x00005c0000087b82 */ /* 0x0002f00000000a00 */
[----:B------:R1:W4:Y:S08]  /*16050*/  LDC.64 R4, c[0x0][R0+0x168] ;  /* 0x00005a0000047b82 */ /* 0x0003300000000a00 */
[----:B------:R1:W5:Y:S08]  /*16060*/  LDC.64 R10, c[0x0][R0+0x178] ;  /* 0x00005e00000a7b82 */ /* 0x0003700000000a00 */
[----:B------:R1:W2:Y:S02]  /*16070*/  LDC.64 R12, c[0x0][R0+0x160] ;  /* 0x00005800000c7b82 */ /* 0x0002a40000000a00 */
[----:B-1----:R-:W-:-:S02]  /*16080*/  IMAD.MOV.U32 R0, RZ, RZ, c[0x0][0x4e8] ;  /* 0x00013a00ff007624 */ /* 0x002fc400078e00ff */
[----:B---3--:R-:W-:-:S03]  /*16090*/  IMAD.WIDE.U32 R2, R8, R15, RZ ;  /* 0x0000000f08027225 */ /* 0x008fc600078e00ff */
[----:B------:R-:W-:Y:S01]  /*160a0*/  ISETP.NE.AND P0, PT, R0, 0x1, PT ;  /* 0x000000010000780c */ /* 0x000fe20003f05270 */
[----:B------:R-:W-:Y:S02]  /*160b0*/  IMAD R0, R9, R15, RZ ;  /* 0x0000000f09007224 */ /* 0x000fe400078e02ff */
[-C--:B----4-:R-:W-:Y:S02]  /*160c0*/  IMAD R9, R5, R235.reuse, RZ ;  /* 0x000000eb05097224 */ /* 0x090fe400078e02ff */
[----:B------:R-:W-:-:S04]  /*160d0*/  IMAD.WIDE.U32 R4, R4, R235, RZ ;  /* 0x000000eb04047225 */ /* 0x000fc800078e00ff */
[----:B------:R-:W-:Y:S02]  /*160e0*/  IMAD R8, R8, R20, R0 ;  /* 0x0000001408087224 */ /* 0x000fe400078e0200 */
[----:B------:R-:W-:Y:S02]  /*160f0*/  IMAD.IADD R9, R5, 0x1, R9 ;  /* 0x0000000105097824 */ /* 0x000fe400078e0209 */
[----:B------:R-:W-:Y:S01]  /*16100*/  @P0 IMAD.HI.U32 R16, R14, c[0x0][0x4ec], RZ ;  /* 0x00013b000e100a27 */ /* 0x000fe200078e00ff */
[----:B------:R-:W-:-:S04]  /*16110*/  IADD3 R5, R3, R8, RZ ;  /* 0x0000000803057210 */ /* 0x000fc80007ffe0ff */
[----:B------:R-:W-:Y:S02]  /*16120*/  @P0 SHF.R.U32.HI R6, RZ, c[0x0][0x4f0], R16 ;  /* 0x00013c00ff060a19 */ /* 0x000fe40000011610 */
[----:B------:R-:W-:-:S03]  /*16130*/  IADD3 R16, P1, P0, R2, R4, R7 ;  /* 0x0000000402107210 */ /* 0x000fc6000783e007 */
[----:B------:R-:W-:Y:S01]  /*16140*/  IMAD.MOV R4, RZ, RZ, -R6 ;  /* 0x000000ffff047224 */ /* 0x000fe200078e0a06 */
[----:B------:R-:W-:Y:S02]  /*16150*/  IADD3.X R9, R5, R9, R17, P1, P0 ;  /* 0x0000000905097210 */ /* 0x000fe40000fe0411 */
[----:B--2---:R-:W-:-:S05]  /*16160*/  SEL R0, R21, RZ, P2 ;  /* 0x000000ff15007207 */ /* 0x004fca0001000000 */
[----:B-----5:R-:W-:-:S04]  /*16170*/  IMAD.WIDE.U32 R2, R10, R0, RZ ;  /* 0x000000000a027225 */ /* 0x020fc800078e00ff */
[----:B------:R-:W-:Y:S01]  /*16180*/  IMAD R8, R11, R0, RZ ;  /* 0x000000000b087224 */ /* 0x000fe200078e02ff */
[----:B------:R-:W-:Y:S01]  /*16190*/  IADD3 R2, P1, P0, R6, R16, R2 ;  /* 0x0000001006027210 */ /* 0x000fe2000783e002 */
[----:B------:R-:W-:Y:S01]  /*161a0*/  IMAD R0, R4, c[0x0][0x4e8], R14 ;  /* 0x00013a0004007a24 */ /* 0x000fe200078e020e */
[----:B------:R-:W-:Y:S02]  /*161b0*/  SHF.R.S32.HI R6, RZ, 0x1f, R6 ;  /* 0x0000001fff067819 */ /* 0x000fe40000011406 */
[----:B------:R-:W-:Y:S01]  /*161c0*/  IADD3 R3, R3, R8, RZ ;  /* 0x0000000803037210 */ /* 0x000fe20007ffe0ff */
[-C--:B------:R-:W-:Y:S01]  /*161d0*/  IMAD R4, R13, R0.reuse, RZ ;  /* 0x000000000d047224 */ /* 0x080fe200078e02ff */
[----:B------:R-:W-:Y:S01]  /*161e0*/  SHF.R.S32.HI R5, RZ, 0x1f, R0 ;  /* 0x0000001fff057819 */ /* 0x000fe20000011400 */
[----:B------:R-:W-:Y:S01]  /*161f0*/  IMAD.MOV.U32 R8, RZ, RZ, c[0x0][0x4a8] ;  /* 0x00012a00ff087624 */ /* 0x000fe200078e00ff */
[----:B------:R-:W-:Y:S02]  /*16200*/  IADD3.X R3, R6, R9, R3, P1, P0 ;  /* 0x0000000906037210 */ /* 0x000fe40000fe0403 */
[----:B------:R-:W-:Y:S01]  /*16210*/  MOV R6, c[0x0][0x4ac] ;  /* 0x00012b0000067a02 */ /* 0x000fe20000000f00 */
[----:B------:R-:W-:Y:S01]  /*16220*/  IMAD R4, R12, R5, R4 ;  /* 0x000000050c047224 */ /* 0x000fe200078e0204 */
[----:B------:R-:W-:Y:S01]  /*16230*/  SEL R5, R8, c[0x0][0x450], P2 ;  /* 0x0001140008057a07 */ /* 0x000fe20001000000 */
[----:B------:R-:W-:Y:S01]  /*16240*/  IMAD.WIDE.U32 R2, R12, R0, R2 ;  /* 0x000000000c027225 */ /* 0x000fe200078e0002 */
[----:B------:R-:W-:-:S03]  /*16250*/  SEL R6, R6, c[0x0][0x454], P2 ;  /* 0x0001150006067a07 */ /* 0x000fc60001000000 */
[----:B------:R-:W-:Y:S01]  /*16260*/  IMAD.IADD R0, R3, 0x1, R4 ;  /* 0x0000000103007824 */ /* 0x000fe200078e0204 */
[----:B------:R-:W-:-:S04]  /*16270*/  LEA R4, P0, R2, R5, 0x2 ;  /* 0x0000000502047211 */ /* 0x000fc800078010ff */
[----:B------:R-:W-:Y:S02]  /*16280*/  LEA.HI.X R5, R2, R6, R0, 0x2, P0 ;  /* 0x0000000602057211 */ /* 0x000fe400000f1400 */
[----:B------:R-:W-:-:S05]  /*16290*/  MOV R0, 0xff800000 ;  /* 0xff80000000007802 */ /* 0x000fca0000000f00 */
[----:B------:R1:W-:Y:S02]  /*162a0*/  STG.E [R4.64], R0 ;  /* 0x0000000004007986 */ /* 0x0003e4000c10190a */
.L_x_364:
[----:B------:R-:W-:Y:S05]  /*162b0*/  BSYNC B0 ;  /* 0x0000000000007941 */ /* 0x000fea0003800000 */
.L_x_363:
[----:B------:R-:W-:-:S13]  /*162c0*/  ISETP.GT.AND P0, PT, R18, 0x1, PT ;  /* 0x000000011200780c */ /* 0x000fda0003f04270 */
[----:B------:R-:W-:Y:S05]  /*162d0*/  @P0 BRA `(.L_x_356) ;  /* 0x0000060000000947 */ /* 0x000fea0003800000 */
[----:B------:R-:W-:Y:S01]  /*162e0*/  MOV R2, c[0x0][0x4e8] ;  /* 0x00013a0000027a02 */ /* 0x000fe20000000f00 */
[----:B-1----:R-:W-:Y:S01]  /*162f0*/  IMAD R0, R17, c[0x0][0x3a0], RZ ;  /* 0x0000e80011007a24 */ /* 0x002fe200078e02ff */
[-C--:B------:R-:W-:Y:S01]  /*16300*/  LEA R4, R232, R213.reuse, 0x5 ;  /* 0x000000d5e8047211 */ /* 0x080fe200078e28ff */
[----:B------:R-:W-:Y:S01]  /*16310*/  IMAD R5, R20, c[0x0][0x3f0], RZ ;  /* 0x0000fc0014057a24 */ /* 0x000fe200078e02ff */
[----:B------:R-:W-:Y:S01]  /*16320*/  ISETP.NE.AND P0, PT, R2, 0x1, PT ;  /* 0x000000010200780c */ /* 0x000fe20003f05270 */
[----:B------:R-:W-:Y:S01]  /*16330*/  IMAD.WIDE.U32 R2, R7, c[0x0][0x3a0], RZ ;  /* 0x0000e80007027a25 */ /* 0x000fe200078e00ff */
[C---:B------:R-:W-:Y:S02]  /*16340*/  LEA R4, R241.reuse, R4, 0x7 ;  /* 0x00000004f1047211 */ /* 0x040fe400078e38ff */
[----:B------:R-:W-:Y:S01]  /*16350*/  LEA R8, R241, R213, 0x7 ;  /* 0x000000d5f1087211 */ /* 0x000fe200078e38ff */
[----:B------:R-:W-:Y:S02]  /*16360*/  IMAD R0, R7, c[0x0][0x3a4], R0 ;  /* 0x0000e90007007a24 */ /* 0x000fe400078e0200 */
[----:B------:R-:W-:-:S03]  /*16370*/  IMAD R7, R15, c[0x0][0x3f4], R5 ;  /* 0x0000fd000f077a24 */ /* 0x000fc600078e0205 */
[----:B------:R-:W-:Y:S02]  /*16380*/  IADD3 R3, R3, R0, RZ ;  /* 0x0000000003037210 */ /* 0x000fe40007ffe0ff */
[----:B------:R-:W-:Y:S01]  /*16390*/  MOV R0, R4 ;  /* 0x0000000400007202 */ /* 0x000fe20000000f00 */
        /* <DEDUP_REMOVED lines=22> */
.L_x_410:
[----:B------:R-:W-:Y:S05]  /*16500*/  BRA.DIV ~URZ, `(.L_x_366) ;  /* 0x000019927f007947 */ /* 0x000fea000b800000 */
[----:B------:R3:W4:Y:S02]  /*16510*/  SHFL.IDX PT, R0, R10, RZ, 0x181f ;  /* 0x00181fff0a007589 */ /* 0x00072400000e0000 */
.L_x_411:
        /* <DEDUP_REMOVED lines=12> */
.L_x_368:
[----:B------:R-:W-:Y:S05]  /*165e0*/  BSYNC B0 ;  /* 0x0000000000007941 */ /* 0x000fea0003800000 */
.L_x_367:
[----:B------:R-:W-:Y:S05]  /*165f0*/  BRA.DIV ~URZ, `(.L_x_369) ;  /* 0x000019027f007947 */ /* 0x000fea000b800000 */
[----:B--2---:R2:W1:Y:S04]  /*16600*/  SHFL.IDX PT, R11, R6, 0x1, 0x181f ;  /* 0x00381f00060b7f89 */ /* 0x00446800000e0000 */
[----:B----4-:R2:W4:Y:S02]  /*16610*/  SHFL.IDX PT, R0, R10, 0x1, 0x181f ;  /* 0x00381f000a007f89 */ /* 0x01052400000e0000 */
.L_x_412:
        /* <DEDUP_REMOVED lines=12> */
.L_x_371:
[----:B------:R-:W-:Y:S05]  /*166e0*/  BSYNC B0 ;  /* 0x0000000000007941 */ /* 0x000fea0003800000 */
.L_x_370:
[----:B------:R-:W-:Y:S05]  /*166f0*/  BRA.DIV ~URZ, `(.L_x_372) ;  /* 0x000018c27f007947 */ /* 0x000fea000b800000 */
[----:B-1----:R1:W2:Y:S02]  /*16700*/  SHFL.IDX PT, R11, R6, 0x2, 0x181f ;  /* 0x00581f00060b7f89 */ /* 0x0022a400000e0000 */
.L_x_413:
[----:B------:R-:W-:Y:S05]  /*16710*/  BRA.DIV ~URZ, `(.L_x_373) ;  /* 0x000019127f007947 */ /* 0x000fea000b800000 */
[----:B----4-:R4:W1:Y:S02]  /*16720*/  SHFL.IDX PT, R0, R10, 0x2, 0x181f ;  /* 0x00581f000a007f89 */ /* 0x01086400000e0000 */
.L_x_414:
        /* <DEDUP_REMOVED lines=12> */
.L_x_375:
[----:B------:R-:W-:Y:S05]  /*167f0*/  BSYNC B0 ;  /* 0x0000000000007941 */ /* 0x000fea0003800000 */
.L_x_374:
[----:B------:R-:W-:Y:S05]  /*16800*/  BRA.DIV ~URZ, `(.L_x_376) ;  /* 0x000018827f007947 */ /* 0x000fea000b800000 */
[----:B-12---:R-:W1:Y:S04]  /*16810*/  SHFL.IDX PT, R6, R6, 0x3, 0x181f ;  /* 0x00781f0006067f89 */ /* 0x006e6800000e0000 */
[----:B------:R2:W3:Y:S02]  /*16820*/  SHFL.IDX PT, R0, R10, 0x3, 0x181f ;  /* 0x00781f000a007f89 */ /* 0x0004e400000e0000 */
.L_x_415:
        /* <DEDUP_REMOVED lines=11> */
.L_x_356:
[----:B------:R-:W-:Y:S05]  /*168e0*/  BSYNC B1 ;  /* 0x0000000000017941 */ /* 0x000fea0003800000 */
.L_x_340:
        /* <DEDUP_REMOVED lines=13> */
.L_x_416:
[----:B------:R-:W-:Y:S05]  /*169c0*/  BRA.DIV ~URZ, `(.L_x_379) ;  /* 0x000017f27f007947 */ /* 0x000fea000b800000 */
[----:B------:R4:W2:Y:S02]  /*169d0*/  SHFL.IDX PT, R8, R95, 0x1, 0x1f ;  /* 0x00201f005f087f89 */ /* 0x0008a400000e0000 */
.L_x_417:
        /* <DEDUP_REMOVED lines=18> */
.L_x_418:
        /* <DEDUP_REMOVED lines=16> */
.L_x_419:
[----:B----4-:R-:W-:Y:S01]  /*16c00*/  IMAD R0, R0, c[0x0][0x538], RZ ;  /* 0x00014e0000007a24 */ /* 0x010fe200078e02ff */
[----:B------:R-:W-:Y:S04]  /*16c10*/  BSSY B1, `(.L_x_382) ;  /* 0x000007c000017945 */ /* 0x000fe80003800000 */
[----:B--2---:R-:W-:-:S04]  /*16c20*/  IADD3 R8, R0, R8, RZ ;  /* 0x0000000800087210 */ /* 0x004fc80007ffe0ff */
[----:B---3--:R-:W-:-:S13]  /*16c30*/  ISETP.GT.AND P0, PT, R8, R10, PT ;  /* 0x0000000a0800720c */ /* 0x008fda0003f04270 */
[----:B------:R-:W-:Y:S05]  /*16c40*/  @P0 BRA `(.L_x_383) ;  /* 0x0000024000000947 */ /* 0x000fea0003800000 */
.L_x_387:
        /* <DEDUP_REMOVED lines=16> */
.L_x_420:
        /* <DEDUP_REMOVED lines=16> */
.L_x_421:
[----:B--2---:R-:W-:-:S05]  /*16e50*/  IMAD R0, R0, c[0x0][0x538], RZ ;  /* 0x00014e0000007a24 */ /* 0x004fca00078e02ff */
[----:B------:R-:W-:-:S04]  /*16e60*/  IADD3 R8, R0, R8, RZ ;  /* 0x0000000800087210 */ /* 0x000fc80007ffe0ff */
[----:B------:R-:W-:-:S13]  /*16e70*/  ISETP.GT.AND P0, PT, R8, R10, PT ;  /* 0x0000000a0800720c */ /* 0x000fda0003f04270 */
[----:B-1----:R-:W-:Y:S05]  /*16e80*/  @!P0 BRA `(.L_x_387) ;  /* 0xfffffdc000008947 */ /* 0x002fea000383ffff */
.L_x_383:
[----:B------:R-:W-:-:S05]  /*16e90*/  IADD3 R11, -R0, R8, RZ ;  /* 0x00000008000b7210 */ /* 0x000fca0007ffe1ff */
[----:B------:R-:W-:-:S05]  /*16ea0*/  IMAD R0, R4, c[0x0][0x538], R11 ;  /* 0x00014e0004007a24 */ /* 0x000fca00078e020b */
[----:B------:R-:W-:Y:S01]  /*16eb0*/  ISETP.GT.AND P0, PT, R0, R10, PT ;  /* 0x0000000a0000720c */ /* 0x000fe20003f04270 */
[----:B------:R-:W-:-:S12]  /*16ec0*/  BRA.DIV ~URZ, `(.L_x_388) ;  /* 0x000017327f007947 */ /* 0x000fd8000b800000 */
[----:B------:R-:W-:-:S04]  /*16ed0*/  VOTE.ANY R5, PT, !P0 ;  /* 0x0000000000057806 */ /* 0x000fc800040e0100 */
.L_x_422:
[----:B------:R2:W3:Y:S01]  /*16ee0*/  POPC R12, R5 ;  /* 0x00000005000c7309 */ /* 0x0004e20000000000 */
[----:B------:R-:W-:Y:S05]  /*16ef0*/  BRA.DIV ~URZ, `(.L_x_389) ;  /* 0x000017527f007947 */ /* 0x000fea000b800000 */
[----:B---3--:R3:W4:Y:S04]  /*16f00*/  SHFL.IDX PT, R8, R6, R12, 0x1f ;  /* 0x00001f0c06087589 */ /* 0x00872800000e0000 */
[----:B------:R3:W1:Y:S02]  /*16f10*/  SHFL.IDX PT, R7, R7, R12, 0x1f ;  /* 0x00001f0c07077589 */ /* 0x00066400000e0000 */
.L_x_423:
[----:B------:R-:W-:Y:S01]  /*16f20*/  ISETP.NE.AND P0, PT, R5, RZ, PT ;  /* 0x000000ff0500720c */ /* 0x000fe20003f05270 */
[----:B------:R-:W-:-:S12]  /*16f30*/  BSSY B0, `(.L_x_390) ;  /* 0x0000005000007945 */ /* 0x000fd80003800000 */
[----:B------:R-:W-:Y:S05]  /*16f40*/  @!P0 BRA `(.L_x_391) ;  /* 0x0000003000008947 */ /* 0x000fea0003800000 */
[----:B------:R-:W-:Y:S01]  /*16f50*/  IADD3 R3, R12, -0x1, RZ ;  /* 0xffffffff0c037810 */ /* 0x000fe20007ffe0ff */
[----:B------:R-:W-:Y:S05]  /*16f60*/  BRA.DIV ~URZ, `(.L_x_392) ;  /* 0x000017b27f007947 */ /* 0x000fea000b800000 */
[----:B------:R2:W3:Y:S02]  /*16f70*/  SHFL.IDX PT, R13, R4, R3, 0x1f ;  /* 0x00001f03040d7589 */ /* 0x0004e400000e0000 */
.L_x_391:
[----:B------:R-:W-:Y:S05]  /*16f80*/  BSYNC B0 ;  /* 0x0000000000007941 */ /* 0x000fea0003800000 */
.L_x_390:
        /* <DEDUP_REMOVED lines=41> */
[----:B------:R-:W-:-:S03]  /*17220*/  IABS R9, R0 ;  /* 0x0000000000097213 */ /* 0x000fc60000000000 */
[----:B------:R-:W-:Y:S01]  /*17230*/  IMAD.HI.U32 R2, R3, R4, R2 ;  /* 0x0000000403027227 */ /* 0x000fe200078e0002 */
[----:B------:R-:W-:-:S03]  /*17240*/  MOV R4, R6 ;  /* 0x0000000600047202 */ /* 0x000fc60000000f00 */
[----:B------:R-:W-:-:S04]  /*17250*/  IMAD.MOV.U32 R3, RZ, RZ, R9 ;  /* 0x000000ffff037224 */ /* 0x000fc800078e0009 */
        /* <DEDUP_REMOVED lines=19> */
.L_x_384:
[----:B------:R-:W-:Y:S01]  /*17390*/  IMAD.MOV.U32 R240, RZ, RZ, R10 ;  /* 0x000000fffff07224 */ /* 0x000fe200078e000a */
[----:B------:R-:W-:Y:S01]  /*173a0*/  MOV R242, RZ ;  /* 0x000000ff00f27202 */ /* 0x000fe20000000f00 */
[----:B------:R-:W-:Y:S01]  /*173b0*/  IMAD.MOV.U32 R241, RZ, RZ, RZ ;  /* 0x000000fffff17224 */ /* 0x000fe200078e00ff */
[----:B------:R-:W-:Y:S02]  /*173c0*/  MOV R243, c[0x0][0x53c] ;  /* 0x00014f0000f37a02 */ /* 0x000fe40000000f00 */
.L_x_393:
[----:B------:R-:W-:Y:S05]  /*173d0*/  BSYNC B1 ;  /* 0x0000000000017941 */ /* 0x000fea0003800000 */
.L_x_382:
[----:B------:R-:W-:Y:S01]  /*173e0*/  WARPSYNC 0xffffffff ;  /* 0xffffffff00007948 */ /* 0x000fe20003800000 */
[----:B------:R-:W-:Y:S01]  /*173f0*/  BAR.SYNC.DEFER_BLOCKING 0x4, 0x100 ;  /* 0x0104000000007b1d */ /* 0x000fe20000010000 */
[----:B------:R-:W-:-:S13]  /*17400*/  ISETP.NE.AND P0, PT, R14, RZ, PT ;  /* 0x000000ff0e00720c */ /* 0x000fda0003f05270 */
[----:B------:R2:W-:Y:S04]  /*17410*/  @!P0 STS.128 [0xf100], R240 ;  /* 0x00f100f0ff008388 */ /* 0x0005e80000000c00 */
[----:B------:R-:W-:Y:S06]  /*17420*/  BAR.ARV 0x5, 0x100 ;  /* 0x0144000000007b1d */ /* 0x000fec0000002000 */
.L_x_377:
[----:B-1----:R-:W-:-:S13]  /*17430*/  ISETP.GE.AND P0, PT, R243, c[0x0][0x53c], PT ;  /* 0x00014f00f3007a0c */ /* 0x002fda0003f06270 */
[----:B--2---:R-:W-:Y:S01]  /*17440*/  @P0 CALL.REL.NOINC `(.L_x_394) ;  /* 0x0000001000000944 */ /* 0x004fe20003c00000 */
[----:B------:R-:W-:Y:S05]  /*17450*/  BRA `(.L_x_395) ;  /* 0xfffe9d4000007947 */ /* 0x000fea000383ffff */
.L_x_394:
[----:B------:R-:W-:Y:S05]  /*17460*/  EXIT ;  /* 0x000000000000794d */ /* 0x000fea0003800000 */
.L_x_236:
[----:B------:R-:W-:Y:S01]  /*17470*/  IMAD.MOV.U32 R0, RZ, RZ, R5 ;  /* 0x000000ffff007224 */ /* 0x000fe200078e0005 */
[----:B------:R-:W-:Y:S02]  /*17480*/  MOV R2, 0x1 ;  /* 0x0000000100027802 */ /* 0x000fe40000000f00 */
[----:B------:R-:W-:Y:S02]  /*17490*/  MOV R3, 0x174b0 ;  /* 0x000174b000037802 */ /* 0x000fe40000000f00 */
[----:B--2---:R-:W-:Y:S05]  /*174a0*/  CALL.REL.NOINC `($__internal_8_$__cuda_sm70_shflsync_up_p) ;  /* 0x0000136000007944 */ /* 0x004fea0003c00000 */
[----:B------:R-:W-:Y:S01]  /*174b0*/  MOV R0, R4 ;  /* 0x0000000400007202 */ /* 0x000fe20000000f00 */
[----:B------:R-:W-:Y:S05]  /*174c0*/  BRA `(.L_x_396) ;  /* 0xfffe8f9000007947 */ /* 0x000fea000383ffff */
.L_x_237:
[----:B------:R-:W-:Y:S01]  /*174d0*/  IMAD.MOV.U32 R0, RZ, RZ, R5 ;  /* 0x000000ffff007224 */ /* 0x000fe200078e0005 */
[----:B------:R-:W-:Y:S02]  /*174e0*/  MOV R2, 0x2 ;  /* 0x0000000200027802 */ /* 0x000fe40000000f00 */
[----:B------:R-:W-:Y:S02]  /*174f0*/  MOV R3, 0x17510 ;  /* 0x0001751000037802 */ /* 0x000fe40000000f00 */
[----:B--2---:R-:W-:Y:S05]  /*17500*/  CALL.REL.NOINC `($__internal_8_$__cuda_sm70_shflsync_up_p) ;  /* 0x0000130000007944 */ /* 0x004fea0003c00000 */
[----:B------:R-:W-:Y:S01]  /*17510*/  SEL R0, R4, RZ, P4 ;  /* 0x000000ff04007207 */ /* 0x000fe20002000000 */
[----:B------:R-:W-:Y:S01]  /*17520*/  IMAD.MOV.U32 R2, RZ, RZ, 0x4 ;  /* 0x00000004ff027424 */ /* 0x000fe200078e00ff */
[----:B------:R-:W-:-:S03]  /*17530*/  MOV R3, 0x17560 ;  /* 0x0001756000037802 */ /* 0x000fc60000000f00 */
[----:B------:R-:W-:Y:S02]  /*17540*/  IMAD.IADD R0, R5, 0x1, R0 ;  /* 0x0000000105007824 */ /* 0x000fe400078e0200 */
[----:B------:R-:W-:Y:S05]  /*17550*/  CALL.REL.NOINC `($__internal_8_$__cuda_sm70_shflsync_up_p) ;  /* 0x000012b000007944 */ /* 0x000fea0003c00000 */
        /* <DEDUP_REMOVED lines=13> */
[----:B------:R-:W-:Y:S01]  /*17630*/  IMAD.IADD R4, R0, 0x1, R4 ;  /* 0x0000000100047824 */ /* 0x000fe200078e0204 */
[----:B------:R-:W-:-:S03]  /*17640*/  MOV R0, 0x1f ;  /* 0x0000001f00007802 */ /* 0x000fc60000000f00 */
[----:B------:R-:W-:Y:S02]  /*17650*/  IMAD.MOV.U32 R9, RZ, RZ, R4 ;  /* 0x000000ffff097224 */ /* 0x000fe400078e0004 */
[----:B------:R-:W-:Y:S05]  /*17660*/  CALL.REL.NOINC `($__internal_7_$__cuda_sm70_shflsync_idx_p) ;  /* 0x0000115000007944 */ /* 0x000fea0003c00000 */
[----:B------:R-:W-:Y:S05]  /*17670*/  BRA `(.L_x_397) ;  /* 0xfffe8ee000007947 */ /* 0x000fea000383ffff */
.L_x_239:
[----:B------:R-:W-:Y:S02]  /*17680*/  SEL R0, RZ, 0x1, P0 ;  /* 0x00000001ff007807 */ /* 0x000fe40000000000 */
[----:B------:R-:W-:Y:S02]  /*17690*/  MOV R2, 0x176b0 ;  /* 0x000176b000027802 */ /* 0x000fe40000000f00 */
[----:B--2---:R-:W-:Y:S05]  /*176a0*/  CALL.REL.NOINC `($__internal_9_$__cuda_sm70_votesync_ballot) ;  /* 0x000011d000007944 */ /* 0x004fea0003c00000 */
[----:B------:R-:W-:Y:S01]  /*176b0*/  MOV R5, R0 ;  /* 0x0000000000057202 */ /* 0x000fe20000000f00 */
[----:B------:R-:W-:Y:S05]  /*176c0*/  BRA `(.L_x_398) ;  /* 0xfffe8f2000007947 */ /* 0x000fea000383ffff */
.L_x_240:
[----:B------:R-:W-:Y:S01]  /*176d0*/  IMAD.MOV.U32 R9, RZ, RZ, R8 ;  /* 0x000000ffff097224 */ /* 0x000fe200078e0008 */
[----:B---3--:R-:W-:Y:S01]  /*176e0*/  MOV R3, R14 ;  /* 0x0000000e00037202 */ /* 0x008fe20000000f00 */
[----:B------:R-:W-:Y:S01]  /*176f0*/  IMAD.MOV.U32 R0, RZ, RZ, 0x1f ;  /* 0x0000001fff007424 */ /* 0x000fe200078e00ff */
[----:B------:R-:W-:Y:S02]  /*17700*/  MOV R2, 0x17720 ;  /* 0x0001772000027802 */ /* 0x000fe40000000f00 */
[----:B-12---:R-:W-:Y:S05]  /*17710*/  CALL.REL.NOINC `($__internal_7_$__cuda_sm70_shflsync_idx_p) ;  /* 0x000010a000007944 */ /* 0x006fea0003c00000 */
[----:B------:R-:W-:Y:S01]  /*17720*/  IMAD.MOV.U32 R12, RZ, RZ, R0 ;  /* 0x000000ffff0c7224 */ /* 0x000fe200078e0000 */
[----:B------:R-:W-:Y:S01]  /*17730*/  MOV R9, R7 ;  /* 0x0000000700097202 */ /* 0x000fe20000000f00 */
[----:B------:R-:W-:Y:S01]  /*17740*/  IMAD.MOV.U32 R6, RZ, RZ, RZ ;  /* 0x000000ffff067224 */ /* 0x000fe200078e00ff */
[----:B------:R-:W-:Y:S01]  /*17750*/  MOV R3, R14 ;  /* 0x0000000e00037202 */ /* 0x000fe20000000f00 */
[----:B------:R-:W-:Y:S01]  /*17760*/  IMAD.MOV.U32 R0, RZ, RZ, 0x1f ;  /* 0x0000001fff007424 */ /* 0x000fe200078e00ff */
[----:B------:R-:W-:-:S02]  /*17770*/  MOV R2, 0x17790 ;  /* 0x0001779000027802 */ /* 0x000fc40000000f00 */
[----:B------:R-:W-:Y:S05]  /*17780*/  CALL.REL.NOINC `($__internal_7_$__cuda_sm70_shflsync_idx_p) ;  /* 0x0000103000007944 */ /* 0x000fea0003c00000 */
[----:B------:R-:W-:Y:S01]  /*17790*/  MOV R11, R0 ;  /* 0x00000000000b7202 */ /* 0x000fe20000000f00 */
[----:B------:R-:W-:Y:S05]  /*177a0*/  BRA `(.L_x_399) ;  /* 0xfffe8e9000007947 */ /* 0x000fea000383ffff */
.L_x_243:
[----:B------:R-:W-:Y:S01]  /*177b0*/  IMAD.MOV.U32 R9, RZ, RZ, R4 ;  /* 0x000000ffff097224 */ /* 0x000fe200078e0004 */
[----:B------:R-:W-:-:S02]  /*177c0*/  MOV R0, 0x1f ;  /* 0x0000001f00007802 */ /* 0x000fc40000000f00 */
[----:B------:R-:W-:Y:S02]  /*177d0*/  MOV R2, 0x177f0 ;  /* 0x000177f000027802 */ /* 0x000fe40000000f00 */
[----:B-1234-:R-:W-:Y:S05]  /*177e0*/  CALL.REL.NOINC `($__internal_7_$__cuda_sm70_shflsync_idx_p) ;  /* 0x00000fd000007944 */ /* 0x01efea0003c00000 */
[----:B------:R-:W-:Y:S01]  /*177f0*/  MOV R6, R0 ;  /* 0x0000000000067202 */ /* 0x000fe20000000f00 */
[----:B------:R-:W-:Y:S05]  /*17800*/  BRA `(.L_x_242) ;  /* 0xfffe8e9000007947 */ /* 0x000fea000383ffff */
.L_x_337:
[----:B------:R-:W-:Y:S01]  /*17810*/  IMAD.MOV.U32 R2, RZ, RZ, R228 ;  /* 0x000000ffff027224 */ /* 0x000fe200078e00e4 */
[----:B------:R-:W-:Y:S01]  /*17820*/  MOV R7, 0x1f ;  /* 0x0000001f00077802 */ /* 0x000fe20000000f00 */
[----:B------:R-:W-:Y:S01]  /*17830*/  IMAD.MOV.U32 R5, RZ, RZ, 0x2 ;  /* 0x00000002ff057424 */ /* 0x000fe200078e00ff */
[----:B------:R-:W-:Y:S02]  /*17840*/  MOV R6, 0xffffffff ;  /* 0xffffffff00067802 */ /* 0x000fe40000000f00 */
[----:B------:R-:W-:Y:S02]  /*17850*/  MOV R4, 0x17870 ;  /* 0x0001787000047802 */ /* 0x000fe40000000f00 */
[----:B------:R-:W-:Y:S05]  /*17860*/  CALL.REL.NOINC `($__internal_6_$__cuda_sm70_shflsync_bfly_p) ;  /* 0x00000f1000007944 */ /* 0x000fea0003c00000 */
[----:B------:R-:W-:Y:S01]  /*17870*/  FADD.FTZ R3, R228, R2 ;  /* 0x00000002e4037221 */ /* 0x000fe20000010000 */
[----:B------:R-:W-:Y:S02]  /*17880*/  MOV R5, 0x1 ;  /* 0x0000000100057802 */ /* 0x000fe40000000f00 */
[----:B------:R-:W-:Y:S02]  /*17890*/  MOV R4, 0x178c0 ;  /* 0x000178c000047802 */ /* 0x000fe40000000f00 */
[----:B------:R-:W-:-:S02]  /*178a0*/  MOV R2, R3 ;  /* 0x0000000300027202 */ /* 0x000fc40000000f00 */
[----:B------:R-:W-:Y:S05]  /*178b0*/  CALL.REL.NOINC `($__internal_6_$__cuda_sm70_shflsync_bfly_p) ;  /* 0x00000ec000007944 */ /* 0x000fea0003c00000 */
[----:B------:R-:W-:Y:S01]  /*178c0*/  FADD.FTZ R0, R3, R2 ;  /* 0x0000000203007221 */ /* 0x000fe20000010000 */
[----:B------:R-:W-:-:S02]  /*178d0*/  MOV R2, R229 ;  /* 0x000000e500027202 */ /* 0x000fc40000000f00 */
[----:B------:R-:W-:Y:S02]  /*178e0*/  MOV R5, 0x2 ;  /* 0x0000000200057802 */ /* 0x000fe40000000f00 */
[----:B------:R-:W-:Y:S02]  /*178f0*/  MOV R4, 0x17910 ;  /* 0x0001791000047802 */ /* 0x000fe40000000f00 */
[----:B------:R-:W-:Y:S05]  /*17900*/  CALL.REL.NOINC `($__internal_6_$__cuda_sm70_shflsync_bfly_p) ;  /* 0x00000e7000007944 */ /* 0x000fea0003c00000 */
[----:B------:R-:W-:Y:S01]  /*17910*/  FADD.FTZ R3, R229, R2 ;  /* 0x00000002e5037221 */ /* 0x000fe20000010000 */
[----:B------:R-:W-:Y:S02]  /*17920*/  MOV R5, 0x1 ;  /* 0x0000000100057802 */ /* 0x000fe40000000f00 */
[----:B------:R-:W-:Y:S02]  /*17930*/  MOV R4, 0x17960 ;  /* 0x0001796000047802 */ /* 0x000fe40000000f00 */
[----:B------:R-:W-:Y:S02]  /*17940*/  MOV R2, R3 ;  /* 0x0000000300027202 */ /* 0x000fe40000000f00 */
[----:B------:R-:W-:Y:S05]  /*17950*/  CALL.REL.NOINC `($__internal_6_$__cuda_sm70_shflsync_bfly_p) ;  /* 0x00000e2000007944 */ /* 0x000fea0003c00000 */
[----:B------:R-:W-:Y:S01]  /*17960*/  MOV R4, R2 ;  /* 0x0000000200047202 */ /* 0x000fe20000000f00 */
[----:B------:R-:W-:Y:S05]  /*17970*/  BRA `(.L_x_400) ;  /* 0xffffbe1000007947 */ /* 0x000fea000383ffff */
.L_x_344:
[----:B--234-:R-:W-:Y:S01]  /*17980*/  IMAD.MOV.U32 R9, RZ, RZ, R7 ;  /* 0x000000ffff097224 */ /* 0x01cfe200078e0007 */
[----:B------:R-:W-:Y:S01]  /*17990*/  MOV R3, RZ ;  /* 0x000000ff00037202 */ /* 0x000fe20000000f00 */
[----:B------:R-:W-:Y:S01]  /*179a0*/  IMAD.MOV.U32 R0, RZ, RZ, 0x181f ;  /* 0x0000181fff007424 */ /* 0x000fe200078e00ff */
[----:B------:R-:W-:-:S02]  /*179b0*/  MOV R2, 0x179d0 ;  /* 0x000179d000027802 */ /* 0x000fc40000000f00 */
[----:B-1----:R-:W-:Y:S05]  /*179c0*/  CALL.REL.NOINC `($__internal_7_$__cuda_sm70_shflsync_idx_p) ;  /* 0x00000df000007944 */ /* 0x002fea0003c00000 */
[----:B------:R-:W-:Y:S01]  /*179d0*/  MOV R8, R0 ;  /* 0x0000000000087202 */ /* 0x000fe20000000f00 */
[----:B------:R-:W-:Y:S05]  /*179e0*/  BRA `(.L_x_401) ;  /* 0xffffd31000007947 */ /* 0x000fea000383ffff */
.L_x_345:
[----:B------:R-:W-:Y:S01]  /*179f0*/  IMAD.MOV.U32 R9, RZ, RZ, R10 ;  /* 0x000000ffff097224 */ /* 0x000fe200078e000a */
[----:B------:R-:W-:Y:S01]  /*17a00*/  MOV R3, RZ ;  /* 0x000000ff00037202 */ /* 0x000fe20000000f00 */
[----:B------:R-:W-:Y:S01]  /*17a10*/  IMAD.MOV.U32 R0, RZ, RZ, 0x181f ;  /* 0x0000181fff007424 */ /* 0x000fe200078e00ff */
[----:B------:R-:W-:-:S02]  /*17a20*/  MOV R2, 0x17a40 ;  /* 0x00017a4000027802 */ /* 0x000fc40000000f00 */
[----:B-123--:R-:W-:Y:S05]  /*17a30*/  CALL.REL.NOINC `($__internal_7_$__cuda_sm70_shflsync_idx_p) ;  /* 0x00000d8000007944 */ /* 0x00efea0003c00000 */
[----:B------:R-:W-:Y:S05]  /*17a40*/  BRA `(.L_x_402) ;  /* 0xffffd2d000007947 */ /* 0x000fea000383ffff */
.L_x_348:
[----:B------:R-:W-:Y:S01]  /*17a50*/  IMAD.MOV.U32 R9, RZ, RZ, R7 ;  /* 0x000000ffff097224 */ /* 0x000fe200078e0007 */
[----:B--2---:R-:W-:Y:S01]  /*17a60*/  MOV R3, 0x1 ;  /* 0x0000000100037802 */ /* 0x004fe20000000f00 */
[----:B------:R-:W-:Y:S01]  /*17a70*/  IMAD.MOV.U32 R0, RZ, RZ, 0x181f ;  /* 0x0000181fff007424 */ /* 0x000fe200078e00ff */
[----:B------:R-:W-:-:S02]  /*17a80*/  MOV R2, 0x17aa0 ;  /* 0x00017aa000027802 */ /* 0x000fc40000000f00 */
[----:B-1-34-:R-:W-:Y:S05]  /*17a90*/  CALL.REL.NOINC `($__internal_7_$__cuda_sm70_shflsync_idx_p) ;  /* 0x00000d2000007944 */ /* 0x01afea0003c00000 */
[----:B------:R-:W-:Y:S01]  /*17aa0*/  IMAD.MOV.U32 R8, RZ, RZ, R0 ;  /* 0x000000ffff087224 */ /* 0x000fe200078e0000 */
[----:B------:R-:W-:Y:S01]  /*17ab0*/  MOV R3, 0x1 ;  /* 0x0000000100037802 */ /* 0x000fe20000000f00 */
[----:B------:R-:W-:Y:S01]  /*17ac0*/  IMAD.MOV.U32 R9, RZ, RZ, R10 ;  /* 0x000000ffff097224 */ /* 0x000fe200078e000a */
[----:B------:R-:W-:-:S02]  /*17ad0*/  MOV R0, 0x181f ;  /* 0x0000181f00007802 */ /* 0x000fc40000000f00 */
[----:B------:R-:W-:Y:S02]  /*17ae0*/  MOV R2, 0x17b00 ;  /* 0x00017b0000027802 */ /* 0x000fe40000000f00 */
[----:B------:R-:W-:Y:S05]  /*17af0*/  CALL.REL.NOINC `($__internal_7_$__cuda_sm70_shflsync_idx_p) ;  /* 0x00000cc000007944 */ /* 0x000fea0003c00000 */
[----:B------:R-:W-:Y:S05]  /*17b00*/  BRA `(.L_x_403) ;  /* 0xffffd30000007947 */ /* 0x000fea000383ffff */
.L_x_351:
[----:B------:R-:W-:Y:S01]  /*17b10*/  IMAD.MOV.U32 R9, RZ, RZ, R7 ;  /* 0x000000ffff097224 */ /* 0x000fe200078e0007 */
[----:B--2---:R-:W-:Y:S01]  /*17b20*/  MOV R3, 0x2 ;  /* 0x0000000200037802 */ /* 0x004fe20000000f00 */
[----:B------:R-:W-:Y:S01]  /*17b30*/  IMAD.MOV.U32 R0, RZ, RZ, 0x181f ;  /* 0x0000181fff007424 */ /* 0x000fe200078e00ff */
[----:B------:R-:W-:Y:S02]  /*17b40*/  MOV R2, 0x17b60 ;  /* 0x00017b6000027802 */ /* 0x000fe40000000f00 */
[----:B-1-34-:R-:W-:Y:S05]  /*17b50*/  CALL.REL.NOINC `($__internal_7_$__cuda_sm70_shflsync_idx_p) ;  /* 0x00000c6000007944 */ /* 0x01afea0003c00000 */
[----:B------:R-:W-:Y:S01]  /*17b60*/  MOV R8, R0 ;  /* 0x0000000000087202 */ /* 0x000fe20000000f00 */
[----:B------:R-:W-:Y:S05]  /*17b70*/  BRA `(.L_x_404) ;  /* 0xffffd38000007947 */ /* 0x000fea000383ffff */
.L_x_352:
[----:B------:R-:W-:Y:S01]  /*17b80*/  IMAD.MOV.U32 R9, RZ, RZ, R10 ;  /* 0x000000ffff097224 */ /* 0x000fe200078e000a */
[----:B--2---:R-:W-:Y:S01]  /*17b90*/  MOV R3, 0x2 ;  /* 0x0000000200037802 */ /* 0x004fe20000000f00 */
[----:B------:R-:W-:Y:S01]  /*17ba0*/  IMAD.MOV.U32 R0, RZ, RZ, 0x181f ;  /* 0x0000181fff007424 */ /* 0x000fe200078e00ff */
[----:B------:R-:W-:Y:S02]  /*17bb0*/  MOV R2, 0x17bd0 ;  /* 0x00017bd000027802 */ /* 0x000fe40000000f00 */
[----:B-1-34-:R-:W-:Y:S05]  /*17bc0*/  CALL.REL.NOINC `($__internal_7_$__cuda_sm70_shflsync_idx_p) ;  /* 0x00000bf000007944 */ /* 0x01afea0003c00000 */
[----:B------:R-:W-:Y:S05]  /*17bd0*/  BRA `(.L_x_405) ;  /* 0xffffd34000007947 */ /* 0x000fea000383ffff */
.L_x_355:
[----:B------:R-:W-:Y:S01]  /*17be0*/  IMAD.MOV.U32 R9, RZ, RZ, R7 ;  /* 0x000000ffff097224 */ /* 0x000fe200078e0007 */
[----:B---3--:R-:W-:Y:S01]  /*17bf0*/  MOV R3, 0x3 ;  /* 0x0000000300037802 */ /* 0x008fe20000000f00 */
[----:B----4-:R-:W-:Y:S01]  /*17c00*/  IMAD.MOV.U32 R0, RZ, RZ, 0x181f ;  /* 0x0000181fff007424 */ /* 0x010fe200078e00ff */
[----:B------:R-:W-:-:S02]  /*17c10*/  MOV R2, 0x17c30 ;  /* 0x00017c3000027802 */ /* 0x000fc40000000f00 */
[----:B-12---:R-:W-:Y:S05]  /*17c20*/  CALL.REL.NOINC `($__internal_7_$__cuda_sm70_shflsync_idx_p) ;  /* 0x00000b9000007944 */ /* 0x006fea0003c00000 */
[----:B------:R-:W-:Y:S01]  /*17c30*/  IMAD.MOV.U32 R7, RZ, RZ, R0 ;  /* 0x000000ffff077224 */ /* 0x000fe200078e0000 */
[----:B------:R-:W-:Y:S01]  /*17c40*/  MOV R3, 0x3 ;  /* 0x0000000300037802 */ /* 0x000fe20000000f00 */
[----:B------:R-:W-:Y:S01]  /*17c50*/  IMAD.MOV.U32 R9, RZ, RZ, R10 ;  /* 0x000000ffff097224 */ /* 0x000fe200078e000a */
[----:B------:R-:W-:-:S02]  /*17c60*/  MOV R0, 0x181f ;  /* 0x0000181f00007802 */ /* 0x000fc40000000f00 */
[----:B------:R-:W-:Y:S02]  /*17c70*/  MOV R2, 0x17c90 ;  /* 0x00017c9000027802 */ /* 0x000fe40000000f00 */
[----:B------:R-:W-:Y:S05]  /*17c80*/  CALL.REL.NOINC `($__internal_7_$__cuda_sm70_shflsync_idx_p) ;  /* 0x00000b3000007944 */ /* 0x000fea0003c00000 */
[----:B------:R-:W-:Y:S05]  /*17c90*/  BRA `(.L_x_406) ;  /* 0xffffd38000007947 */ /* 0x000fea000383ffff */
.L_x_357:
[----:B------:R-:W-:Y:S01]  /*17ca0*/  IMAD.MOV.U32 R9, RZ, RZ, R14 ;  /* 0x000000ffff097224 */ /* 0x000fe200078e000e */
[----:B------:R-:W-:Y:S01]  /*17cb0*/  MOV R3, RZ ;  /* 0x000000ff00037202 */ /* 0x000fe20000000f00 */
[----:B------:R-:W-:Y:S01]  /*17cc0*/  IMAD.MOV.U32 R0, RZ, RZ, 0x1c1f ;  /* 0x00001c1fff007424 */ /* 0x000fe200078e00ff */
[----:B------:R-:W-:Y:S02]  /*17cd0*/  MOV R2, 0x17cf0 ;  /* 0x00017cf000027802 */ /* 0x000fe40000000f00 */
[----:B------:R-:W-:Y:S05]  /*17ce0*/  CALL.REL.NOINC `($__internal_7_$__cuda_sm70_shflsync_idx_p) ;  /* 0x00000ad000007944 */ /* 0x000fea0003c00000 */
[----:B------:R-:W-:Y:S01]  /*17cf0*/  MOV R5, R0 ;  /* 0x0000000000057202 */ /* 0x000fe20000000f00 */
[----:B------:R-:W-:Y:S05]  /*17d00*/  BRA `(.L_x_407) ;  /* 0xffffd5f000007947 */ /* 0x000fea000383ffff */
.L_x_358:
[----:B------:R-:W-:Y:S01]  /*17d10*/  IMAD.MOV.U32 R9, RZ, RZ, R28 ;  /* 0x000000ffff097224 */ /* 0x000fe200078e001c */
[----:B------:R-:W-:Y:S01]  /*17d20*/  MOV R3, RZ ;  /* 0x000000ff00037202 */ /* 0x000fe20000000f00 */
[----:B------:R-:W-:Y:S01]  /*17d30*/  IMAD.MOV.U32 R0, RZ, RZ, 0x1c1f ;  /* 0x00001c1fff007424 */ /* 0x000fe200078e00ff */
[----:B------:R-:W-:Y:S02]  /*17d40*/  MOV R2, 0x17d60 ;  /* 0x00017d6000027802 */ /* 0x000fe40000000f00 */
[----:B-12---:R-:W-:Y:S05]  /*17d50*/  CALL.REL.NOINC `($__internal_7_$__cuda_sm70_shflsync_idx_p) ;  /* 0x00000a6000007944 */ /* 0x006fea0003c00000 */
[----:B------:R-:W-:Y:S05]  /*17d60*/  BRA `(.L_x_408) ;  /* 0xffffd5b000007947 */ /* 0x000fea000383ffff */
.L_x_361:
[----:B----4-:R-:W-:Y:S01]  /*17d70*/  IMAD.MOV.U32 R9, RZ, RZ, R14 ;  /* 0x000000ffff097224 */ /* 0x010fe200078e000e */
[----:B------:R-:W-:Y:S01]  /*17d80*/  MOV R3, 0x1 ;  /* 0x0000000100037802 */ /* 0x000fe20000000f00 */
[----:B------:R-:W-:Y:S01]  /*17d90*/  IMAD.MOV.U32 R0, RZ, RZ, 0x1c1f ;  /* 0x00001c1fff007424 */ /* 0x000fe200078e00ff */
[----:B------:R-:W-:-:S02]  /*17da0*/  MOV R2, 0x17dc0 ;  /* 0x00017dc000027802 */ /* 0x000fc40000000f00 */
[----:B-123--:R-:W-:Y:S05]  /*17db0*/  CALL.REL.NOINC `($__internal_7_$__cuda_sm70_shflsync_idx_p) ;  /* 0x00000a0000007944 */ /* 0x00efea0003c00000 */
[----:B------:R-:W-:Y:S01]  /*17dc0*/  IMAD.MOV.U32 R5, RZ, RZ, R0 ;  /* 0x000000ffff057224 */ /* 0x000fe200078e0000 */
[----:B------:R-:W-:Y:S01]  /*17dd0*/  MOV R3, 0x1 ;  /* 0x0000000100037802 */ /* 0x000fe20000000f00 */
[----:B------:R-:W-:Y:S01]  /*17de0*/  IMAD.MOV.U32 R9, RZ, RZ, R28 ;  /* 0x000000ffff097224 */ /* 0x000fe200078e001c */
[----:B------:R-:W-:-:S02]  /*17df0*/  MOV R0, 0x1c1f ;  /* 0x00001c1f00007802 */ /* 0x000fc40000000f00 */
[----:B------:R-:W-:Y:S02]  /*17e00*/  MOV R2, 0x17e20 ;  /* 0x00017e2000027802 */ /* 0x000fe40000000f00 */
[----:B------:R-:W-:Y:S05]  /*17e10*/  CALL.REL.NOINC `($__internal_7_$__cuda_sm70_shflsync_idx_p) ;  /* 0x000009a000007944 */ /* 0x000fea0003c00000 */
[----:B------:R-:W-:Y:S05]  /*17e20*/  BRA `(.L_x_409) ;  /* 0xffffdb7000007947 */ /* 0x000fea000383ffff */
.L_x_365:
[----:B------:R-:W-:Y:S01]  /*17e30*/  IMAD.MOV.U32 R9, RZ, RZ, R6 ;  /* 0x000000ffff097224 */ /* 0x000fe200078e0006 */
[----:B------:R-:W-:Y:S01]  /*17e40*/  MOV R3, RZ ;  /* 0x000000ff00037202 */ /* 0x000fe20000000f00 */
[----:B------:R-:W-:Y:S01]  /*17e50*/  IMAD.MOV.U32 R0, RZ, RZ, 0x181f ;  /* 0x0000181fff007424 */ /* 0x000fe200078e00ff */
[----:B------:R-:W-:Y:S02]  /*17e60*/  MOV R2, 0x17e80 ;  /* 0x00017e8000027802 */ /* 0x000fe40000000f00 */
[----:B------:R-:W-:Y:S05]  /*17e70*/  CALL.REL.NOINC `($__internal_7_$__cuda_sm70_shflsync_idx_p) ;  /* 0x0000094000007944 */ /* 0x000fea0003c00000 */
[----:B------:R-:W-:Y:S01]  /*17e80*/  MOV R11, R0 ;  /* 0x00000000000b7202 */ /* 0x000fe20000000f00 */
[----:B------:R-:W-:Y:S05]  /*17e90*/  BRA `(.L_x_410) ;  /* 0xffffe66000007947 */ /* 0x000fea000383ffff */
.L_x_366:
[----:B------:R-:W-:Y:S01]  /*17ea0*/  IMAD.MOV.U32 R9, RZ, RZ, R10 ;  /* 0x000000ffff097224 */ /* 0x000fe200078e000a */
[----:B------:R-:W-:Y:S01]  /*17eb0*/  MOV R3, RZ ;  /* 0x000000ff00037202 */ /* 0x000fe20000000f00 */
[----:B------:R-:W-:Y:S01]  /*17ec0*/  IMAD.MOV.U32 R0, RZ, RZ, 0x181f ;  /* 0x0000181fff007424 */ /* 0x000fe200078e00ff */
[----:B------:R-:W-:Y:S02]  /*17ed0*/  MOV R2, 0x17ef0 ;  /* 0x00017ef000027802 */ /* 0x000fe40000000f00 */
[----:B-12---:R-:W-:Y:S05]  /*17ee0*/  CALL.REL.NOINC `($__internal_7_$__cuda_sm70_shflsync_idx_p) ;  /* 0x000008d000007944 */ /* 0x006fea0003c00000 */
[----:B------:R-:W-:Y:S05]  /*17ef0*/  BRA `(.L_x_411) ;  /* 0xffffe62000007947 */ /* 0x000fea000383ffff */
.L_x_369:
[----:B------:R-:W-:Y:S01]  /*17f00*/  IMAD.MOV.U32 R9, RZ, RZ, R6 ;  /* 0x000000ffff097224 */ /* 0x000fe200078e0006 */
[----:B--2---:R-:W-:Y:S01]  /*17f10*/  MOV R3, 0x1 ;  /* 0x0000000100037802 */ /* 0x004fe20000000f00 */
[----:B----4-:R-:W-:Y:S01]  /*17f20*/  IMAD.MOV.U32 R0, RZ, RZ, 0x181f ;  /* 0x0000181fff007424 */ /* 0x010fe200078e00ff */
[----:B------:R-:W-:-:S02]  /*17f30*/  MOV R2, 0x17f50 ;  /* 0x00017f5000027802 */ /* 0x000fc40000000f00 */
[----:B-1-3--:R-:W-:Y:S05]  /*17f40*/  CALL.REL.NOINC `($__internal_7_$__cuda_sm70_shflsync_idx_p) ;  /* 0x0000087000007944 */ /* 0x00afea0003c00000 */
[----:B------:R-:W-:Y:S01]  /*17f50*/  IMAD.MOV.U32 R11, RZ, RZ, R0 ;  /* 0x000000ffff0b7224 */ /* 0x000fe200078e0000 */
[----:B------:R-:W-:Y:S01]  /*17f60*/  MOV R3, 0x1 ;  /* 0x0000000100037802 */ /* 0x000fe20000000f00 */
[----:B------:R-:W-:Y:S01]  /*17f70*/  IMAD.MOV.U32 R9, RZ, RZ, R10 ;  /* 0x000000ffff097224 */ /* 0x000fe200078e000a */
[----:B------:R-:W-:-:S02]  /*17f80*/  MOV R0, 0x181f ;  /* 0x0000181f00007802 */ /* 0x000fc40000000f00 */
[----:B------:R-:W-:Y:S02]  /*17f90*/  MOV R2, 0x17fb0 ;  /* 0x00017fb000027802 */ /* 0x000fe40000000f00 */
[----:B------:R-:W-:Y:S05]  /*17fa0*/  CALL.REL.NOINC `($__internal_7_$__cuda_sm70_shflsync_idx_p) ;  /* 0x0000081000007944 */ /* 0x000fea0003c00000 */
[----:B------:R-:W-:Y:S05]  /*17fb0*/  BRA `(.L_x_412) ;  /* 0xffffe66000007947 */ /* 0x000fea000383ffff */
.L_x_372:
[----:B------:R-:W-:Y:S01]  /*17fc0*/  IMAD.MOV.U32 R9, RZ, RZ, R6 ;  /* 0x000000ffff097224 */ /* 0x000fe200078e0006 */
[----:B-1----:R-:W-:Y:S01]  /*17fd0*/  MOV R3, 0x2 ;  /* 0x0000000200037802 */ /* 0x002fe20000000f00 */
[----:B----4-:R-:W-:Y:S01]  /*17fe0*/  IMAD.MOV.U32 R0, RZ, RZ, 0x181f ;  /* 0x0000181fff007424 */ /* 0x010fe200078e00ff */
[----:B------:R-:W-:Y:S02]  /*17ff0*/  MOV R2, 0x18010 ;  /* 0x0001801000027802 */ /* 0x000fe40000000f00 */
[----:B--23--:R-:W-:Y:S05]  /*18000*/  CALL.REL.NOINC `($__internal_7_$__cuda_sm70_shflsync_idx_p) ;  /* 0x000007b000007944 */ /* 0x00cfea0003c00000 */
[----:B------:R-:W-:Y:S01]  /*18010*/  MOV R11, R0 ;  /* 0x00000000000b7202 */ /* 0x000fe20000000f00 */
[----:B------:R-:W-:Y:S05]  /*18020*/  BRA `(.L_x_413) ;  /* 0xffffe6e000007947 */ /* 0x000fea000383ffff */
.L_x_373:
[----:B------:R-:W-:Y:S01]  /*18030*/  IMAD.MOV.U32 R9, RZ, RZ, R10 ;  /* 0x000000ffff097224 */ /* 0x000fe200078e000a */
[----:B------:R-:W-:Y:S01]  /*18040*/  MOV R3, 0x2 ;  /* 0x0000000200037802 */ /* 0x000fe20000000f00 */
[----:B----4-:R-:W-:Y:S01]  /*18050*/  IMAD.MOV.U32 R0, RZ, RZ, 0x181f ;  /* 0x0000181fff007424 */ /* 0x010fe200078e00ff */
[----:B------:R-:W-:Y:S02]  /*18060*/  MOV R2, 0x18080 ;  /* 0x0001808000027802 */ /* 0x000fe40000000f00 */
[----:B-123--:R-:W-:Y:S05]  /*18070*/  CALL.REL.NOINC `($__internal_7_$__cuda_sm70_shflsync_idx_p) ;  /* 0x0000074000007944 */ /* 0x00efea0003c00000 */
[----:B------:R-:W-:Y:S05]  /*18080*/  BRA `(.L_x_414) ;  /* 0xffffe6a000007947 */ /* 0x000fea000383ffff */
.L_x_376:
[----:B------:R-:W-:Y:S01]  /*18090*/  IMAD.MOV.U32 R9, RZ, RZ, R6 ;  /* 0x000000ffff097224 */ /* 0x000fe200078e0006 */
[----:B-1----:R-:W-:Y:S01]  /*180a0*/  MOV R3, 0x3 ;  /* 0x0000000300037802 */ /* 0x002fe20000000f00 */
[----:B------:R-:W-:Y:S01]  /*180b0*/  IMAD.MOV.U32 R0, RZ, RZ, 0x181f ;  /* 0x0000181fff007424 */ /* 0x000fe200078e00ff */
[----:B------:R-:W-:-:S02]  /*180c0*/  MOV R2, 0x180e0 ;  /* 0x000180e000027802 */ /* 0x000fc40000000f00 */
[----:B--234-:R-:W-:Y:S05]  /*180d0*/  CALL.REL.NOINC `($__internal_7_$__cuda_sm70_shflsync_idx_p) ;  /* 0x000006e000007944 */ /* 0x01cfea0003c00000 */
[----:B------:R-:W-:Y:S01]  /*180e0*/  IMAD.MOV.U32 R6, RZ, RZ, R0 ;  /* 0x000000ffff067224 */ /* 0x000fe200078e0000 */
[----:B------:R-:W-:Y:S01]  /*180f0*/  MOV R3, 0x3 ;  /* 0x0000000300037802 */ /* 0x000fe20000000f00 */
[----:B------:R-:W-:Y:S01]  /*18100*/  IMAD.MOV.U32 R9, RZ, RZ, R10 ;  /* 0x000000ffff097224 */ /* 0x000fe200078e000a */
[----:B------:R-:W-:-:S02]  /*18110*/  MOV R0, 0x181f ;  /* 0x0000181f00007802 */ /* 0x000fc40000000f00 */
[----:B------:R-:W-:Y:S02]  /*18120*/  MOV R2, 0x18140 ;  /* 0x0001814000027802 */ /* 0x000fe40000000f00 */
[----:B------:R-:W-:Y:S05]  /*18130*/  CALL.REL.NOINC `($__internal_7_$__cuda_sm70_shflsync_idx_p) ;  /* 0x0000068000007944 */ /* 0x000fea0003c00000 */
[----:B------:R-:W-:Y:S05]  /*18140*/  BRA `(.L_x_415) ;  /* 0xffffe6e000007947 */ /* 0x000fea000383ffff */
.L_x_378:
[----:B------:R-:W-:Y:S01]  /*18150*/  IMAD.MOV.U32 R9, RZ, RZ, R95 ;  /* 0x000000ffff097224 */ /* 0x000fe200078e005f */
[----:B------:R-:W-:Y:S01]  /*18160*/  MOV R3, RZ ;  /* 0x000000ff00037202 */ /* 0x000fe20000000f00 */
[----:B------:R-:W-:Y:S01]  /*18170*/  IMAD.MOV.U32 R0, RZ, RZ, 0x1f ;  /* 0x0000001fff007424 */ /* 0x000fe200078e00ff */
[----:B------:R-:W-:Y:S02]  /*18180*/  MOV R2, 0x181a0 ;  /* 0x000181a000027802 */ /* 0x000fe40000000f00 */
[----:B-1----:R-:W-:Y:S05]  /*18190*/  CALL.REL.NOINC `($__internal_7_$__cuda_sm70_shflsync_idx_p) ;  /* 0x0000062000007944 */ /* 0x002fea0003c00000 */
[----:B------:R-:W-:Y:S01]  /*181a0*/  MOV R10, R0 ;  /* 0x00000000000a7202 */ /* 0x000fe20000000f00 */
[----:B------:R-:W-:Y:S05]  /*181b0*/  BRA `(.L_x_416) ;  /* 0xffffe80000007947 */ /* 0x000fea000383ffff */
.L_x_379:
[----:B------:R-:W-:Y:S01]  /*181c0*/  IMAD.MOV.U32 R9, RZ, RZ, R95 ;  /* 0x000000ffff097224 */ /* 0x000fe200078e005f */
[----:B------:R-:W-:Y:S01]  /*181d0*/  MOV R3, 0x1 ;  /* 0x0000000100037802 */ /* 0x000fe20000000f00 */
[----:B------:R-:W-:Y:S01]  /*181e0*/  IMAD.MOV.U32 R0, RZ, RZ, 0x1f ;  /* 0x0000001fff007424 */ /* 0x000fe200078e00ff */
[----:B------:R-:W-:Y:S02]  /*181f0*/  MOV R2, 0x18210 ;  /* 0x0001821000027802 */ /* 0x000fe40000000f00 */
[----:B-123--:R-:W-:Y:S05]  /*18200*/  CALL.REL.NOINC `($__internal_7_$__cuda_sm70_shflsync_idx_p) ;  /* 0x000005b000007944 */ /* 0x00efea0003c00000 */
[----:B------:R-:W-:Y:S01]  /*18210*/  MOV R8, R0 ;  /* 0x0000000000087202 */ /* 0x000fe20000000f00 */
[----:B------:R-:W-:Y:S05]  /*18220*/  BRA `(.L_x_417) ;  /* 0xffffe7b000007947 */ /* 0x000fea000383ffff */
.L_x_380:
[----:B------:R-:W-:Y:S02]  /*18230*/  MOV R2, 0x1 ;  /* 0x0000000100027802 */ /* 0x000fe40000000f00 */
[----:B------:R-:W-:-:S02]  /*18240*/  MOV R3, 0x18260 ;  /* 0x0001826000037802 */ /* 0x000fc40000000f00 */
[----:B--234-:R-:W-:Y:S05]  /*18250*/  CALL.REL.NOINC `($__internal_8_$__cuda_sm70_shflsync_up_p) ;  /* 0x000005b000007944 */ /* 0x01cfea0003c00000 */
[----:B------:R-:W-:Y:S05]  /*18260*/  BRA `(.L_x_418) ;  /* 0xffffe89000007947 */ /* 0x000fea000383ffff */
.L_x_381:
[----:B------:R-:W-:Y:S02]  /*18270*/  MOV R2, 0x2 ;  /* 0x0000000200027802 */ /* 0x000fe40000000f00 */
[----:B------:R-:W-:-:S02]  /*18280*/  MOV R3, 0x182a0 ;  /* 0x000182a000037802 */ /* 0x000fc40000000f00 */
[----:B--23--:R-:W-:Y:S05]  /*18290*/  CALL.REL.NOINC `($__internal_8_$__cuda_sm70_shflsync_up_p) ;  /* 0x0000057000007944 */ /* 0x00cfea0003c00000 */
        /* <DEDUP_REMOVED lines=23> */
.L_x_385:
[----:B------:R-:W-:Y:S02]  /*18410*/  MOV R2, 0x1 ;  /* 0x0000000100027802 */ /* 0x000fe40000000f00 */
[----:B------:R-:W-:Y:S02]  /*18420*/  MOV R3, 0x18440 ;  /* 0x0001844000037802 */ /* 0x000fe40000000f00 */
[----:B------:R-:W-:Y:S05]  /*18430*/  CALL.REL.NOINC `($__internal_8_$__cuda_sm70_shflsync_up_p) ;  /* 0x000003d000007944 */ /* 0x000fea0003c00000 */
[----:B------:R-:W-:Y:S01]  /*18440*/  MOV R2, R4 ;  /* 0x0000000400027202 */ /* 0x000fe20000000f00 */
[----:B------:R-:W-:Y:S05]  /*18450*/  BRA `(.L_x_420) ;  /* 0xffffe8f000007947 */ /* 0x000fea000383ffff */
.L_x_386:
[----:B------:R-:W-:Y:S02]  /*18460*/  MOV R2, 0x2 ;  /* 0x0000000200027802 */ /* 0x000fe40000000f00 */
[----:B------:R-:W-:Y:S02]  /*18470*/  MOV R3, 0x18490 ;  /* 0x0001849000037802 */ /* 0x000fe40000000f00 */
        /* <DEDUP_REMOVED lines=24> */
.L_x_388:
[----:B------:R-:W-:Y:S02]  /*18600*/  SEL R0, RZ, 0x1, P0 ;  /* 0x00000001ff007807 */ /* 0x000fe40000000000 */
[----:B------:R-:W-:Y:S02]  /*18610*/  MOV R2, 0x18630 ;  /* 0x0001863000027802 */ /* 0x000fe40000000f00 */
[----:B-1----:R-:W-:Y:S05]  /*18620*/  CALL.REL.NOINC `($__internal_9_$__cuda_sm70_votesync_ballot) ;  /* 0x0000025000007944 */ /* 0x002fea0003c00000 */
[----:B------:R-:W-:Y:S01]  /*18630*/  MOV R5, R0 ;  /* 0x0000000000057202 */ /* 0x000fe20000000f00 */
[----:B------:R-:W-:Y:S05]  /*18640*/  BRA `(.L_x_422) ;  /* 0xffffe89000007947 */ /* 0x000fea000383ffff */
.L_x_389:
[----:B------:R-:W-:Y:S01]  /*18650*/  IMAD.MOV.U32 R9, RZ, RZ, R6 ;  /* 0x000000ffff097224 */ /* 0x000fe200078e0006 */
[----:B---3--:R-:W-:Y:S01]  /*18660*/  MOV R3, R12 ;  /* 0x0000000c00037202 */ /* 0x008fe20000000f00 */
[----:B------:R-:W-:Y:S01]  /*18670*/  IMAD.MOV.U32 R0, RZ, RZ, 0x1f ;  /* 0x0000001fff007424 */ /* 0x000fe200078e00ff */
[----:B------:R-:W-:Y:S02]  /*18680*/  MOV R2, 0x186a0 ;  /* 0x000186a000027802 */ /* 0x000fe40000000f00 */
[----:B-12---:R-:W-:Y:S05]  /*18690*/  CALL.REL.NOINC `($__internal_7_$__cuda_sm70_shflsync_idx_p) ;  /* 0x0000012000007944 */ /* 0x006fea0003c00000 */
[----:B------:R-:W-:Y:S01]  /*186a0*/  IMAD.MOV.U32 R8, RZ, RZ, R0 ;  /* 0x000000ffff087224 */ /* 0x000fe200078e0000 */
[----:B------:R-:W-:Y:S01]  /*186b0*/  MOV R3, R12 ;  /* 0x0000000c00037202 */ /* 0x000fe20000000f00 */
[----:B------:R-:W-:Y:S01]  /*186c0*/  IMAD.MOV.U32 R9, RZ, RZ, R7 ;  /* 0x000000ffff097224 */ /* 0x000fe200078e0007 */
[----:B------:R-:W-:Y:S02]  /*186d0*/  MOV R0, 0x1f ;  /* 0x0000001f00007802 */ /* 0x000fe40000000f00 */
[----:B------:R-:W-:-:S02]  /*186e0*/  MOV R2, 0x18700 ;  /* 0x0001870000027802 */ /* 0x000fc40000000f00 */
[----:B------:R-:W-:Y:S05]  /*186f0*/  CALL.REL.NOINC `($__internal_7_$__cuda_sm70_shflsync_idx_p) ;  /* 0x000000c000007944 */ /* 0x000fea0003c00000 */
[----:B------:R-:W-:Y:S01]  /*18700*/  MOV R7, R0 ;  /* 0x0000000000077202 */ /* 0x000fe20000000f00 */
[----:B------:R-:W-:Y:S05]  /*18710*/  BRA `(.L_x_423) ;  /* 0xffffe80000007947 */ /* 0x000fea000383ffff */
.L_x_392:
[----:B------:R-:W-:Y:S01]  /*18720*/  IMAD.MOV.U32 R9, RZ, RZ, R4 ;  /* 0x000000ffff097224 */ /* 0x000fe200078e0004 */
[----:B------:R-:W-:-:S02]  /*18730*/  MOV R0, 0x1f ;  /* 0x0000001f00007802 */ /* 0x000fc40000000f00 */
[----:B------:R-:W-:Y:S02]  /*18740*/  MOV R2, 0x18760 ;  /* 0x0001876000027802 */ /* 0x000fe40000000f00 */
[----:B-1234-:R-:W-:Y:S05]  /*18750*/  CALL.REL.NOINC `($__internal_7_$__cuda_sm70_shflsync_idx_p) ;  /* 0x0000006000007944 */ /* 0x01efea0003c00000 */
[----:B------:R-:W-:Y:S01]  /*18760*/  MOV R13, R0 ;  /* 0x00000000000d7202 */ /* 0x000fe20000000f00 */
[----:B------:R-:W-:Y:S05]  /*18770*/  BRA `(.L_x_391) ;  /* 0xffffe80000007947 */ /* 0x000fea000383ffff */
        .weak           $__internal_6_$__cuda_sm70_shflsync_bfly_p
        .type           $__internal_6_$__cuda_sm70_shflsync_bfly_p,@function
        .size           $__internal_6_$__cuda_sm70_shflsync_bfly_p,($__internal_7_$__cuda_sm70_shflsync_idx_p - $__internal_6_$__cuda_sm70_shflsync_bfly_p)
$__internal_6_$__cuda_sm70_shflsync_bfly_p:
[----:B------:R-:W-:Y:S04]  /*18780*/  WARPSYNC R6 ;  /* 0x0000000600007348 */ /* 0x000fe80003800000 */
[----:B------:R1:W2:Y:S02]  /*18790*/  SHFL.BFLY PT, R2, R2, R5, R7 ;  /* 0x0c00000502027389 */ /* 0x0002a400000e0007 */
[----:B-1----:R-:W-:-:S04]  /*187a0*/  MOV R5, 0x0 ;  /* 0x0000000000057802 */ /* 0x002fc80000000f00 */
[----:B--2---:R-:W-:Y:S05]  /*187b0*/  RET.REL.NODEC R4 `(_ZN7cutlass13device_kernelIN5flash19enable_sm80_to_sm89INS1_16FlashAttnFwdSm80INS1_25CollectiveMainloopFwdSm80ILi8ELi1ELb1EN4cute5tupleIJNS5_1CILi128EEENS7_ILi112EEES8_EEELi128ENS_6half_tEfNS_4arch4Sm80ELb0ELb0ELb0ELb1ELb0ELb1ELb1ELb1EEENS1_21CollectiveEpilogueFwdINS6_IJS8_S8_S9_EEENS6_IJNS7_ILi1EEESH_SH_EEESB_SD_Li256ELb1ELb1ELb1ELb0EEENS1_36VarlenDynamicPersistentTileSchedulerILi128ELi112ELi256ELi256ELb1ELb1ELb0ELb0ELb1ELb1EEEEEEEEEvNT_6ParamsE) ;  /* 0xfffe784004007950 */ /* 0x004fea0003c3ffff */
        .weak           $__internal_7_$__cuda_sm70_shflsync_idx_p
        .type           $__internal_7_$__cuda_sm70_shflsync_idx_p,@function
        .size           $__internal_7_$__cuda_sm70_shflsync_idx_p,($__internal_8_$__cuda_sm70_shflsync_up_p - $__internal_7_$__cuda_sm70_shflsync_idx_p)
$__internal_7_$__cuda_sm70_shflsync_idx_p:
[----:B------:R-:W-:-:S04]  /*187c0*/  MOV R98, 0xffffffff ;  /* 0xffffffff00627802 */ /* 0x000fc80000000f00 */
[----:B------:R-:W-:Y:S04]  /*187d0*/  WARPSYNC R98 ;  /* 0x0000006200007348 */ /* 0x000fe80003800000 */
[----:B------:R1:W2:Y:S02]  /*187e0*/  SHFL.IDX PT, R0, R9, R3, R0 ;  /* 0x0000000309007389 */ /* 0x0002a400000e0000 */
[----:B-1----:R-:W-:-:S04]  /*187f0*/  MOV R3, 0x0 ;  /* 0x0000000000037802 */ /* 0x002fc80000000f00 */
[----:B--2---:R-:W-:Y:S05]  /*18800*/  RET.REL.NODEC R2 `(_ZN7cutlass13device_kernelIN5flash19enable_sm80_to_sm89INS1_16FlashAttnFwdSm80INS1_25CollectiveMainloopFwdSm80ILi8ELi1ELb1EN4cute5tupleIJNS5_1CILi128EEENS7_ILi112EEES8_EEELi128ENS_6half_tEfNS_4arch4Sm80ELb0ELb0ELb0ELb1ELb0ELb1ELb1ELb1EEENS1_21CollectiveEpilogueFwdINS6_IJS8_S8_S9_EEENS6_IJNS7_ILi1EEESH_SH_EEESB_SD_Li256ELb1ELb1ELb1ELb0EEENS1_36VarlenDynamicPersistentTileSchedulerILi128ELi112ELi256ELi256ELb1ELb1ELb0ELb0ELb1ELb1EEEEEEEEEvNT_6ParamsE) ;  /* 0xfffe77f002007950 */ /* 0x004fea0003c3ffff */
        .weak           $__internal_8_$__cuda_sm70_shflsync_up_p
        .type           $__internal_8_$__cuda_sm70_shflsync_up_p,@function
        .size           $__internal_8_$__cuda_sm70_shflsync_up_p,($__internal_9_$__cuda_sm70_votesync_ballot - $__internal_8_$__cuda_sm70_shflsync_up_p)
$__internal_8_$__cuda_sm70_shflsync_up_p:
[----:B------:R-:W-:Y:S02]  /*18810*/  IMAD.MOV.U32 R4, RZ, RZ, RZ ;  /* 0x000000ffff047224 */ /* 0x000fe400078e00ff */
[----:B------:R-:W-:-:S04]  /*18820*/  IMAD.MOV.U32 R9, RZ, RZ, -0x1 ;  /* 0xffffffffff097424 */ /* 0x000fc800078e00ff */
[----:B------:R-:W-:Y:S04]  /*18830*/  WARPSYNC R9 ;  /* 0x0000000900007348 */ /* 0x000fe80003800000 */
[----:B------:R1:W2:Y:S02]  /*18840*/  SHFL.UP PT, R4, R0, R2, R4 ;  /* 0x0400000200047389 */ /* 0x0002a400000e0004 */
[----:B-1----:R-:W-:Y:S02]  /*18850*/  MOV R2, R3 ;  /* 0x0000000300027202 */ /* 0x002fe40000000f00 */
[----:B------:R-:W-:-:S04]  /*18860*/  MOV R3, 0x0 ;  /* 0x0000000000037802 */ /* 0x000fc80000000f00 */
[----:B--2---:R-:W-:Y:S05]  /*18870*/  RET.REL.NODEC R2 `(_ZN7cutlass13device_kernelIN5flash19enable_sm80_to_sm89INS1_16FlashAttnFwdSm80INS1_25CollectiveMainloopFwdSm80ILi8ELi1ELb1EN4cute5tupleIJNS5_1CILi128EEENS7_ILi112EEES8_EEELi128ENS_6half_tEfNS_4arch4Sm80ELb0ELb0ELb0ELb1ELb0ELb1ELb1ELb1EEENS1_21CollectiveEpilogueFwdINS6_IJS8_S8_S9_EEENS6_IJNS7_ILi1EEESH_SH_EEESB_SD_Li256ELb1ELb1ELb1ELb0EEENS1_36VarlenDynamicPersistentTileSchedulerILi128ELi112ELi256ELi256ELb1ELb1ELb0ELb0ELb1ELb1EEEEEEEEEvNT_6ParamsE) ;  /* 0xfffe778002007950 */ /* 0x004fea0003c3ffff */
        .weak           $__internal_9_$__cuda_sm70_votesync_ballot
        .type           $__internal_9_$__cuda_sm70_votesync_ballot,@function
        .size           $__internal_9_$__cuda_sm70_votesync_ballot,(.L_x_1347 - $__internal_9_$__cuda_sm70_votesync_ballot)
$__internal_9_$__cuda_sm70_votesync_ballot:
[----:B------:R-:W-:Y:S01]  /*18880*/  ISETP.NE.U32.AND P0, PT, R0, 0x1, PT ;  /* 0x000000010000780c */ /* 0x000fe20003f05070 */
[----:B------:R-:W-:-:S04]  /*18890*/  IMAD.MOV.U32 R3, RZ, RZ, -0x1 ;  /* 0xffffffffff037424 */ /* 0x000fc800078e00ff */
[----:B------:R-:W-:Y:S08]  /*188a0*/  WARPSYNC R3 ;  /* 0x0000000300007348 */ /* 0x000ff00003800000 */
[----:B------:R-:W-:-:S04]  /*188b0*/  VOTE.ANY R0, PT, !P0 ;  /* 0x0000000000007806 */ /* 0x000fc800040e0100 */
[----:B------:R-:W-:Y:S01]  /*188c0*/  LOP3.LUT R0, R0, R3, RZ, 0xc0, !PT ;  /* 0x0000000300007212 */ /* 0x000fe200078ec0ff */
[----:B------:R-:W-:-:S04]  /*188d0*/  IMAD.MOV.U32 R3, RZ, RZ, 0x0 ;  /* 0x00000000ff037424 */ /* 0x000fc800078e00ff */
[----:B------:R-:W-:Y:S05]  /*188e0*/  RET.REL.NODEC R2 `(_ZN7cutlass13device_kernelIN5flash19enable_sm80_to_sm89INS1_16FlashAttnFwdSm80INS1_25CollectiveMainloopFwdSm80ILi8ELi1ELb1EN4cute5tupleIJNS5_1CILi128EEENS7_ILi112EEES8_EEELi128ENS_6half_tEfNS_4arch4Sm80ELb0ELb0ELb0ELb1ELb0ELb1ELb1ELb1EEENS1_21CollectiveEpilogueFwdINS6_IJS8_S8_S9_EEENS6_IJNS7_ILi1EEESH_SH_EEESB_SD_Li256ELb1ELb1ELb1ELb0EEENS1_36VarlenDynamicPersistentTileSchedulerILi128ELi112ELi256ELi256ELb1ELb1ELb0ELb0ELb1ELb1EEEEEEEEEvNT_6ParamsE) ;  /* 0xfffe771002007950 */ /* 0x000fea0003c3ffff */
.L_x_424:
        /* <DEDUP_REMOVED lines=9> */
.L_x_1347:


//--------------------- .text._ZN7cutlass13device_kernelIN5flash19enable_sm80_to_sm89INS1_16FlashAttnFwdSm80INS1_25CollectiveMainloopFwdSm80ILi4ELi1ELb0EN4cute5tupleIJNS5_1CILi128EEENS7_ILi48EEES8_EEELi128ENS_6half_tEfNS_4arch4Sm80ELb0ELb1ELb0ELb0ELb0ELb0ELb1ELb1EEENS1_21CollectiveEpilogueFwdINS6_IJS8_S8_S9_EEENS6_IJNS7_ILi1EEESH_SH_EEESB_SD_Li128ELb0ELb1ELb1ELb0EEENS1_19SingleTileSchedulerILb0ELb1ELb1ELi128EEEEEEEEEvNT_6ParamsE --------------------------
	.section	.text._ZN7cutlass13device_kernelIN5flash19enable_sm80_to_sm89INS1_16FlashAttnFwdSm80INS1_25CollectiveMainloopFwdSm80ILi4ELi1ELb0EN4cute5tupleIJNS5_1CILi128EEENS7_ILi48EEES8_EEELi128ENS_6half_tEfNS_4arch4Sm80ELb0ELb1ELb0ELb0ELb0ELb0ELb1ELb1EEENS1_21CollectiveEpilogueFwdINS6_IJS8_S8_S9_EEENS6_IJNS7_ILi1EEESH_SH_EEESB_SD_Li128ELb0ELb1ELb1ELb0EEENS1_19SingleTileSchedulerILb0ELb1ELb1ELi128EEEEEEEEEvNT_6ParamsE,"ax",@progbits
	.sectioninfo	@"SHI_REGISTERS=255"
	.align	128
.text._ZN7cutlass13device_kernelIN5flash19enable_sm80_to_sm89INS1_16FlashAttnFwdSm80INS1_25CollectiveMainloopFwdSm80ILi4ELi1ELb0EN4cute5tupleIJNS5_1CILi128EEENS7_ILi48EEES8_EEELi128ENS_6half_tEfNS_4arch4Sm80ELb0ELb1ELb0ELb0ELb0ELb0ELb1ELb1EEENS1_21CollectiveEpilogueFwdINS6_IJS8_S8_S9_EEENS6_IJNS7_ILi1EEESH_SH_EEESB_SD_Li128ELb0ELb1ELb1ELb0EEENS1_19SingleTileSchedulerILb0ELb1ELb1ELi128EEEEEEEEEvNT_6ParamsE:
        .type           _ZN7cutlass13device_kernelIN5flash19enable_sm80_to_sm89INS1_16FlashAttnFwdSm80INS1_25CollectiveMainloopFwdSm80ILi4ELi1ELb0EN4cute5tupleIJNS5_1CILi128EEENS7_ILi48EEES8_EEELi128ENS_6half_tEfNS_4arch4Sm80ELb0ELb1ELb0ELb0ELb0ELb0ELb1ELb1EEENS1_21CollectiveEpilogueFwdINS6_IJS8_S8_S9_EEENS6_IJNS7_ILi1EEESH_SH_EEESB_SD_Li128ELb0ELb1ELb1ELb0EEENS1_19SingleTileSchedulerILb0ELb1ELb1ELi128EEEEEEEEEvNT_6ParamsE,@function
        .size           _ZN7cutlass13device_kernelIN5flash19enable_sm80_to_sm89INS1_16FlashAttnFwdSm80INS1_25CollectiveMainloopFwdSm80ILi4ELi1ELb0EN4cute5tupleIJNS5_1CILi128EEENS7_ILi48EEES8_EEELi128ENS_6half_tEfNS_4arch4Sm80ELb0ELb1ELb0ELb0ELb0ELb0ELb1ELb1EEENS1_21CollectiveEpilogueFwdINS6_IJS8_S8_S9_EEENS6_IJNS7_ILi1EEESH_SH_EEESB_SD_Li128ELb0ELb1ELb1ELb0EEENS1_19SingleTileSchedulerILb0ELb1ELb1ELi128EEEEEEEEEvNT_6ParamsE,(.L_x_1352 - _ZN7cutlass13device_kernelIN5flash19enable_sm80_to_sm89INS1_16FlashAttnFwdSm80INS1_25CollectiveMainloopFwdSm80ILi4ELi1ELb0EN4cute5tupleIJNS5_1CILi128EEENS7_ILi48EEES8_EEELi128ENS_6half_tEfNS_4arch4Sm80ELb0ELb1ELb0ELb0ELb0ELb0ELb1ELb1EEENS1_21CollectiveEpilogueFwdINS6_IJS8_S8_S9_EEENS6_IJNS7_ILi1EEESH_SH_EEESB_SD_Li128ELb0ELb1ELb1ELb0EEENS1_19SingleTileSchedulerILb0ELb1ELb1ELi128EEEEEEEEEvNT_6ParamsE)
        .other          _ZN7cutlass13device_kernelIN5flash19enable_sm80_to_sm89INS1_16FlashAttnFwdSm80INS1_25CollectiveMainloopFwdSm80ILi4ELi1ELb0EN4cute5tupleIJNS5_1CILi128EEENS7_ILi48EEES8_EEELi128ENS_6half_tEfNS_4arch4Sm80ELb0ELb1ELb0ELb0ELb0ELb0ELb1ELb1EEENS1_21CollectiveEpilogueFwdINS6_IJS8_S8_S9_EEENS6_IJNS7_ILi1EEESH_SH_EEESB_SD_Li128ELb0ELb1ELb1ELb0EEENS1_19SingleTileSchedulerILb0ELb1ELb1ELi128EEEEEEEEEvNT_6ParamsE,@"STO_CUDA_ENTRY STV_DEFAULT"
_ZN7cutlass13device_kernelIN5flash19enable_sm80_to_sm89INS1_16FlashAttnFwdSm80INS1_25CollectiveMainloopFwdSm80ILi4ELi1ELb0EN4cute5tupleIJNS5_1CILi128EEENS7_ILi48EEES8_EEELi128ENS_6half_tEfNS_4arch4Sm80ELb0ELb1ELb0ELb0ELb0ELb0ELb1ELb1EEENS1_21CollectiveEpilogueFwdINS6_IJS8_S8_S9_EEENS6_IJNS7_ILi1EEESH_SH_EEESB_SD_Li128ELb0ELb1ELb1ELb0EEENS1_19SingleTileSchedulerILb0ELb1ELb1ELi128EEEEEEEEEvNT_6ParamsE:
        /* <DEDUP_REMOVED lines=18> */
.L_x_425:
[----:B---3--:R-:W-:Y:S02]  /*0120*/  ULDC.64 UR4, c[0x0][0x550] ;  /* 0x0001540000047ab9 */ /* 0x008fe40000000a00 */
[----:B------:R-:W-:Y:S02]  /*0130*/  UISETP.NE.AND UP0, UPT, UR4, 0x1, UPT ;  /* 0x000000010400788c */ /* 0x000fe4000bf05270 */
[----:B------:R-:W-:-:S02]  /*0140*/  UIMAD.WIDE.U32 UR8, UR6, UR5, URZ ;  /* 0x00000005060872a5 */ /* 0x000fc4000f8e003f */
[----:B------:R-:W-:Y:S02]  /*0150*/  ULDC UR4, c[0x0][0x558] ;  /* 0x0001560000047ab9 */ /* 0x000fe40000000800 */
[----:B------:R-:W-:-:S05]  /*0160*/  UMOV UR10, UR6 ;  /* 0x00000006000a7c82 */ /* 0x000fca0008000000 */
[----:B------:R-:W-:-:S03]  /*0170*/  @UP0 USHF.R.U32.HI UR10, URZ, UR4, UR9 ;  /* 0x000000043f0a0299 */ /* 0x000fc60008011609 */
.L_x_426:
        /* <DEDUP_REMOVED lines=35> */
.L_x_428:
[----:B------:R-:W-:Y:S02]  /*03b0*/  ULDC UR4, c[0x0][0x32c] ;  /* 0x0000cb0000047ab9 */ /* 0x000fe40000000800 */
[----:B------:R-:W-:-:S03]  /*03c0*/  UISETP.NE.AND UP0, UPT, UR9, UR4, UPT ;  /* 0x000000040900728c */ /* 0x000fc6000bf05270 */
[----:B------:R-:W-:Y:S02]  /*03d0*/  ULDC.64 UR4, c[0x0][0x330] ;  /* 0x0000cc0000047ab9 */ /* 0x000fe40000000a00 */
[----:B------:R-:W-:-:S06]  /*03e0*/  UIMAD.WIDE.U32 UR12, UR7, UR4, URZ ;  /* 0x00000004070c72a5 */ /* 0x000fcc000f8e003f */
[----:B------:R-:W-:Y:S02]  /*03f0*/  @UP0 USHF.R.U32.HI UR7, URZ, UR5, UR13 ;  /* 0x000000053f070299 */ /* 0x000fe4000801160d */
.L_x_429:
[----:B------:R-:W-:Y:S02]  /*0400*/  ULDC UR4, c[0x0][0x32c] ;  /* 0x0000cb0000047ab9 */ /* 0x000fe40000000800 */
[----:B------:R-:W-:-:S04]  /*0410*/  UIMAD UR4, UR7, UR4, UR4 ;  /* 0x00000004070472a4 */ /* 0x000fc8000f8e0204 */
[----:B------:R-:W-:-:S04]  /*0420*/  UISETP.LT.AND UP0, UPT, UR6, UR4, UPT ;  /* 0x000000040600728c */ /* 0x000fc8000bf01270 */
[----:B------:R-:W-:Y:S02]  /*0430*/  USEL UR6, UR6, UR4, UP0 ;  /* 0x0000000406067287 */ /* 0x000fe40008000000 */
.L_x_427:
[----:B------:R-:W-:Y:S01]  /*0440*/  UMOV UR14, 0x2f ;  /* 0x0000002f000e7882 */ /* 0x000fe20000000000 */
[----:B------:R-:W-:Y:S01]  /*0450*/  PLOP3.LUT P0, PT, PT, PT, UP2, 0x40, 0x0 ;  /* 0x000000000000781c */ /* 0x000fe20003f0e828 */
[----:B------:R-:W-:Y:S02]  /*0460*/  ULDC UR16, c[0x0][0x1d0] ;  /* 0x0000740000107ab9 */ /* 0x000fe40000000800 */
[----:B------:R-:W-:Y:S02]  /*0470*/  ULDC.64 UR4, c[0x0][0x2c8] ;  /* 0x0000b20000047ab9 */ /* 0x000fe40000000a00 */
[----:B------:R-:W-:Y:S02]  /*0480*/  UIADD3 UR14, UR14, UR16, URZ ;  /* 0x000000100e0e7290 */ /* 0x000fe4000fffe03f */
[----:B------:R-:W-:Y:S02]  /*0490*/  UIMAD.WIDE.U32 UR12, UR17, UR4, URZ ;  /* 0x00000004110c72a5 */ /* 0x000fe4000f8e003f */
[----:B------:R-:W-:-:S02]  /*04a0*/  UIMAD.WIDE UR14, UR14, 0x2aaaaaab, URZ ;  /* 0x2aaaaaab0e0e78a5 */ /* 0x000fc4000f8e023f */
[----:B------:R-:W-:Y:S02]  /*04b0*/  UIADD3 UR6, UR6, 0x2f, URZ ;  /* 0x0000002f06067890 */ /* 0x000fe4000fffe03f */
[----:B------:R-:W-:Y:S02]  /*04c0*/  UMOV UR4, UR17 ;  /* 0x0000001100047c82 */ /* 0x000fe40008000000 */
[----:B------:R-:W-:Y:S02]  /*04d0*/  UIMAD.WIDE UR6, UR6, 0x2aaaaaab, URZ ;  /* 0x2aaaaaab060678a5 */ /* 0x000fe4000f8e023f */
[----:B------:R-:W-:Y:S02]  /*04e0*/  @UP3 UMOV UR9, UR13 ;  /* 0x0000000d00093c82 */ /* 0x000fe40008000000 */
[----:B------:R-:W-:Y:S02]  /*04f0*/  ULDC UR12, c[0x0][0x168] ;  /* 0x00005a00000c7ab9 */ /* 0x000fe40000000800 */
[----:B------:R-:W-:-:S02]  /*0500*/  @UP3 USHF.R.U32.HI UR4, URZ, UR5, UR9 ;  /* 0x000000053f043299 */ /* 0x000fc40008011609 */
[----:B------:R-:W-:Y:S02]  /*0510*/  UMOV UR11, UR15 ;  /* 0x0000000f000b7c82 */ /* 0x000fe40008000000 */
[----:B------:R-:W-:Y:S02]  /*0520*/  UIADD3 UR16, UR16, -UR12, URZ ;  /* 0x8000000c10107290 */ /* 0x000fe4000fffe03f */
[----:B------:R-:W-:Y:S02]  /*0530*/  USHF.R.U32.HI UR6, URZ, 0x1f, UR7 ;  /* 0x0000001f3f067899 */ /* 0x000fe40008011607 */
[----:B------:R-:W-:Y:S02]  /*0540*/  USHF.R.U32.HI UR9, URZ, 0x1f, UR11 ;  /* 0x0000001f3f097899 */ /* 0x000fe4000801160b */
[----:B------:R-:W-:Y:S02]  /*0550*/  UIADD3 UR4, UR16, UR4, URZ ;  /* 0x0000000410047290 */ /* 0x000fe4000fffe03f */
[----:B------:R-:W-:-:S02]  /*0560*/  ULDC UR5, c[0x0][0x324] ;  /* 0x0000c90000057ab9 */ /* 0x000fc40000000800 */
[----:B------:R-:W-:Y:S02]  /*0570*/  ULEA.HI.SX32 UR6, UR7, UR6, 0x1d ;  /* 0x0000000607067291 */ /* 0x000fe4000f8fea3f */
        /* <DEDUP_REMOVED lines=16> */
.L_x_431:
[----:B------:R-:W-:-:S04]  /*0680*/  MOV R2, c[0x0][0x32c] ;  /* 0x0000cb0000027a02 */ /* 0x000fc80000000f00 */
[----:B------:R-:W-:-:S13]  /*0690*/  ISETP.NE.AND P0, PT, R2, 0x1, PT ;  /* 0x000000010200780c */ /* 0x000fda0003f05270 */
[----:B------:R-:W-:-:S05]  /*06a0*/  @P0 IMAD.HI.U32 R2, R0, c[0x0][0x330], RZ ;  /* 0x0000cc0000020a27 */ /* 0x000fca00078e00ff */
[----:B------:R-:W-:-:S05]  /*06b0*/  @P0 SHF.R.U32.HI R0, RZ, c[0x0][0x334], R2 ;  /* 0x0000cd00ff000a19 */ /* 0x000fca0000011602 */
.L_x_432:
[----:B------:R-:W-:-:S05]  /*06c0*/  IMAD R0, R0, c[0x0][0x32c], RZ ;  /* 0x0000cb0000007a24 */ /* 0x000fca00078e02ff */
[----:B------:R-:W-:-:S05]  /*06d0*/  IMNMX R3, R3, R0, !PT ;  /* 0x0000000003037217 */ /* 0x000fca0007800200 */
.L_x_430:
[----:B------:R-:W-:Y:S01]  /*06e0*/  IMAD.HI R0, R3, 0x2aaaaaab, RZ ;  /* 0x2aaaaaab03007827 */ /* 0x000fe200078e02ff */
[----:B------:R-:W-:Y:S02]  /*06f0*/  USHF.R.U32.HI UR5, URZ, 0x10, UR8 ;  /* 0x000000103f057899 */ /* 0x000fe40008011608 */
[----:B------:R-:W-:Y:S02]  /*0700*/  ULDC UR4, c[0x0][0x338] ;  /* 0x0000ce0000047ab9 */ /* 0x000fe40000000800 */
[----:B------:R-:W-:Y:S01]  /*0710*/  SHF.R.U32.HI R2, RZ, 0x1f, R0 ;  /* 0x0000001fff027819 */ /* 0x000fe20000011600 */
[----:B------:R-:W-:-:S03]  /*0720*/  UISETP.NE.AND UP0, UPT, UR5, URZ, UPT ;  /* 0x0000003f0500728c */ /* 0x000fc6000bf05270 */
[----:B------:R-:W-:Y:S01]  /*0730*/  LEA.HI.SX32 R0, R0, R2, 0x1d ;  /* 0x0000000200007211 */ /* 0x000fe200078feaff */
[----:B------:R-:W-:-:S03]  /*0740*/  USEL UR4, UR5, UR4, UP0 ;  /* 0x0000000405047287 */ /* 0x000fc60008000000 */
[----:B------:R-:W-:Y:S01]  /*0750*/  IMNMX R9, RZ, R0, !PT ;  /* 0x00000000ff097217 */ /* 0x000fe20007800200 */
[----:B------:R-:W-:-:S03]  /*0760*/  IMAD.MOV.U32 R0, RZ, RZ, RZ ;  /* 0x000000ffff007224 */ /* 0x000fc600078e00ff */
[----:B------:R-:W-:-:S13]  /*0770*/  ISETP.LT.AND P0, PT, R9, UR6, PT ;  /* 0x0000000609007c0c */ /* 0x000fda000bf01270 */
[----:B------:R-:W-:Y:S05]  /*0780*/  @!P0 BRA `(.L_x_433) ;  /* 0x000001f000008947 */ /* 0x000fea0003800000 */
[----:B------:R-:W-:Y:S01]  /*0790*/  IMAD.U32 R5, RZ, RZ, UR4 ;  /* 0x00000004ff057e24 */ /* 0x000fe2000f8e00ff */
[----:B------:R-:W-:-:S04]  /*07a0*/  UIADD3 UR5, UR4, -0x1, UR6 ;  /* 0xffffffff04057890 */ /* 0x000fc8000fffe006 */
[----:B------:R-:W-:Y:S02]  /*07b0*/  IABS R0, R5 ;  /* 0x0000000500007213 */ /* 0x000fe40000000000 */
[----:B------:R-:W-:-:S03]  /*07c0*/  IADD3 R8, -R9, UR5, RZ ;  /* 0x0000000509087c10 */ /* 0x000fc6000fffe1ff */
        /* <DEDUP_REMOVED lines=9> */
[----:B------:R-:W-:Y:S01]  /*0860*/  IMAD R5, R2, R4, RZ ;  /* 0x0000000402057224 */ /* 0x000fe200078e02ff */
[----:B------:R-:W-:Y:S01]  /*0870*/  MOV R2, RZ ;  /* 0x000000ff00027202 */ /* 0x000fe20000000f00 */
[----:B------:R-:W-:-:S04]  /*0880*/  IMAD.MOV R6, RZ, RZ, -R0 ;  /* 0x000000ffff067224 */ /* 0x000fc800078e0a00 */
[----:B------:R-:W-:-:S04]  /*0890*/  IMAD.HI.U32 R0, R3, R5, R2 ;  /* 0x0000000503007227 */ /* 0x000fc800078e0002 */
[----:B------:R-:W-:Y:S02]  /*08a0*/  IMAD.MOV.U32 R2, RZ, RZ, R7 ;  /* 0x000000ffff027224 */ /* 0x000fe400078e0007 */
[----:B------:R-:W-:Y:S02]  /*08b0*/  IMAD.MOV.U32 R3, RZ, RZ, R6 ;  /* 0x000000ffff037224 */ /* 0x000fe400078e0006 */
[----:B------:R-:W-:-:S04]  /*08c0*/  IMAD.HI.U32 R0, R0, R2, RZ ;  /* 0x0000000200007227 */ /* 0x000fc800078e00ff */
[----:B------:R-:W-:-:S05]  /*08d0*/  IMAD R2, R0, R3, R2 ;  /* 0x0000000300027224 */ /* 0x000fca00078e0202 */
[----:B------:R-:W-:-:S13]  /*08e0*/  ISETP.GT.U32.AND P1, PT, R4, R2, PT ;  /* 0x000000020400720c */ /* 0x000fda0003f24070 */
[-C--:B------:R-:W-:Y:S02]  /*08f0*/  @!P1 IADD3 R2, R2, -R4.reuse, RZ ;  /* 0x8000000402029210 */ /* 0x080fe40007ffe0ff */
[----:B------:R-:W-:Y:S02]  /*0900*/  @!P1 IADD3 R0, R0, 0x1, RZ ;  /* 0x0000000100009810 */ /* 0x000fe40007ffe0ff */
[----:B------:R-:W-:Y:S02]  /*0910*/  ISETP.GE.U32.AND P2, PT, R2, R4, PT ;  /* 0x000000040200720c */ /* 0x000fe40003f46070 */
[----:B------:R-:W-:Y:S02]  /*0920*/  LOP3.LUT R2, R8, UR4, RZ, 0x3c, !PT ;  /* 0x0000000408027c12 */ /* 0x000fe4000f8e3cff */
[----:B------:R-:W-:Y:S02]  /*0930*/  ISETP.NE.AND P1, PT, RZ, UR4, PT ;  /* 0x00000004ff007c0c */ /* 0x000fe4000bf25270 */
[----:B------:R-:W-:-:S07]  /*0940*/  ISETP.GE.AND P0, PT, R2, RZ, PT ;  /* 0x000000ff0200720c */ /* 0x000fce0003f06270 */
[----:B------:R-:W-:-:S06]  /*0950*/  @P2 IADD3 R0, R0, 0x1, RZ ;  /* 0x0000000100002810 */ /* 0x000fcc0007ffe0ff */
[----:B------:R-:W-:Y:S01]  /*0960*/  @!P0 IMAD.MOV R0, RZ, RZ, -R0 ;  /* 0x000000ffff008224 */ /* 0x000fe200078e0a00 */
[----:B------:R-:W-:Y:S02]  /*0970*/  @!P1 LOP3.LUT R0, RZ, UR4, RZ, 0x33, !PT ;  /* 0x00000004ff009c12 */ /* 0x000fe4000f8e33ff */
.L_x_433:
[----:B------:R-:W-:Y:S01]  /*0980*/  ULOP3.LUT UR8, UR8, 0xffff, URZ, 0xc0, !UPT ;  /* 0x0000ffff08087892 */ /* 0x000fe2000f8ec03f */
[----:B------:R-:W-:Y:S01]  /*0990*/  PLOP3.LUT P4, PT, PT, PT, PT, 0x80, 0x0 ;  /* 0x000000000000781c */ /* 0x000fe20003f8f070 */
[----:B------:R-:W-:Y:S01]  /*09a0*/  ULDC.64 UR14, c[0x0][0x118] ;  /* 0x00004600000e7ab9 */ /* 0x000fe20000000a00 */
[----:B------:R-:W-:Y:S01]  /*09b0*/  CS2R R20, SRZ ;  /* 0x0000000000147805 */ /* 0x000fe2000001ff00 */
[----:B------:R-:W-:Y:S01]  /*09c0*/  CS2R R18, SRZ ;  /* 0x0000000000127805 */ /* 0x000fe2000001ff00 */
        /* <DEDUP_REMOVED lines=75> */
[----:B------:R-:W-:-:S05]  /*0e80*/  @P1 IMAD.WIDE R2, R25, R2, c[0x0][0x340] ;  /* 0x0000d00019021625 */ /* 0x000fca00078e0202 */
[----:B------:R1:W2:Y:S01]  /*0e90*/  @P1 LDG.E R18, [R2.64] ;  /* 0x0000000e02121981 */ /* 0x0002a2000c1e1900 */
[----:B------:R-:W-:Y:S01]  /*0ea0*/  PLOP3.LUT P2, PT, PT, PT, UP3, 0x80, 0x0 ;  /* 0x000000000000781c */ /* 0x000fe20003f4f038 */
[----:B------:R-:W-:Y:S01]  /*0eb0*/  UIMAD.WIDE.U32 UR6, UR10, UR4, URZ ;  /* 0x000000040a0672a5 */ /* 0x000fe2000f8e003f */
[----:B------:R-:W-:Y:S01]  /*0ec0*/  PLOP3.LUT P0, PT, PT, PT, UP3, 0x80, 0x0 ;  /* 0x000000000000781c */ /* 0x000fe20003f0f038 */
[----:B------:R-:W-:Y:S01]  /*0ed0*/  UIMAD UR4, UR8, UR4, URZ ;  /* 0x00000004080472a4 */ /* 0x000fe2000f8e023f */
[----:B------:R-:W-:Y:S01]  /*0ee0*/  SHF.R.S32.HI R24, RZ, 0x1f, R25 ;  /* 0x0000001fff187819 */ /* 0x000fe20000011419 */
[----:B------:R-:W-:Y:S01]  /*0ef0*/  BSSY B0, `(.L_x_435) ;  /* 0x0000075000007945 */ /* 0x000fe20003800000 */
[----:B------:R-:W-:Y:S01]  /*0f00*/  LEA.HI R23, R126, R164, RZ, 0x4 ;  /* 0x000000a47e177211 */ /* 0x000fe200078f20ff */
[----:B------:R-:W-:Y:S02]  /*0f10*/  UIMAD UR4, UR10, UR5, UR4 ;  /* 0x000000050a0472a4 */ /* 0x000fe4000f8e0204 */
[----:B------:R-:W-:-:S02]  /*0f20*/  IMAD R12, R24, c[0x0][0x1c0], RZ ;  /* 0x00007000180c7a24 */ /* 0x000fc400078e02ff */
[----:B------:R-:W-:Y:S02]  /*0f30*/  UIADD3 UR4, UR7, UR4, URZ ;  /* 0x0000000407047290 */ /* 0x000fe4000fffe03f */
[C---:B------:R-:W-:Y:S01]  /*0f40*/  IMAD R12, R25.reuse, c[0x0][0x1c4], R12 ;  /* 0x00007100190c7a24 */ /* 0x040fe200078e020c */
[----:B-1----:R-:W-:Y:S02]  /*0f50*/  LEA.HI R2, R126, R164, RZ, 0x3 ;  /* 0x000000a47e027211 */ /* 0x002fe400078f18ff */
[----:B------:R-:W-:Y:S01]  /*0f60*/  MOV R3, UR7 ;  /* 0x0000000700037c02 */ /* 0x000fe20008000f00 */
[----:B------:R-:W-:Y:S01]  /*0f70*/  IMAD.U32 R3, RZ, RZ, UR4 ;  /* 0x00000004ff037e24 */ /* 0x000fe2000f8e00ff */
[----:B------:R-:W-:Y:S01]  /*0f80*/  LOP3.LUT R0, R2, 0xfffffff8, RZ, 0xc0, !PT ;  /* 0xfffffff802007812 */ /* 0x000fe200078ec0ff */
[----:B------:R-:W-:Y:S01]  /*0f90*/  ULDC.64 UR4, c[0x0][0x210] ;  /* 0x0000840000047ab9 */ /* 0x000fe20000000a00 */
[----:B------:R-:W-:Y:S01]  /*0fa0*/  SHF.R.S32.HI R19, RZ, 0x3, R2 ;  /* 0x00000003ff137819 */ /* 0x000fe20000011402 */
[----:B------:R-:W-:Y:S01]  /*0fb0*/  IMAD.U32 R2, RZ, RZ, UR6 ;  /* 0x00000006ff027e24 */ /* 0x000fe2000f8e00ff */
[----:B------:R-:W-:Y:S01]  /*0fc0*/  ULDC.64 UR6, c[0x0][0x1e8] ;  /* 0x00007a0000067ab9 */ /* 0x000fe20000000a00 */
[----:B------:R-:W-:Y:S01]  /*0fd0*/  IMAD.IADD R26, R164, 0x1, -R0 ;  /* 0x00000001a41a7824 */ /* 0x000fe200078e0a00 */
[----:B------:R-:W-:Y:S01]  /*0fe0*/  SHF.R.S32.HI R4, RZ, 0x1f, R19 ;  /* 0x0000001fff047819 */ /* 0x000fe20000011413 */
[----:B------:R-:W-:Y:S01]  /*0ff0*/  IMAD.WIDE.U32 R2, R25, c[0x0][0x1c0], R2 ;  /* 0x0000700019027a25 */ /* 0x000fe200078e0002 */
[----:B------:R-:W-:-:S02]  /*1000*/  UIMAD UR6, UR8, UR6, URZ ;  /* 0x00000006080672a4 */ /* 0x000fc4000f8e023f */
[C---:B------:R-:W-:Y:S01]  /*1010*/  SHF.L.U32 R10, R26.reuse, 0x3, RZ ;  /* 0x000000031a0a7819 */ /* 0x040fe200000006ff */
[----:B------:R-:W-:Y:S01]  /*1020*/  IMAD R0, R26, 0x10, R19 ;  /* 0x000000101a007824 */ /* 0x000fe200078e0213 */
[----:B------:R-:W-:Y:S01]  /*1030*/  UIMAD UR4, UR8, UR4, URZ ;  /* 0x00000004080472a4 */ /* 0x000fe2000f8e023f */
[----:B------:R-:W-:Y:S01]  /*1040*/  IMAD R5, R4, c[0x0][0x1e0], RZ ;  /* 0x0000780004057a24 */ /* 0x000fe200078e02ff */
[----:B------:R-:W-:Y:S01]  /*1050*/  SHF.R.S32.HI R11, RZ, 0x1f, R10 ;  /* 0x0000001fff0b7819 */ /* 0x000fe2000001140a */
[----:B------:R-:W-:Y:S01]  /*1060*/  IMAD.IADD R3, R3, 0x1, R12 ;  /* 0x0000000103037824 */ /* 0x000fe200078e020c */
[----:B------:R-:W-:Y:S01]  /*1070*/  IADD3 R9, R0, UR17, RZ ;  /* 0x0000001100097c10 */ /* 0x000fe2000fffe0ff */
[C---:B------:R-:W-:Y:S01]  /*1080*/  IMAD R14, R19.reuse, c[0x0][0x1e4], R5 ;  /* 0x00007900130e7a24 */ /* 0x040fe200078e0205 */
[----:B------:R-:W-:Y:S01]  /*1090*/  UIMAD UR6, UR10, UR7, UR6 ;  /* 0x000000070a0672a4 */ /* 0x000fe2000f8e0206 */
[----:B------:R-:W-:Y:S01]  /*10a0*/  IMAD.WIDE.U32 R6, R19, c[0x0][0x1e0], R10 ;  /* 0x0000780013067a25 */ /* 0x000fe200078e000a */
[----:B------:R-:W-:Y:S01]  /*10b0*/  UIMAD UR4, UR10, UR5, UR4 ;  /* 0x000000050a0472a4 */ /* 0x000fe2000f8e0204 */
[----:B------:R-:W-:-:S02]  /*10c0*/  ISETP.GE.AND P4, PT, R10, c[0x0][0x1d4], PT ;  /* 0x000075000a007a0c */ /* 0x000fc40003f86270 */
[----:B------:R-:W-:Y:S01]  /*10d0*/  @P2 IMAD.HI.U32 R0, R9, c[0x0][0x2c8], RZ ;  /* 0x0000b20009002a27 */ /* 0x000fe200078e00ff */
[----:B------:R-:W-:-:S03]  /*10e0*/  ULDC UR5, c[0x0][0x2c4] ;  /* 0x0000b10000057ab9 */ /* 0x000fc60000000800 */
[--C-:B------:R-:W-:Y:S01]  /*10f0*/  IMAD.MOV.U32 R8, RZ, RZ, R9.reuse ;  /* 0x000000ffff087224 */ /* 0x100fe200078e0009 */
[----:B------:R-:W-:Y:S01]  /*1100*/  @P0 SHF.R.U32.HI R8, RZ, c[0x0][0x2cc], R0 ;  /* 0x0000b300ff080a19 */ /* 0x000fe20000011600 */
[----:B------:R-:W-:Y:S02]  /*1110*/  IMAD.SHL.U32 R0, R19, 0x40, RZ ;  /* 0x0000004013007824 */ /* 0x000fe400078e00ff */
[----:B------:R-:W-:Y:S02]  /*1120*/  IMAD.IADD R7, R7, 0x1, R14 ;  /* 0x0000000107077824 */ /* 0x000fe400078e020e */
[----:B------:R-:W-:Y:S01]  /*1130*/  IMAD.MOV R12, RZ, RZ, -R8 ;  /* 0x000000ffff0c7224 */ /* 0x000fe200078e0a08 */
[----:B------:R-:W-:Y:S01]  /*1140*/  LOP3.LUT R0, R0, 0x1c0, RZ, 0xc0, !PT ;  /* 0x000001c000007812 */ /* 0x000fe200078ec0ff */
[----:B------:R-:W-:Y:S02]  /*1150*/  IMAD R4, R4, c[0x0][0x208], RZ ;  /* 0x0000820004047a24 */ /* 0x000fe400078e02ff */
[----:B------:R-:W-:Y:S01]  /*1160*/  IMAD R12, R12, c[0x0][0x2c4], R9 ;  /* 0x0000b1000c0c7a24 */ /* 0x000fe200078e0209 */
[----:B------:R-:W-:Y:S01]  /*1170*/  LOP3.LUT R13, R0, 0x38, R10, 0xf8, !PT ;  /* 0x00000038000d7812 */ /* 0x000fe200078ef80a */
[----:B------:R-:W-:Y:S01]  /*1180*/  IMAD.WIDE.U32 R2, R8, c[0x0][0x1b0], R2 ;  /* 0x00006c0008027a25 */ /* 0x000fe200078e0002 */
[----:B------:R-:W-:-:S03]  /*1190*/  SHF.R.U32.HI R0, RZ, 0x3, R0 ;  /* 0x00000003ff007819 */ /* 0x000fc60000011600 */
[----:B------:R-:W-:Y:S01]  /*11a0*/  IMAD R15, R19, c[0x0][0x20c], R4 ;  /* 0x00008300130f7a24 */ /* 0x000fe200078e0204 */
[----:B------:R-:W-:Y:S01]  /*11b0*/  LOP3.LUT R20, R13, R0, RZ, 0x3c, !PT ;  /* 0x000000000d147212 */ /* 0x000fe200078e3cff */
[----:B------:R-:W-:Y:S01]  /*11c0*/  IMAD.U32 R0, RZ, RZ, UR10 ;  /* 0x0000000aff007e24 */ /* 0x000fe2000f8e00ff */
[----:B------:R-:W-:Y:S01]  /*11d0*/  SHF.R.S32.HI R13, RZ, 0x1f, R8 ;  /* 0x0000001fff0d7819 */ /* 0x000fe20000011408 */
[----:B------:R-:W-:-:S04]  /*11e0*/  IMAD.WIDE.U32 R4, R19, c[0x0][0x208], R10 ;  /* 0x0000820013047a25 */ /* 0x000fc800078e000a */
[----:B------:R-:W-:Y:S01]  /*11f0*/  IMAD.WIDE.U32 R6, R0, c[0x0][0x1e8], R6 ;  /* 0x00007a0000067a25 */ /* 0x000fe200078e0006 */
[----:B------:R-:W-:Y:S02]  /*1200*/  LOP3.LUT R0, R23, 0xfffffff0, RZ, 0xc0, !PT ;  /* 0xfffffff017007812 */ /* 0x000fe400078ec0ff */
[----:B------:R-:W-:Y:S01]  /*1210*/  IADD3 R5, R5, R15, RZ ;  /* 0x0000000f05057210 */ /* 0x000fe20007ffe0ff */
[----:B------:R-:W-:Y:S01]  /*1220*/  IMAD R9, R13, c[0x0][0x1b0], RZ ;  /* 0x00006c000d097a24 */ /* 0x000fe200078e02ff */
[----:B------:R-:W-:Y:S01]  /*1230*/  IADD3 R7, R7, UR6, RZ ;  /* 0x0000000607077c10 */ /* 0x000fe2000fffe0ff */
[----:B------:R-:W-:Y:S01]  /*1240*/  IMAD.IADD R0, R164, 0x1, -R0 ;  /* 0x00000001a4007824 */ /* 0x000fe200078e0a00 */
[----:B------:R-:W-:Y:S01]  /*1250*/  IADD3 R15, R19, UR17, RZ ;  /* 0x00000011130f7c10 */ /* 0x000fe2000fffe0ff */
[----:B------:R-:W-:Y:S01]  /*1260*/  IMAD R9, R8, c[0x0][0x1b4], R9 ;  /* 0x00006d0008097a24 */ /* 0x000fe200078e0209 */
[----:B------:R-:W-:Y:S01]  /*1270*/  SHF.R.S32.HI R8, RZ, 0x1f, R12 ;  /* 0x0000001fff087819 */ /* 0x000fe2000001140c */
[----:B------:R-:W-:-:S02]  /*1280*/  IMAD.U32 R13, RZ, RZ, UR10 ;  /* 0x0000000aff0d7e24 */ /* 0x000fc4000f8e00ff */
[----:B------:R-:W-:Y:S01]  /*1290*/  IMAD.SHL.U32 R14, R26, 0x8, RZ ;  /* 0x000000081a0e7824 */ /* 0x000fe200078e00ff */
[----:B------:R-:W-:Y:S01]  /*12a0*/  IADD3 R3, R3, R9, RZ ;  /* 0x0000000903037210 */ /* 0x000fe20007ffe0ff */
[----:B------:R-:W-:Y:S01]  /*12b0*/  IMAD R8, R8, c[0x0][0x1a8], RZ ;  /* 0x00006a0008087a24 */ /* 0x000fe200078e02ff */
[----:B------:R-:W-:Y:S01]  /*12c0*/  SHF.R.S32.HI R9, RZ, 0x1f, R0 ;  /* 0x0000001fff097819 */ /* 0x000fe20000011400 */
[----:B------:R-:W-:Y:S01]  /*12d0*/  IMAD.WIDE.U32 R4, R13, c[0x0][0x210], R4 ;  /* 0x000084000d047a25 */ /* 0x000fe200078e0004 */
[----:B------:R-:W-:Y:S02]  /*12e0*/  ISETP.GE.AND P6, PT, R14, c[0x0][0x198], PT ;  /* 0x000066000e007a0c */ /* 0x000fe40003fc6270 */
        /* <DEDUP_REMOVED lines=13> */
[----:B------:R1:W3:Y:S01]  /*13c0*/  SHFL.IDX PT, R8, R17, RZ, 0x181f ;  /* 0x00181fff11087589 */ /* 0x0002e200000e0000 */
[----:B------:R-:W-:Y:S01]  /*13d0*/  ISETP.GE.AND P5, PT, R15, UR4, PT ;  /* 0x000000040f007c0c */ /* 0x000fe2000bfa6270 */
[----:B------:R-:W-:Y:S01]  /*13e0*/  IMAD.SHL.U32 R13, R13, 0x8, RZ ;  /* 0x000000080d0d7824 */ /* 0x000fe200078e00ff */
[----:B------:R-:W-:-:S04]  /*13f0*/  LEA.HI.X R16, R2, c[0x0][0x164], R0, 0x1, P0 ;  /* 0x0000590002107a11 */ /* 0x000fc800000f0c00 */
[----:B------:R-:W-:Y:S01]  /*1400*/  LOP3.LUT R13, R20, 0xfffffe00, R13, 0xf8, !PT ;  /* 0xfffffe00140d7812 */ /* 0x000fe200078ef80d */
[----:B------:R1:W4:Y:S01]  /*1410*/  SHFL.IDX PT, R9, R16, RZ, 0x181f ;  /* 0x00181fff10097589 */ /* 0x00032200000e0000 */
[----:B--2---:R-:W-:Y:S01]  /*1420*/  @P1 SHF.R.S32.HI R3, RZ, 0x1f, R18 ;  /* 0x0000001fff031819 */ /* 0x004fe20000011412 */
[----:B------:R-:W-:Y:S02]  /*1430*/  @!P1 IMAD.MOV.U32 R3, RZ, RZ, R24 ;  /* 0x000000ffff039224 */ /* 0x000fe400078e0018 */
[----:B------:R-:W-:Y:S01]  /*1440*/  @P1 IMAD.MOV.U32 R2, RZ, RZ, R18 ;  /* 0x000000ffff021224 */ /* 0x000fe200078e0012 */
[----:B------:R-:W-:Y:S01]  /*1450*/  @!P1 MOV R2, R25 ;  /* 0x0000001900029202 */ /* 0x000fe20000000f00 */
[C---:B------:R-:W-:Y:S01]  /*1460*/  IMAD R12, R3.reuse, c[0x0][0x1f0], RZ ;  /* 0x00007c00030c7a24 */ /* 0x040fe200078e02ff */
[----:B------:R-:W-:Y:S01]  /*1470*/  IADD3 R18, R14, 0x40, RZ ;  /* 0x000000400e127810 */ /* 0x000fe20007ffe0ff */
[----:B------:R-:W-:Y:S01]  /*1480*/  IMAD R0, R3, c[0x0][0x218], RZ ;  /* 0x0000860003007a24 */ /* 0x000fe200078e02ff */
[----:B------:R-:W-:Y:S01]  /*1490*/  MOV R25, 0x20 ;  /* 0x0000002000197802 */ /* 0x000fe20000000f00 */
[----:B------:R-:W-:Y:S01]  /*14a0*/  IMAD R12, R2, c[0x0][0x1f4], R12 ;  /* 0x00007d00020c7a24 */ /* 0x000fe200078e020c */
[----:B------:R-:W-:Y:S01]  /*14b0*/  ISETP.GE.AND P0, PT, R18, c[0x0][0x198], PT ;  /* 0x0000660012007a0c */ /* 0x000fe20003f06270 */
[----:B------:R-:W-:-:S02]  /*14c0*/  IMAD R0, R2, c[0x0][0x21c], R0 ;  /* 0x0000870002007a24 */ /* 0x000fc400078e0200 */
[----:B------:R-:W-:Y:S01]  /*14d0*/  IMAD.WIDE.U32 R30, R2, c[0x0][0x1f0], R6 ;  /* 0x00007c00021e7a25 */ /* 0x000fe200078e0006 */
[----:B------:R-:W-:-:S03]  /*14e0*/  R2P PR, R21, 0x6 ;  /* 0x0000000615007804 */ /* 0x000fc60000000000 */
[----:B------:R-:W-:Y:S01]  /*14f0*/  IMAD.WIDE.U32 R78, R2, c[0x0][0x218], R4 ;  /* 0x00008600024e7a25 */ /* 0x000fe200078e0004 */
[----:B------:R-:W-:Y:S01]  /*1500*/  IADD3 R33, R31, R12, RZ ;  /* 0x0000000c1f217210 */ /* 0x000fe20007ffe0ff */
[----:B------:R1:W-:Y:S01]  /*1510*/  STL.64 [R1+0x40], R30 ;  /* 0x0000401e01007387 */ /* 0x0003e20000100a00 */
[----:B------:R-:W-:Y:S01]  /*1520*/  SEL R2, R25, 0xffffffe0, !P2 ;  /* 0xffffffe019027807 */ /* 0x000fe20005000000 */
[----:B------:R-:W-:Y:S02]  /*1530*/  IMAD.IADD R29, R79, 0x1, R0 ;  /* 0x000000014f1d7824 */ /* 0x000fe400078e0200 */
[----:B------:R1:W-:Y:S01]  /*1540*/  STL.64 [R1+0x48], R78 ;  /* 0x0000484e01007387 */ /* 0x0003e20000100a00 */
[----:B------:R-:W-:-:S03]  /*1550*/  IMAD.MOV.U32 R24, RZ, RZ, 0x10 ;  /* 0x00000010ff187424 */ /* 0x000fc600078e00ff */
[----:B------:R1:W-:Y:S02]  /*1560*/  STL [R1+0x3c], R29 ;  /* 0x00003c1d01007387 */ /* 0x0003e40000100800 */
[----:B------:R-:W-:Y:S02]  /*1570*/  SEL R3, R24, 0xfffffff0, !P1 ;  /* 0xfffffff018037807 */ /* 0x000fe40004800000 */
[----:B------:R1:W-:Y:S01]  /*1580*/  STL [R1+0x34], R33 ;  /* 0x0000342101007387 */ /* 0x0003e20000100800 */
[----:B------:R-:W-:Y:S05]  /*1590*/  @P5 BRA `(.L_x_436) ;  /* 0x000000a000005947 */ /* 0x000fea0003800000 */
[----:B---34-:R-:W-:Y:S02]  /*15a0*/  SHF.R.S32.HI R0, RZ, 0x1f, R18 ;  /* 0x0000001fff007819 */ /* 0x018fe40000011412 */
[----:B------:R-:W-:Y:S02]  /*15b0*/  LEA R4, P1, R14, R8, 0x1 ;  /* 0x000000080e047211 */ /* 0x000fe400078208ff */
[----:B------:R-:W-:Y:S02]  /*15c0*/  LEA.HI R0, R0, R18, RZ, 0x3 ;  /* 0x0000001200007211 */ /* 0x000fe400078f18ff */
[----:B------:R-:W-:-:S02]  /*15d0*/  LEA.HI.X R5, R14, R9, R11, 0x1, P1 ;  /* 0x000000090e057211 */ /* 0x000fc400008f0c0b */
[----:B------:R-:W-:Y:S01]  /*15e0*/  LOP3.LUT R6, R0, 0xfffffff8, RZ, 0xc0, !PT ;  /* 0xfffffff800067812 */ /* 0x000fe200078ec0ff */
[----:B------:R-:W-:-:S04]  /*15f0*/  IMAD.SHL.U32 R0, R13, 0x2, RZ ;  /* 0x000000020d007824 */ /* 0x000fc800078e00ff */
[----:B------:R-:W-:Y:S01]  /*1600*/  IMAD.WIDE R8, R6, 0x2, R8 ;  /* 0x0000000206087825 */ /* 0x000fe200078e0208 */
[----:B------:R-:W-:Y:S01]  /*1610*/  @!PT LDS RZ, [RZ] ;  /* 0x00000000fffff984 */ /* 0x000fe20000000800 */
[----:B------:R2:W-:Y:S04]  /*1620*/  LDGSTS.E.BYPASS.LTC128B.128 [R0+0x6100], [R4.64], !P6 ;  /* 0x0610000004007fae */ /* 0x0005e8000f101d4e */
[----:B------:R2:W-:Y:S02]  /*1630*/  LDGSTS.E.BYPASS.LTC128B.128 [R0+0xa100], [R8.64], !P0 ;  /* 0x0a10000008007fae */ /* 0x0005e4000c101d4e */
.L_x_436:
[----:B---34-:R-:W-:Y:S05]  /*1640*/  BSYNC B0 ;  /* 0x0000000000007941 */ /* 0x018fea0003800000 */
.L_x_435:
[----:B--2---:R-:W-:Y:S01]  /*1650*/  IADD3 R0, R15, 0x10, RZ ;  /* 0x000000100f007810 */ /* 0x004fe20007ffe0ff */
[----:B------:R2:W3:Y:S01]  /*1660*/  SHFL.IDX PT, R5, R16, 0x1, 0x181f ;  /* 0x00381f0010057f89 */ /* 0x0004e200000e0000 */
[----:B------:R-:W-:Y:S02]  /*1670*/  BSSY B0, `(.L_x_437) ;  /* 0x000000e000007945 */ /* 0x000fe40003800000 */
[----:B------:R-:W-:Y:S01]  /*1680*/  ISETP.GE.AND P1, PT, R0, UR4, PT ;  /* 0x0000000400007c0c */ /* 0x000fe2000bf26270 */
[----:B------:R2:W4:-:S12]  /*1690*/  SHFL.IDX PT, R4, R17, 0x1, 0x181f ;  /* 0x00381f0011047f89 */ /* 0x00051800000e0000 */
[----:B------:R-:W-:Y:S05]  /*16a0*/  @P1 BRA `(.L_x_438) ;  /* 0x000000a000001947 */ /* 0x000fea0003800000 */
[----:B------:R-:W-:Y:S02]  /*16b0*/  SHF.R.S32.HI R0, RZ, 0x1f, R18 ;  /* 0x0000001fff007819 */ /* 0x000fe40000011412 */
[----:B----4-:R-:W-:Y:S02]  /*16c0*/  LEA R6, P1, R14, R4, 0x1 ;  /* 0x000000040e067211 */ /* 0x010fe400078208ff */
        /* <DEDUP_REMOVED lines=8> */
.L_x_438:
[----:B------:R-:W-:Y:S05]  /*1750*/  BSYNC B0 ;  /* 0x0000000000007941 */ /* 0x000fea0003800000 */
.L_x_437:
[----:B---3--:R-:W-:Y:S01]  /*1760*/  IADD3 R0, R15, 0x20, RZ ;  /* 0x000000200f007810 */ /* 0x008fe20007ffe0ff */
[----:B------:R3:W1:Y:S01]  /*1770*/  SHFL.IDX PT, R5, R16, 0x2, 0x181f ;  /* 0x00581f0010057f89 */ /* 0x00066200000e0000 */
[----:B------:R-:W-:Y:S02]  /*1780*/  BSSY B0, `(.L_x_439) ;  /* 0x000000e000007945 */ /* 0x000fe40003800000 */
[----:B------:R-:W-:Y:S01]  /*1790*/  ISETP.GE.AND P1, PT, R0, UR4, PT ;  /* 0x0000000400007c0c */ /* 0x000fe2000bf26270 */
[----:B----4-:R3:W4:-:S12]  /*17a0*/  SHFL.IDX PT, R4, R17, 0x2, 0x181f ;  /* 0x00581f0011047f89 */ /* 0x01071800000e0000 */
[----:B------:R-:W-:Y:S05]  /*17b0*/  @P1 BRA `(.L_x_440) ;  /* 0x000000a000001947 */ /* 0x000fea0003800000 */
[----:B------:R-:W-:Y:S02]  /*17c0*/  SHF.R.S32.HI R0, RZ, 0x1f, R18 ;  /* 0x0000001fff007819 */ /* 0x000fe40000011412 */
[----:B----4-:R-:W-:Y:S02]  /*17d0*/  LEA R6, P1, R14, R4, 0x1 ;  /* 0x000000040e067211 */ /* 0x010fe400078208ff */
        /* <DEDUP_REMOVED lines=8> */
.L_x_440:
[----:B------:R-:W-:Y:S05]  /*1860*/  BSYNC B0 ;  /* 0x0000000000007941 */ /* 0x000fea0003800000 */
.L_x_439:
[----:B-1----:R-:W-:Y:S01]  /*1870*/  IADD3 R0, R15, 0x30, RZ ;  /* 0x000000300f007810 */ /* 0x002fe20007ffe0ff */
[----:B------:R1:W2:Y:S01]  /*1880*/  SHFL.IDX PT, R5, R16, 0x3, 0x181f ;  /* 0x00781f0010057f89 */ /* 0x0002a200000e0000 */
[----:B------:R-:W-:Y:S02]  /*1890*/  BSSY B0, `(.L_x_441) ;  /* 0x000000e000007945 */ /* 0x000fe40003800000 */
[----:B------:R-:W-:Y:S01]  /*18a0*/  ISETP.GE.AND P1, PT, R0, UR4, PT ;  /* 0x0000000400007c0c */ /* 0x000fe2000bf26270 */
[----:B----4-:R1:W4:-:S12]  /*18b0*/  SHFL.IDX PT, R4, R17, 0x3, 0x181f ;  /* 0x00781f0011047f89 */ /* 0x01031800000e0000 */
[----:B------:R-:W-:Y:S05]  /*18c0*/  @P1 BRA `(.L_x_442) ;  /* 0x000000a000001947 */ /* 0x000fea0003800000 */
[----:B------:R-:W-:Y:S02]  /*18d0*/  SHF.R.S32.HI R0, RZ, 0x1f, R18 ;  /* 0x0000001fff007819 */ /* 0x000fe40000011412 */
[----:B----4-:R-:W-:Y:S02]  /*18e0*/  LEA R6, P1, R14, R4, 0x1 ;  /* 0x000000040e067211 */ /* 0x010fe400078208ff */
        /* <DEDUP_REMOVED lines=8> */
.L_x_442:
[----:B------:R-:W-:Y:S05]  /*1970*/  BSYNC B0 ;  /* 0x0000000000007941 */ /* 0x000fea0003800000 */
.L_x_441:
[----:B--2---:R-:W-:Y:S01]  /*1980*/  IADD3 R0, R15, 0x40, RZ ;  /* 0x000000400f007810 */ /* 0x004fe20007ffe0ff */
        /* <DEDUP_REMOVED lines=15> */
.L_x_444:
[----:B------:R-:W-:Y:S05]  /*1a80*/  BSYNC B0 ;  /* 0x0000000000007941 */ /* 0x000fea0003800000 */
.L_x_443:
        /* <DEDUP_REMOVED lines=16> */
.L_x_446:
[----:B------:R-:W-:Y:S05]  /*1b90*/  BSYNC B0 ;  /* 0x0000000000007941 */ /* 0x000fea0003800000 */
.L_x_445:
        /* <DEDUP_REMOVED lines=16> */
.L_x_448:
[----:B------:R-:W-:Y:S05]  /*1ca0*/  BSYNC B0 ;  /* 0x0000000000007941 */ /* 0x000fea0003800000 */
.L_x_447:
[----:B-1--4-:R-:W1:Y:S01]  /*1cb0*/  SHFL.IDX PT, R4, R17, 0x7, 0x181f ;  /* 0x00f81f0011047f89 */ /* 0x012e6200000e0000 */
[----:B------:R-:W-:Y:S01]  /*1cc0*/  IADD3 R0, R15, 0x70, RZ ;  /* 0x000000700f007810 */ /* 0x000fe20007ffe0ff */
[----:B------:R-:W-:Y:S01]  /*1cd0*/  IMAD.MOV.U32 R8, RZ, RZ, 0x30 ;  /* 0x00000030ff087424 */ /* 0x000fe200078e00ff */
[----:B------:R-:W-:Y:S01]  /*1ce0*/  IADD3 R122, R242, -0x1, RZ ;  /* 0xfffffffff27a7810 */ /* 0x000fe20007ffe0ff */
[----:B------:R-:W4:Y:S01]  /*1cf0*/  SHFL.IDX PT, R5, R16, 0x7, 0x181f ;  /* 0x00f81f0010057f89 */ /* 0x000f2200000e0000 */
[----:B------:R-:W-:Y:S01]  /*1d00*/  ISETP.GE.AND P1, PT, R0, UR4, PT ;  /* 0x0000000400007c0c */ /* 0x000fe2000bf26270 */
[----:B------:R-:W-:Y:S01]  /*1d10*/  IMAD R24, R242, -0x30, R8 ;  /* 0xffffffd0f2187824 */ /* 0x000fe200078e0208 */
[----:B------:R-:W-:Y:S01]  /*1d20*/  SHF.R.S32.HI R27, RZ, 0x1f, R122 ;  /* 0x0000001fff1b7819 */ /* 0x000fe2000001147a */
[----:B------:R-:W-:Y:S01]  /*1d30*/  IMAD.SHL.U32 R243, R13, 0x2, RZ ;  /* 0x000000020df37824 */ /* 0x000fe200078e00ff */
[----:B------:R-:W-:Y:S01]  /*1d40*/  ULDC.64 UR6, c[0x0][0x1e0] ;  /* 0x0000780000067ab9 */ /* 0x000fe20000000a00 */
[----:B------:R-:W-:Y:S01]  /*1d50*/  IMAD R9, R8, c[0x0][0x1e4], RZ ;  /* 0x0000790008097a24 */ /* 0x000fe200078e02ff */
[----:B------:R-:W-:Y:S01]  /*1d60*/  IADD3 R25, R24, c[0x0][0x1d0], -R19 ;  /* 0x0000740018197a10 */ /* 0x000fe20007ffe813 */
[----:B------:R-:W-:Y:S01]  /*1d70*/  IMAD.WIDE.U32 R128, R8, c[0x0][0x1e0], RZ ;  /* 0x0000780008807a25 */ /* 0x000fe200078e00ff */
[----:B------:R-:W-:Y:S01]  /*1d80*/  UIMAD.WIDE.U32 UR12, UR6, 0x20, URZ ;  /* 0x00000020060c78a5 */ /* 0x000fe2000f8e003f */
[----:B------:R-:W-:Y:S01]  /*1d90*/  LEA.HI R124, R126, R164, RZ, 0x5 ;  /* 0x000000a47e7c7211 */ /* 0x000fe200078f28ff */
[----:B------:R-:W-:Y:S01]  /*1da0*/  USHF.L.U32 UR8, UR7, 0x5, URZ ;  /* 0x0000000507087899 */ /* 0x000fe2000800063f */
[----:B------:R-:W-:Y:S01]  /*1db0*/  IMAD.IADD R125, R129, 0x1, R9 ;  /* 0x00000001817d7824 */ /* 0x000fe200078e0209 */
[C---:B------:R-:W-:Y:S01]  /*1dc0*/  ISETP.GE.AND P5, PT, R25.reuse, 0x11, PT ;  /* 0x000000111900780c */ /* 0x040fe20003fa6270 */
[----:B------:R-:W-:Y:S01]  /*1dd0*/  IMAD.MOV.U32 R130, RZ, RZ, R32 ;  /* 0x000000ffff827224 */ /* 0x000fe200078e0020 */
[----:B------:R-:W-:Y:S01]  /*1de0*/  @!P1 SHF.R.S32.HI R0, RZ, 0x1f, R18 ;  /* 0x0000001fff009819 */ /* 0x000fe20000011412 */
[----:B------:R-:W-:Y:S01]  /*1df0*/  IMAD.MOV.U32 R131, RZ, RZ, R33 ;  /* 0x000000ffff837224 */ /* 0x000fe200078e0021 */
[----:B------:R-:W-:Y:S01]  /*1e00*/  UIADD3 UR8, UR13, UR8, URZ ;  /* 0x000000080d087290 */ /* 0x000fe2000fffe03f */
[----:B------:R-:W-:Y:S01]  /*1e10*/  IMAD.MOV.U32 R130, RZ, RZ, R30 ;  /* 0x000000ffff827224 */ /* 0x000fe200078e001e */
[----:B------:R-:W-:Y:S01]  /*1e20*/  @!P1 LEA.HI R0, R0, R18, RZ, 0x3 ;  /* 0x0000001200009211 */ /* 0x000fe200078f18ff */
[----:B------:R-:W-:Y:S01]  /*1e30*/  IMAD.MOV.U32 R10, RZ, RZ, c[0x0][0x1e0] ;  /* 0x00007800ff0a7624 */ /* 0x000fe200078e00ff */
[----:B-1----:R-:W-:Y:S01]  /*1e40*/  @!P1 LEA R6, P2, R14, R4, 0x1 ;  /* 0x000000040e069211 */ /* 0x002fe200078408ff */
[----:B------:R-:W-:Y:S01]  /*1e50*/  IMAD.MOV.U32 R76, RZ, RZ, R28 ;  /* 0x000000ffff4c7224 */ /* 0x000fe200078e001c */
[----:B------:R-:W-:Y:S01]  /*1e60*/  @!P1 LOP3.LUT R0, R0, 0xfffffff8, RZ, 0xc0, !PT ;  /* 0xfffffff800009812 */ /* 0x000fe200078ec0ff */
[----:B------:R-:W-:Y:S01]  /*1e70*/  IMAD.MOV.U32 R77, RZ, RZ, R29 ;  /* 0x000000ffff4d7224 */ /* 0x000fe200078e001d */
[----:B----4-:R-:W-:Y:S01]  /*1e80*/  @!P1 LEA.HI.X R7, R14, R5, R11, 0x1, P2 ;  /* 0x000000050e079211 */ /* 0x010fe200010f0c0b */
[----:B------:R-:W-:Y:S01]  /*1e90*/  IMAD.MOV.U32 R76, RZ, RZ, R78 ;  /* 0x000000ffff4c7224 */ /* 0x000fe200078e004e */
[C---:B------:R-:W-:Y:S01]  /*1ea0*/  ISETP.GE.AND P2, PT, R25.reuse, 0x21, PT ;  /* 0x000000211900780c */ /* 0x040fe20003f46270 */
[----:B------:R-:W-:Y:S01]  /*1eb0*/  @!P1 IMAD.WIDE R4, R0, 0x2, R4 ;  /* 0x0000000200049825 */ /* 0x000fe200078e0204 */
[----:B------:R-:W-:Y:S01]  /*1ec0*/  SHF.R.S32.HI R11, RZ, 0x4, R23 ;  /* 0x00000004ff0b7819 */ /* 0x000fe20000011417 */
[----:B------:R-:W-:Y:S01]  /*1ed0*/  @!PT LDS RZ, [RZ] ;  /* 0x00000000fffff984 */ /* 0x000fe20000000800 */
[----:B------:R1:W-:Y:S01]  /*1ee0*/  @!P1 LDGSTS.E.BYPASS.LTC128B.128 [R243+0x9900], [R6.64], !P6 ;  /* 0x0990000006f39fae */ /* 0x0003e2000f101d4e */
[----:B------:R-:W-:Y:S01]  /*1ef0*/  ISETP.GE.AND P6, PT, R25, 0x1, PT ;  /* 0x000000011900780c */ /* 0x000fe20003fc6270 */
[----:B------:R-:W-:Y:S01]  /*1f00*/  IMAD R0, R125, R122, RZ ;  /* 0x0000007a7d007224 */ /* 0x000fe200078e02ff */
[----:B------:R-:W-:Y:S01]  /*1f10*/  LEA.HI R12, R23, R11, RZ, 0x1 ;  /* 0x0000000b170c7211 */ /* 0x000fe200078f08ff */
[----:B------:R4:W-:Y:S01]  /*1f20*/  @!P1 LDGSTS.E.BYPASS.LTC128B.128 [R243+0xd900], [R4.64], !P0 ;  /* 0x0d90000004f39fae */ /* 0x0009e2000c101d4e */
[----:B------:R-:W-:Y:S01]  /*1f30*/  SHF.R.S32.HI R123, RZ, 0x5, R124 ;  /* 0x00000005ff7b7819 */ /* 0x000fe2000001147c */
[----:B------:R-:W-:Y:S01]  /*1f40*/  IMAD R0, R27, R128, R0 ;  /* 0x000000801b007224 */ /* 0x000fe200078e0200 */
[----:B------:R-:W-:Y:S01]  /*1f50*/  ULDC.64 UR4, c[0x0][0x208] ;  /* 0x0000820000047ab9 */ /* 0x000fe20000000a00 */
[----:B------:R-:W0:Y:S01]  /*1f60*/  LDGDEPBAR ;  /* 0x00000000000079af */ /* 0x000e220000000000 */
[----:B------:R-:W-:-:S02]  /*1f70*/  USHF.L.U32 UR9, UR4, 0x5, URZ ;  /* 0x0000000504097899 */ /* 0x000fc4000800063f */
[----:B------:R-:W-:Y:S01]  /*1f80*/  UMOV UR11, 0x5 ;  /* 0x00000005000b7882 */ /* 0x000fe20000000000 */
[----:B------:R-:W-:Y:S01]  /*1f90*/  STL.64 [R1+0x30], R130 ;  /* 0x0000308201007387 */ /* 0x000fe20000100a00 */
[----:B------:R-:W-:-:S03]  /*1fa0*/  USHF.L.U64.HI UR11, UR4, UR11, UR5 ;  /* 0x0000000b040b7299 */ /* 0x000fc60008010205 */
[----:B------:R-:W-:Y:S01]  /*1fb0*/  STL.64 [R1+0x38], R76 ;  /* 0x0000384c01007387 */ /* 0x000fe20000100a00 */
[----:B-1----:R-:W-:Y:S02]  /*1fc0*/  IMAD.MOV.U32 R6, RZ, RZ, c[0x0][0x1e4] ;  /* 0x00007900ff067624 */ /* 0x002fe400078e00ff */
[----:B----4-:R-:W-:-:S04]  /*1fd0*/  IMAD.WIDE.U32 R4, R122, R128, R130 ;  /* 0x000000807a047225 */ /* 0x010fc800078e0082 */
[----:B------:R-:W-:Y:S01]  /*1fe0*/  IMAD.IADD R0, R5, 0x1, R0 ;  /* 0x0000000105007824 */ /* 0x000fe200078e0200 */
[----:B------:R-:W-:Y:S01]  /*1ff0*/  BAR.SYNC.DEFER_BLOCKING 0x0 ;  /* 0x0000000000007b1d */ /* 0x000fe20000010000 */
[----:B------:R-:W-:Y:S02]  /*2000*/  @P5 LEA R7, P0, R10, R4, 0x4 ;  /* 0x000000040a075211 */ /* 0x000fe400078020ff */
[----:B------:R-:W-:Y:S02]  /*2010*/  @P6 LEA R8, P1, R4, c[0x0][0x1c8], 0x1 ;  /* 0x0000720004086a11 */ /* 0x000fe400078208ff */
[----:B------:R-:W-:Y:S02]  /*2020*/  @P5 LEA.HI.X R10, R10, R0, R6, 0x4, P0 ;  /* 0x000000000a0a5211 */ /* 0x000fe400000f2406 */
[----:B------:R-:W-:Y:S02]  /*2030*/  @P6 LEA.HI.X R9, R4, c[0x0][0x1cc], R0, 0x1, P1 ;  /* 0x0000730004096a11 */ /* 0x000fe400008f0c00 */
[----:B------:R-:W-:-:S02]  /*2040*/  @P5 LEA R6, P0, R7, c[0x0][0x1c8], 0x1 ;  /* 0x0000720007065a11 */ /* 0x000fc400078008ff */
[----:B------:R-:W-:Y:S02]  /*2050*/  @P2 IADD3 R5, P1, R4, UR12, RZ ;  /* 0x0000000c04052c10 */ /* 0x000fe4000ff3e0ff */
[----:B------:R-:W-:Y:S02]  /*2060*/  @P5 LEA.HI.X R7, R7, c[0x0][0x1cc], R10, 0x1, P0 ;  /* 0x0000730007075a11 */ /* 0x000fe400000f0c0a */
[C---:B------:R-:W-:Y:S02]  /*2070*/  @P2 LEA R4, P0, R5.reuse, c[0x0][0x1c8], 0x1 ;  /* 0x0000720005042a11 */ /* 0x040fe400078008ff */
[----:B------:R-:W-:Y:S02]  /*2080*/  @P2 IADD3.X R0, R0, UR8, RZ, P1, !PT ;  /* 0x0000000800002c10 */ /* 0x000fe40008ffe4ff */
[----:B------:R-:W-:Y:S02]  /*2090*/  LOP3.LUT R10, R12, 0xfffffffe, RZ, 0xc0, !PT ;  /* 0xfffffffe0c0a7812 */ /* 0x000fe400078ec0ff */
[----:B------:R-:W-:Y:S01]  /*20a0*/  @P2 LEA.HI.X R5, R5, c[0x0][0x1cc], R0, 0x1, P0 ;  /* 0x0000730005052a11 */ /* 0x000fe200000f0c00 */
[C---:B------:R-:W-:Y:S01]  /*20b0*/  IMAD.SHL.U32 R0, R26.reuse, 0x40, RZ ;  /* 0x000000401a007824 */ /* 0x040fe200078e00ff */
[----:B------:R-:W-:Y:S01]  /*20c0*/  LOP3.LUT P0, RZ, R26, 0x2, RZ, 0xc0, !PT ;  /* 0x000000021aff7812 */ /* 0x000fe2000780c0ff */
[----:B------:R-:W-:Y:S01]  /*20d0*/  @!PT LDS RZ, [RZ] ;  /* 0x00000000fffff984 */ /* 0x000fe20000000800 */
[----:B------:R-:W-:Y:S01]  /*20e0*/  @!PT LDS RZ, [RZ] ;  /* 0x00000000fffff984 */ /* 0x000fe20000000800 */
[----:B------:R-:W-:Y:S01]  /*20f0*/  @!PT LDS RZ, [RZ] ;  /* 0x00000000fffff984 */ /* 0x000fe20000000800 */
[----:B------:R1:W-:Y:S01]  /*2100*/  @P6 LDGSTS.E.BYPASS.LTC128B.128 [R243+0x3100], [R8.64], !P4 ;  /* 0x0310000008f36fae */ /* 0x0003e2000e101d4e */
[----:B------:R-:W-:Y:S01]  /*2110*/  IMAD.IADD R10, R11, 0x1, -R10 ;  /* 0x000000010b0a7824 */ /* 0x000fe200078e0a0a */
[----:B------:R-:W-:-:S02]  /*2120*/  ISETP.LT.OR P1, PT, R25, 0x1, P4 ;  /* 0x000000011900780c */ /* 0x000fc40002721670 */
[----:B------:R1:W-:Y:S01]  /*2130*/  @P6 LDGSTS.E.BYPASS.LTC128B.128 [R243+0x4900], [R8.64+0x80], !P3 ;  /* 0x0490008008f36fae */ /* 0x0003e2000d901d4e */
[----:B------:R-:W-:Y:S02]  /*2140*/  LOP3.LUT R0, R0, 0x1c0, RZ, 0xc0, !PT ;  /* 0x000001c000007812 */ /* 0x000fe400078ec0ff */
[----:B------:R-:W-:Y:S01]  /*2150*/  ISETP.LT.OR P6, PT, R25, 0x1, P3 ;  /* 0x000000011900780c */ /* 0x000fe20001fc1670 */
[----:B------:R4:W-:Y:S04]  /*2160*/  @P5 LDGSTS.E.BYPASS.LTC128B.128 [R243+0x3900], [R6.64], !P4 ;  /* 0x0390000006f35fae */ /* 0x0009e8000e101d4e */
[----:B------:R4:W-:Y:S04]  /*2170*/  @P5 LDGSTS.E.BYPASS.LTC128B.128 [R243+0x5100], [R6.64+0x80], !P3 ;  /* 0x0510008006f35fae */ /* 0x0009e8000d901d4e */
[----:B------:R5:W-:Y:S04]  /*2180*/  @P2 LDGSTS.E.BYPASS.LTC128B.128 [R243+0x4100], [R4.64], !P4 ;  /* 0x0410000004f32fae */ /* 0x000be8000e101d4e */
[----:B------:R5:W-:Y:S04]  /*2190*/  @P2 LDGSTS.E.BYPASS.LTC128B.128 [R243+0x5900], [R4.64+0x80], !P3 ;  /* 0x0590008004f32fae */ /* 0x000be8000d901d4e */
[----:B------:R-:W0:Y:S01]  /*21a0*/  LDGDEPBAR ;  /* 0x00000000000079af */ /* 0x000e220000000000 */
[----:B----4-:R-:W-:-:S02]  /*21b0*/  IMAD.SHL.U32 R6, R21, 0x40, RZ ;  /* 0x0000004015067824 */ /* 0x010fc400078e00ff */
[----:B------:R-:W-:-:S05]  /*21c0*/  IMAD.SHL.U32 R7, R19, 0x8, RZ ;  /* 0x0000000813077824 */ /* 0x000fca00078e00ff */
[----:B------:R-:W-:Y:S01]  /*21d0*/  LOP3.LUT R7, R0, 0x8, R7, 0xf8, !PT ;  /* 0x0000000800077812 */ /* 0x000fe200078ef807 */
[----:B-----5:R-:W-:Y:S01]  /*21e0*/  IMAD.SHL.U32 R5, R22, 0x40, RZ ;  /* 0x0000004016057824 */ /* 0x020fe200078e00ff */
[----:B------:R-:W-:-:S04]  /*21f0*/  DEPBAR.LE SB0, 0x1 ;  /* 0x000080400000791a */ /* 0x000fc80000000000 */
[----:B------:R-:W-:Y:S01]  /*2200*/  LOP3.LUT R4, R6, 0x1c0, RZ, 0xc0, !PT ;  /* 0x000001c006047812 */ /* 0x000fe200078ec0ff */
[----:B------:R-:W-:-:S04]  /*2210*/  DEPBAR.LE SB0, 0x0 ;  /* 0x000080000000791a */ /* 0x000fc80000000000 */
[----:B------:R-:W-:Y:S01]  /*2220*/  IMAD.SHL.U32 R6, R10, 0x8, RZ ;  /* 0x000000080a067824 */ /* 0x000fe200078e00ff */
[----:B------:R-:W-:Y:S02]  /*2230*/  LOP3.LUT R121, R5, 0xfffffe00, RZ, 0xc0, !PT ;  /* 0xfffffe0005797812 */ /* 0x000fe400078ec0ff */
[----:B------:R-:W-:Y:S02]  /*2240*/  SHF.R.U32.HI R0, RZ, 0x3, R0 ;  /* 0x00000003ff007819 */ /* 0x000fe40000011600 */
[----:B------:R-:W-:Y:S02]  /*2250*/  LOP3.LUT R5, R4, 0x8, R6, 0xf8, !PT ;  /* 0x0000000804057812 */ /* 0x000fe400078ef806 */
[----:B------:R-:W-:Y:S02]  /*2260*/  SHF.R.U32.HI R4, RZ, 0x3, R4 ;  /* 0x00000003ff047819 */ /* 0x000fe40000011604 */
[----:B------:R-:W-:Y:S02]  /*2270*/  LOP3.LUT R0, R7, R0, RZ, 0x3c, !PT ;  /* 0x0000000007007212 */ /* 0x000fe400078e3cff */
[----:B------:R-:W-:Y:S01]  /*2280*/  LOP3.LUT R120, R5, R4, RZ, 0x3c, !PT ;  /* 0x0000000405787212 */ /* 0x000fe200078e3cff */
[----:B------:R-:W-:-:S02]  /*2290*/  IMAD R4, R123, 0x400, R121 ;  /* 0x000004007b047824 */ /* 0x000fc400078e0279 */
[----:B------:R-:W-:Y:S02]  /*22a0*/  IMAD R0, R10, 0x200, R0 ;  /* 0x000002000a007824 */ /* 0x000fe400078e0200 */
[----:B------:R-:W-:Y:S02]  /*22b0*/  IMAD.IADD R4, R120, 0x1, R4 ;  /* 0x0000000178047824 */ /* 0x000fe400078e0204 */
[----:B------:R-:W-:Y:S01]  /*22c0*/  IMAD.SHL.U32 R224, R0, 0x2, RZ ;  /* 0x0000000200e07824 */ /* 0x000fe200078e00ff */
[----:B------:R-:W-:Y:S01]  /*22d0*/  BAR.SYNC.DEFER_BLOCKING 0x0 ;  /* 0x0000000000007b1d */ /* 0x000fe20000010000 */
[----:B------:R-:W-:-:S03]  /*22e0*/  IMAD.SHL.U32 R231, R4, 0x2, RZ ;  /* 0x0000000204e77824 */ /* 0x000fc600078e00ff */
[C---:B------:R-:W-:Y:S01]  /*22f0*/  IADD3 R0, R224.reuse, 0x3100, RZ ;  /* 0x00003100e0007810 */ /* 0x040fe20007ffe0ff */
[--C-:B------:R-:W-:Y:S01]  /*2300*/  IMAD R233, R3, 0x2, R231.reuse ;  /* 0x0000000203e97824 */ /* 0x100fe200078e02e7 */
[----:B------:R-:W-:Y:S01]  /*2310*/  IADD3 R235, R224, 0x3120, RZ ;  /* 0x00003120e0eb7810 */ /* 0x000fe20007ffe0ff */
[----:B------:R-:W-:Y:S01]  /*2320*/  IMAD R232, R2, 0x2, R231 ;  /* 0x0000000202e87824 */ /* 0x000fe200078e02e7 */
[----:B------:R-:W-:Y:S01]  /*2330*/  @P0 IADD3 R235, R0, -0x20, RZ ;  /* 0xffffffe000eb0810 */ /* 0x000fe20007ffe0ff */
[----:B------:R-:W-:Y:S02]  /*2340*/  IMAD R0, R27, c[0x0][0x208], RZ ;  /* 0x000082001b007a24 */ /* 0x000fe400078e02ff */
[----:B------:R-:W-:Y:S01]  /*2350*/  IMAD R234, R2, 0x2, R233 ;  /* 0x0000000202ea7824 */ /* 0x000fe200078e02e9 */
[C---:B------:R-:W-:Y:S01]  /*2360*/  IADD3 R241, R235.reuse, 0x800, RZ ;  /* 0x00000800ebf17810 */ /* 0x040fe20007ffe0ff */
[----:B------:R-:W-:Y:S01]  /*2370*/  IMAD R0, R122, c[0x0][0x20c], R0 ;  /* 0x000083007a007a24 */ /* 0x000fe200078e0200 */
[----:B------:R-:W-:Y:S01]  /*2380*/  IADD3 R240, R235, 0x1000, RZ ;  /* 0x00001000ebf07810 */ /* 0x000fe20007ffe0ff */
[----:B------:R-:W-:Y:S01]  /*2390*/  IMAD R236, R3, 0x2, R232 ;  /* 0x0000000203ec7824 */ /* 0x000fe200078e02e8 */
[----:B------:R-:W-:-:S02]  /*23a0*/  IADD3 R239, R235, 0x1800, RZ ;  /* 0x00001800ebef7810 */ /* 0x000fc40007ffe0ff */
[C---:B------:R-:W-:Y:S02]  /*23b0*/  IADD3 R238, R235.reuse, 0x2000, RZ ;  /* 0x00002000ebee7810 */ /* 0x040fe40007ffe0ff */
[----:B------:R-:W-:Y:S01]  /*23c0*/  IADD3 R237, R235, 0x2800, RZ ;  /* 0x00002800ebed7810 */ /* 0x000fe20007ffe0ff */
[----:B-1----:R-:W-:Y:S04]  /*23d0*/  LDSM.16.M88.4 R8, [R231+0x6100] ;  /* 0x00610000e708783b */ /* 0x002fe80000000200 */
[----:B------:R-:W-:Y:S04]  /*23e0*/  LDSM.16.M88.4 R4, [R231+0x8100] ;  /* 0x00810000e704783b */ /* 0x000fe80000000200 */
[----:B--23--:R-:W1:Y:S04]  /*23f0*/  LDSM.16.M88.4 R16, [R224+0x3900] ;  /* 0x00390000e010783b */ /* 0x00ce680000000200 */
[----:B------:R-:W2:Y:S04]  /*2400*/  LDSM.16.M88.4 R12, [R224+0x3100] ;  /* 0x00310000e00c783b */ /* 0x000ea80000000200 */
[----:B------:R-:W3:Y:S04]  /*2410*/  LDSM.16.M88.4 R20, [R224+0x4100] ;  /* 0x00410000e014783b */ /* 0x000ee80000000200 */
[----:B------:R-:W-:Y:S04]  /*2420*/  LDSM.16.M88.4 R40, [R235] ;  /* 0x00000000eb28783b */ /* 0x000fe80000000200 */
[----:B------:R-:W-:Y:S04]  /*2430*/  LDSM.16.M88.4 R44, [R235+0x800] ;  /* 0x00080000eb2c783b */ /* 0x000fe80000000200 */
[----:B------:R-:W-:Y:S01]  /*2440*/  LDSM.16.M88.4 R52, [R235+0x1000] ;  /* 0x00100000eb34783b */ /* 0x000fe20000000200 */
[-C--:B-1----:R-:W-:Y:S08]  /*2450*/  HMMA.16816.F32 R68, R8, R16.reuse, RZ ;  /* 0x000000100844723c */ /* 0x082ff000000018ff */
[----:B------:R-:W-:Y:S07]  /*2460*/  HMMA.16816.F32 R36, R4, R16, RZ ;  /* 0x000000100424723c */ /* 0x000fee00000018ff */
[----:B------:R-:W-:Y:S01]  /*2470*/  IMAD.WIDE.U32 R16, R122, c[0x0][0x208], RZ ;  /* 0x000082007a107a25 */ /* 0x000fe200078e00ff */
[----:B--2---:R-:W-:Y:S03]  /*2480*/  HMMA.16816.F32 R72, R8, R12, RZ ;  /* 0x0000000c0848723c */ /* 0x004fe600000018ff */
[----:B------:R-:W-:-:S04]  /*2490*/  IMAD.IADD R0, R17, 0x1, R0 ;  /* 0x0000000111007824 */ /* 0x000fc800078e0200 */
[----:B------:R-:W-:Y:S01]  /*24a0*/  IMAD R0, R0, 0x30, RZ ;  /* 0x0000003000007824 */ /* 0x000fe200078e02ff */
[C---:B------:R-:W-:Y:S08]  /*24b0*/  HMMA.16816.F32 R32, R4.reuse, R12, RZ ;  /* 0x0000000c0420723c */ /* 0x040ff000000018ff */
[-C--:B------:R-:W-:Y:S08]  /*24c0*/  HMMA.16816.F32 R56, R4, R14.reuse, RZ ;  /* 0x0000000e0438723c */ /* 0x080ff000000018ff */
[----:B------:R-:W-:Y:S01]  /*24d0*/  HMMA.16816.F32 R88, R8, R14, RZ ;  /* 0x0000000e0858723c */ /* 0x000fe200000018ff */
[----:B------:R-:W1:Y:S07]  /*24e0*/  LDSM.16.M88.4 R12, [R233+0x8100] ;  /* 0x00810000e90c783b */ /* 0x000e6e0000000200 */
[C---:B------:R-:W-:Y:S08]  /*24f0*/  HMMA.16816.F32 R48, R4.reuse, R18, RZ ;  /* 0x000000120430723c */ /* 0x040ff000000018ff */
[C---:B---3--:R-:W-:Y:S08]  /*2500*/  HMMA.16816.F32 R28, R4.reuse, R20, RZ ;  /* 0x00000014041c723c */ /* 0x048ff000000018ff */
[----:B------:R-:W-:Y:S07]  /*2510*/  HMMA.16816.F32 R60, R4, R22, RZ ;  /* 0x00000016043c723c */ /* 0x000fee00000018ff */
[----:B------:R-:W-:Y:S01]  /*2520*/  IMAD.WIDE.U32 R6, R16, 0x30, R76 ;  /* 0x0000003010067825 */ /* 0x000fe200078e004c */
[----:B------:R-:W-:Y:S03]  /*2530*/  HMMA.16816.F32 R64, R8, R20, RZ ;  /* 0x000000140840723c */ /* 0x000fe600000018ff */
[----:B------:R-:W-:Y:S01]  /*2540*/  IMAD.IADD R0, R7, 0x1, R0 ;  /* 0x0000000107007824 */ /* 0x000fe200078e0200 */
[----:B------:R-:W-:-:S04]  /*2550*/  LEA R4, P0, R6, c[0x0][0x1f8], 0x1 ;  /* 0x00007e0006047a11 */ /* 0x000fc800078008ff */
[----:B------:R-:W-:Y:S01]  /*2560*/  LEA.HI.X R5, R6, c[0x0][0x1fc], R0, 0x1, P0 ;  /* 0x00007f0006057a11 */ /* 0x000fe200000f0c00 */
[----:B------:R-:W-:Y:S01]  /*2570*/  IMAD.U32 R0, RZ, RZ, UR9 ;  /* 0x00000009ff007e24 */ /* 0x000fe2000f8e00ff */
[----:B------:R-:W-:Y:S01]  /*2580*/  IADD3 R6, P2, R4, UR9, RZ ;  /* 0x0000000904067c10 */ /* 0x000fe2000ff5e0ff */
[----:B------:R-:W-:Y:S01]  /*2590*/  HMMA.16816.F32 R96, R8, R18, RZ ;  /* 0x000000120860723c */ /* 0x000fe200000018ff */
[----:B------:R-:W-:Y:S01]  /*25a0*/  ISETP.LT.OR P0, PT, R25, 0x11, P4 ;  /* 0x000000111900780c */ /* 0x000fe20002701670 */
[----:B------:R-:W2:Y:S01]  /*25b0*/  LDSM.16.M88.4 R16, [R233+0x6100] ;  /* 0x00610000e910783b */ /* 0x000ea20000000200 */
[----:B------:R-:W-:-:S03]  /*25c0*/  IADD3.X R7, R5, UR11, RZ, P2, !PT ;  /* 0x0000000b05077c10 */ /* 0x000fc600097fe4ff */
[----:B------:R-:W-:Y:S01]  /*25d0*/  @!PT LDS RZ, [RZ] ;  /* 0x00000000fffff984 */ /* 0x000fe20000000800 */
[----:B------:R-:W-:Y:S01]  /*25e0*/  @!PT LDS RZ, [RZ] ;  /* 0x00000000fffff984 */ /* 0x000fe20000000800 */
[----:B------:R-:W-:Y:S01]  /*25f0*/  @!PT LDS RZ, [RZ] ;  /* 0x00000000fffff984 */ /* 0x000fe20000000800 */
[----:B------:R3:W-:Y:S01]  /*2600*/  LDGSTS.E.BYPASS.LTC128B.128 [R243+0x100], [R4.64], !P1 ;  /* 0x0010000004f37fae */ /* 0x0007e2000c901d4e */
[----:B------:R-:W-:Y:S01]  /*2610*/  LOP3.LUT P1, RZ, R26, 0x4, RZ, 0xc0, !PT ;  /* 0x000000041aff7812 */ /* 0x000fe2000782c0ff */
[----:B------:R-:W-:Y:S02]  /*2620*/  HMMA.16816.F32 R20, R8, R22, RZ ;  /* 0x000000160814723c */ /* 0x000fe400000018ff */
[----:B------:R3:W-:Y:S01]  /*2630*/  LDGSTS.E.BYPASS.LTC128B.128 [R243+0x1900], [R4.64+0x80], !P6 ;  /* 0x0190008004f37fae */ /* 0x0007e2000f101d4e */
[----:B------:R-:W-:-:S03]  /*2640*/  ISETP.LT.OR P6, PT, R25, 0x11, P3 ;  /* 0x000000111900780c */ /* 0x000fc60001fc1670 */
[----:B------:R4:W-:Y:S01]  /*2650*/  LDGSTS.E.BYPASS.LTC128B.128 [R243+0x900], [R6.64], !P0 ;  /* 0x0090000006f37fae */ /* 0x0009e2000c101d4e */
[----:B------:R-:W-:Y:S01]  /*2660*/  IADD3 R8, P5, P2, R0, 0x80, R4 ;  /* 0x0000008000087810 */ /* 0x000fe20007abe004 */
[----:B------:R-:W-:Y:S01]  /*2670*/  IMAD.MOV.U32 R0, RZ, RZ, 0x40 ;  /* 0x00000040ff007424 */ /* 0x000fe200078e00ff */
[C---:B-1----:R-:W-:Y:S02]  /*2680*/  HMMA.16816.F32 R104, R12.reuse, R40, R32 ;  /* 0x000000280c68723c */ /* 0x042fe40000001820 */
[----:B------:R-:W-:Y:S02]  /*2690*/  IADD3.X R9, RZ, UR11, R5, P5, P2 ;  /* 0x0000000bff097c10 */ /* 0x000fe4000afe4405 */
[C---:B------:R-:W-:Y:S02]  /*26a0*/  ISETP.LT.OR P5, PT, R25.reuse, 0x21, P4 ;  /* 0x000000211900780c */ /* 0x040fe400027a1670 */
[----:B------:R-:W-:Y:S01]  /*26b0*/  ISETP.LT.OR P2, PT, R25, 0x21, P3 ;  /* 0x000000211900780c */ /* 0x000fe20001f41670 */
[----:B------:R1:W-:Y:S01]  /*26c0*/  LDGSTS.E.BYPASS.LTC128B.128 [R243+0x2100], [R8.64], !P6 ;  /* 0x0210000008f37fae */ /* 0x0003e2000f101d4e */
[----:B------:R-:W-:Y:S01]  /*26d0*/  SEL R0, R0, 0xffffffc0, !P1 ;  /* 0xffffffc000007807 */ /* 0x000fe20004800000 */
[----:B------:R-:W-:Y:S04]  /*26e0*/  HMMA.16816.F32 R100, R12, R44, R36 ;  /* 0x0000002c0c64723c */ /* 0x000fe80000001824 */
[----:B------:R-:W-:-:S02]  /*26f0*/  IMAD.IADD R230, R224, 0x1, R0 ;  /* 0x00000001e0e67824 */ /* 0x000fc400078e0200 */
[----:B------:R-:W-:Y:S02]  /*2700*/  IMAD.IADD R229, R0, 0x1, R235 ;  /* 0x0000000100e57824 */ /* 0x000fe400078e02eb */
[----:B------:R-:W-:Y:S01]  /*2710*/  HMMA.16816.F32 R92, R12, R52, R28 ;  /* 0x000000340c5c723c */ /* 0x000fe2000000181c */
[----:B---3--:R-:W-:-:S04]  /*2720*/  IADD3 R4, P0, R6, UR9, RZ ;  /* 0x0000000906047c10 */ /* 0x008fc8000ff1e0ff */
[----:B------:R-:W-:-:S03]  /*2730*/  IADD3.X R5, R7, UR11, RZ, P0, !PT ;  /* 0x0000000b07057c10 */ /* 0x000fc600087fe4ff */
[C---:B------:R-:W-:Y:S01]  /*2740*/  HMMA.16816.F32 R84, R12.reuse, R42, R56 ;  /* 0x0000002a0c54723c */ /* 0x040fe20000001838 */
[----:B------:R-:W-:Y:S01]  /*2750*/  ISETP.GT.AND P0, PT, R122, R249, PT ;  /* 0x000000f97a00720c */ /* 0x000fe20003f04270 */
[----:B------:R4:W-:Y:S04]  /*2760*/  LDGSTS.E.BYPASS.LTC128B.128 [R243+0x1100], [R4.64], !P5 ;  /* 0x0110000004f37fae */ /* 0x0009e8000e901d4e */
[----:B------:R4:W-:Y:S02]  /*2770*/  LDGSTS.E.BYPASS.LTC128B.128 [R243+0x2900], [R4.64+0x80], !P2 ;  /* 0x0290008004f37fae */ /* 0x0009e4000d101d4e */
[C---:B------:R-:W-:Y:S02]  /*2780*/  HMMA.16816.F32 R80, R12.reuse, R46, R48 ;  /* 0x0000002e0c50723c */ /* 0x040fe40000001830 */
[----:B-1----:R-:W-:Y:S04]  /*2790*/  LDSM.16.M88.4 R8, [R232+0x8100] ;  /* 0x00810000e808783b */ /* 0x002fe80000000200 */
[----:B------:R-:W1:Y:S02]  /*27a0*/  LDSM.16.M88.4 R32, [R230+0x3100] ;  /* 0x00310000e620783b */ /* 0x000e640000000200 */
[----:B------:R-:W-:Y:S02]  /*27b0*/  HMMA.16816.F32 R76, R12, R54, R60 ;  /* 0x000000360c4c723c */ /* 0x000fe4000000183c */
[----:B------:R-:W3:Y:S04]  /*27c0*/  LDSM.16.M88.4 R36, [R230+0x4100] ;  /* 0x00410000e624783b */ /* 0x000ee80000000200 */
[----:B------:R-:W5:Y:S02]  /*27d0*/  LDSM.16.M88.4 R28, [R230+0x3900] ;  /* 0x00390000e61c783b */ /* 0x000f640000000200 */
[C---:B--2---:R-:W-:Y:S02]  /*27e0*/  HMMA.16816.F32 R72, R16.reuse, R40, R72 ;  /* 0x000000281048723c */ /* 0x044fe40000001848 */
[----:B------:R-:W2:Y:S04]  /*27f0*/  LDSM.16.M88.4 R12, [R232+0x6100] ;  /* 0x00610000e80c783b */ /* 0x000ea80000000200 */
[----:B------:R-:W0:Y:S02]  /*2800*/  LDGDEPBAR ;  /* 0x00000000000079af */ /* 0x000e240000000000 */
[C---:B------:R-:W-:Y:S02]  /*2810*/  HMMA.16816.F32 R60, R16.reuse, R44, R68 ;  /* 0x0000002c103c723c */ /* 0x040fe40000001844 */
[----:B----4-:R-:W-:Y:S04]  /*2820*/  LDSM.16.M88.4 R4, [R234+0x8100] ;  /* 0x00810000ea04783b */ /* 0x010fe80000000200 */
[----:B------:R-:W-:Y:S02]  /*2830*/  LDSM.16.M88.4 R68, [R229+0x1000] ;  /* 0x00100000e544783b */ /* 0x000fe40000000200 */
[C---:B------:R-:W-:Y:S02]  /*2840*/  HMMA.16816.F32 R56, R16.reuse, R52, R64 ;  /* 0x000000341038723c */ /* 0x040fe40000001840 */
[----:B------:R-:W-:Y:S06]  /*2850*/  LDSM.16.M88.4 R64, [R229+0x800] ;  /* 0x00080000e540783b */ /* 0x000fec0000000200 */
[C---:B------:R-:W-:Y:S01]  /*2860*/  HMMA.16816.F32 R48, R16.reuse, R42, R88 ;  /* 0x0000002a1030723c */ /* 0x040fe20000001858 */
[----:B------:R-:W4:Y:S07]  /*2870*/  LDSM.16.M88.4 R40, [R229] ;  /* 0x00000000e528783b */ /* 0x000f2e0000000200 */
[C---:B------:R-:W-:Y:S08]  /*2880*/  HMMA.16816.F32 R44, R16.reuse, R46, R96 ;  /* 0x0000002e102c723c */ /* 0x040ff00000001860 */
[----:B------:R-:W-:Y:S01]  /*2890*/  HMMA.16816.F32 R52, R16, R54, R20 ;  /* 0x000000361034723c */ /* 0x000fe20000001814 */
[----:B------:R-:W2:Y:S04]  /*28a0*/  LDSM.16.M88.4 R20, [R234+0x6100] ;  /* 0x00610000ea14783b */ /* 0x000ea80000000200 */
[----:B------:R-:W-:Y:S03]  /*28b0*/  LDSM.16.M88.4 R16, [R231+0xc100] ;  /* 0x00c10000e710783b */ /* 0x000fe60000000200 */
[C---:B-1----:R-:W-:Y:S08]  /*28c0*/  HMMA.16816.F32 R88, R8.reuse, R32, R104 ;  /* 0x000000200858723c */ /* 0x042ff00000001868 */
[C---:B---3--:R-:W-:Y:S08]  /*28d0*/  HMMA.16816.F32 R104, R8.reuse, R36, R92 ;  /* 0x000000240868723c */ /* 0x048ff0000000185c */
[C---:B-----5:R-:W-:Y:S08]  /*28e0*/  HMMA.16816.F32 R92, R8.reuse, R30, R80 ;  /* 0x0000001e085c723c */ /* 0x060ff00000001850 */
[C---:B------:R-:W-:Y:S08]  /*28f0*/  HMMA.16816.F32 R96, R8.reuse, R28, R100 ;  /* 0x0000001c0860723c */ /* 0x040ff00000001864 */
[C---:B------:R-:W-:Y:S08]  /*2900*/  HMMA.16816.F32 R84, R8.reuse, R34, R84 ;  /* 0x000000220854723c */ /* 0x040ff00000001854 */
[----:B------:R-:W-:Y:S08]  /*2910*/  HMMA.16816.F32 R80, R8, R38, R76 ;  /* 0x000000260850723c */ /* 0x000ff0000000184c */
[C---:B--2---:R-:W-:Y:S08]  /*2920*/  HMMA.16816.F32 R8, R12.reuse, R32, R72 ;  /* 0x000000200c08723c */ /* 0x044ff00000001848 */
[C---:B------:R-:W-:Y:S01]  /*2930*/  HMMA.16816.F32 R48, R12.reuse, R34, R48 ;  /* 0x000000220c30723c */ /* 0x040fe20000001830 */
[----:B------:R-:W1:Y:S07]  /*2940*/  LDSM.16.M88.4 R32, [R224+0x4900] ;  /* 0x00490000e020783b */ /* 0x000e6e0000000200 */
[C---:B------:R-:W-:Y:S08]  /*2950*/  HMMA.16816.F32 R112, R12.reuse, R36, R56 ;  /* 0x000000240c70723c */ /* 0x040ff00000001838 */
[C---:B------:R-:W-:Y:S08]  /*2960*/  HMMA.16816.F32 R60, R12.reuse, R28, R60 ;  /* 0x0000001c0c3c723c */ /* 0x040ff0000000183c */
[C---:B------:R-:W-:Y:S01]  /*2970*/  HMMA.16816.F32 R108, R12.reuse, R30, R44 ;  /* 0x0000001e0c6c723c */ /* 0x040fe2000000182c */
[----:B------:R-:W2:Y:S07]  /*2980*/  LDSM.16.M88.4 R28, [R224+0x5100] ;  /* 0x00510000e01c783b */ /* 0x000eae0000000200 */
[----:B------:R-:W-:Y:S01]  /*2990*/  HMMA.16816.F32 R56, R12, R38, R52 ;  /* 0x000000260c38723c */ /* 0x000fe20000001834 */
[----:B------:R-:W3:Y:S04]  /*29a0*/  LDSM.16.M88.4 R12, [R224+0x5900] ;  /* 0x00590000e00c783b */ /* 0x000ee80000000200 */
[----:B------:R-:W-:Y:S03]  /*29b0*/  LDSM.16.M88.4 R52, [R235+0x1800] ;  /* 0x00180000eb34783b */ /* 0x000fe60000000200 */
[C---:B----4-:R-:W-:Y:S08]  /*29c0*/  HMMA.16816.F32 R44, R4.reuse, R40, R88 ;  /* 0x00000028042c723c */ /* 0x050ff00000001858 */
[C---:B------:R-:W-:Y:S08]  /*29d0*/  HMMA.16816.F32 R36, R4.reuse, R42, R84 ;  /* 0x0000002a0424723c */ /* 0x040ff00000001854 */
[C---:B------:R-:W-:Y:S08]  /*29e0*/  HMMA.16816.F32 R72, R4.reuse, R64, R96 ;  /* 0x000000400448723c */ /* 0x040ff00000001860 */
[----:B------:R-:W-:Y:S08]  /*29f0*/  HMMA.16816.F32 R104, R4, R68, R104 ;  /* 0x000000440468723c */ /* 0x000ff00000001868 */
[----:B------:R-:W-:Y:S01]  /*2a00*/  HMMA.16816.F32 R96, R20, R40, R8 ;  /* 0x000000281460723c */ /* 0x000fe20000001808 */
[----:B------:R-:W4:Y:S07]  /*2a10*/  LDSM.16.M88.4 R8, [R231+0xa100] ;  /* 0x00a10000e708783b */ /* 0x000f2e0000000200 */
[C---:B------:R-:W-:Y:S08]  /*2a20*/  HMMA.16816.F32 R76, R4.reuse, R66, R92 ;  /* 0x00000042044c723c */ /* 0x040ff0000000185c */
[----:B------:R-:W-:Y:S01]  /*2a30*/  HMMA.16816.F32 R100, R4, R70, R80 ;  /* 0x000000460464723c */ /* 0x000fe20000001850 */
[----:B------:R-:W-:Y:S07]  /*2a40*/  LDSM.16.M88.4 R4, [R233+0xc100] ;  /* 0x00c10000e904783b */ /* 0x000fee0000000200 */
[C---:B------:R-:W-:Y:S01]  /*2a50*/  HMMA.16816.F32 R88, R20.reuse, R42, R48 ;  /* 0x0000002a1458723c */ /* 0x040fe20000001830 */
[----:B------:R-:W5:Y:S07]  /*2a60*/  LDSM.16.M88.4 R48, [R235+0x2000] ;  /* 0x00200000eb30783b */ /* 0x000f6e0000000200 */
[C---:B------:R-:W-:Y:S01]  /*2a70*/  HMMA.16816.F32 R92, R20.reuse, R64, R60 ;  /* 0x00000040145c723c */ /* 0x040fe2000000183c */
[----:B------:R-:W2:Y:S07]  /*2a80*/  LDSM.16.M88.4 R60, [R235+0x2800] ;  /* 0x00280000eb3c783b */ /* 0x000eae0000000200 */
[C---:B------:R-:W-:Y:S08]  /*2a90*/  HMMA.16816.F32 R108, R20.reuse, R66, R108 ;  /* 0x00000042146c723c */ /* 0x040ff0000000186c */
[C---:B------:R-:W-:Y:S08]  /*2aa0*/  HMMA.16816.F32 R112, R20.reuse, R68, R112 ;  /* 0x000000441470723c */ /* 0x040ff00000001870 */
[----:B------:R-:W-:Y:S01]  /*2ab0*/  HMMA.16816.F32 R84, R20, R70, R56 ;  /* 0x000000461454723c */ /* 0x000fe20000001838 */
[----:B------:R-:W4:Y:S07]  /*2ac0*/  LDSM.16.M88.4 R20, [R233+0xa100] ;  /* 0x00a10000e914783b */ /* 0x000f2e0000000200 */
[C---:B-1----:R-:W-:Y:S08]  /*2ad0*/  HMMA.16816.F32 R80, R16.reuse, R32, R44 ;  /* 0x000000201050723c */ /* 0x042ff0000000182c */
[C---:B------:R-:W-:Y:S08]  /*2ae0*/  HMMA.16816.F32 R56, R16.reuse, R34, R36 ;  /* 0x000000221038723c */ /* 0x040ff00000001824 */
[C---:B--2---:R-:W-:Y:S08]  /*2af0*/  HMMA.16816.F32 R44, R16.reuse, R28, R72 ;  /* 0x0000001c102c723c */ /* 0x044ff00000001848 */
[C---:B---3--:R-:W-:Y:S08]  /*2b00*/  HMMA.16816.F32 R36, R16.reuse, R12, R104 ;  /* 0x0000000c1024723c */ /* 0x048ff00000001868 */
[C---:B------:R-:W-:Y:S08]  /*2b10*/  HMMA.16816.F32 R40, R16.reuse, R30, R76 ;  /* 0x0000001e1028723c */ /* 0x040ff0000000184c */
[----:B------:R-:W-:Y:S01]  /*2b20*/  HMMA.16816.F32 R68, R16, R14, R100 ;  /* 0x0000000e1044723c */ /* 0x000fe20000001864 */
[----:B------:R-:W-:Y:S07]  /*2b30*/  LDSM.16.M88.4 R16, [R232+0xc100] ;  /* 0x00c10000e810783b */ /* 0x000fee0000000200 */
[C---:B----4-:R-:W-:Y:S08]  /*2b40*/  HMMA.16816.F32 R76, R8.reuse, R32, R96 ;  /* 0x00000020084c723c */ /* 0x050ff00000001860 */
[C---:B------:R-:W-:Y:S08]  /*2b50*/  HMMA.16816.F32 R72, R8.reuse, R34, R88 ;  /* 0x000000220848723c */ /* 0x040ff00000001858 */
[C---:B------:R-:W-:Y:S08]  /*2b60*/  HMMA.16816.F32 R64, R8.reuse, R28, R92 ;  /* 0x0000001c0840723c */ /* 0x040ff0000000185c */
[C---:B------:R-:W-:Y:S08]  /*2b70*/  HMMA.16816.F32 R32, R8.reuse, R30, R108 ;  /* 0x0000001e0820723c */ /* 0x040ff0000000186c */
[C---:B------:R-:W-:Y:S08]  /*2b80*/  HMMA.16816.F32 R28, R8.reuse, R12, R112 ;  /* 0x0000000c081c723c */ /* 0x040ff00000001870 */
[----:B------:R-:W-:Y:S01]  /*2b90*/  HMMA.16816.F32 R84, R8, R14, R84 ;  /* 0x0000000e0854723c */ /* 0x000fe20000001854 */
[----:B------:R-:W-:Y:S04]  /*2ba0*/  LDSM.16.M88.4 R12, [R232+0xa100] ;  /* 0x00a10000e80c783b */ /* 0x000fe80000000200 */
[----:B------:R-:W-:Y:S03]  /*2bb0*/  LDSM.16.M88.4 R8, [R234+0xa100] ;  /* 0x00a10000ea08783b */ /* 0x000fe60000000200 */
[C---:B-----5:R-:W-:Y:S01]  /*2bc0*/  HMMA.16816.F32 R112, R4.reuse, R48, R44 ;  /* 0x000000300470723c */ /* 0x060fe2000000182c */
[----:B------:R-:W1:Y:S07]  /*2bd0*/  LDSM.16.M88.4 R44, [R230+0x4900] ;  /* 0x00490000e62c783b */ /* 0x000e6e0000000200 */
[C---:B------:R-:W-:Y:S01]  /*2be0*/  HMMA.16816.F32 R104, R4.reuse, R60, R36 ;  /* 0x0000003c0468723c */ /* 0x040fe20000001824 */
[----:B------:R-:W2:Y:S07]  /*2bf0*/  LDSM.16.M88.4 R36, [R230+0x5900] ;  /* 0x00590000e624783b */ /* 0x000eae0000000200 */
[C---:B------:R-:W-:Y:S01]  /*2c00*/  HMMA.16816.F32 R108, R4.reuse, R50, R40 ;  /* 0x00000032046c723c */ /* 0x040fe20000001828 */
[----:B------:R-:W3:Y:S07]  /*2c10*/  LDSM.16.M88.4 R40, [R230+0x5100] ;  /* 0x00510000e628783b */ /* 0x000eee0000000200 */
[C---:B------:R-:W-:Y:S08]  /*2c20*/  HMMA.16816.F32 R116, R4.reuse, R52, R80 ;  /* 0x000000340474723c */ /* 0x040ff00000001850 */
[C---:B------:R-:W-:Y:S08]  /*2c30*/  HMMA.16816.F32 R80, R4.reuse, R54, R56 ;  /* 0x000000360450723c */ /* 0x040ff00000001838 */
[----:B------:R-:W-:Y:S01]  /*2c40*/  HMMA.16816.F32 R56, R4, R62, R68 ;  /* 0x0000003e0438723c */ /* 0x000fe20000001844 */
[----:B------:R-:W-:Y:S07]  /*2c50*/  LDSM.16.M88.4 R4, [R236+0xc100] ;  /* 0x00c10000ec04783b */ /* 0x000fee0000000200 */
[C---:B------:R-:W-:Y:S08]  /*2c60*/  HMMA.16816.F32 R100, R20.reuse, R52, R76 ;  /* 0x000000341464723c */ /* 0x040ff0000000184c */
[C---:B------:R-:W-:Y:S08]  /*2c70*/  HMMA.16816.F32 R96, R20.reuse, R54, R72 ;  /* 0x000000361460723c */ /* 0x040ff00000001848 */
[C---:B------:R-:W-:Y:S08]  /*2c80*/  HMMA.16816.F32 R92, R20.reuse, R48, R64 ;  /* 0x00000030145c723c */ /* 0x040ff00000001840 */
[C---:B------:R-:W-:Y:S01]  /*2c90*/  HMMA.16816.F32 R88, R20.reuse, R50, R32 ;  /* 0x000000321458723c */ /* 0x040fe20000001820 */
[----:B------:R-:W-:Y:S07]  /*2ca0*/  LDSM.16.M88.4 R32, [R229+0x1800] ;  /* 0x00180000e520783b */ /* 0x000fee0000000200 */
[C---:B------:R-:W-:Y:S01]  /*2cb0*/  HMMA.16816.F32 R64, R20.reuse, R60, R28 ;  /* 0x0000003c1440723c */ /* 0x040fe2000000181c */
[----:B------:R-:W-:Y:S07]  /*2cc0*/  LDSM.16.M88.4 R28, [R229+0x2000] ;  /* 0x00200000e51c783b */ /* 0x000fee0000000200 */
[----:B------:R-:W-:Y:S01]  /*2cd0*/  HMMA.16816.F32 R60, R20, R62, R84 ;  /* 0x0000003e143c723c */ /* 0x000fe20000001854 */
[----:B------:R-:W4:Y:S01]  /*2ce0*/  LDSM.16.M88.4 R20, [R229+0x2800] ;  /* 0x00280000e514783b */ /* 0x000f220000000200 */
[----:B------:R-:W-:-:S06]  /*2cf0*/  DEPBAR.LE SB0, 0x0 ;  /* 0x000080000000791a */ /* 0x000fcc0000000000 */
[C---:B-1----:R-:W-:Y:S08]  /*2d00*/  HMMA.16816.F32 R84, R16.reuse, R44, R116 ;  /* 0x0000002c1054723c */ /* 0x042ff00000001874 */
[C---:B------:R-:W-:Y:S08]  /*2d10*/  HMMA.16816.F32 R80, R16.reuse, R46, R80 ;  /* 0x0000002e1050723c */ /* 0x040ff00000001850 */
[----:B--2---:R-:W-:Y:S08]  /*2d20*/  HMMA.16816.F32 R56, R16, R38, R56 ;  /* 0x000000261038723c */ /* 0x004ff00000001838 */
[C---:B------:R-:W-:Y:S08]  /*2d30*/  HMMA.16816.F32 R52, R12.reuse, R44, R100 ;  /* 0x0000002c0c34723c */ /* 0x040ff00000001864 */
[----:B------:R-:W-:Y:S08]  /*2d40*/  HMMA.16816.F32 R48, R12, R46, R96 ;  /* 0x0000002e0c30723c */ /* 0x000ff00000001860 */
[C---:B---3--:R-:W-:Y:S08]  /*2d50*/  HMMA.16816.F32 R76, R16.reuse, R40, R112 ;  /* 0x00000028104c723c */ /* 0x048ff00000001870 */
[C---:B------:R-:W-:Y:S08]  /*2d60*/  HMMA.16816.F32 R72, R16.reuse, R42, R108 ;  /* 0x0000002a1048723c */ /* 0x040ff0000000186c */
[----:B------:R-:W-:Y:S08]  /*2d70*/  HMMA.16816.F32 R68, R16, R36, R104 ;  /* 0x000000241044723c */ /* 0x000ff00000001868 */
[C---:B------:R-:W-:Y:S08]  /*2d80*/  HMMA.16816.F32 R44, R12.reuse, R40, R92 ;  /* 0x000000280c2c723c */ /* 0x040ff0000000185c */
[C---:B------:R-:W-:Y:S08]  /*2d90*/  HMMA.16816.F32 R40, R12.reuse, R42, R88 ;  /* 0x0000002a0c28723c */ /* 0x040ff00000001858 */
[C---:B------:R-:W-:Y:S08]  /*2da0*/  HMMA.16816.F32 R16, R12.reuse, R36, R64 ;  /* 0x000000240c10723c */ /* 0x040ff00000001840 */
[----:B------:R-:W-:Y:S08]  /*2db0*/  HMMA.16816.F32 R12, R12, R38, R60 ;  /* 0x000000260c0c723c */ /* 0x000ff0000000183c */
[----:B----4-:R-:W-:Y:S08]  /*2dc0*/  HMMA.16816.F32 R160, R4, R22, R56 ;  /* 0x0000001604a0723c */ /* 0x010ff00000001838 */
[C---:B------:R-:W-:Y:S08]  /*2dd0*/  HMMA.16816.F32 R56, R8.reuse, R32, R52 ;  /* 0x000000200838723c */ /* 0x040ff00000001834 */
[----:B------:R-:W-:Y:S08]  /*2de0*/  HMMA.16816.F32 R36, R8, R28, R44 ;  /* 0x0000001c0824723c */ /* 0x000ff0000000182c */
[C---:B------:R-:W-:Y:S08]  /*2df0*/  HMMA.16816.F32 R84, R4.reuse, R32, R84 ;  /* 0x000000200454723c */ /* 0x040ff00000001854 */
[-C--:B------:R-:W-:Y:S08]  /*2e00*/  HMMA.16816.F32 R80, R4, R34.reuse, R80 ;  /* 0x000000220450723c */ /* 0x080ff00000001850 */
[C---:B------:R-:W-:Y:S08]  /*2e10*/  HMMA.16816.F32 R52, R8.reuse, R34, R48 ;  /* 0x000000220834723c */ /* 0x040ff00000001830 */
[----:B------:R-:W-:Y:S08]  /*2e20*/  HMMA.16816.F32 R44, R8, R30, R40 ;  /* 0x0000001e082c723c */ /* 0x000ff00000001828 */
[C---:B------:R-:W-:Y:S08]  /*2e30*/  HMMA.16816.F32 R76, R4.reuse, R28, R76 ;  /* 0x0000001c044c723c */ /* 0x040ff0000000184c */
[C---:B------:R-:W-:Y:S08]  /*2e40*/  HMMA.16816.F32 R72, R4.reuse, R30, R72 ;  /* 0x0000001e0448723c */ /* 0x040ff00000001848 */
[-C--:B------:R-:W-:Y:S08]  /*2e50*/  HMMA.16816.F32 R64, R4, R20.reuse, R68 ;  /* 0x000000140440723c */ /* 0x080ff00000001844 */
        /* <DEDUP_REMOVED lines=14> */
[----:B------:R-:W-:Y:S02]  /*2f40*/  IADD3 R6, P5, R4, UR4, RZ ;  /* 0x0000000404067c10 */ /* 0x000fe4000ffbe0ff */
[----:B------:R-:W-:Y:S02]  /*2f50*/  IADD3 R10, P2, P1, R7, 0x80, R4 ;  /* 0x00000080070a7810 */ /* 0x000fe4000795e004 */
[----:B------:R-:W-:Y:S02]  /*2f60*/  LEA.HI.X R5, R8, c[0x0][0x1cc], R0, 0x1, P0 ;  /* 0x0000730008057a11 */ /* 0x000fe400000f0c00 */
[----:B------:R-:W-:-:S02]  /*2f70*/  IADD3 R8, P0, R6, UR4, RZ ;  /* 0x0000000406087c10 */ /* 0x000fc4000ff1e0ff */
[----:B------:R-:W-:Y:S01]  /*2f80*/  IADD3.X R7, R5, UR6, RZ, P5, !PT ;  /* 0x0000000605077c10 */ /* 0x000fe2000affe4ff */
[----:B------:R-:W-:Y:S01]  /*2f90*/  @!PT LDS RZ, [RZ] ;  /* 0x00000000fffff984 */ /* 0x000fe20000000800 */
[----:B------:R-:W-:Y:S01]  /*2fa0*/  @!PT LDS RZ, [RZ] ;  /* 0x00000000fffff984 */ /* 0x000fe20000000800 */
[----:B------:R-:W-:Y:S01]  /*2fb0*/  @!PT LDS RZ, [RZ] ;  /* 0x00000000fffff984 */ /* 0x000fe20000000800 */
[----:B------:R1:W-:Y:S01]  /*2fc0*/  LDGSTS.E.BYPASS.LTC128B.128 [R243+0x3100], [R4.64], !P4 ;  /* 0x0310000004f37fae */ /* 0x0003e2000e101d4e */
[----:B------:R-:W-:Y:S02]  /*2fd0*/  IADD3.X R11, RZ, UR6, R5, P2, P1 ;  /* 0x00000006ff0b7c10 */ /* 0x000fe400097e2405 */
[----:B------:R-:W-:Y:S01]  /*2fe0*/  IADD3.X R9, R7, UR6, RZ, P0, !PT ;  /* 0x0000000607097c10 */ /* 0x000fe200087fe4ff */
[----:B------:R1:W-:Y:S04]  /*2ff0*/  LDGSTS.E.BYPASS.LTC128B.128 [R243+0x4900], [R4.64+0x80], !P3 ;  /* 0x0490008004f37fae */ /* 0x0003e8000d901d4e */
[----:B------:R1:W-:Y:S04]  /*3000*/  LDGSTS.E.BYPASS.LTC128B.128 [R243+0x3900], [R6.64], !P4 ;  /* 0x0390000006f37fae */ /* 0x0003e8000e101d4e */
[----:B------:R1:W-:Y:S04]  /*3010*/  LDGSTS.E.BYPASS.LTC128B.128 [R243+0x5100], [R10.64], !P3 ;  /* 0x051000000af37fae */ /* 0x0003e8000d901d4e */
[----:B------:R1:W-:Y:S04]  /*3020*/  LDGSTS.E.BYPASS.LTC128B.128 [R243+0x4100], [R8.64], !P4 ;  /* 0x0410000008f37fae */ /* 0x0003e8000e101d4e */
[----:B------:R1:W-:Y:S02]  /*3030*/  LDGSTS.E.BYPASS.LTC128B.128 [R243+0x5900], [R8.64+0x80], !P3 ;  /* 0x0590008008f37fae */ /* 0x0003e4000d901d4e */
.L_x_449:
[----:B------:R-:W-:Y:S01]  /*3040*/  LOP3.LUT R0, R124, 0xffffffe0, RZ, 0xc0, !PT ;  /* 0xffffffe07c007812 */ /* 0x000fe200078ec0ff */
[----:B------:R-:W-:Y:S01]  /*3050*/  ULDC UR6, c[0x0][0x324] ;  /* 0x0000c90000067ab9 */ /* 0x000fe20000000800 */
[----:B-1----:R-:W-:Y:S01]  /*3060*/  LEA.HI R5, R126, R164, RZ, 0x2 ;  /* 0x000000a47e057211 */ /* 0x002fe200078f10ff */
[----:B------:R-:W-:Y:S01]  /*3070*/  ULOP3.LUT UR6, URZ, UR6, URZ, 0x33, !UPT ;  /* 0x000000063f067292 */ /* 0x000fe2000f8e333f */
[----:B------:R-:W-:Y:S01]  /*3080*/  SHF.R.S32.HI R4, RZ, 0x1f, R123 ;  /* 0x0000001fff047819 */ /* 0x000fe2000001147b */
[----:B------:R-:W-:Y:S01]  /*3090*/  IMAD.IADD R0, R164, 0x1, -R0 ;  /* 0x00000001a4007824 */ /* 0x000fe200078e0a00 */
[----:B------:R-:W-:Y:S01]  /*30a0*/  LOP3.LUT R5, R5, 0xfffffffc, RZ, 0xc0, !PT ;  /* 0xfffffffc05057812 */ /* 0x000fe200078ec0ff */
[----:B------:R-:W0:Y:S01]  /*30b0*/  LDGDEPBAR ;  /* 0x00000000000079af */ /* 0x000e220000000000 */
[----:B------:R-:W-:-:S02]  /*30c0*/  LEA.HI R4, R4, R123, RZ, 0x2 ;  /* 0x0000007b04047211 */ /* 0x000fc400078f10ff */
[----:B------:R-:W-:Y:S01]  /*30d0*/  SHF.R.S32.HI R7, RZ, 0x1f, R0 ;  /* 0x0000001fff077819 */ /* 0x000fe20000011400 */
[----:B------:R-:W-:Y:S01]  /*30e0*/  IMAD.IADD R5, R164, 0x1, -R5 ;  /* 0x00000001a4057824 */ /* 0x000fe200078e0a05 */
[----:B------:R-:W-:Y:S02]  /*30f0*/  LOP3.LUT R6, R4, 0xffffffc, RZ, 0xc0, !PT ;  /* 0x0ffffffc04067812 */ /* 0x000fe400078ec0ff */
[----:B------:R-:W-:Y:S02]  /*3100*/  LEA.HI R7, R7, R0, RZ, 0x2 ;  /* 0x0000000007077211 */ /* 0x000fe400078f10ff */
[----:B------:R-:W-:Y:S01]  /*3110*/  LEA.HI R4, R5, R5, RZ, 0x1 ;  /* 0x0000000505047211 */ /* 0x000fe200078f08ff */
[----:B------:R-:W-:Y:S01]  /*3120*/  IMAD.IADD R8, R123, 0x1, -R6 ;  /* 0x000000017b087824 */ /* 0x000fe200078e0a06 */
[----:B------:R-:W-:Y:S02]  /*3130*/  LEA.HI.SX32 R6, R7, UR17, 0x1e ;  /* 0x0000001107067c11 */ /* 0x000fe4000f8ff2ff */
[----:B------:R-:W-:Y:S01]  /*3140*/  PLOP3.LUT P1, PT, PT, PT, UP3, 0x80, 0x0 ;  /* 0x000000000000781c */ /* 0x000fe20003f2f038 */
[C---:B------:R-:W-:Y:S01]  /*3150*/  IMAD.SHL.U32 R9, R4.reuse, 0x20, RZ ;  /* 0x0000002004097824 */ /* 0x040fe200078e00ff */
[----:B------:R-:W-:Y:S01]  /*3160*/  LOP3.LUT R4, R4, 0x1ffffffe, RZ, 0xc0, !PT ;  /* 0x1ffffffe04047812 */ /* 0x000fe200078ec0ff */
[----:B------:R-:W-:Y:S01]  /*3170*/  IMAD R8, R8, 0x10, R6 ;  /* 0x0000001008087824 */ /* 0x000fe200078e0206 */
[----:B------:R-:W-:-:S02]  /*3180*/  PLOP3.LUT P0, PT, PT, PT, UP3, 0x80, 0x0 ;  /* 0x000000000000781c */ /* 0x000fc40003f0f038 */
[----:B------:R-:W-:Y:S01]  /*3190*/  LOP3.LUT R6, R9, 0xffffffc0, RZ, 0xc0, !PT ;  /* 0xffffffc009067812 */ /* 0x000fe200078ec0ff */
[----:B------:R-:W-:-:S04]  /*31a0*/  IMAD.IADD R5, R5, 0x1, -R4 ;  /* 0x0000000105057824 */ /* 0x000fc800078e0a04 */
[----:B------:R-:W-:-:S04]  /*31b0*/  IMAD.IADD R4, R6, 0x1, R8 ;  /* 0x0000000106047824 */ /* 0x000fc800078e0208 */
[----:B------:R-:W-:-:S04]  /*31c0*/  IMAD R10, R5, 0x8, R4 ;  /* 0x00000008050a7824 */ /* 0x000fc800078e0204 */
[----:B------:R-:W-:Y:S01]  /*31d0*/  @P1 IMAD.HI.U32 R4, R10, c[0x0][0x2c8], RZ ;  /* 0x0000b2000a041a27 */ /* 0x000fe200078e00ff */
[----:B------:R1:W-:Y:S03]  /*31e0*/  STL [R1+0x28], R10 ;  /* 0x0000280a01007387 */ /* 0x0003e60000100800 */
[----:B------:R-:W-:Y:S01]  /*31f0*/  IMAD.MOV.U32 R9, RZ, RZ, R10 ;  /* 0x000000ffff097224 */ /* 0x000fe200078e000a */
[----:B------:R-:W-:Y:S02]  /*3200*/  @P0 SHF.R.U32.HI R9, RZ, c[0x0][0x2cc], R4 ;  /* 0x0000b300ff090a19 */ /* 0x000fe40000011604 */
[----:B------:R-:W-:Y:S02]  /*3210*/  LOP3.LUT R4, R7, 0x7ffffffc, RZ, 0xc0, !PT ;  /* 0x7ffffffc07047812 */ /* 0x000fe400078ec0ff */
[----:B------:R-:W-:Y:S01]  /*3220*/  PLOP3.LUT P0, PT, PT, PT, UP2, 0x40, 0x0 ;  /* 0x000000000000781c */ /* 0x000fe20003f0e828 */
[----:B------:R-:W2:Y:S02]  /*3230*/  SHFL.IDX PT, R6, R9, RZ, 0x1c1f ;  /* 0x001c1fff09067589 */ /* 0x000ea400000e0000 */
[----:B------:R-:W-:Y:S01]  /*3240*/  IMAD.IADD R4, R0, 0x1, -R4 ;  /* 0x0000000100047824 */ /* 0x000fe200078e0a04 */
[----:B------:R-:W-:-:S03]  /*3250*/  IADD3.X R0, R24, c[0x0][0x1d0], RZ, PT, !PT ;  /* 0x0000740018007a10 */ /* 0x000fc60003ffe4ff */
[----:B------:R-:W-:-:S04]  /*3260*/  IMAD.SHL.U32 R8, R4, 0x2, RZ ;  /* 0x0000000204087824 */ /* 0x000fc800078e00ff */
[--C-:B------:R-:W-:Y:S01]  /*3270*/  IMAD.IADD R13, R24, 0x1, -R8.reuse ;  /* 0x00000001180d7824 */ /* 0x100fe200078e0a08 */
[----:B------:R3:W-:Y:S01]  /*3280*/  STL [R1+0x8], R8 ;  /* 0x0000080801007387 */ /* 0x0007e20000100800 */
[----:B------:R-:W-:Y:S02]  /*3290*/  IADD3 R0, R0, -c[0x0][0x168], -R8 ;  /* 0x80005a0000007a10 */ /* 0x000fe40007ffe808 */
[----:B------:R-:W-:Y:S02]  /*32a0*/  IADD3 R11, -R8, c[0x0][0x1d0], R24 ;  /* 0x00007400080b7a10 */ /* 0x000fe40007ffe118 */
[C---:B-1----:R-:W-:Y:S02]  /*32b0*/  IADD3 R10, R0.reuse, c[0x0][0x328], RZ ;  /* 0x0000ca00000a7a10 */ /* 0x042fe40007ffe0ff */
[----:B------:R-:W-:Y:S01]  /*32c0*/  IADD3 R12, R0, UR6, RZ ;  /* 0x00000006000c7c10 */ /* 0x000fe2000fffe0ff */
[----:B------:R-:W-:Y:S02]  /*32d0*/  IMAD.IADD R0, R121, 0x1, R120 ;  /* 0x0000000179007824 */ /* 0x000fe400078e0278 */
[----:B--2---:R-:W-:-:S02]  /*32e0*/  IMAD.IADD R5, R10, 0x1, R6 ;  /* 0x000000010a057824 */ /* 0x004fc400078e0206 */
        /* <DEDUP_REMOVED lines=15> */
.L_x_452:
[----:B------:R-:W-:-:S04]  /*33e0*/  MOV R7, c[0x0][0x32c] ;  /* 0x0000cb0000077a02 */ /* 0x000fc80000000f00 */
[----:B------:R-:W-:-:S13]  /*33f0*/  ISETP.NE.AND P0, PT, R7, 0x1, PT ;  /* 0x000000010700780c */ /* 0x000fda0003f05270 */
[----:B------:R-:W-:-:S05]  /*3400*/  @P0 IMAD.HI.U32 R7, R6, c[0x0][0x330], RZ ;  /* 0x0000cc0006070a27 */ /* 0x000fca00078e00ff */
[----:B------:R-:W-:Y:S02]  /*3410*/  @P0 SHF.R.U32.HI R6, RZ, c[0x0][0x334], R7 ;  /* 0x0000cd00ff060a19 */ /* 0x000fe40000011607 */
.L_x_453:
[----:B------:R-:W-:Y:S05]  /*3420*/  BSYNC B0 ;  /* 0x0000000000007941 */ /* 0x000fea0003800000 */
.L_x_451:
[----:B------:R-:W-:-:S05]  /*3430*/  IMAD R6, R6, c[0x0][0x32c], R13 ;  /* 0x0000cb0006067a24 */ /* 0x000fca00078e020d */
[----:B------:R-:W-:Y:S02]  /*3440*/  IADD3 R7, R6, c[0x0][0x32c], RZ ;  /* 0x0000cb0006077a10 */ /* 0x000fe40007ffe0ff */
[----:B------:R-:W-:Y:S02]  /*3450*/  IMNMX R4, R4, R6, !PT ;  /* 0x0000000604047217 */ /* 0x000fe40007800200 */
[----:B------:R-:W-:Y:S02]  /*3460*/  IMNMX R5, R5, R7, PT ;  /* 0x0000000705057217 */ /* 0x000fe40003800200 */
.L_x_450:
[----:B---3--:R-:W1:Y:S01]  /*3470*/  SHFL.IDX PT, R8, R9, 0x1, 0x1c1f ;  /* 0x003c1f0009087f89 */ /* 0x008e6200000e0000 */
        /* <DEDUP_REMOVED lines=17> */
.L_x_456:
[----:B------:R-:W-:-:S04]  /*3590*/  MOV R14, c[0x0][0x32c] ;  /* 0x0000cb00000e7a02 */ /* 0x000fc80000000f00 */
[----:B------:R-:W-:-:S13]  /*35a0*/  ISETP.NE.AND P0, PT, R14, 0x1, PT ;  /* 0x000000010e00780c */ /* 0x000fda0003f05270 */
[----:B------:R-:W-:-:S05]  /*35b0*/  @P0 IMAD.HI.U32 R14, R8, c[0x0][0x330], RZ ;  /* 0x0000cc00080e0a27 */ /* 0x000fca00078e00ff */
[----:B------:R-:W-:Y:S02]  /*35c0*/  @P0 SHF.R.U32.HI R8, RZ, c[0x0][0x334], R14 ;  /* 0x0000cd00ff080a19 */ /* 0x000fe4000001160e */
.L_x_457:
[----:B------:R-:W-:Y:S05]  /*35d0*/  BSYNC B0 ;  /* 0x0000000000007941 */ /* 0x000fea0003800000 */
.L_x_455:
[----:B------:R-:W-:-:S05]  /*35e0*/  IMAD R8, R8, c[0x0][0x32c], R13 ;  /* 0x0000cb0008087a24 */ /* 0x000fca00078e020d */
[----:B------:R-:W-:Y:S02]  /*35f0*/  IADD3 R14, R8, c[0x0][0x32c], RZ ;  /* 0x0000cb00080e7a10 */ /* 0x000fe40007ffe0ff */
[----:B------:R-:W-:Y:S02]  /*3600*/  IMNMX R6, R6, R8, !PT ;  /* 0x0000000806067217 */ /* 0x000fe40007800200 */
[----:B------:R-:W-:Y:S02]  /*3610*/  IMNMX R7, R7, R14, PT ;  /* 0x0000000e07077217 */ /* 0x000fe40003800200 */
.L_x_454:
[C---:B------:R-:W-:Y:S01]  /*3620*/  ISETP.GE.AND P0, PT, R24.reuse, 0x2, PT ;  /* 0x000000021800780c */ /* 0x040fe20003f06270 */
[----:B------:R-:W1:Y:S01]  /*3630*/  SHFL.IDX PT, R8, R9, 0x2, 0x1c1f ;  /* 0x005c1f0009087f89 */ /* 0x000e6200000e0000 */
        /* <DEDUP_REMOVED lines=10> */
[----:B------:R-:W-:Y:S02]  /*36e0*/  ISETP.GT.AND P1, PT, R4, 0x8, !P1 ;  /* 0x000000080400780c */ /* 0x000fe40004f24270 */
        /* <DEDUP_REMOVED lines=19> */
[C---:B------:R-:W-:Y:S02]  /*3820*/  ISETP.GE.AND P6, PT, R24.reuse, 0x21, PT ;  /* 0x000000211800780c */ /* 0x040fe40003fc6270 */
        /* <DEDUP_REMOVED lines=8> */
[----:B------:R-:W-:Y:S02]  /*38b0*/  ISETP.GT.AND P0, PT, R4, 0x21, !P5 ;  /* 0x000000210400780c */ /* 0x000fe40006f04270 */
[----:B------:R-:W-:Y:S02]  /*38c0*/  P2R R29, PR, RZ, 0x2 ;  /* 0x00000002ff1d7803 */ /* 0x000fe40000000000 */
[----:B------:R-:W-:Y:S02]  /*38d0*/  ISETP.LT.OR P0, PT, R5, 0x22, P0 ;  /* 0x000000220500780c */ /* 0x000fe40000701670 */
[----:B------:R-:W-:Y:S02]  /*38e0*/  ISETP.GE.AND P1, PT, R24, 0x1, PT ;  /* 0x000000011800780c */ /* 0x000fe40003f26270 */
[----:B------:R-:W-:Y:S02]  /*38f0*/  FSEL R170, R41, -INF , !P0 ;  /* 0xff80000029aa7808 */ /* 0x000fe40004000000 */
[----:B------:R-:W-:-:S02]  /*3900*/  ISETP.GT.AND P0, PT, R4, 0x28, !P2 ;  /* 0x000000280400780c */ /* 0x000fc40005704270 */
[----:B------:R-:W-:Y:S02]  /*3910*/  P2R R22, PR, RZ, 0x2 ;  /* 0x00000002ff167803 */ /* 0x000fe40000000000 */
[----:B------:R-:W-:-:S04]  /*3920*/  ISETP.LT.OR P0, PT, R5, 0x29, P0 ;  /* 0x000000290500780c */ /* 0x000fc80000701670 */
[----:B------:R-:W-:Y:S02]  /*3930*/  FSEL R166, R32, -INF , !P0 ;  /* 0xff80000020a67808 */ /* 0x000fe40004000000 */
[----:B------:R-:W-:Y:S02]  /*3940*/  ISETP.GT.AND P0, PT, R4, RZ, !P1 ;  /* 0x000000ff0400720c */ /* 0x000fe40004f04270 */
[----:B------:R-:W-:Y:S02]  /*3950*/  ISETP.GE.AND P1, PT, R24, 0x2a, PT ;  /* 0x0000002a1800780c */ /* 0x000fe40003f26270 */
[----:B------:R-:W-:-:S04]  /*3960*/  ISETP.LT.OR P0, PT, R5, 0x1, P0 ;  /* 0x000000010500780c */ /* 0x000fc80000701670 */
[----:B------:R-:W-:Y:S02]  /*3970*/  FSEL R25, R56, -INF , !P0 ;  /* 0xff80000038197808 */ /* 0x000fe40004000000 */
[----:B------:R-:W-:Y:S01]  /*3980*/  ISETP.GT.AND P0, PT, R4, 0x29, !P1 ;  /* 0x000000290400780c */ /* 0x000fe20004f04270 */
[----:B-1----:R-:W-:-:S03]  /*3990*/  IMAD.IADD R4, R12, 0x1, R8 ;  /* 0x000000010c047824 */ /* 0x002fc600078e0208 */
[----:B------:R-:W-:Y:S01]  /*39a0*/  ISETP.LT.OR P0, PT, R5, 0x2a, P0 ;  /* 0x0000002a0500780c */ /* 0x000fe20000701670 */
[----:B------:R-:W-:-:S03]  /*39b0*/  IMAD.IADD R5, R10, 0x1, R8 ;  /* 0x000000010a057824 */ /* 0x000fc600078e0208 */
[----:B------:R-:W-:Y:S02]  /*39c0*/  FSEL R158, R33, -INF , !P0 ;  /* 0xff800000219e7808 */ /* 0x000fe40004000000 */
[----:B------:R-:W-:Y:S02]  /*39d0*/  PLOP3.LUT P0, PT, PT, PT, UP2, 0x40, 0x0 ;  /* 0x000000000000781c */ /* 0x000fe40003f0e828 */
[----:B------:R-:W-:-:S11]  /*39e0*/  IMNMX R5, R5, R11, PT ;  /* 0x0000000b05057217 */ /* 0x000fd60003800200 */
        /* <DEDUP_REMOVED lines=13> */
.L_x_460:
[----:B------:R-:W-:-:S04]  /*3ac0*/  MOV R19, c[0x0][0x32c] ;  /* 0x0000cb0000137a02 */ /* 0x000fc80000000f00 */
[----:B------:R-:W-:-:S13]  /*3ad0*/  ISETP.NE.AND P0, PT, R19, 0x1, PT ;  /* 0x000000011300780c */ /* 0x000fda0003f05270 */
[----:B------:R-:W-:-:S05]  /*3ae0*/  @P0 IMAD.HI.U32 R19, R8, c[0x0][0x330], RZ ;  /* 0x0000cc0008130a27 */ /* 0x000fca00078e00ff */
[----:B------:R-:W-:Y:S02]  /*3af0*/  @P0 SHF.R.U32.HI R8, RZ, c[0x0][0x334], R19 ;  /* 0x0000cd00ff080a19 */ /* 0x000fe40000011613 */
.L_x_461:
[----:B------:R-:W-:Y:S05]  /*3b00*/  BSYNC B0 ;  /* 0x0000000000007941 */ /* 0x000fea0003800000 */
.L_x_459:
[----:B------:R-:W-:-:S05]  /*3b10*/  IMAD R8, R8, c[0x0][0x32c], R13 ;  /* 0x0000cb0008087a24 */ /* 0x000fca00078e020d */
[----:B------:R-:W-:Y:S02]  /*3b20*/  IADD3 R19, R8, c[0x0][0x32c], RZ ;  /* 0x0000cb0008137a10 */ /* 0x000fe40007ffe0ff */
[----:B------:R-:W-:Y:S02]  /*3b30*/  IMNMX R4, R4, R8, !PT ;  /* 0x0000000804047217 */ /* 0x000fe40007800200 */
[----:B------:R-:W-:Y:S02]  /*3b40*/  IMNMX R5, R5, R19, PT ;  /* 0x0000001305057217 */ /* 0x000fe40003800200 */
.L_x_458:
[----:B------:R-:W-:Y:S02]  /*3b50*/  ISETP.NE.AND P0, PT, R17, RZ, PT ;  /* 0x000000ff1100720c */ /* 0x000fe40003f05270 */
[----:B------:R-:W-:Y:S02]  /*3b60*/  P2R R19, PR, RZ, 0x10 ;  /* 0x00000010ff137803 */ /* 0x000fe40000000000 */
[----:B------:R-:W-:Y:S02]  /*3b70*/  ISETP.GT.AND P0, PT, R6, 0x8, !P0 ;  /* 0x000000080600780c */ /* 0x000fe40004704270 */
[----:B------:R-:W-:-:S02]  /*3b80*/  ISETP.NE.AND P4, PT, R21, RZ, PT ;  /* 0x000000ff1500720c */ /* 0x000fc40003f85270 */
[----:B------:R-:W-:Y:S02]  /*3b90*/  ISETP.LT.OR P0, PT, R7, 0x9, P0 ;  /* 0x000000090700780c */ /* 0x000fe40000701670 */
[----:B------:R-:W-:Y:S02]  /*3ba0*/  P2R R8, PR, RZ, 0x8 ;  /* 0x00000008ff087803 */ /* 0x000fe40000000000 */
[----:B------:R-:W-:Y:S02]  /*3bb0*/  FSEL R27, R54, -INF , !P0 ;  /* 0xff800000361b7808 */ /* 0x000fe40004000000 */
[----:B------:R-:W-:Y:S02]  /*3bc0*/  ISETP.NE.AND P0, PT, R16, RZ, PT ;  /* 0x000000ff1000720c */ /* 0x000fe40003f05270 */
[----:B------:R-:W-:Y:S02]  /*3bd0*/  ISETP.NE.AND P3, PT, R29, RZ, PT ;  /* 0x000000ff1d00720c */ /* 0x000fe40003f65270 */
[----:B------:R-:W-:-:S02]  /*3be0*/  ISETP.GT.AND P0, PT, R6, 0x9, !P0 ;  /* 0x000000090600780c */ /* 0x000fc40004704270 */
[----:B------:R-:W-:Y:S02]  /*3bf0*/  P2R R20, PR, RZ, 0x10 ;  /* 0x00000010ff147803 */ /* 0x000fe40000000000 */
        /* <DEDUP_REMOVED lines=10> */
[----:B------:R-:W-:Y:S02]  /*3ca0*/  ISETP.GT.AND P0, PT, R6, 0x18, !P4 ;  /* 0x000000180600780c */ /* 0x000fe40006704270 */
[----:B------:R-:W-:Y:S02]  /*3cb0*/  ISETP.NE.AND P4, PT, R22, RZ, PT ;  /* 0x000000ff1600720c */ /* 0x000fe40003f85270 */
[----:B------:R-:W-:-:S04]  /*3cc0*/  ISETP.LT.OR P0, PT, R7, 0x19, P0 ;  /* 0x000000190700780c */ /* 0x000fc80000701670 */
[----:B------:R-:W-:Y:S02]  /*3cd0*/  FSEL R49, R46, -INF , !P0 ;  /* 0xff8000002e317808 */ /* 0x000fe40004000000 */
[----:B------:R-:W-:-:S04]  /*3ce0*/  ISETP.GT.AND P0, PT, R6, 0x19, !P3 ;  /* 0x000000190600780c */ /* 0x000fc80005f04270 */
        /* <DEDUP_REMOVED lines=8> */
[----:B------:R-:W-:-:S04]  /*3d70*/  ISETP.NE.AND P0, PT, R18, RZ, PT ;  /* 0x000000ff1200720c */ /* 0x000fc80003f05270 */
[----:B------:R-:W-:-:S04]  /*3d80*/  ISETP.GT.AND P0, PT, R6, 0x1, !P0 ;  /* 0x000000010600780c */ /* 0x000fc80004704270 */
[----:B------:R-:W-:-:S04]  /*3d90*/  ISETP.LT.OR P0, PT, R7, 0x2, P0 ;  /* 0x000000020700780c */ /* 0x000fc80000701670 */
[----:B------:R-:W-:Y:S02]  /*3da0*/  FSEL R24, R59, -INF , !P0 ;  /* 0xff8000003b187808 */ /* 0x000fe40004000000 */
[----:B------:R-:W-:-:S04]  /*3db0*/  ISETP.GT.AND P0, PT, R6, RZ, !P4 ;  /* 0x000000ff0600720c */ /* 0x000fc80006704270 */
        /* <DEDUP_REMOVED lines=8> */
[----:B------:R-:W-:Y:S02]  /*3e40*/  ISETP.GT.AND P0, PT, R4, RZ, !P4 ;  /* 0x000000ff0400720c */ /* 0x000fe40006704270 */
[----:B------:R-:W-:Y:S02]  /*3e50*/  ISETP.NE.AND P4, PT, R20, RZ, PT ;  /* 0x000000ff1400720c */ /* 0x000fe40003f85270 */
        /* <DEDUP_REMOVED lines=39> */
[----:B------:R-:W-:Y:S02]  /*40d0*/  ISETP.GT.AND P0, PT, R4, 0x29, !P1 ;  /* 0x000000290400780c */ /* 0x000fe40004f04270 */
[----:B------:R-:W1:Y:S02]  /*40e0*/  SHFL.IDX PT, R4, R9, 0x3, 0x1c1f ;  /* 0x007c1f0009047f89 */ /* 0x000e6400000e0000 */
[----:B------:R-:W-:-:S04]  /*40f0*/  ISETP.LT.OR P0, PT, R5, 0x2a, P0 ;  /* 0x0000002a0500780c */ /* 0x000fc80000701670 */
        /* <DEDUP_REMOVED lines=18> */
.L_x_464:
[----:B------:R-:W-:-:S04]  /*4220*/  MOV R5, c[0x0][0x32c] ;  /* 0x0000cb0000057a02 */ /* 0x000fc80000000f00 */
[----:B------:R-:W-:-:S13]  /*4230*/  ISETP.NE.AND P0, PT, R5, 0x1, PT ;  /* 0x000000010500780c */ /* 0x000fda0003f05270 */
[----:B------:R-:W-:-:S05]  /*4240*/  @P0 IMAD.HI.U32 R5, R4, c[0x0][0x330], RZ ;  /* 0x0000cc0004050a27 */ /* 0x000fca00078e00ff */
[----:B------:R-:W-:Y:S02]  /*4250*/  @P0 SHF.R.U32.HI R4, RZ, c[0x0][0x334], R5 ;  /* 0x0000cd00ff040a19 */ /* 0x000fe40000011605 */
.L_x_465:
[----:B------:R-:W-:Y:S05]  /*4260*/  BSYNC B0 ;  /* 0x0000000000007941 */ /* 0x000fea0003800000 */
.L_x_463:
[----:B------:R-:W-:-:S05]  /*4270*/  IMAD R4, R4, c[0x0][0x32c], R13 ;  /* 0x0000cb0004047a24 */ /* 0x000fca00078e020d */
[----:B------:R-:W-:Y:S02]  /*4280*/  IADD3 R5, R4, c[0x0][0x32c], RZ ;  /* 0x0000cb0004057a10 */ /* 0x000fe40007ffe0ff */
[----:B------:R-:W-:Y:S02]  /*4290*/  IMNMX R8, R8, R4, !PT ;  /* 0x0000000408087217 */ /* 0x000fe40007800200 */
[----:B------:R-:W-:Y:S02]  /*42a0*/  IMNMX R9, R9, R5, PT ;  /* 0x0000000509097217 */ /* 0x000fe40003800200 */
.L_x_462:
[----:B------:R-:W-:Y:S01]  /*42b0*/  FMNMX.FTZ R169, R25, R26, !PT ;  /* 0x0000001a19a97209 */ /* 0x000fe20007810000 */
[----:B------:R-:W-:Y:S01]  /*42c0*/  IMAD.SHL.U32 R225, R0, 0x2, RZ ;  /* 0x0000000200e17824 */ /* 0x000fe200078e00ff */
[----:B------:R-:W-:Y:S01]  /*42d0*/  FMNMX.FTZ R168, R23, R24, !PT ;  /* 0x0000001817a87209 */ /* 0x000fe20007810000 */
[----:B------:R-:W-:Y:S01]  /*42e0*/  STL [R1+0x68], R234 ;  /* 0x000068ea01007387 */ /* 0x000fe20000100800 */
[----:B------:R-:W-:Y:S01]  /*42f0*/  FMNMX.FTZ R169, R30, R169, !PT ;  /* 0x000000a91ea97209 */ /* 0x000fe20007810000 */
[----:B------:R-:W-:Y:S01]  /*4300*/  IMAD R226, R3, 0x2, R225 ;  /* 0x0000000203e27824 */ /* 0x000fe200078e02e1 */
[----:B------:R-:W-:Y:S01]  /*4310*/  FMNMX.FTZ R168, R27, R168, !PT ;  /* 0x000000a81ba87209 */ /* 0x000fe20007810000 */
[----:B------:R-:W-:Y:S01]  /*4320*/  STL [R1+0x64], R233 ;  /* 0x000064e901007387 */ /* 0x000fe20000100800 */
[----:B------:R-:W-:Y:S01]  /*4330*/  FMNMX.FTZ R169, R31, R169, !PT ;  /* 0x000000a91fa97209 */ /* 0x000fe20007810000 */
[----:B------:R-:W-:Y:S01]  /*4340*/  IMAD R227, R2, 0x2, R226 ;  /* 0x0000000202e37824 */ /* 0x000fe200078e02e2 */
[----:B------:R-:W-:Y:S01]  /*4350*/  ISETP.NE.AND P0, PT, R17, RZ, PT ;  /* 0x000000ff1100720c */ /* 0x000fe20003f05270 */
[----:B------:R-:W-:Y:S01]  /*4360*/  LDSM.16.MT88.4 R44, [R225+0x100] ;  /* 0x00010000e12c783b */ /* 0x000fe20000004200 */
[----:B------:R-:W-:Y:S01]  /*4370*/  FMNMX.FTZ R169, R36, R169, !PT ;  /* 0x000000a924a97209 */ /* 0x000fe20007810000 */
[----:B------:R-:W-:Y:S01]  /*4380*/  ULDC.64 UR4, c[0x0][0x2c8] ;  /* 0x0000b20000047ab9 */ /* 0x000fe20000000a00 */
[----:B------:R-:W-:Y:S01]  /*4390*/  FMNMX.FTZ R168, R28, R168, !PT ;  /* 0x000000a81ca87209 */ /* 0x000fe20007810000 */
[----:B------:R-:W-:Y:S01]  /*43a0*/  LDSM.16.MT88.4 R60, [R227+0x100] ;  /* 0x00010000e33c783b */ /* 0x000fe20000004200 */
[----:B------:R-:W-:-:S02]  /*43b0*/  FMNMX.FTZ R169, R37, R169, !PT ;  /* 0x000000a925a97209 */ /* 0x000fc40007810000 */
[----:B------:R-:W-:Y:S01]  /*43c0*/  ISETP.GT.AND P0, PT, R8, 0x8, !P0 ;  /* 0x000000080800780c */ /* 0x000fe20004704270 */
[----:B------:R-:W-:Y:S01]  /*43d0*/  STL [R1+0x60], R232 ;  /* 0x000060e801007387 */ /* 0x000fe20000100800 */
[----:B------:R-:W-:Y:S02]  /*43e0*/  FMNMX.FTZ R169, R48, R169, !PT ;  /* 0x000000a930a97209 */ /* 0x000fe40007810000 */
[----:B------:R-:W-:Y:S01]  /*43f0*/  FMNMX.FTZ R168, R38, R168, !PT ;  /* 0x000000a826a87209 */ /* 0x000fe20007810000 */
[----:B------:R-:W-:Y:S01]  /*4400*/  STL [R1+0x5c], R231 ;  /* 0x00005ce701007387 */ /* 0x000fe20000100800 */
[----:B------:R-:W-:Y:S02]  /*4410*/  FMNMX.FTZ R169, R50, R169, !PT ;  /* 0x000000a932a97209 */ /* 0x000fe40007810000 */
[----:B------:R-:W-:Y:S01]  /*4420*/  ISETP.LT.OR P0, PT, R9, 0x9, P0 ;  /* 0x000000090900780c */ /* 0x000fe20000701670 */
[----:B------:R-:W-:Y:S01]  /*4430*/  STL [R1+0x58], R230 ;  /* 0x000058e601007387 */ /* 0x000fe20000100800 */
[----:B------:R-:W-:-:S02]  /*4440*/  FMNMX.FTZ R169, R171, R169, !PT ;  /* 0x000000a9aba97209 */ /* 0x000fc40007810000 */
[----:B------:R-:W-:Y:S01]  /*4450*/  FMNMX.FTZ R168, R39, R168, !PT ;  /* 0x000000a827a87209 */ /* 0x000fe20007810000 */
[----:B------:R-:W-:Y:S01]  /*4460*/  STL [R1+0x54], R229 ;  /* 0x000054e501007387 */ /* 0x000fe20000100800 */
[----:B------:R-:W-:Y:S02]  /*4470*/  FMNMX.FTZ R169, R170, R169, !PT ;  /* 0x000000a9aaa97209 */ /* 0x000fe40007810000 */
[----:B------:R-:W-:Y:S01]  /*4480*/  FSEL R104, R82, -INF , !P0 ;  /* 0xff80000052687808 */ /* 0x000fe20004000000 */
[----:B------:R-:W-:Y:S01]  /*4490*/  STL [R1+0x50], R224 ;  /* 0x000050e001007387 */ /* 0x000fe20000100800 */
[----:B------:R-:W-:Y:S02]  /*44a0*/  FMNMX.FTZ R169, R166, R169, !PT ;  /* 0x000000a9a6a97209 */ /* 0x000fe40007810000 */
[----:B------:R-:W-:Y:S01]  /*44b0*/  FMNMX.FTZ R168, R49, R168, !PT ;  /* 0x000000a831a87209 */ /* 0x000fe20007810000 */
[----:B------:R-:W-:Y:S01]  /*44c0*/  LDSM.16.MT88.4 R32, [R226+0x100] ;  /* 0x00010000e220783b */ /* 0x000fe20000004200 */
[----:B------:R-:W-:-:S02]  /*44d0*/  FMNMX.FTZ R169, R158, R169, !PT ;  /* 0x000000a99ea97209 */ /* 0x000fc40007810000 */
[----:B------:R-:W-:Y:S01]  /*44e0*/  ISETP.NE.AND P0, PT, R16, RZ, PT ;  /* 0x000000ff1000720c */ /* 0x000fe20003f05270 */
[----:B------:R-:W-:Y:S01]  /*44f0*/  LDSM.16.MT88.4 R120, [R227+0x1900] ;  /* 0x00190000e378783b */ /* 0x000fe20000004200 */
[----:B------:R-:W-:Y:S02]  /*4500*/  FMNMX.FTZ R168, R51, R168, !PT ;  /* 0x000000a833a87209 */ /* 0x000fe40007810000 */
[----:B------:R-:W-:Y:S01]  /*4510*/  ISETP.GT.AND P0, PT, R8, 0x9, !P0 ;  /* 0x000000090800780c */ /* 0x000fe20004704270 */
[----:B------:R-:W1:Y:S01]  /*4520*/  SHFL.BFLY PT, R4, R169, 0x2, 0x1f ;  /* 0x0c401f00a9047f89 */ /* 0x000e6200000e0000 */
[----:B------:R-:W-:Y:S02]  /*4530*/  FMNMX.FTZ R168, R156, R168, !PT ;  /* 0x000000a89ca87209 */ /* 0x000fe40007810000 */
[----:B------:R-:W-:Y:S01]  /*4540*/  ISETP.LT.OR P0, PT, R9, 0xa, P0 ;  /* 0x0000000a0900780c */ /* 0x000fe20000701670 */
[----:B------:R-:W-:Y:S01]  /*4550*/  LDSM.16.MT88.4 R52, [R227+0x900] ;  /* 0x00090000e334783b */ /* 0x000fe20000004200 */
[----:B------:R-:W-:-:S02]  /*4560*/  FMNMX.FTZ R168, R157, R168, !PT ;  /* 0x000000a89da87209 */ /* 0x000fc40007810000 */
[----:B------:R-:W-:Y:S02]  /*4570*/  FSEL R71, R83, -INF , !P0 ;  /* 0xff80000053477808 */ /* 0x000fe40004000000 */
[----:B------:R-:W-:Y:S01]  /*4580*/  ISETP.NE.AND P0, PT, R15, RZ, PT ;  /* 0x000000ff0f00720c */ /* 0x000fe20003f05270 */
[----:B------:R-:W-:Y:S01]  /*4590*/  LDSM.16.MT88.4 R80, [R225+0x900] ;  /* 0x00090000e150783b */ /* 0x000fe20000004200 */
[----:B------:R-:W-:Y:S02]  /*45a0*/  FMNMX.FTZ R168, R165, R168, !PT ;  /* 0x000000a8a5a87209 */ /* 0x000fe40007810000 */
[----:B------:R-:W-:Y:S02]  /*45b0*/  ISETP.GT.AND P0, PT, R8, 0x10, !P0 ;  /* 0x000000100800780c */ /* 0x000fe40004704270 */
[----:B------:R-:W-:Y:S02]  /*45c0*/  FMNMX.FTZ R168, R159, R168, !PT ;  /* 0x000000a89fa87209 */ /* 0x000fe40007810000 */
[----:B------:R-:W-:-:S02]  /*45d0*/  ISETP.LT.OR P0, PT, R9, 0x11, P0 ;  /* 0x000000110900780c */ /* 0x000fc40000701670 */
[----:B------:R-:W-:Y:S02]  /*45e0*/  LEA R228, R2, R225, 0x1 ;  /* 0x000000e102e47211 */ /* 0x000fe400078e08ff */
[----:B------:R-:W-:Y:S02]  /*45f0*/  FSEL R117, R78, -INF , !P0 ;  /* 0xff8000004e757808 */ /* 0x000fe40004000000 */
[----:B------:R-:W-:Y:S01]  /*4600*/  ISETP.NE.AND P0, PT, R14, RZ, PT ;  /* 0x000000ff0e00720c */ /* 0x000fe20003f05270 */
[----:B------:R-:W-:Y:S01]  /*4610*/  LDSM.16.MT88.4 R40, [R228+0x100] ;  /* 0x00010000e428783b */ /* 0x000fe20000004200 */
[----:B-1----:R-:W-:Y:S02]  /*4620*/  FMNMX.FTZ R169, R169, R4, !PT ;  /* 0x00000004a9a97209 */ /* 0x002fe40007810000 */
[C---:B------:R-:W-:Y:S01]  /*4630*/  ISETP.GT.AND P0, PT, R8.reuse, 0x11, !P0 ;  /* 0x000000110800780c */ /* 0x040fe20004704270 */
[----:B------:R-:W-:Y:S01]  /*4640*/  LDSM.16.MT88.4 R100, [R228+0x1900] ;  /* 0x00190000e464783b */ /* 0x000fe20000004200 */
[----:B------:R-:W-:-:S02]  /*4650*/  ISETP.GT.AND P6, PT, R8, 0x20, !P6 ;  /* 0x000000200800780c */ /* 0x000fc400077c4270 */
[----:B------:R-:W-:Y:S01]  /*4660*/  ISETP.LT.OR P0, PT, R9, 0x12, P0 ;  /* 0x000000120900780c */ /* 0x000fe20000701670 */
[----:B------:R-:W1:Y:S01]  /*4670*/  SHFL.BFLY PT, R4, R169, 0x1, 0x1f ;  /* 0x0c201f00a9047f89 */ /* 0x000e6200000e0000 */
[----:B------:R-:W-:Y:S02]  /*4680*/  ISETP.GT.AND P5, PT, R8, 0x21, !P5 ;  /* 0x000000210800780c */ /* 0x000fe40006fa4270 */
[----:B------:R-:W-:Y:S01]  /*4690*/  FSEL R119, R79, -INF , !P0 ;  /* 0xff8000004f777808 */ /* 0x000fe20004000000 */
[----:B------:R-:W-:Y:S01]  /*46a0*/  LDSM.16.MT88.4 R56, [R228+0x900] ;  /* 0x00090000e438783b */ /* 0x000fe20000004200 */
[----:B------:R-:W-:Y:S02]  /*46b0*/  ISETP.NE.AND P0, PT, R18, RZ, PT ;  /* 0x000000ff1200720c */ /* 0x000fe40003f05270 */
[C---:B------:R-:W-:Y:S02]  /*46c0*/  ISETP.GT.AND P2, PT, R8.reuse, 0x28, !P2 ;  /* 0x000000280800780c */ /* 0x040fe40005744270 */
[----:B------:R-:W-:-:S02]  /*46d0*/  ISETP.GT.AND P0, PT, R8, 0x1, !P0 ;  /* 0x000000010800780c */ /* 0x000fc40004704270 */
[----:B------:R-:W-:Y:S02]  /*46e0*/  ISETP.GT.AND P1, PT, R8, 0x29, !P1 ;  /* 0x000000290800780c */ /* 0x000fe40004f24270 */
[C---:B------:R-:W-:Y:S02]  /*46f0*/  ISETP.LT.OR P0, PT, R9.reuse, 0x2, P0 ;  /* 0x000000020900780c */ /* 0x040fe40000701670 */
[----:B------:R-:W-:Y:S02]  /*4700*/  ISETP.LT.OR P6, PT, R9, 0x21, P6 ;  /* 0x000000210900780c */ /* 0x000fe400037c1670 */
[----:B------:R-:W-:Y:S02]  /*4710*/  FSEL R70, R87, -INF , !P0 ;  /* 0xff80000057467808 */ /* 0x000fe40004000000 */
[----:B------:R-:W-:Y:S02]  /*4720*/  ISETP.NE.AND P0, PT, R22, RZ, PT ;  /* 0x000000ff1600720c */ /* 0x000fe40003f05270 */
[----:B------:R-:W-:-:S02]  /*4730*/  ISETP.LT.OR P5, PT, R9, 0x22, P5 ;  /* 0x000000220900780c */ /* 0x000fc40002fa1670 */
[----:B------:R-:W-:Y:S02]  /*4740*/  ISETP.GT.AND P0, PT, R8, RZ, !P0 ;  /* 0x000000ff0800720c */ /* 0x000fe40004704270 */
[----:B-1----:R-:W-:Y:S02]  /*4750*/  FMNMX.FTZ R169, R169, R4, !PT ;  /* 0x00000004a9a97209 */ /* 0x002fe40007810000 */
[----:B------:R-:W1:Y:S01]  /*4760*/  SHFL.BFLY PT, R4, R168, 0x2, 0x1f ;  /* 0x0c401f00a8047f89 */ /* 0x000e6200000e0000 */
[----:B------:R-:W-:Y:S02]  /*4770*/  ISETP.LT.OR P0, PT, R9, 0x1, P0 ;  /* 0x000000010900780c */ /* 0x000fe40000701670 */
[----:B------:R-:W-:Y:S01]  /*4780*/  FMUL.FTZ R13, R169, c[0x0][0x2d0] ;  /* 0x0000b400a90d7a20 */ /* 0x000fe20000410000 */
[----:B------:R-:W-:Y:S02]  /*4790*/  FSEL R160, R66, -INF , !P6 ;  /* 0xff80000042a07808 */ /* 0x000fe40007000000 */
[----:B------:R-:W-:-:S02]  /*47a0*/  FSEL R69, R86, -INF , !P0 ;  /* 0xff80000056457808 */ /* 0x000fc40004000000 */
[----:B------:R-:W-:Y:S01]  /*47b0*/  ISETP.NE.AND P0, PT, R21, RZ, PT ;  /* 0x000000ff1500720c */ /* 0x000fe20003f05270 */
[----:B------:R-:W-:Y:S01]  /*47c0*/  LDSM.16.MT88.4 R84, [R226+0x1900] ;  /* 0x00190000e254783b */ /* 0x000fe20000004200 */
[----:B------:R-:W-:Y:S02]  /*47d0*/  FMNMX.FTZ R3, R69, R70, !PT ;  /* 0x0000004645037209 */ /* 0x000fe40007810000 */
[----:B------:R-:W-:Y:S02]  /*47e0*/  ISETP.GT.AND P0, PT, R8, 0x18, !P0 ;  /* 0x000000180800780c */ /* 0x000fe40004704270 */
[C---:B------:R-:W-:Y:S02]  /*47f0*/  ISETP.LT.OR P2, PT, R9.reuse, 0x29, P2 ;  /* 0x000000290900780c */ /* 0x040fe40001741670 */
[----:B------:R-:W-:Y:S02]  /*4800*/  ISETP.LT.OR P0, PT, R9, 0x19, P0 ;  /* 0x000000190900780c */ /* 0x000fe40000701670 */
[----:B------:R-:W-:-:S02]  /*4810*/  FSEL R161, R67, -INF , !P5 ;  /* 0xff80000043a17808 */ /* 0x000fc40006800000 */
[----:B------:R-:W-:Y:S01]  /*4820*/  FSEL R137, R74, -INF , !P0 ;  /* 0xff8000004a897808 */ /* 0x000fe20004000000 */
[----:B------:R-:W-:Y:S01]  /*4830*/  LDSM.16.MT88.4 R64, [R226+0x900] ;  /* 0x00090000e240783b */ /* 0x000fe20000004200 */
[----:B------:R-:W-:Y:S02]  /*4840*/  FSETP.NEU.FTZ.AND P0, PT, R169, -INF , PT ;  /* 0xff800000a900780b */ /* 0x000fe40003f1d000 */
[----:B-1----:R-:W-:Y:S02]  /*4850*/  FMNMX.FTZ R168, R168, R4, !PT ;  /* 0x00000004a8a87209 */ /* 0x002fe40007810000 */
[----:B------:R-:W-:Y:S02]  /*4860*/  FSEL R13, R13, RZ, P0 ;  /* 0x000000ff0d0d7208 */ /* 0x000fe40000000000 */
[----:B------:R-:W-:Y:S01]  /*4870*/  ISETP.LT.OR P1, PT, R9, 0x2a, P1 ;  /* 0x0000002a0900780c */ /* 0x000fe20000f21670 */
[----:B------:R-:W1:Y:S01]  /*4880*/  SHFL.BFLY PT, R4, R168, 0x1, 0x1f ;  /* 0x0c201f00a8047f89 */ /* 0x000e6200000e0000 */
[----:B------:R-:W-:Y:S01]  /*4890*/  FSEL R162, R162, -INF , !P2 ;  /* 0xff800000a2a27808 */ /* 0x000fe20005000000 */
[----:B------:R-:W-:Y:S01]  /*48a0*/  FFMA.FTZ R2, R36, c[0x0][0x2d0], -R13 ;  /* 0x0000b40024027a23 */ /* 0x000fe2000001080d */
[----:B------:R-:W-:-:S03]  /*48b0*/  FSEL R163, R163, -INF , !P1 ;  /* 0xff800000a3a37808 */ /* 0x000fc60004800000 */
[----:B------:R2:W-:Y:S02]  /*48c0*/  MUFU.EX2 R195, R2 ;  /* 0x0000000200c37308 */ /* 0x0005e40000000800 */
[--C-:B--2---:R-:W-:Y:S01]  /*48d0*/  FFMA.FTZ R2, R37, c[0x0][0x2d0], -R13.reuse ;  /* 0x0000b40025027a23 */ /* 0x104fe2000001080d */
[----:B-1----:R-:W-:Y:S01]  /*48e0*/  FMNMX.FTZ R168, R168, R4, !PT ;  /* 0x00000004a8a87209 */ /* 0x002fe20007810000 */
[----:B------:R-:W-:-:S04]  /*48f0*/  FFMA.FTZ R4, R25, c[0x0][0x2d0], -R13 ;  /* 0x0000b40019047a23 */ /* 0x000fc8000001080d */
[----:B------:R1:W-:Y:S01]  /*4900*/  MUFU.EX2 R186, R2 ;  /* 0x0000000200ba7308 */ /* 0x0003e20000000800 */
[C---:B------:R-:W-:Y:S01]  /*4910*/  FSETP.NEU.FTZ.AND P0, PT, R168.reuse, -INF , PT ;  /* 0xff800000a800780b */ /* 0x040fe20003f1d000 */
[----:B------:R-:W-:-:S05]  /*4920*/  FMUL.FTZ R12, R168, c[0x0][0x2d0] ;  /* 0x0000b400a80c7a20 */ /* 0x000fca0000410000 */
[----:B------:R-:W-:Y:S01]  /*4930*/  FSEL R12, R12, RZ, P0 ;  /* 0x000000ff0c0c7208 */ /* 0x000fe20000000000 */
[----:B------:R2:W-:Y:S01]  /*4940*/  MUFU.EX2 R183, R4 ;  /* 0x0000000400b77308 */ /* 0x0005e20000000800 */
[----:B------:R-:W-:-:S03]  /*4950*/  ISETP.NE.AND P0, PT, R29, RZ, PT ;  /* 0x000000ff1d00720c */ /* 0x000fc60003f05270 */
[--C-:B------:R-:W-:Y:S01]  /*4960*/  FFMA.FTZ R0, R24, c[0x0][0x2d0], -R12.reuse ;  /* 0x0000b40018007a23 */ /* 0x100fe2000001080c */
[----:B------:R-:W-:Y:S02]  /*4970*/  ISETP.GT.AND P0, PT, R8, 0x19, !P0 ;  /* 0x000000190800780c */ /* 0x000fe40004704270 */
[----:B-1----:R-:W-:Y:S01]  /*4980*/  FMNMX.FTZ R2, R104, R3, !PT ;  /* 0x0000000368027209 */ /* 0x002fe20007810000 */
[----:B------:R1:W-:Y:S01]  /*4990*/  MUFU.EX2 R233, R0 ;  /* 0x0000000000e97308 */ /* 0x0003e20000000800 */
[--C-:B------:R-:W-:Y:S01]  /*49a0*/  FFMA.FTZ R3, R48, c[0x0][0x2d0], -R13.reuse ;  /* 0x0000b40030037a23 */ /* 0x100fe2000001080d */
[----:B------:R-:W-:Y:S02]  /*49b0*/  ISETP.LT.OR P0, PT, R9, 0x1a, P0 ;  /* 0x0000001a0900780c */ /* 0x000fe40000701670 */
[----:B------:R-:W-:Y:S02]  /*49c0*/  FMNMX.FTZ R2, R71, R2, !PT ;  /* 0x0000000247027209 */ /* 0x000fe40007810000 */
[----:B------:R-:W-:Y:S01]  /*49d0*/  FSEL R68, R75, -INF , !P0 ;  /* 0xff8000004b447808 */ /* 0x000fe20004000000 */
[----:B--2---:R-:W-:Y:S01]  /*49e0*/  FFMA.FTZ R4, R26, c[0x0][0x2d0], -R13 ;  /* 0x0000b4001a047a23 */ /* 0x004fe2000001080d */
[----:B------:R2:W-:Y:S01]  /*49f0*/  MUFU.EX2 R193, R3 ;  /* 0x0000000300c17308 */ /* 0x0005e20000000800 */
[----:B-1----:R-:W-:-:S07]  /*4a00*/  FFMA.FTZ R0, R27, c[0x0][0x2d0], -R12 ;  /* 0x0000b4001b007a23 */ /* 0x002fce000001080c */
[----:B------:R1:W-:Y:S01]  /*4a10*/  MUFU.EX2 R234, R4 ;  /* 0x0000000400ea7308 */ /* 0x0003e20000000800 */
[----:B------:R-:W-:Y:S07]  /*4a20*/  LDSM.16.MT88.4 R24, [R228+0x2100] ;  /* 0x00210000e418783b */ /* 0x000fee0000004200 */
[----:B------:R3:W-:Y:S01]  /*4a30*/  MUFU.EX2 R252, R0 ;  /* 0x0000000000fc7308 */ /* 0x0007e20000000800 */
[----:B--2---:R-:W-:Y:S01]  /*4a40*/  FMNMX.FTZ R3, R117, R2, !PT ;  /* 0x0000000275037209 */ /* 0x004fe20007810000 */
[----:B------:R-:W-:-:S02]  /*4a50*/  FFMA.FTZ R2, R50, c[0x0][0x2d0], -R13 ;  /* 0x0000b40032027a23 */ /* 0x000fc4000001080d */
[----:B-1----:R-:W-:-:S04]  /*4a60*/  FFMA.FTZ R4, R30, c[0x0][0x2d0], -R13 ;  /* 0x0000b4001e047a23 */ /* 0x002fc8000001080d */
[----:B------:R1:W2:Y:S01]  /*4a70*/  MUFU.EX2 R185, R2 ;  /* 0x0000000200b97308 */ /* 0x0002a20000000800 */
[----:B---3--:R-:W-:-:S07]  /*4a80*/  FFMA.FTZ R0, R28, c[0x0][0x2d0], -R12 ;  /* 0x0000b4001c007a23 */ /* 0x008fce000001080c */
[----:B------:R3:W-:Y:S08]  /*4a90*/  MUFU.EX2 R192, R4 ;  /* 0x0000000400c07308 */ /* 0x0007f00000000800 */
[----:B------:R4:W4:Y:S01]  /*4aa0*/  MUFU.EX2 R164, R0 ;  /* 0x0000000000a47308 */ /* 0x0009220000000800 */
[----:B-1----:R-:W-:Y:S01]  /*4ab0*/  FMNMX.FTZ R2, R119, R3, !PT ;  /* 0x0000000377027209 */ /* 0x002fe20007810000 */
[----:B------:R-:W-:Y:S01]  /*4ac0*/  FFMA.FTZ R3, R38, c[0x0][0x2d0], -R12 ;  /* 0x0000b40026037a23 */ /* 0x000fe2000001080c */
[----:B--2---:R-:W-:-:S02]  /*4ad0*/  F2FP.PACK_AB R10, R185, R193 ;  /* 0x000000c1b90a723e */ /* 0x004fc400000000ff */
[----:B------:R-:W-:Y:S01]  /*4ae0*/  FMNMX.FTZ R2, R137, R2, !PT ;  /* 0x0000000289027209 */ /* 0x000fe20007810000 */
[----:B---3--:R-:W-:Y:S02]  /*4af0*/  FFMA.FTZ R4, R31, c[0x0][0x2d0], -R13 ;  /* 0x0000b4001f047a23 */ /* 0x008fe4000001080d */
[----:B------:R1:W-:Y:S01]  /*4b00*/  MUFU.EX2 R224, R3 ;  /* 0x0000000300e07308 */ /* 0x0003e20000000800 */
[----:B------:R-:W-:Y:S01]  /*4b10*/  LDSM.16.MT88.4 R28, [R225+0x1900] ;  /* 0x00190000e11c783b */ /* 0x000fe20000004200 */
[----:B----4-:R-:W-:-:S06]  /*4b20*/  FMNMX.FTZ R0, R105, R106, !PT ;  /* 0x0000006a69007209 */ /* 0x010fcc0007810000 */
[----:B------:R2:W3:Y:S01]  /*4b30*/  MUFU.EX2 R180, R4 ;  /* 0x0000000400b47308 */ /* 0x0004e20000000800 */
[----:B------:R-:W-:Y:S02]  /*4b40*/  F2FP.PACK_AB R7, R164, R252 ;  /* 0x000000fca407723e */ /* 0x000fe400000000ff */
[----:B------:R-:W-:-:S04]  /*4b50*/  FMNMX.FTZ R0, R107, R0, !PT ;  /* 0x000000006b007209 */ /* 0x000fc80007810000 */
[----:B------:R-:W-:Y:S02]  /*4b60*/  FMNMX.FTZ R0, R116, R0, !PT ;  /* 0x0000000074007209 */ /* 0x000fe40007810000 */
[----:B-1----:R-:W-:Y:S01]  /*4b70*/  FMNMX.FTZ R3, R68, R2, !PT ;  /* 0x0000000244037209 */ /* 0x002fe20007810000 */
[--C-:B------:R-:W-:Y:S01]  /*4b80*/  FFMA.FTZ R2, R39, c[0x0][0x2d0], -R12.reuse ;  /* 0x0000b40027027a23 */ /* 0x100fe2000001080c */
[----:B------:R-:W-:Y:S01]  /*4b90*/  FMNMX.FTZ R0, R118, R0, !PT ;  /* 0x0000000076007209 */ /* 0x000fe20007810000 */
[----:B------:R-:W-:Y:S01]  /*4ba0*/  LDSM.16.MT88.4 R36, [R226+0x2100] ;  /* 0x00210000e224783b */ /* 0x000fe20000004200 */
[----:B------:R-:W-:Y:S01]  /*4bb0*/  FMNMX.FTZ R3, R160, R3, !PT ;  /* 0x00000003a0037209 */ /* 0x000fe20007810000 */
[----:B------:R1:W4:Y:S01]  /*4bc0*/  MUFU.EX2 R251, R2 ;  /* 0x0000000200fb7308 */ /* 0x0003220000000800 */
[----:B------:R-:W-:Y:S01]  /*4bd0*/  FMNMX.FTZ R0, R136, R0, !PT ;  /* 0x0000000088007209 */ /* 0x000fe20007810000 */
[----:B--2---:R-:W-:Y:S01]  /*4be0*/  FFMA.FTZ R4, R23, c[0x0][0x2d0], -R12 ;  /* 0x0000b40017047a23 */ /* 0x004fe2000001080c */
[----:B------:R-:W-:-:S02]  /*4bf0*/  FMNMX.FTZ R3, R161, R3, !PT ;  /* 0x00000003a1037209 */ /* 0x000fc40007810000 */
[----:B------:R-:W-:Y:S02]  /*4c00*/  FMNMX.FTZ R0, R138, R0, !PT ;  /* 0x000000008a007209 */ /* 0x000fe40007810000 */
[----:B---3--:R-:W-:Y:S01]  /*4c10*/  F2FP.PACK_AB R6, R180, R192 ;  /* 0x000000c0b406723e */ /* 0x008fe200000000ff */
[----:B------:R2:W3:Y:S01]  /*4c20*/  MUFU.EX2 R182, R4 ;  /* 0x0000000400b67308 */ /* 0x0004e20000000800 */
[----:B------:R-:W-:Y:S02]  /*4c30*/  FMNMX.FTZ R0, R139, R0, !PT ;  /* 0x000000008b007209 */ /* 0x000fe40007810000 */
[----:B------:R-:W-:Y:S02]  /*4c40*/  FMNMX.FTZ R3, R162, R3, !PT ;  /* 0x00000003a2037209 */ /* 0x000fe40007810000 */
[----:B------:R-:W-:Y:S02]  /*4c50*/  FMNMX.FTZ R0, R172, R0, !PT ;  /* 0x00000000ac007209 */ /* 0x000fe40007810000 */
[----:B------:R-:W-:Y:S01]  /*4c60*/  FMNMX.FTZ R3, R163, R3, !PT ;  /* 0x00000003a3037209 */ /* 0x000fe20007810000 */
[----:B-1----:R-:W-:Y:S01]  /*4c70*/  FFMA.FTZ R2, R49, c[0x0][0x2d0], -R12 ;  /* 0x0000b40031027a23 */ /* 0x002fe2000001080c */
[----:B------:R-:W-:-:S02]  /*4c80*/  FMNMX.FTZ R0, R173, R0, !PT ;  /* 0x00000000ad007209 */ /* 0x000fc40007810000 */
[----:B----4-:R-:W-:Y:S01]  /*4c90*/  F2FP.PACK_AB R9, R251, R224 ;  /* 0x000000e0fb09723e */ /* 0x010fe200000000ff */
[----:B------:R1:W-:Y:S01]  /*4ca0*/  MUFU.EX2 R229, R2 ;  /* 0x0000000200e57308 */ /* 0x0003e20000000800 */
[----:B------:R-:W-:Y:S01]  /*4cb0*/  FMNMX.FTZ R0, R174, R0, !PT ;  /* 0x00000000ae007209 */ /* 0x000fe20007810000 */
[----:B------:R-:W4:Y:S01]  /*4cc0*/  SHFL.BFLY PT, R14, R3, 0x2, 0x1f ;  /* 0x0c401f00030e7f89 */ /* 0x000f2200000e0000 */
[----:B--2---:R-:W-:Y:S02]  /*4cd0*/  F2FP.PACK_AB R4, R234, R183 ;  /* 0x000000b7ea04723e */ /* 0x004fe400000000ff */
[----:B------:R-:W-:Y:S02]  /*4ce0*/  FMNMX.FTZ R0, R175, R0, !PT ;  /* 0x00000000af007209 */ /* 0x000fe40007810000 */
[----:B---3--:R-:W-:-:S03]  /*4cf0*/  F2FP.PACK_AB R5, R233, R182 ;  /* 0x000000b6e905723e */ /* 0x008fc600000000ff */
[----:B------:R-:W2:Y:S04]  /*4d00*/  SHFL.BFLY PT, R8, R0, 0x2, 0x1f ;  /* 0x0c401f0000087f89 */ /* 0x000ea800000e0000 */
[C---:B------:R-:W-:Y:S01]  /*4d10*/  HMMA.16816.F32 R20, R4.reuse, R44, RZ ;  /* 0x0000002c0414723c */ /* 0x040fe200000018ff */
[----:B-1----:R-:W-:Y:S02]  /*4d20*/  FFMA.FTZ R2, R51, c[0x0][0x2d0], -R12 ;  /* 0x0000b40033027a23 */ /* 0x002fe4000001080c */
[----:B------:R-:W-:Y:S02]  /*4d30*/  LDSM.16.MT88.4 R48, [R225+0x2100] ;  /* 0x00210000e130783b */ /* 0x000fe40000004200 */
[----:B------:R-:W1:Y:S03]  /*4d40*/  MUFU.EX2 R184, R2 ;  /* 0x0000000200b87308 */ /* 0x000e660000000800 */
[----:B------:R-:W-:Y:S01]  /*4d50*/  HMMA.16816.F32 R148, R4, R60, RZ ;  /* 0x0000003c0494723c */ /* 0x000fe200000018ff */
[----:B----4-:R-:W-:-:S07]  /*4d60*/  FMNMX.FTZ R3, R3, R14, !PT ;  /* 0x0000000e03037209 */ /* 0x010fce0007810000 */
[----:B------:R-:W-:Y:S01]  /*4d70*/  HMMA.16816.F32 R144, R4, R28, RZ ;  /* 0x0000001c0490723c */ /* 0x000fe200000018ff */
[----:B--2---:R-:W-:Y:S02]  /*4d80*/  FMNMX.FTZ R0, R0, R8, !PT ;  /* 0x0000000800007209 */ /* 0x004fe40007810000 */
[----:B------:R-:W-:-:S05]  /*4d90*/  F2FP.PACK_AB R8, R186, R195 ;  /* 0x000000c3ba08723e */ /* 0x000fca00000000ff */
[----:B------:R-:W-:Y:S01]  /*4da0*/  HMMA.16816.F32 R140, R4, R40, RZ ;  /* 0x00000028048c723c */ /* 0x000fe200000018ff */
[----:B------:R-:W2:Y:S01]  /*4db0*/  SHFL.BFLY PT, R15, R0, 0x1, 0x1f ;  /* 0x0c201f00000f7f89 */ /* 0x000ea200000e0000 */
[----:B-1----:R-:W-:-:S06]  /*4dc0*/  F2FP.PACK_AB R11, R184, R229 ;  /* 0x000000e5b80b723e */ /* 0x002fcc00000000ff */
[----:B------:R-:W-:Y:S08]  /*4dd0*/  HMMA.16816.F32 R128, R4, R32, RZ ;  /* 0x000000200480723c */ /* 0x000ff000000018ff */
[----:B------:R-:W-:Y:S01]  /*4de0*/  HMMA.16816.F32 R176, R8, R80, R20 ;  /* 0x0000005008b0723c */ /* 0x000fe20000001814 */
[----:B------:R-:W-:Y:S07]  /*4df0*/  LDSM.16.MT88.4 R20, [R227+0x2100] ;  /* 0x00210000e314783b */ /* 0x000fee0000004200 */
[----:B------:R-:W-:Y:S01]  /*4e00*/  HMMA.16816.F32 R152, R4, R84, RZ ;  /* 0x000000540498723c */ /* 0x000fe200000018ff */
[----:B--2---:R-:W-:-:S04]  /*4e10*/  FMNMX.FTZ R167, R0, R15, !PT ;  /* 0x0000000f00a77209 */ /* 0x004fc80007810000 */
[C---:B------:R-:W-:Y:S01]  /*4e20*/  FSETP.NEU.FTZ.AND P0, PT, R167.reuse, -INF , PT ;  /* 0xff800000a700780b */ /* 0x040fe20003f1d000 */
[----:B------:R-:W-:Y:S02]  /*4e30*/  FMUL.FTZ R0, R167, c[0x0][0x2d0] ;  /* 0x0000b400a7007a20 */ /* 0x000fe40000410000 */
[----:B------:R-:W-:Y:S03]  /*4e40*/  HMMA.16816.F32 R132, R4, R100, RZ ;  /* 0x000000640484723c */ /* 0x000fe600000018ff */
[----:B------:R-:W-:-:S05]  /*4e50*/  FSEL R0, R0, RZ, P0 ;  /* 0x000000ff00007208 */ /* 0x000fca0000000000 */
[----:B------:R-:W-:Y:S01]  /*4e60*/  HMMA.16816.F32 R124, R4, R120, RZ ;  /* 0x00000078047c723c */ /* 0x000fe200000018ff */
[----:B------:R-:W-:-:S04]  /*4e70*/  FFMA.FTZ R2, R105, c[0x0][0x2d0], -R0 ;  /* 0x0000b40069027a23 */ /* 0x000fc80000010800 */
[----:B------:R1:W-:Y:S03]  /*4e80*/  MUFU.EX2 R231, R2 ;  /* 0x0000000200e77308 */ /* 0x0003e60000000800 */
[C---:B------:R-:W-:Y:S08]  /*4e90*/  HMMA.16816.F32 R112, R4.reuse, R46, RZ ;  /* 0x0000002e0470723c */ /* 0x040ff000000018ff */
[----:B------:R-:W-:Y:S01]  /*4ea0*/  HMMA.16816.F32 R108, R4, R34, RZ ;  /* 0x00000022046c723c */ /* 0x000fe200000018ff */
[----:B-1----:R-:W-:-:S07]  /*4eb0*/  FFMA.FTZ R2, R106, c[0x0][0x2d0], -R0 ;  /* 0x0000b4006a027a23 */ /* 0x002fce0000010800 */
[C---:B------:R-:W-:Y:S01]  /*4ec0*/  HMMA.16816.F32 R96, R4.reuse, R42, RZ ;  /* 0x0000002a0460723c */ /* 0x040fe200000018ff */
[----:B------:R1:W-:Y:S07]  /*4ed0*/  MUFU.EX2 R232, R2 ;  /* 0x0000000200e87308 */ /* 0x0003ee0000000800 */
[C---:B------:R-:W-:Y:S08]  /*4ee0*/  HMMA.16816.F32 R92, R4.reuse, R62, RZ ;  /* 0x0000003e045c723c */ /* 0x040ff000000018ff */
[----:B------:R-:W-:Y:S01]  /*4ef0*/  HMMA.16816.F32 R88, R4, R30, RZ ;  /* 0x0000001e0458723c */ /* 0x000fe200000018ff */
[----:B-1----:R-:W-:-:S07]  /*4f00*/  FFMA.FTZ R2, R107, c[0x0][0x2d0], -R0 ;  /* 0x0000b4006b027a23 */ /* 0x002fce0000010800 */
[C---:B------:R-:W-:Y:S08]  /*4f10*/  HMMA.16816.F32 R76, R4.reuse, R86, RZ ;  /* 0x00000056044c723c */ /* 0x040ff000000018ff */
[C---:B------:R-:W-:Y:S08]  /*4f20*/  HMMA.16816.F32 R72, R4.reuse, R102, RZ ;  /* 0x000000660448723c */ /* 0x040ff000000018ff */
[----:B------:R-:W-:Y:S01]  /*4f30*/  HMMA.16816.F32 R16, R4, R122, RZ ;  /* 0x0000007a0410723c */ /* 0x000fe200000018ff */
[----:B------:R-:W1:Y:S01]  /*4f40*/  SHFL.BFLY PT, R4, R3, 0x1, 0x1f ;  /* 0x0c201f0003047f89 */ /* 0x000e6200000e0000 */
[----:B------:R-:W2:Y:S06]  /*4f50*/  MUFU.EX2 R5, R2 ;  /* 0x0000000200057308 */ /* 0x000eac0000000800 */
[C---:B------:R-:W-:Y:S08]  /*4f60*/  HMMA.16816.F32 R148, R8.reuse, R52, R148 ;  /* 0x000000340894723c */ /* 0x040ff00000001894 */
[C---:B------:R-:W-:Y:S08]  /*4f70*/  HMMA.16816.F32 R144, R8.reuse, R48, R144 ;  /* 0x000000300890723c */ /* 0x040ff00000001890 */
[----:B------:R-:W-:Y:S01]  /*4f80*/  HMMA.16816.F32 R196, R8, R56, R140 ;  /* 0x0000003808c4723c */ /* 0x000fe2000000188c */
[----:B-1----:R-:W-:Y:S01]  /*4f90*/  FMNMX.FTZ R3, R3, R4, !PT ;  /* 0x0000000403037209 */ /* 0x002fe20007810000 */
[----:B------:R-:W-:-:S02]  /*4fa0*/  FFMA.FTZ R4, R116, c[0x0][0x2d0], -R0 ;  /* 0x0000b40074047a23 */ /* 0x000fc40000010800 */
[----:B--2---:R-:W-:Y:S01]  /*4fb0*/  IMAD.MOV.U32 R116, RZ, RZ, R5 ;  /* 0x000000ffff747224 */ /* 0x004fe200078e0005 */
[C---:B------:R-:W-:Y:S01]  /*4fc0*/  FSETP.NEU.FTZ.AND P0, PT, R3.reuse, -INF , PT ;  /* 0xff8000000300780b */ /* 0x040fe20003f1d000 */
[----:B------:R-:W-:Y:S01]  /*4fd0*/  FMUL.FTZ R2, R3, c[0x0][0x2d0] ;  /* 0x0000b40003027a20 */ /* 0x000fe20000410000 */
[----:B------:R-:W1:Y:S01]  /*4fe0*/  MUFU.EX2 R181, R4 ;  /* 0x0000000400b57308 */ /* 0x000e620000000800 */
[----:B------:R-:W-:Y:S01]  /*4ff0*/  HMMA.16816.F32 R188, R8, R64, R128 ;  /* 0x0000004008bc723c */ /* 0x000fe20000001880 */
[----:B------:R-:W-:Y:S01]  /*5000*/  MOV R141, R149 ;  /* 0x00000095008d7202 */ /* 0x000fe20000000f00 */
[----:B------:R-:W-:Y:S01]  /*5010*/  IMAD.MOV.U32 R140, RZ, RZ, R150 ;  /* 0x000000ffff8c7224 */ /* 0x000fe200078e0096 */
[----:B------:R-:W-:-:S04]  /*5020*/  FSEL R2, R2, RZ, P0 ;  /* 0x000000ff02027208 */ /* 0x000fc80000000000 */
[----:B------:R-:W-:Y:S01]  /*5030*/  MOV R130, R148 ;  /* 0x0000009400827202 */ /* 0x000fe20000000f00 */
[----:B------:R-:W-:Y:S01]  /*5040*/  IMAD.MOV.U32 R150, RZ, RZ, R145 ;  /* 0x000000ffff967224 */ /* 0x000fe200078e0091 */
[----:B------:R-:W-:Y:S01]  /*5050*/  MOV R148, R147 ;  /* 0x0000009300947202 */ /* 0x000fe20000000f00 */
[----:B------:R-:W-:Y:S01]  /*5060*/  IMAD.MOV.U32 R149, RZ, RZ, R146 ;  /* 0x000000ffff957224 */ /* 0x000fe200078e0092 */
[C---:B------:R-:W-:Y:S01]  /*5070*/  HMMA.16816.F32 R244, R8.reuse, R36, R152 ;  /* 0x0000002408f4723c */ /* 0x040fe20000001898 */
[----:B------:R-:W-:Y:S02]  /*5080*/  IMAD.MOV.U32 R143, RZ, RZ, R144 ;  /* 0x000000ffff8f7224 */ /* 0x000fe400078e0090 */
[----:B------:R-:W-:Y:S01]  /*5090*/  IMAD.MOV.U32 R131, RZ, RZ, R151 ;  /* 0x000000ffff837224 */ /* 0x000fe200078e0097 */
[----:B-1----:R-:W-:Y:S01]  /*50a0*/  F2FP.PACK_AB R6, R181, R116 ;  /* 0x00000074b506723e */ /* 0x002fe200000000ff */
[----:B------:R-:W-:Y:S01]  /*50b0*/  IMAD.MOV.U32 R129, RZ, RZ, R196 ;  /* 0x000000ffff817224 */ /* 0x000fe200078e00c4 */
[----:B------:R-:W-:Y:S01]  /*50c0*/  MOV R128, R197 ;  /* 0x000000c500807202 */ /* 0x000fe20000000f00 */
[----:B------:R-:W-:Y:S01]  /*50d0*/  IMAD.MOV.U32 R15, RZ, RZ, R198 ;  /* 0x000000ffff0f7224 */ /* 0x000fe200078e00c6 */
[----:B------:R-:W-:Y:S01]  /*50e0*/  HMMA.16816.F32 R144, R8, R20, R124 ;  /* 0x000000140890723c */ /* 0x000fe2000000187c */
[----:B------:R-:W-:-:S02]  /*50f0*/  IMAD.MOV.U32 R14, RZ, RZ, R199 ;  /* 0x000000ffff0e7224 */ /* 0x000fc400078e00c7 */
[----:B------:R-:W-:-:S04]  /*5100*/  FFMA.FTZ R4, R69, c[0x0][0x2d0], -R2 ;  /* 0x0000b40045047a23 */ /* 0x000fc80000010802 */
[----:B------:R1:W-:Y:S01]  /*5110*/  MUFU.EX2 R248, R4 ;  /* 0x0000000400f87308 */ /* 0x0003e20000000800 */
[C---:B------:R-:W-:Y:S07]  /*5120*/  HMMA.16816.F32 R212, R8.reuse, R24, R132 ;  /* 0x0000001808d4723c */ /* 0x040fee0000001884 */
[----:B------:R-:W-:Y:S01]  /*5130*/  MOV R135, R180 ;  /* 0x000000b400877202 */ /* 0x000fe20000000f00 */
[----:B------:R-:W-:Y:S01]  /*5140*/  HMMA.16816.F32 R220, R8, R82, R112 ;  /* 0x0000005208dc723c */ /* 0x000fe20000001870 */
[----:B------:R-:W-:-:S02]  /*5150*/  IMAD.MOV.U32 R134, RZ, RZ, R164 ;  /* 0x000000ffff867224 */ /* 0x000fc400078e00a4 */
[----:B-1----:R-:W-:-:S05]  /*5160*/  FFMA.FTZ R4, R70, c[0x0][0x2d0], -R2 ;  /* 0x0000b40046047a23 */ /* 0x002fca0000010802 */
[C---:B------:R-:W-:Y:S01]  /*5170*/  HMMA.16816.F32 R216, R8.reuse, R66, R108 ;  /* 0x0000004208d8723c */ /* 0x040fe2000000186c */
[----:B------:R1:W2:Y:S07]  /*5180*/  MUFU.EX2 R180, R4 ;  /* 0x0000000400b47308 */ /* 0x0002ae0000000800 */
[C---:B------:R-:W-:Y:S08]  /*5190*/  HMMA.16816.F32 R208, R8.reuse, R58, R96 ;  /* 0x0000003a08d0723c */ /* 0x040ff00000001860 */
[----:B------:R-:W-:Y:S01]  /*51a0*/  HMMA.16816.F32 R204, R8, R54, R92 ;  /* 0x0000003608cc723c */ /* 0x000fe2000000185c */
[----:B-1----:R-:W-:Y:S01]  /*51b0*/  FFMA.FTZ R4, R104, c[0x0][0x2d0], -R2 ;  /* 0x0000b40068047a23 */ /* 0x002fe20000010802 */
[----:B--2---:R-:W-:-:S03]  /*51c0*/  F2FP.PACK_AB R5, R180, R248 ;  /* 0x000000f8b405723e */ /* 0x004fc600000000ff */
[----:B------:R1:W-:Y:S03]  /*51d0*/  MUFU.EX2 R142, R4 ;  /* 0x00000004008e7308 */ /* 0x0003e60000000800 */
[C---:B------:R-:W-:Y:S08]  /*51e0*/  HMMA.16816.F32 R200, R8.reuse, R50, R88 ;  /* 0x0000003208c8723c */ /* 0x040ff00000001858 */
[----:B------:R-:W-:Y:S01]  /*51f0*/  HMMA.16816.F32 R196, R8, R38, R76 ;  /* 0x0000002608c4723c */ /* 0x000fe2000000184c */
[----:B-1----:R-:W-:-:S07]  /*5200*/  FFMA.FTZ R4, R71, c[0x0][0x2d0], -R2 ;  /* 0x0000b40047047a23 */ /* 0x002fce0000010802 */
[C---:B------:R-:W-:Y:S01]  /*5210*/  HMMA.16816.F32 R152, R8.reuse, R26, R72 ;  /* 0x0000001a0898723c */ /* 0x040fe20000001848 */
[----:B------:R1:W2:Y:S07]  /*5220*/  MUFU.EX2 R250, R4 ;  /* 0x0000000400fa7308 */ /* 0x0002ae0000000800 */
[----:B------:R-:W-:Y:S07]  /*5230*/  HMMA.16816.F32 R124, R8, R22, R16 ;  /* 0x00000016087c723c */ /* 0x000fee0000001810 */
[----:B------:R-:W-:-:S02]  /*5240*/  FFMA.FTZ R8, R118, c[0x0][0x2d0], -R0 ;  /* 0x0000b40076087a23 */ /* 0x000fc40000010800 */
[----:B------:R-:W-:Y:S02]  /*5250*/  IMAD.MOV.U32 R118, RZ, RZ, R134 ;  /* 0x000000ffff767224 */ /* 0x000fe400078e0086 */
[----:B------:R3:W4:Y:S01]  /*5260*/  MUFU.EX2 R132, R8 ;  /* 0x0000000800847308 */ /* 0x0007220000000800 */
[----:B-1----:R-:W-:Y:S02]  /*5270*/  F2FP.PACK_AB R4, R232, R231 ;  /* 0x000000e7e804723e */ /* 0x002fe400000000ff */
[----:B--2---:R-:W-:-:S07]  /*5280*/  F2FP.PACK_AB R7, R250, R142 ;  /* 0x0000008efa07723e */ /* 0x004fce00000000ff */
[----:B------:R-:W-:Y:S01]  /*5290*/  HMMA.16816.F32 R88, R4, R32, RZ ;  /* 0x000000200458723c */ /* 0x000fe200000018ff */
[----:B---3--:R-:W-:Y:S01]  /*52a0*/  FFMA.FTZ R8, R136, c[0x0][0x2d0], -R0 ;  /* 0x0000b40088087a23 */ /* 0x008fe20000010800 */
[----:B------:R-:W-:-:S06]  /*52b0*/  MOV R136, R135 ;  /* 0x0000008700887202 */ /* 0x000fcc0000000f00 */
[C---:B------:R-:W-:Y:S01]  /*52c0*/  HMMA.16816.F32 R104, R4.reuse, R34, RZ ;  /* 0x000000220468723c */ /* 0x040fe200000018ff */
[----:B------:R1:W-:Y:S07]  /*52d0*/  MUFU.EX2 R194, R8 ;  /* 0x0000000800c27308 */ /* 0x0003ee0000000800 */
[C---:B------:R-:W-:Y:S08]  /*52e0*/  HMMA.16816.F32 R32, R4.reuse, R28, RZ ;  /* 0x0000001c0420723c */ /* 0x040ff000000018ff */
[----:B------:R-:W-:Y:S01]  /*52f0*/  HMMA.16816.F32 R76, R4, R30, RZ ;  /* 0x0000001e044c723c */ /* 0x000fe200000018ff */
[----:B-1----:R-:W-:-:S02]  /*5300*/  FFMA.FTZ R8, R138, c[0x0][0x2d0], -R0 ;  /* 0x0000b4008a087a23 */ /* 0x002fc40000010800 */
[----:B------:R-:W-:Y:S02]  /*5310*/  IMAD.MOV.U32 R138, RZ, RZ, R116 ;  /* 0x000000ffff8a7224 */ /* 0x000fe400078e0074 */
[----:B------:R1:W-:Y:S01]  /*5320*/  MUFU.EX2 R230, R8 ;  /* 0x0000000800e67308 */ /* 0x0003e20000000800 */
[----:B------:R-:W-:Y:S02]  /*5330*/  IMAD.MOV.U32 R116, RZ, RZ, R192 ;  /* 0x000000ffff747224 */ /* 0x000fe400078e00c0 */
[C---:B------:R-:W-:Y:S07]  /*5340*/  HMMA.16816.F32 R28, R4.reuse, R84, RZ ;  /* 0x00000054041c723c */ /* 0x040fee00000018ff */
[----:B------:R-:W-:Y:S01]  /*5350*/  MOV R84, R182 ;  /* 0x000000b600547202 */ /* 0x000fe20000000f00 */
[----:B------:R-:W-:Y:S01]  /*5360*/  HMMA.16816.F32 R108, R4, R44, RZ ;  /* 0x0000002c046c723c */ /* 0x000fe200000018ff */
[----:B-1----:R-:W-:-:S07]  /*5370*/  FFMA.FTZ R8, R139, c[0x0][0x2d0], -R0 ;  /* 0x0000b4008b087a23 */ /* 0x002fce0000010800 */
[C---:B------:R-:W-:Y:S01]  /*5380*/  HMMA.16816.F32 R112, R4.reuse, R46, RZ ;  /* 0x0000002e0470723c */ /* 0x040fe200000018ff */
[----:B------:R-:W-:Y:S01]  /*5390*/  IMAD.MOV.U32 R139, RZ, RZ, R252 ;  /* 0x000000ffff8b7224 */ /* 0x000fe200078e00fc */
[----:B------:R1:W-:Y:S06]  /*53a0*/  MUFU.EX2 R151, R8 ;  /* 0x0000000800977308 */ /* 0x0003ec0000000800 */
[C---:B------:R-:W-:Y:S08]  /*53b0*/  HMMA.16816.F32 R44, R4.reuse, R60, RZ ;  /* 0x0000003c042c723c */ /* 0x040ff000000018ff */
[----:B------:R-:W-:Y:S01]  /*53c0*/  HMMA.16816.F32 R92, R4, R62, RZ ;  /* 0x0000003e045c723c */ /* 0x000fe200000018ff */
[----:B-1----:R-:W-:Y:S01]  /*53d0*/  FFMA.FTZ R8, R117, c[0x0][0x2d0], -R2 ;  /* 0x0000b40075087a23 */ /* 0x002fe20000010802 */
[----:B------:R-:W-:-:S03]  /*53e0*/  MOV R117, R251 ;  /* 0x000000fb00757202 */ /* 0x000fc60000000f00 */
[----:B------:R1:W2:Y:S03]  /*53f0*/  MUFU.EX2 R133, R8 ;  /* 0x0000000800857308 */ /* 0x0002a60000000800 */
[C---:B------:R-:W-:Y:S07]  /*5400*/  HMMA.16816.F32 R60, R4.reuse, R102, RZ ;  /* 0x00000066043c723c */ /* 0x040fee00000018ff */
[----:B----4-:R-:W-:Y:S01]  /*5410*/  IMAD.MOV.U32 R103, RZ, RZ, R132 ;  /* 0x000000ffff677224 */ /* 0x010fe200078e0084 */
[----:B------:R-:W-:Y:S01]  /*5420*/  HMMA.16816.F32 R72, R4, R40, RZ ;  /* 0x000000280448723c */ /* 0x000fe200000018ff */
[----:B-1----:R-:W-:Y:S01]  /*5430*/  FFMA.FTZ R8, R119, c[0x0][0x2d0], -R2 ;  /* 0x0000b40077087a23 */ /* 0x002fe20000010802 */
[----:B--2---:R-:W-:-:S06]  /*5440*/  MOV R102, R133 ;  /* 0x0000008500667202 */ /* 0x004fcc0000000f00 */
[C---:B------:R-:W-:Y:S01]  /*5450*/  HMMA.16816.F32 R96, R4.reuse, R42, RZ ;  /* 0x0000002a0460723c */ /* 0x040fe200000018ff */
[----:B------:R-:W-:Y:S01]  /*5460*/  IMAD.MOV.U32 R119, RZ, RZ, R250 ;  /* 0x000000ffff777224 */ /* 0x000fe200078e00fa */
[----:B------:R1:W-:Y:S06]  /*5470*/  MUFU.EX2 R187, R8 ;  /* 0x0000000800bb7308 */ /* 0x0003ec0000000800 */
[C---:B------:R-:W-:Y:S07]  /*5480*/  HMMA.16816.F32 R16, R4.reuse, R100, RZ ;  /* 0x000000640410723c */ /* 0x040fee00000018ff */
[----:B------:R-:W-:Y:S01]  /*5490*/  IMAD.MOV.U32 R101, RZ, RZ, R142 ;  /* 0x000000ffff657224 */ /* 0x000fe200078e008e */
[----:B------:R-:W-:Y:S01]  /*54a0*/  HMMA.16816.F32 R40, R4, R122, RZ ;  /* 0x0000007a0428723c */ /* 0x000fe200000018ff */
[----:B------:R-:W-:Y:S01]  /*54b0*/  MOV R100, R186 ;  /* 0x000000ba00647202 */ /* 0x000fe20000000f00 */
[----:B-1----:R-:W-:-:S02]  /*54c0*/  FFMA.FTZ R8, R137, c[0x0][0x2d0], -R2 ;  /* 0x0000b40089087a23 */ /* 0x002fc40000010802 */
[----:B------:R-:W-:Y:S02]  /*54d0*/  IMAD.MOV.U32 R137, RZ, RZ, R183 ;  /* 0x000000ffff897224 */ /* 0x000fe400078e00b7 */
[----:B------:R1:W2:Y:S02]  /*54e0*/  MUFU.EX2 R164, R8 ;  /* 0x0000000800a47308 */ /* 0x0002a40000000800 */
[----:B-1----:R-:W-:Y:S02]  /*54f0*/  FFMA.FTZ R8, R68, c[0x0][0x2d0], -R2 ;  /* 0x0000b40044087a23 */ /* 0x002fe40000010802 */
[----:B--2---:R-:W-:Y:S01]  /*5500*/  IMAD.MOV.U32 R85, RZ, RZ, R164 ;  /* 0x000000ffff557224 */ /* 0x004fe200078e00a4 */
[----:B------:R-:W-:Y:S03]  /*5510*/  HMMA.16816.F32 R68, R4, R86, RZ ;  /* 0x000000560444723c */ /* 0x000fe600000018ff */
[----:B------:R1:W2:Y:S04]  /*5520*/  MUFU.EX2 R164, R8 ;  /* 0x0000000800a47308 */ /* 0x0002a80000000800 */
[----:B------:R-:W-:-:S02]  /*5530*/  IMAD.MOV.U32 R87, RZ, RZ, R181 ;  /* 0x000000ffff577224 */ /* 0x000fc400078e00b5 */
[----:B------:R-:W-:Y:S01]  /*5540*/  IMAD.MOV.U32 R86, RZ, RZ, R180 ;  /* 0x000000ffff567224 */ /* 0x000fe200078e00b4 */
[----:B-1----:R-:W-:Y:S07]  /*5550*/  HMMA.16816.F32 R8, R4, R120, RZ ;  /* 0x000000780408723c */ /* 0x002fee00000018ff */
[----:B------:R-:W-:Y:S02]  /*5560*/  F2FP.PACK_AB R4, R194, R103 ;  /* 0x00000067c204723e */ /* 0x000fe400000000ff */
[----:B------:R-:W-:-:S02]  /*5570*/  F2FP.PACK_AB R6, R151, R230 ;  /* 0x000000e69706723e */ /* 0x000fc400000000ff */
[----:B------:R-:W-:Y:S02]  /*5580*/  F2FP.PACK_AB R5, R187, R102 ;  /* 0x00000066bb05723e */ /* 0x000fe400000000ff */
[----:B--2---:R-:W-:-:S07]  /*5590*/  F2FP.PACK_AB R7, R164, R85 ;  /* 0x00000055a407723e */ /* 0x004fce00000000ff */
[C---:B------:R-:W-:Y:S01]  /*55a0*/  HMMA.16816.F32 R180, R4.reuse, R80, R108 ;  /* 0x0000005004b4723c */ /* 0x040fe2000000186c */
[----:B------:R-:W-:Y:S06]  /*55b0*/  LDSM.16.MT88.4 R108, [R228+0x2900] ;  /* 0x00290000e46c783b */ /* 0x000fec0000004200 */
[----:B------:R-:W-:Y:S01]  /*55c0*/  IMAD.MOV.U32 R80, RZ, RZ, R195 ;  /* 0x000000ffff507224 */ /* 0x000fe200078e00c3 */
[----:B------:R-:W-:Y:S01]  /*55d0*/  HMMA.16816.F32 R88, R4, R64, R88 ;  /* 0x000000400458723c */ /* 0x000fe20000001858 */
[----:B------:R-:W-:-:S06]  /*55e0*/  MOV R81, R248 ;  /* 0x000000f800517202 */ /* 0x000fcc0000000f00 */
[----:B------:R-:W-:Y:S01]  /*55f0*/  IMAD.MOV.U32 R65, RZ, RZ, R194 ;  /* 0x000000ffff417224 */ /* 0x000fe200078e00c2 */
[----:B------:R-:W-:Y:S01]  /*5600*/  MOV R64, R193 ;  /* 0x000000c100407202 */ /* 0x000fe20000000f00 */
[C---:B------:R-:W-:Y:S08]  /*5610*/  HMMA.16816.F32 R120, R4.reuse, R24, R16 ;  /* 0x000000180478723c */ /* 0x040ff00000001810 */
[C---:B------:R-:W-:Y:S07]  /*5620*/  HMMA.16816.F32 R192, R4.reuse, R20, R8 ;  /* 0x0000001404c0723c */ /* 0x040fee0000001808 */
[----:B------:R-:W-:Y:S01]  /*5630*/  FFMA.FTZ R8, R171, c[0x0][0x2d0], -R13 ;  /* 0x0000b400ab087a23 */ /* 0x000fe2000001080d */
[C---:B------:R-:W-:Y:S01]  /*5640*/  HMMA.16816.F32 R16, R4.reuse, R82, R112 ;  /* 0x000000520410723c */ /* 0x040fe20000001870 */
[----:B------:R-:W-:Y:S01]  /*5650*/  MOV R21, R185 ;  /* 0x000000b900157202 */ /* 0x000fe20000000f00 */
[----:B------:R-:W-:Y:S01]  /*5660*/  IMAD.MOV.U32 R20, RZ, RZ, R184 ;  /* 0x000000ffff147224 */ /* 0x000fe200078e00b8 */
[----:B------:R1:W-:Y:S04]  /*5670*/  MUFU.EX2 R248, R8 ;  /* 0x0000000800f87308 */ /* 0x0003e80000000800 */
[----:B------:R-:W-:Y:S01]  /*5680*/  MOV R114, R151 ;  /* 0x0000009700727202 */ /* 0x000fe20000000f00 */
[----:B------:R-:W-:Y:S01]  /*5690*/  IMAD.MOV.U32 R83, RZ, RZ, R150 ;  /* 0x000000ffff537224 */ /* 0x000fe200078e0096 */
[----:B------:R-:W-:Y:S01]  /*56a0*/  HMMA.16816.F32 R104, R4, R66, R104 ;  /* 0x000000420468723c */ /* 0x000fe20000001868 */
[----:B------:R-:W-:Y:S01]  /*56b0*/  IMAD.MOV.U32 R150, RZ, RZ, R15 ;  /* 0x000000ffff967224 */ /* 0x000fe200078e000f */
[----:B------:R-:W-:Y:S01]  /*56c0*/  MOV R113, R148 ;  /* 0x0000009400717202 */ /* 0x000fe20000000f00 */
[----:B------:R-:W-:-:S02]  /*56d0*/  IMAD.MOV.U32 R151, RZ, RZ, R14 ;  /* 0x000000ffff977224 */ /* 0x000fc400078e000e */
[----:B------:R-:W-:Y:S01]  /*56e0*/  IMAD.MOV.U32 R112, RZ, RZ, R149 ;  /* 0x000000ffff707224 */ /* 0x000fe200078e0095 */
[----:B------:R-:W-:Y:S01]  /*56f0*/  MOV R149, R128 ;  /* 0x0000008000957202 */ /* 0x000fe20000000f00 */
[----:B------:R-:W-:Y:S01]  /*5700*/  IMAD.MOV.U32 R82, RZ, RZ, R143 ;  /* 0x000000ffff527224 */ /* 0x000fe200078e008f */
[----:B------:R-:W-:Y:S01]  /*5710*/  MOV R67, R131 ;  /* 0x0000008300437202 */ /* 0x000fe20000000f00 */
[----:B------:R-:W-:Y:S01]  /*5720*/  IMAD.MOV.U32 R66, RZ, RZ, R140 ;  /* 0x000000ffff427224 */ /* 0x000fe200078e008c */
[C---:B------:R-:W-:Y:S01]  /*5730*/  HMMA.16816.F32 R72, R4.reuse, R56, R72 ;  /* 0x000000380448723c */ /* 0x040fe20000001848 */
[----:B-1----:R-:W-:Y:S02]  /*5740*/  FFMA.FTZ R8, R170, c[0x0][0x2d0], -R13 ;  /* 0x0000b400aa087a23 */ /* 0x002fe4000001080d */
[----:B------:R-:W-:Y:S02]  /*5750*/  IMAD.MOV.U32 R115, RZ, RZ, R187 ;  /* 0x000000ffff737224 */ /* 0x000fe400078e00bb */
[----:B------:R1:W2:Y:S01]  /*5760*/  MUFU.EX2 R251, R8 ;  /* 0x0000000800fb7308 */ /* 0x0002a20000000800 */
[----:B------:R-:W-:Y:S01]  /*5770*/  IMAD.MOV.U32 R148, RZ, RZ, R129 ;  /* 0x000000ffff947224 */ /* 0x000fe200078e0081 */
[----:B------:R-:W-:Y:S01]  /*5780*/  LDSM.16.MT88.4 R184, [R225+0x1100] ;  /* 0x00110000e1b8783b */ /* 0x000fe20000004200 */
[C---:B------:R-:W-:Y:S08]  /*5790*/  HMMA.16816.F32 R32, R4.reuse, R48, R32 ;  /* 0x000000300420723c */ /* 0x040ff00000001820 */
[----:B------:R-:W-:Y:S01]  /*57a0*/  HMMA.16816.F32 R28, R4, R36, R28 ;  /* 0x00000024041c723c */ /* 0x000fe2000000181c */
[----:B-1----:R-:W-:Y:S01]  /*57b0*/  FFMA.FTZ R8, R166, c[0x0][0x2d0], -R13 ;  /* 0x0000b400a6087a23 */ /* 0x002fe2000001080d */
[----:B--2---:R-:W-:-:S06]  /*57c0*/  F2FP.PACK_AB R128, R251, R248 ;  /* 0x000000f8fb80723e */ /* 0x004fcc00000000ff */
[C---:B------:R-:W-:Y:S01]  /*57d0*/  HMMA.16816.F32 R56, R4.reuse, R58, R96 ;  /* 0x0000003a0438723c */ /* 0x040fe20000001860 */
[----:B------:R1:W-:Y:S06]  /*57e0*/  MUFU.EX2 R252, R8 ;  /* 0x0000000800fc7308 */ /* 0x0003ec0000000800 */
[----:B------:R-:W-:Y:S01]  /*57f0*/  IMAD.MOV.U32 R98, RZ, RZ, R82 ;  /* 0x000000ffff627224 */ /* 0x000fe200078e0052 */
[----:B------:R-:W-:Y:S01]  /*5800*/  HMMA.16816.F32 R44, R4, R52, R44 ;  /* 0x00000034042c723c */ /* 0x000fe2000000182c */
[----:B------:R-:W-:Y:S01]  /*5810*/  IMAD.MOV.U32 R99, RZ, RZ, R83 ;  /* 0x000000ffff637224 */ /* 0x000fe200078e0053 */
[----:B------:R-:W-:Y:S01]  /*5820*/  MOV R83, R115 ;  /* 0x0000007300537202 */ /* 0x000fe20000000f00 */
[----:B------:R-:W-:Y:S01]  /*5830*/  IMAD.MOV.U32 R82, RZ, RZ, R114 ;  /* 0x000000ffff527224 */ /* 0x000fe200078e0072 */
[----:B------:R-:W-:Y:S01]  /*5840*/  MOV R114, R80 ;  /* 0x0000005000727202 */ /* 0x000fe20000000f00 */
[----:B------:R-:W-:-:S02]  /*5850*/  IMAD.MOV.U32 R115, RZ, RZ, R81 ;  /* 0x000000ffff737224 */ /* 0x000fc400078e0051 */
[----:B------:R-:W-:Y:S01]  /*5860*/  IMAD.MOV.U32 R53, RZ, RZ, R141 ;  /* 0x000000ffff357224 */ /* 0x000fe200078e008d */
[C---:B------:R-:W-:Y:S01]  /*5870*/  HMMA.16816.F32 R48, R4.reuse, R50, R76 ;  /* 0x000000320430723c */ /* 0x040fe2000000184c */
[----:B-1----:R-:W-:Y:S01]  /*5880*/  FFMA.FTZ R8, R158, c[0x0][0x2d0], -R13 ;  /* 0x0000b4009e087a23 */ /* 0x002fe2000001080d */
[----:B------:R-:W1:Y:S01]  /*5890*/  LDSM.16.MT88.4 R140, [R226+0x1100] ;  /* 0x00110000e28c783b */ /* 0x000e620000004200 */
[----:B------:R-:W-:Y:S02]  /*58a0*/  IMAD.MOV.U32 R52, RZ, RZ, R130 ;  /* 0x000000ffff347224 */ /* 0x000fe400078e0082 */
[----:B------:R2:W3:Y:S01]  /*58b0*/  MUFU.EX2 R250, R8 ;  /* 0x0000000800fa7308 */ /* 0x0004e20000000800 */
[----:B------:R-:W-:Y:S01]  /*58c0*/  IMAD.MOV.U32 R80, RZ, RZ, R84 ;  /* 0x000000ffff507224 */ /* 0x000fe200078e0054 */
[----:B------:R-:W-:Y:S01]  /*58d0*/  LDSM.16.MT88.4 R76, [R225+0x2900] ;  /* 0x00290000e14c783b */ /* 0x000fe20000004200 */
[----:B------:R-:W-:Y:S01]  /*58e0*/  HMMA.16816.F32 R36, R4, R38, R68 ;  /* 0x000000260424723c */ /* 0x000fe20000001844 */
[----:B------:R-:W-:Y:S01]  /*58f0*/  IMAD.MOV.U32 R81, RZ, RZ, R85 ;  /* 0x000000ffff517224 */ /* 0x000fe200078e0055 */
[----:B------:R-:W-:Y:S01]  /*5900*/  MOV R85, R139 ;  /* 0x0000008b00557202 */ /* 0x000fe20000000f00 */
[----:B------:R-:W-:-:S05]  /*5910*/  IMAD.MOV.U32 R84, RZ, RZ, R117 ;  /* 0x000000ffff547224 */ /* 0x000fca00078e0075 */
[----:B------:R-:W-:Y:S01]  /*5920*/  HMMA.16816.F32 R24, R4, R26, R60 ;  /* 0x0000001a0418723c */ /* 0x000fe2000000183c */
[----:B--2---:R-:W-:-:S07]  /*5930*/  FFMA.FTZ R8, R156, c[0x0][0x2d0], -R12 ;  /* 0x0000b4009c087a23 */ /* 0x004fce000001080c */
[----:B------:R-:W-:Y:S01]  /*5940*/  HMMA.16816.F32 R40, R4, R22, R40 ;  /* 0x000000160428723c */ /* 0x000fe20000001828 */
[----:B------:R2:W-:Y:S01]  /*5950*/  MUFU.EX2 R171, R8 ;  /* 0x0000000800ab7308 */ /* 0x0005e20000000800 */
[----:B------:R-:W-:Y:S01]  /*5960*/  MOV R69, R99 ;  /* 0x0000006300457202 */ /* 0x000fe20000000f00 */
[----:B------:R-:W-:Y:S01]  /*5970*/  LDSM.16.MT88.4 R60, [R227+0x1100] ;  /* 0x00110000e33c783b */ /* 0x000fe20000004200 */
[----:B---3--:R-:W-:Y:S01]  /*5980*/  F2FP.PACK_AB R130, R250, R252 ;  /* 0x000000fcfa82723e */ /* 0x008fe200000000ff */
[----:B------:R-:W-:Y:S01]  /*5990*/  IMAD.MOV.U32 R68, RZ, RZ, R98 ;  /* 0x000000ffff447224 */ /* 0x000fe200078e0062 */
[----:B------:R-:W-:Y:S01]  /*59a0*/  MOV R96, R100 ;  /* 0x0000006400607202 */ /* 0x000fe20000000f00 */
[----:B------:R-:W-:Y:S01]  /*59b0*/  IMAD.MOV.U32 R139, RZ, RZ, R233 ;  /* 0x000000ffff8b7224 */ /* 0x000fe200078e00e9 */
[----:B------:R-:W-:Y:S01]  /*59c0*/  MOV R117, R118 ;  /* 0x0000007600757202 */ /* 0x000fe20000000f00 */
[----:B--2---:R-:W-:-:S04]  /*59d0*/  FFMA.FTZ R8, R157, c[0x0][0x2d0], -R12 ;  /* 0x0000b4009d087a23 */ /* 0x004fc8000001080c */
[----:B------:R2:W3:Y:S02]  /*59e0*/  MUFU.EX2 R166, R8 ;  /* 0x0000000800a67308 */ /* 0x0004e40000000800 */
[----:B--2---:R-:W-:Y:S01]  /*59f0*/  FFMA.FTZ R8, R165, c[0x0][0x2d0], -R12 ;  /* 0x0000b400a5087a23 */ /* 0x004fe2000001080c */
[----:B------:R-:W-:Y:S02]  /*5a00*/  MOV R99, R82 ;  /* 0x0000005200637202 */ /* 0x000fe40000000f00 */
[----:B---3--:R-:W-:-:S03]  /*5a10*/  F2FP.PACK_AB R129, R166, R171 ;  /* 0x000000aba681723e */ /* 0x008fc600000000ff */
[----:B------:R2:W-:Y:S02]  /*5a20*/  MUFU.EX2 R170, R8 ;  /* 0x0000000800aa7308 */ /* 0x0005e40000000800 */
[----:B--2---:R-:W-:Y:S02]  /*5a30*/  FFMA.FTZ R8, R159, c[0x0][0x2d0], -R12 ;  /* 0x0000b4009f087a23 */ /* 0x004fe4000001080c */
[----:B------:R-:W-:Y:S01]  /*5a40*/  HMMA.16816.F32 R12, R4, R54, R92 ;  /* 0x00000036040c723c */ /* 0x000fe2000000185c */
[----:B------:R-:W-:Y:S03]  /*5a50*/  LDSM.16.MT88.4 R92, [R226+0x2900] ;  /* 0x00290000e25c783b */ /* 0x000fe60000004200 */
[----:B------:R2:W3:Y:S01]  /*5a60*/  MUFU.EX2 R165, R8 ;  /* 0x0000000800a57308 */ /* 0x0004e20000000800 */
[----:B------:R-:W-:Y:S01]  /*5a70*/  MOV R82, R230 ;  /* 0x000000e600527202 */ /* 0x000fe20000000f00 */
[----:B------:R-:W4:Y:S01]  /*5a80*/  LDSM.16.MT88.4 R156, [R228+0x1100] ;  /* 0x00110000e49c783b */ /* 0x000f220000004200 */
[----:B------:R-:W-:Y:S01]  /*5a90*/  IMAD.MOV.U32 R54, RZ, RZ, R66 ;  /* 0x000000ffff367224 */ /* 0x000fe200078e0042 */
[----:B------:R-:W-:Y:S01]  /*5aa0*/  MOV R55, R67 ;  /* 0x0000004300377202 */ /* 0x000fe20000000f00 */
[----:B------:R-:W-:Y:S01]  /*5ab0*/  FFMA.FTZ R4, R172, c[0x0][0x2d0], -R0 ;  /* 0x0000b400ac047a23 */ /* 0x000fe20000010800 */
[----:B------:R-:W-:Y:S01]  /*5ac0*/  MOV R66, R112 ;  /* 0x0000007000427202 */ /* 0x000fe20000000f00 */
[----:B------:R-:W-:-:S02]  /*5ad0*/  IMAD.MOV.U32 R67, RZ, RZ, R113 ;  /* 0x000000ffff437224 */ /* 0x000fc400078e0071 */
[----:B------:R1:W-:Y:S01]  /*5ae0*/  MUFU.EX2 R23, R4 ;  /* 0x0000000400177308 */ /* 0x0003e20000000800 */
[----:B------:R-:W-:Y:S02]  /*5af0*/  IMAD.MOV.U32 R112, RZ, RZ, R64 ;  /* 0x000000ffff707224 */ /* 0x000fe400078e0040 */
[----:B------:R-:W-:Y:S01]  /*5b00*/  IMAD.MOV.U32 R70, RZ, RZ, R66 ;  /* 0x000000ffff467224 */ /* 0x000fe200078e0042 */
[----:B--2---:R-:W2:Y:S01]  /*5b10*/  LDSM.16.MT88.4 R8, [R227+0x2900] ;  /* 0x00290000e308783b */ /* 0x004ea20000004200 */
[----:B------:R-:W-:Y:S01]  /*5b20*/  IMAD.MOV.U32 R71, RZ, RZ, R67 ;  /* 0x000000ffff477224 */ /* 0x000fe200078e0043 */
[----:B---3--:R-:W-:Y:S01]  /*5b30*/  F2FP.PACK_AB R131, R165, R170 ;  /* 0x000000aaa583723e */ /* 0x008fe200000000ff */
[----:B------:R-:W-:Y:S02]  /*5b40*/  IMAD.MOV.U32 R66, RZ, RZ, R20 ;  /* 0x000000ffff427224 */ /* 0x000fe400078e0014 */
[----:B------:R-:W-:Y:S02]  /*5b50*/  IMAD.MOV.U32 R67, RZ, RZ, R21 ;  /* 0x000000ffff437224 */ /* 0x000fe400078e0015 */
[----:B------:R-:W-:-:S02]  /*5b60*/  IMAD.MOV.U32 R20, RZ, RZ, R102 ;  /* 0x000000ffff147224 */ /* 0x000fc400078e0066 */
[----:B------:R-:W-:Y:S01]  /*5b70*/  IMAD.MOV.U32 R21, RZ, RZ, R229 ;  /* 0x000000ffff157224 */ /* 0x000fe200078e00e5 */
[----:B------:R-:W-:Y:S01]  /*5b80*/  MOV R98, R82 ;  /* 0x0000005200627202 */ /* 0x000fe20000000f00 */
[----:B-1----:R-:W-:Y:S01]  /*5b90*/  FFMA.FTZ R4, R173, c[0x0][0x2d0], -R0 ;  /* 0x0000b400ad047a23 */ /* 0x002fe20000010800 */
[C---:B------:R-:W-:Y:S01]  /*5ba0*/  HMMA.16816.F32 R132, R128.reuse, R140, R188 ;  /* 0x0000008c8084723c */ /* 0x040fe200000018bc */
[----:B------:R-:W-:Y:S01]  /*5bb0*/  IMAD.MOV.U32 R113, RZ, RZ, R65 ;  /* 0x000000ffff717224 */ /* 0x000fe200078e0041 */
[----:B------:R-:W-:Y:S01]  /*5bc0*/  MOV R65, R87 ;  /* 0x0000005700417202 */ /* 0x000fe20000000f00 */
[----:B------:R-:W-:Y:S01]  /*5bd0*/  IMAD.MOV.U32 R64, RZ, RZ, R86 ;  /* 0x000000ffff407224 */ /* 0x000fe200078e0056 */
[----:B------:R1:W3:Y:S01]  /*5be0*/  MUFU.EX2 R22, R4 ;  /* 0x0000000400167308 */ /* 0x0002e20000000800 */
[----:B------:R-:W-:Y:S01]  /*5bf0*/  IMAD.MOV.U32 R173, RZ, RZ, R99 ;  /* 0x000000ffffad7224 */ /* 0x000fe200078e0063 */
[----:B------:R-:W-:Y:S01]  /*5c00*/  MOV R86, R137 ;  /* 0x0000008900567202 */ /* 0x000fe20000000f00 */
[----:B------:R-:W-:Y:S01]  /*5c10*/  IMAD.MOV.U32 R87, RZ, RZ, R119 ;  /* 0x000000ffff577224 */ /* 0x000fe200078e0077 */
[C---:B------:R-:W-:Y:S01]  /*5c20*/  HMMA.16816.F32 R176, R128.reuse, R184, R176 ;  /* 0x000000b880b0723c */ /* 0x040fe200000018b0 */
[----:B------:R-:W-:Y:S01]  /*5c30*/  IMAD.MOV.U32 R99, RZ, RZ, R20 ;  /* 0x000000ffff637224 */ /* 0x000fe200078e0014 */
[----:B------:R-:W-:Y:S01]  /*5c40*/  MOV R20, R21 ;  /* 0x0000001500147202 */ /* 0x000fe20000000f00 */
[----:B------:R-:W-:Y:S01]  /*5c50*/  IMAD.MOV.U32 R97, RZ, RZ, R67 ;  /* 0x000000ffff617224 */ /* 0x000fe200078e0043 */
[----:B------:R-:W-:Y:S01]  /*5c60*/  MOV R82, R114 ;  /* 0x0000007200527202 */ /* 0x000fe20000000f00 */
[----:B------:R-:W-:Y:S01]  /*5c70*/  IMAD.MOV.U32 R67, RZ, RZ, R113 ;  /* 0x000000ffff437224 */ /* 0x000fe200078e0071 */
[----:B------:R-:W-:Y:S01]  /*5c80*/  MOV R114, R80 ;  /* 0x0000005000727202 */ /* 0x000fe20000000f00 */
[----:B------:R-:W-:Y:S01]  /*5c90*/  IMAD.MOV.U32 R113, RZ, RZ, R65 ;  /* 0x000000ffff717224 */ /* 0x000fe200078e0041 */
[----:B----4-:R-:W-:Y:S01]  /*5ca0*/  HMMA.16816.F32 R148, R128, R156, R148 ;  /* 0x0000009c8094723c */ /* 0x010fe20000001894 */
[--C-:B-1----:R-:W-:Y:S01]  /*5cb0*/  FFMA.FTZ R4, R174, c[0x0][0x2d0], -R0.reuse ;  /* 0x0000b400ae047a23 */ /* 0x102fe20000010800 */
[----:B------:R-:W-:Y:S01]  /*5cc0*/  MOV R174, R66 ;  /* 0x0000004200ae7202 */ /* 0x000fe20000000f00 */
[----:B------:R-:W-:Y:S01]  /*5cd0*/  FFMA.FTZ R0, R175, c[0x0][0x2d0], -R0 ;  /* 0x0000b400af007a23 */ /* 0x000fe20000010800 */
        /* <DEDUP_REMOVED lines=8> */
[----:B------:R-:W-:Y:S02]  /*5d60*/  IMAD.MOV.U32 R81, RZ, RZ, R85 ;  /* 0x000000ffff517224 */ /* 0x000fe400078e0055 */
[----:B------:R-:W-:Y:S01]  /*5d70*/  HMMA.16816.F32 R84, R128, R92, R244 ;  /* 0x0000005c8054723c */ /* 0x000fe200000018f4 */
[----:B------:R-:W-:Y:S01]  /*5d80*/  MOV R102, R224 ;  /* 0x000000e000667202 */ /* 0x000fe20000000f00 */
[----:B------:R-:W-:Y:S02]  /*5d90*/  IMAD.MOV.U32 R137, RZ, RZ, R138 ;  /* 0x000000ffff897224 */ /* 0x000fe400078e008a */
[----:B------:R-:W-:-:S03]  /*5da0*/  IMAD.MOV.U32 R119, RZ, RZ, R136 ;  /* 0x000000ffff777224 */ /* 0x000fc600078e0088 */
[----:B------:R-:W-:Y:S02]  /*5db0*/  IMAD.MOV.U32 R244, RZ, RZ, R20 ;  /* 0x000000fffff47224 */ /* 0x000fe400078e0014 */
[----:B------:R1:W-:Y:S01]  /*5dc0*/  MUFU.EX2 R20, R0 ;  /* 0x0000000000147308 */ /* 0x0003e20000000800 */
[----:B------:R-:W-:-:S07]  /*5dd0*/  MOV R247, R97 ;  /* 0x0000006100f77202 */ /* 0x000fce0000000f00 */
[----:B------:R-:W4:Y:S01]  /*5de0*/  MUFU.EX2 R21, R4 ;  /* 0x0000000400157308 */ /* 0x000f220000000800 */
[----:B------:R-:W-:Y:S01]  /*5df0*/  IMAD.MOV.U32 R246, RZ, RZ, R98 ;  /* 0x000000fffff67224 */ /* 0x000fe200078e0062 */
[----:B------:R-:W-:Y:S01]  /*5e00*/  MOV R245, R99 ;  /* 0x0000006300f57202 */ /* 0x000fe20000000f00 */
[----:B------:R-:W-:Y:S01]  /*5e10*/  IMAD.MOV.U32 R118, RZ, RZ, R231 ;  /* 0x000000ffff767224 */ /* 0x000fe200078e00e7 */
[----:B------:R-:W-:Y:S01]  /*5e20*/  MOV R138, R232 ;  /* 0x000000e8008a7202 */ /* 0x000fe20000000f00 */
[----:B------:R-:W-:Y:S01]  /*5e30*/  HMMA.16816.F32 R188, R128, R186, R220 ;  /* 0x000000ba80bc723c */ /* 0x000fe200000018dc */
[----:B------:R-:W-:Y:S02]  /*5e40*/  IMAD.MOV.U32 R136, RZ, RZ, R234 ;  /* 0x000000ffff887224 */ /* 0x000fe400078e00ea */
[----:B-1----:R-:W-:Y:S01]  /*5e50*/  FFMA.FTZ R0, R160, c[0x0][0x2d0], -R2 ;  /* 0x0000b400a0007a23 */ /* 0x002fe20000010802 */
[----:B------:R-:W-:Y:S01]  /*5e60*/  MOV R99, R102 ;  /* 0x0000006600637202 */ /* 0x000fe20000000f00 */
[----:B------:R-:W-:Y:S01]  /*5e70*/  IMAD.MOV.U32 R98, RZ, RZ, R103 ;  /* 0x000000ffff627224 */ /* 0x000fe200078e0067 */
[----:B------:R1:W5:Y:S01]  /*5e80*/  LDL.LU R234, [R1+0x68] ;  /* 0x0000680001ea7983 */ /* 0x0003620000300800 */
[----:B------:R2:W-:Y:S01]  /*5e90*/  MUFU.EX2 R5, R0 ;  /* 0x0000000000057308 */ /* 0x0005e20000000800 */
[----:B------:R-:W-:-:S02]  /*5ea0*/  IMAD.MOV.U32 R97, RZ, RZ, R101 ;  /* 0x000000ffff617224 */ /* 0x000fc400078e0065 */
[C---:B------:R-:W-:Y:S01]  /*5eb0*/  HMMA.16816.F32 R100, R128.reuse, R108, R212 ;  /* 0x0000006c8064723c */ /* 0x040fe200000018d4 */
[----:B------:R-:W-:Y:S01]  /*5ec0*/  IMAD.MOV.U32 R223, RZ, RZ, R96 ;  /* 0x000000ffffdf7224 */ /* 0x000fe200078e0060 */
[----:B------:R-:W-:Y:S01]  /*5ed0*/  MOV R220, R99 ;  /* 0x0000006300dc7202 */ /* 0x000fe20000000f00 */
[----:B------:R-:W-:Y:S01]  /*5ee0*/  IMAD.MOV.U32 R221, RZ, RZ, R98 ;  /* 0x000000ffffdd7224 */ /* 0x000fe200078e0062 */
[----:B------:R1:W5:Y:S01]  /*5ef0*/  LDL.LU R233, [R1+0x64] ;  /* 0x0000640001e97983 */ /* 0x0003620000300800 */
[--C-:B--2---:R-:W-:Y:S02]  /*5f00*/  FFMA.FTZ R0, R161, c[0x0][0x2d0], -R2.reuse ;  /* 0x0000b400a1007a23 */ /* 0x104fe40000010802 */
[----:B------:R-:W-:Y:S01]  /*5f10*/  MOV R215, R66 ;  /* 0x0000004200d77202 */ /* 0x000fe20000000f00 */
        /* <DEDUP_REMOVED lines=10> */
[----:B------:R-:W-:Y:S01]  /*5fc0*/  HMMA.16816.F32 R52, R128, R60, R52 ;  /* 0x0000003c8034723c */ /* 0x000fe20000001834 */
[----:B------:R1:W5:Y:S01]  /*5fd0*/  LDL.LU R232, [R1+0x60] ;  /* 0x0000600001e87983 */ /* 0x0003620000300800 */
[--C-:B--2---:R-:W-:Y:S01]  /*5fe0*/  FFMA.FTZ R0, R162, c[0x0][0x2d0], -R2.reuse ;  /* 0x0000b400a2007a23 */ /* 0x104fe20000010802 */
[----:B------:R-:W-:Y:S01]  /*5ff0*/  MOV R114, R64 ;  /* 0x0000004000727202 */ /* 0x000fe20000000f00 */
[----:B------:R-:W-:-:S02]  /*6000*/  FFMA.FTZ R2, R163, c[0x0][0x2d0], -R2 ;  /* 0x0000b400a3027a23 */ /* 0x000fc40000010802 */
[----:B------:R-:W-:Y:S02]  /*6010*/  IMAD.MOV.U32 R113, RZ, RZ, R115 ;  /* 0x000000ffff717224 */ /* 0x000fe400078e0073 */
[----:B------:R-:W-:Y:S01]  /*6020*/  IMAD.MOV.U32 R65, RZ, RZ, R119 ;  /* 0x000000ffff417224 */ /* 0x000fe200078e0077 */
[----:B------:R-:W-:Y:S01]  /*6030*/  MUFU.EX2 R0, R0 ;  /* 0x0000000000007308 */ /* 0x000fe20000000800 */
[----:B------:R-:W-:Y:S01]  /*6040*/  IMAD.MOV.U32 R115, RZ, RZ, R81 ;  /* 0x000000ffff737224 */ /* 0x000fe200078e0051 */
[----:B------:R-:W-:Y:S02]  /*6050*/  MOV R64, R137 ;  /* 0x0000008900407202 */ /* 0x000fe40000000f00 */
[----:B------:R-:W-:Y:S01]  /*6060*/  MOV R80, R117 ;  /* 0x0000007500507202 */ /* 0x000fe20000000f00 */
[----:B------:R-:W-:Y:S01]  /*6070*/  IMAD.MOV.U32 R7, RZ, RZ, R112 ;  /* 0x000000ffff077224 */ /* 0x000fe200078e0070 */
[C---:B------:R-:W-:Y:S01]  /*6080*/  HMMA.16816.F32 R68, R128.reuse, R76, R68 ;  /* 0x0000004c8044723c */ /* 0x040fe20000001844 */
[----:B------:R2:W5:Y:S01]  /*6090*/  LDL.LU R231, [R1+0x5c] ;  /* 0x00005c0001e77983 */ /* 0x0005620000300800 */
[----:B------:R-:W1:Y:S01]  /*60a0*/  MUFU.EX2 R2, R2 ;  /* 0x0000000200027308 */ /* 0x000e620000000800 */
[----:B------:R-:W-:Y:S01]  /*60b0*/  IMAD.MOV.U32 R81, RZ, RZ, R139 ;  /* 0x000000ffff517224 */ /* 0x000fe200078e008b */
[----:B------:R-:W-:Y:S01]  /*60c0*/  MOV R137, R138 ;  /* 0x0000008a00897202 */ /* 0x000fe20000000f00 */
[----:B------:R-:W-:Y:S01]  /*60d0*/  IMAD.MOV.U32 R139, RZ, RZ, R118 ;  /* 0x000000ffff8b7224 */ /* 0x000fe200078e0076 */
[----:B------:R-:W-:Y:S01]  /*60e0*/  MOV R138, R116 ;  /* 0x00000074008a7202 */ /* 0x000fe20000000f00 */
[----:B------:R-:W-:Y:S01]  /*60f0*/  IMAD.MOV.U32 R6, RZ, RZ, R114 ;  /* 0x000000ffff067224 */ /* 0x000fe200078e0072 */
[C---:B------:R-:W-:Y:S01]  /*6100*/  HMMA.16816.F32 R116, R128.reuse, R8, R144 ;  /* 0x000000088074723c */ /* 0x040fe20000001890 */
[----:B------:R-:W-:Y:S01]  /*6110*/  MOV R172, R113 ;  /* 0x0000007100ac7202 */ /* 0x000fe20000000f00 */
[----:B------:R2:W5:Y:S04]  /*6120*/  LDL.LU R230, [R1+0x58] ;  /* 0x0000580001e67983 */ /* 0x0005680000300800 */
[----:B------:R2:W5:Y:S02]  /*6130*/  LDL.LU R229, [R1+0x54] ;  /* 0x0000540001e57983 */ /* 0x0005640000300800 */
[----:B------:R-:W-:Y:S02]  /*6140*/  HMMA.16816.F32 R144, R128, R142, R216 ;  /* 0x0000008e8090723c */ /* 0x000fe400000018d8 */
[----:B------:R2:W5:Y:S01]  /*6150*/  LDL.LU R224, [R1+0x50] ;  /* 0x0000500001e07983 */ /* 0x0005620000300800 */
[----:B------:R-:W-:Y:S01]  /*6160*/  UIMAD.WIDE.U32 UR18, UR17, UR4, URZ ;  /* 0x00000004111272a5 */ /* 0x000fe2000f8e003f */
[----:B------:R-:W-:-:S02]  /*6170*/  PLOP3.LUT P0, PT, PT, PT, UP2, 0x40, 0x0 ;  /* 0x000000000000781c */ /* 0x000fc40003f0e828 */
[----:B------:R-:W-:Y:S01]  /*6180*/  IADD3 R242, R242, -0x2, RZ ;  /* 0xfffffffef2f27810 */ /* 0x000fe20007ffe0ff */
[----:B------:R-:W-:Y:S01]  /*6190*/  IMAD.MOV.U32 R219, RZ, RZ, R66 ;  /* 0x000000ffffdb7224 */ /* 0x000fe200078e0042 */
[C---:B------:R-:W-:Y:S01]  /*61a0*/  HMMA.16816.F32 R160, R128.reuse, R158, R208 ;  /* 0x0000009e80a0723c */ /* 0x040fe200000018d0 */
[----:B------:R-:W-:Y:S01]  /*61b0*/  MOV R218, R67 ;  /* 0x0000004300da7202 */ /* 0x000fe20000000f00 */
[----:B------:R-:W-:Y:S01]  /*61c0*/  IMAD.MOV.U32 R217, RZ, RZ, R82 ;  /* 0x000000ffffd97224 */ /* 0x000fe200078e0052 */
[----:B------:R-:W-:Y:S01]  /*61d0*/  MOV R216, R83 ;  /* 0x0000005300d87202 */ /* 0x000fe20000000f00 */
[----:B------:R-:W-:Y:S02]  /*61e0*/  @UP3 UMOV UR7, UR19 ;  /* 0x0000001300073c82 */ /* 0x000fe40008000000 */
[----:B------:R-:W-:Y:S01]  /*61f0*/  @UP3 USHF.R.U32.HI UR17, URZ, UR5, UR7 ;  /* 0x000000053f113299 */ /* 0x000fe20008011607 */
[----:B------:R-:W-:Y:S01]  /*6200*/  IMAD.MOV.U32 R209, RZ, RZ, R64 ;  /* 0x000000ffffd17224 */ /* 0x000fe200078e0040 */
[----:B------:R-:W-:Y:S01]  /*6210*/  MOV R210, R65 ;  /* 0x0000004100d27202 */ /* 0x000fe20000000f00 */
[----:B------:R-:W-:Y:S01]  /*6220*/  IMAD.MOV.U32 R211, RZ, RZ, R80 ;  /* 0x000000ffffd37224 */ /* 0x000fe200078e0050 */
[----:B------:R-:W-:Y:S01]  /*6230*/  HMMA.16816.F32 R64, R128, R62, R204 ;  /* 0x0000003e8040723c */ /* 0x000fe200000018cc */
[----:B------:R-:W-:Y:S01]  /*6240*/  MOV R208, R115 ;  /* 0x0000007300d07202 */ /* 0x000fe20000000f00 */
[----:B------:R-:W-:-:S03]  /*6250*/  UIADD3 UR4, UR16, UR17, URZ ;  /* 0x0000001110047290 */ /* 0x000fc6000fffe03f */
[----:B------:R-:W-:Y:S02]  /*6260*/  ULDC UR16, c[0x0][0x328] ;  /* 0x0000ca0000107ab9 */ /* 0x000fe40000000800 */
[----:B------:R-:W-:Y:S01]  /*6270*/  MOV R204, R81 ;  /* 0x0000005100cc7202 */ /* 0x000fe20000000f00 */
[C---:B------:R-:W-:Y:S01]  /*6280*/  HMMA.16816.F32 R96, R128.reuse, R94, R196 ;  /* 0x0000005e8060723c */ /* 0x040fe200000018c4 */
[----:B------:R-:W-:Y:S01]  /*6290*/  MOV R206, R139 ;  /* 0x0000008b00ce7202 */ /* 0x000fe20000000f00 */
[----:B------:R-:W-:Y:S01]  /*62a0*/  IMAD.MOV.U32 R205, RZ, RZ, R137 ;  /* 0x000000ffffcd7224 */ /* 0x000fe200078e0089 */
[----:B------:R-:W-:Y:S01]  /*62b0*/  UIADD3 UR16, UR4, UR16, URZ ;  /* 0x0000001004107290 */ /* 0x000fe2000fffe03f */
[----:B------:R-:W-:Y:S02]  /*62c0*/  IMAD.MOV.U32 R207, RZ, RZ, R138 ;  /* 0x000000ffffcf7224 */ /* 0x000fe400078e008a */
[----:B------:R-:W-:Y:S02]  /*62d0*/  FADD.FTZ R7, R7, R204 ;  /* 0x000000cc07077221 */ /* 0x000fe40000010000 */
[----:B------:R-:W-:Y:S02]  /*62e0*/  HMMA.16816.F32 R80, R128, R78, R200 ;  /* 0x0000004e8050723c */ /* 0x000fe400000018c8 */
[----:B------:R-:W-:-:S04]  /*62f0*/  FADD.FTZ R7, R208, R7 ;  /* 0x00000007d0077221 */ /* 0x000fc80000010000 */
[----:B------:R-:W-:Y:S01]  /*6300*/  FADD.FTZ R7, R211, R7 ;  /* 0x00000007d3077221 */ /* 0x000fe20000010000 */
[----:B------:R-:W-:Y:S01]  /*6310*/  MOV R203, R136 ;  /* 0x0000008800cb7202 */ /* 0x000fe20000000f00 */
[C---:B------:R-:W-:Y:S02]  /*6320*/  HMMA.16816.F32 R112, R128.reuse, R110, R152 ;  /* 0x0000006e8070723c */ /* 0x040fe40000001898 */
[----:B------:R-:W-:Y:S02]  /*6330*/  FADD.FTZ R7, R220, R7 ;  /* 0x00000007dc077221 */ /* 0x000fe40000010000 */
[----:B------:R-:W-:Y:S02]  /*6340*/  FADD.FTZ R6, R6, R203 ;  /* 0x000000cb06067221 */ /* 0x000fe40000010000 */
[----:B------:R-:W-:Y:S02]  /*6350*/  FADD.FTZ R7, R212, R7 ;  /* 0x00000007d4077221 */ /* 0x000fe40000010000 */
[----:B------:R-:W-:Y:S01]  /*6360*/  HMMA.16816.F32 R128, R128, R10, R124 ;  /* 0x0000000a8080723c */ /* 0x000fe2000000187c */
[----:B------:R-:W-:-:S04]  /*6370*/  FADD.FTZ R6, R207, R6 ;  /* 0x00000006cf067221 */ /* 0x000fc80000010000 */
[----:B------:R-:W-:Y:S02]  /*6380*/  FADD.FTZ R6, R210, R6 ;  /* 0x00000006d2067221 */ /* 0x000fe40000010000 */
[----:B---3--:R-:W-:Y:S02]  /*6390*/  F2FP.PACK_AB R124, R22, R23 ;  /* 0x00000017167c723e */ /* 0x008fe400000000ff */
[----:B----4-:R-:W-:Y:S01]  /*63a0*/  F2FP.PACK_AB R126, R20, R21 ;  /* 0x00000015147e723e */ /* 0x010fe200000000ff */
[----:B------:R-:W-:Y:S01]  /*63b0*/  FADD.FTZ R6, R219, R6 ;  /* 0x00000006db067221 */ /* 0x000fe20000010000 */
[----:B-1----:R-:W-:Y:S02]  /*63c0*/  F2FP.PACK_AB R125, R4, R5 ;  /* 0x00000005047d723e */ /* 0x002fe400000000ff */
[----:B------:R-:W-:-:S07]  /*63d0*/  F2FP.PACK_AB R127, R2, R0 ;  /* 0x00000000027f723e */ /* 0x000fce00000000ff */
[C---:B------:R-:W-:Y:S08]  /*63e0*/  HMMA.16816.F32 R152, R124.reuse, R156, R72 ;  /* 0x0000009c7c98723c */ /* 0x040ff00000001848 */
[C---:B------:R-:W-:Y:S08]  /*63f0*/  HMMA.16816.F32 R156, R124.reuse, R158, R56 ;  /* 0x0000009e7c9c723c */ /* 0x040ff00000001838 */
[C---:B------:R-:W-:Y:S08]  /*6400*/  HMMA.16816.F32 R56, R124.reuse, R60, R44 ;  /* 0x0000003c7c38723c */ /* 0x040ff0000000182c */
[C---:B------:R-:W-:Y:S07]  /*6410*/  HMMA.16816.F32 R60, R124.reuse, R62, R12 ;  /* 0x0000003e7c3c723c */ /* 0x040fee000000180c */
        /* <DEDUP_REMOVED lines=8> */
[----:B------:R-:W-:-:S04]  /*64a0*/  FADD.FTZ R13, R221, R13 ;  /* 0x0000000ddd0d7221 */ /* 0x000fc80000010000 */
[----:B------:R-:W-:Y:S01]  /*64b0*/  FADD.FTZ R6, R214, R13 ;  /* 0x0000000dd6067221 */ /* 0x000fe20000010000 */
        /* <DEDUP_REMOVED lines=11> */
[----:B------:R-:W-:-:S03]  /*6570*/  FADD.FTZ R8, R174, R12 ;  /* 0x0000000cae087221 */ /* 0x000fc60000010000 */
[C---:B------:R-:W-:Y:S08]  /*6580*/  HMMA.16816.F32 R88, R124.reuse, R92, R28 ;  /* 0x0000005c7c58723c */ /* 0x040ff0000000181c */
[C---:B------:R-:W-:Y:S08]  /*6590*/  HMMA.16816.F32 R184, R124.reuse, R186, R16 ;  /* 0x000000ba7cb8723c */ /* 0x040ff00000001810 */
[C---:B------:R-:W-:Y:S08]  /*65a0*/  HMMA.16816.F32 R76, R124.reuse, R78, R48 ;  /* 0x0000004e7c4c723c */ /* 0x040ff00000001830 */
[C---:B------:R-:W-:Y:S08]  /*65b0*/  HMMA.16816.F32 R92, R124.reuse, R94, R36 ;  /* 0x0000005e7c5c723c */ /* 0x040ff00000001824 */
[C---:B------:R-:W-:Y:S08]  /*65c0*/  HMMA.16816.F32 R108, R124.reuse, R110, R24 ;  /* 0x0000006e7c6c723c */ /* 0x040ff00000001818 */
[----:B------:R-:W-:Y:S07]  /*65d0*/  HMMA.16816.F32 R124, R124, R10, R40 ;  /* 0x0000000a7c7c723c */ /* 0x000fee0000001828 */
        /* <DEDUP_REMOVED lines=17> */
[----:B------:R1:W-:Y:S01]  /*66f0*/  STL [R1+0x18], R0 ;  /* 0x0000180001007387 */ /* 0x0003e20000100800 */
[----:B------:R-:W-:-:S03]  /*6700*/  FADD.FTZ R5, R20, R6 ;  /* 0x0000000614057221 */ /* 0x000fc60000010000 */
[----:B------:R2:W-:Y:S04]  /*6710*/  STL [R1+0x1c], R7 ;  /* 0x00001c0701007387 */ /* 0x0005e80000100800 */
[----:B------:R2:W-:Y:S01]  /*6720*/  STL [R1+0x20], R5 ;  /* 0x0000200501007387 */ /* 0x0005e20000100800 */
[----:B-1----:R-:W-:-:S05]  /*6730*/  FADD.FTZ R0, R2, R4 ;  /* 0x0000000402007221 */ /* 0x002fca0000010000 */
[----:B------:R2:W-:Y:S01]  /*6740*/  STL [R1+0x24], R0 ;  /* 0x0000240001007387 */ /* 0x0005e20000100800 */
[----:B------:R-:W-:Y:S05]  /*6750*/  @P0 BRA `(.L_x_466) ;  /* 0x0000013000000947 */ /* 0x000fea0003800000 */
[----:B------:R-:W-:Y:S01]  /*6760*/  ISETP.LT.AND P0, PT, RZ, UR4, PT ;  /* 0x00000004ff007c0c */ /* 0x000fe2000bf01270 */
[----:B------:R-:W-:Y:S02]  /*6770*/  UIADD3 UR17, UR4, -0x1, URZ ;  /* 0xffffffff04117890 */ /* 0x000fe4000fffe03f */
[----:B------:R-:W-:-:S10]  /*6780*/  ULDC UR7, c[0x0][0x32c] ;  /* 0x0000cb0000077ab9 */ /* 0x000fd40000000800 */
[----:B------:R-:W-:Y:S05]  /*6790*/  @P0 BRA `(.L_x_467) ;  /* 0x0000007000000947 */ /* 0x000fea0003800000 */
[----:B------:R-:W-:Y:S02]  /*67a0*/  UISETP.NE.AND UP0, UPT, UR7, 0x1, UPT ;  /* 0x000000010700788c */ /* 0x000fe4000bf05270 */
[----:B------:R-:W-:-:S03]  /*67b0*/  UIADD3 UR17, -UR4, URZ, URZ ;  /* 0x0000003f04117290 */ /* 0x000fc6000fffe13f */
[----:B------:R-:W-:Y:S02]  /*67c0*/  ULDC.64 UR4, c[0x0][0x330] ;  /* 0x0000cc0000047ab9 */ /* 0x000fe40000000a00 */
[----:B------:R-:W-:-:S04]  /*67d0*/  UIMAD.WIDE.U32 UR18, UR17, UR4, URZ ;  /* 0x00000004111272a5 */ /* 0x000fc8000f8e003f */
[----:B------:R-:W-:-:S04]  /*67e0*/  @UP0 USHF.R.U32.HI UR17, URZ, UR5, UR19 ;  /* 0x000000053f110299 */ /* 0x000fc80008011613 */
[----:B------:R-:W-:Y:S01]  /*67f0*/  ULOP3.LUT UR17, URZ, UR17, URZ, 0x33, !UPT ;  /* 0x000000113f117292 */ /* 0x000fe2000f8e333f */
[----:B------:R-:W-:Y:S05]  /*6800*/  BRA `(.L_x_468) ;  /* 0x0000004000007947 */ /* 0x000fea0003800000 */
.L_x_467:
[----:B------:R-:W-:Y:S02]  /*6810*/  UISETP.NE.AND UP0, UPT, UR7, 0x1, UPT ;  /* 0x000000010700788c */ /* 0x000fe4000bf05270 */
[----:B------:R-:W-:Y:S02]  /*6820*/  ULDC.64 UR4, c[0x0][0x330] ;  /* 0x0000cc0000047ab9 */ /* 0x000fe40000000a00 */
[----:B------:R-:W-:-:S07]  /*6830*/  UIMAD.WIDE.U32 UR18, UR17, UR4, URZ ;  /* 0x00000004111272a5 */ /* 0x000fce000f8e003f */
[----:B------:R-:W-:Y:S02]  /*6840*/  @UP0 USHF.R.U32.HI UR17, URZ, UR5, UR19 ;  /* 0x000000053f110299 */ /* 0x000fe40008011613 */
.L_x_468:
[----:B------:R-:W-:Y:S02]  /*6850*/  ULDC UR4, c[0x0][0x32c] ;  /* 0x0000cb0000047ab9 */ /* 0x000fe40000000800 */
[----:B------:R-:W-:-:S04]  /*6860*/  UIMAD UR4, UR17, UR7, UR4 ;  /* 0x00000007110472a4 */ /* 0x000fc8000f8e0204 */
[----:B------:R-:W-:-:S04]  /*6870*/  UISETP.LT.AND UP0, UPT, UR16, UR4, UPT ;  /* 0x000000041000728c */ /* 0x000fc8000bf01270 */
[----:B------:R-:W-:-:S03]  /*6880*/  USEL UR16, UR16, UR4, UP0 ;  /* 0x0000000410107287 */ /* 0x000fc60008000000 */
.L_x_466:
[----:B------:R-:W1:Y:S01]  /*6890*/  R2UR UR4, R249 ;  /* 0x00000000f90473c2 */ /* 0x000e6200000e0000 */
[----:B------:R-:W-:-:S07]  /*68a0*/  UIMAD.WIDE UR16, UR16, 0x2aaaaaab, URZ ;  /* 0x2aaaaaab101078a5 */ /* 0x000fce000f8e023f */
[----:B------:R-:W-:Y:S02]  /*68b0*/  UMOV UR7, UR17 ;  /* 0x0000001100077c82 */ /* 0x000fe40008000000 */
[----:B------:R-:W-:-:S04]  /*68c0*/  USHF.R.U32.HI UR5, URZ, 0x1f, UR7 ;  /* 0x0000001f3f057899 */ /* 0x000fc80008011607 */
[----:B------:R-:W-:-:S04]  /*68d0*/  ULEA.HI.SX32 UR5, UR7, UR5, 0x1d ;  /* 0x0000000507057291 */ /* 0x000fc8000f8fea3f */
[----:B-1----:R-:W-:-:S04]  /*68e0*/  UISETP.LT.AND UP0, UPT, UR4, UR5, UPT ;  /* 0x000000050400728c */ /* 0x002fc8000bf01270 */
[----:B------:R-:W-:-:S06]  /*68f0*/  USEL UR4, UR4, UR5, !UP0 ;  /* 0x0000000504047287 */ /* 0x000fcc000c000000 */
[----:B------:R-:W-:-:S13]  /*6900*/  ISETP.GE.AND P0, PT, R242, UR4, PT ;  /* 0x00000004f2007c0c */ /* 0x000fda000bf06270 */
[----:B------:R-:W-:Y:S05]  /*6910*/  @!P0 BRA `(.L_x_469) ;  /* 0x000045b000008947 */ /* 0x000fea0003800000 */
[----:B--2---:R-:W2:Y:S01]  /*6920*/  LDL R0, [R1+0x28] ;  /* 0x0000280001007983 */ /* 0x004ea20000100800 */
[----:B------:R-:W-:Y:S01]  /*6930*/  PLOP3.LUT P1, PT, PT, PT, UP3, 0x80, 0x0 ;  /* 0x000000000000781c */ /* 0x000fe20003f2f038 */
[----:B------:R-:W-:Y:S01]  /*6940*/  IMAD.MOV.U32 R166, RZ, RZ, R168 ;  /* 0x000000ffffa67224 */ /* 0x000fe200078e00a8 */
[----:B------:R-:W-:Y:S01]  /*6950*/  PLOP3.LUT P0, PT, PT, PT, UP3, 0x80, 0x0 ;  /* 0x000000000000781c */ /* 0x000fe20003f0f038 */
[----:B------:R-:W-:Y:S01]  /*6960*/  IMAD.MOV.U32 R164, RZ, RZ, R169 ;  /* 0x000000ffffa47224 */ /* 0x000fe200078e00a9 */
[----:B------:R-:W-:Y:S01]  /*6970*/  MOV R171, R3 ;  /* 0x0000000300ab7202 */ /* 0x000fe20000000f00 */
[----:B------:R-:W-:-:S08]  /*6980*/  IMAD.MOV.U32 R170, RZ, RZ, R167 ;  /* 0x000000ffffaa7224 */ /* 0x000fd000078e00a7 */
[----:B--2---:R-:W-:-:S05]  /*6990*/  @P1 IMAD.HI.U32 R0, R0, c[0x0][0x2c8], RZ ;  /* 0x0000b20000001a27 */ /* 0x004fca00078e00ff */
[----:B------:R-:W-:-:S05]  /*69a0*/  @P0 SHF.R.U32.HI R0, RZ, c[0x0][0x2cc], R0 ;  /* 0x0000b300ff000a19 */ /* 0x000fca0000011600 */
[----:B------:R1:W-:Y:S02]  /*69b0*/  @P0 STL [R1+0x2c], R0 ;  /* 0x00002c0001000387 */ /* 0x0003e40000100800 */
.L_x_486:
[----:B------:R-:W2:Y:S01]  /*69c0*/  LDL.64 R42, [R1+0x38] ;  /* 0x00003800012a7983 */ /* 0x000ea20000100a00 */
[----:B------:R-:W-:Y:S04]  /*69d0*/  DEPBAR.LE SB0, 0x0 ;  /* 0x000080000000791a */ /* 0x000fe80000000000 */
[----:B-1----:R-:W2:Y:S05]  /*69e0*/  LDL.64 R2, [R1+0x48] ;  /* 0x0000480001027983 */ /* 0x002eaa0000100a00 */
[----:B------:R-:W-:Y:S01]  /*69f0*/  BAR.SYNC.DEFER_BLOCKING 0x0 ;  /* 0x0000000000007b1d */ /* 0x000fe20000010000 */
[----:B------:R-:W-:Y:S11]  /*6a00*/  ISETP.GT.AND P6, PT, R249, R242, PT ;  /* 0x000000f2f900720c */ /* 0x000ff60003fc4270 */
[----:B------:R-:W-:Y:S02]  /*6a10*/  @!UPT UIADD3 URZ, URZ, URZ, URZ ;  /* 0x0000003f3f3ff290 */ /* 0x000fe4000fffe03f */
[----:B-1----:R-:W-:Y:S01]  /*6a20*/  @!P6 SHF.R.S32.HI R0, RZ, 0x1f, R242 ;  /* 0x0000001fff00e819 */ /* 0x002fe200000114f2 */
[----:B------:R-:W-:Y:S04]  /*6a30*/  @!P6 IMAD.WIDE.U32 R40, R242, c[0x0][0x208], RZ ;  /* 0x00008200f228ea25 */ /* 0x000fe800078e00ff */
[----:B------:R-:W-:Y:S04]  /*6a40*/  @!P6 IMAD R0, R0, c[0x0][0x208], RZ ;  /* 0x000082000000ea24 */ /* 0x000fe800078e02ff */
[----:B------:R-:W-:Y:S01]  /*6a50*/  @!P6 IMAD R0, R242, c[0x0][0x20c], R0 ;  /* 0x00008300f200ea24 */ /* 0x000fe200078e0200 */
[----:B-----5:R-:W-:Y:S03]  /*6a60*/  LDSM.16.M88.4 R48, [R231+0x6100] ;  /* 0x00610000e730783b */ /* 0x020fe60000000200 */
[----:B------:R-:W-:Y:S02]  /*6a70*/  @!P6 IMAD.IADD R0, R41, 0x1, R0 ;  /* 0x000000012900e824 */ /* 0x000fe400078e0200 */
[----:B------:R-:W1:Y:S02]  /*6a80*/  LDSM.16.M88.4 R16, [R224+0x3100] ;  /* 0x00310000e010783b */ /* 0x000e640000000200 */
[----:B------:R-:W-:Y:S03]  /*6a90*/  @!P6 IMAD R165, R0, 0x30, RZ ;  /* 0x0000003000a5e824 */ /* 0x000fe600078e02ff */
[----:B------:R-:W3:Y:S05]  /*6aa0*/  LDSM.16.M88.4 R44, [R231+0x8100] ;  /* 0x00810000e72c783b */ /* 0x000eea0000000200 */
[----:B------:R-:W4:Y:S05]  /*6ab0*/  LDSM.16.M88.4 R32, [R224+0x3900] ;  /* 0x00390000e020783b */ /* 0x000f2a0000000200 */
[----:B------:R-:W2:Y:S05]  /*6ac0*/  LDL.64 R222, [R1+0x30] ;  /* 0x0000300001de7983 */ /* 0x000eaa0000100a00 */
[----:B------:R-:W4:Y:S05]  /*6ad0*/  LDSM.16.M88.4 R172, [R224+0x4100] ;  /* 0x00410000e0ac783b */ /* 0x000f2a0000000200 */
[----:B------:R-:W2:Y:S05]  /*6ae0*/  LDL.64 R220, [R1+0x40] ;  /* 0x0000400001dc7983 */ /* 0x000eaa0000100a00 */
[----:B------:R-:W-:Y:S05]  /*6af0*/  LDSM.16.M88.4 R192, [R233+0x6100] ;  /* 0x00610000e9c0783b */ /* 0x000fea0000000200 */
[----:B------:R-:W2:Y:S01]  /*6b00*/  LDL R167, [R1+0x2c] ;  /* 0x00002c0001a77983 */ /* 0x000ea20000100800 */
[-C--:B-1----:R-:W-:Y:S04]  /*6b10*/  HMMA.16816.F32 R4, R48, R16.reuse, RZ ;  /* 0x000000103004723c */ /* 0x082fe800000018ff */
[----:B------:R-:W1:Y:S05]  /*6b20*/  LDSM.16.M88.4 R196, [R235] ;  /* 0x00000000ebc4783b */ /* 0x000e6a0000000200 */
[----:B------:R-:W1:Y:S01]  /*6b30*/  LDSM.16.M88.4 R200, [R233+0x8100] ;  /* 0x00810000e9c8783b */ /* 0x000e620000000200 */
[C---:B---3--:R-:W-:Y:S04]  /*6b40*/  HMMA.16816.F32 R8, R44.reuse, R16, RZ ;  /* 0x000000102c08723c */ /* 0x048fe800000018ff */
[----:B------:R-:W3:Y:S04]  /*6b50*/  LDSM.16.M88.4 R204, [R241] ;  /* 0x00000000f1cc783b */ /* 0x000ee80000000200 */
[-C--:B------:R-:W-:Y:S08]  /*6b60*/  HMMA.16816.F32 R12, R44, R18.reuse, RZ ;  /* 0x000000122c0c723c */ /* 0x080ff000000018ff */
[C---:B------:R-:W-:Y:S08]  /*6b70*/  HMMA.16816.F32 R16, R48.reuse, R18, RZ ;  /* 0x000000123010723c */ /* 0x040ff000000018ff */
[-C--:B----4-:R-:W-:Y:S08]  /*6b80*/  HMMA.16816.F32 R20, R48, R32.reuse, RZ ;  /* 0x000000203014723c */ /* 0x090ff000000018ff */
[C---:B------:R-:W-:Y:S08]  /*6b90*/  HMMA.16816.F32 R24, R44.reuse, R32, RZ ;  /* 0x000000202c18723c */ /* 0x040ff000000018ff */
[-C--:B------:R-:W-:Y:S08]  /*6ba0*/  HMMA.16816.F32 R28, R44, R34.reuse, RZ ;  /* 0x000000222c1c723c */ /* 0x080ff000000018ff */
[C---:B------:R-:W-:Y:S08]  /*6bb0*/  HMMA.16816.F32 R32, R48.reuse, R34, RZ ;  /* 0x000000223020723c */ /* 0x040ff000000018ff */
[-C--:B------:R-:W-:Y:S01]  /*6bc0*/  HMMA.16816.F32 R36, R48, R172.reuse, RZ ;  /* 0x000000ac3024723c */ /* 0x080fe200000018ff */
[----:B--2---:R-:W-:Y:S04]  /*6bd0*/  @!P6 IMAD.MOV.U32 R3, RZ, RZ, R43 ;  /* 0x000000ffff03e224 */ /* 0x004fe800078e002b */
[----:B------:R-:W-:Y:S03]  /*6be0*/  @!P6 IMAD.WIDE.U32 R2, R40, 0x30, R2 ;  /* 0x000000302802e825 */ /* 0x000fe600078e0002 */
[C---:B------:R-:W-:Y:S04]  /*6bf0*/  HMMA.16816.F32 R40, R44.reuse, R172, RZ ;  /* 0x000000ac2c28723c */ /* 0x040fe800000018ff */
[----:B------:R-:W-:Y:S02]  /*6c00*/  @!P6 IMAD.SHL.U32 R0, R2, 0x2, RZ ;  /* 0x000000020200e824 */ /* 0x000fe400078e00ff */
[----:B------:R-:W-:Y:S03]  /*6c10*/  @!P6 IMAD.IADD R3, R3, 0x1, R165 ;  /* 0x000000010303e824 */ /* 0x000fe600078e02a5 */
[----:B------:R-:W-:Y:S01]  /*6c20*/  @!P6 IADD3 R168, P0, R0, c[0x0][0x1f8], RZ ;  /* 0x00007e0000a8ea10 */ /* 0x000fe20007f1e0ff */
[-C--:B------:R-:W-:Y:S02]  /*6c30*/  HMMA.16816.F32 R44, R44, R174.reuse, RZ ;  /* 0x000000ae2c2c723c */ /* 0x080fe400000018ff */
[----:B------:R-:W-:Y:S02]  /*6c40*/  @!P6 SHF.L.U64.HI R3, R2, 0x1, R3 ;  /* 0x000000010203e819 */ /* 0x000fe40000010203 */
[----:B------:R-:W-:Y:S02]  /*6c50*/  @!P6 IADD3 R2, P1, R168, UR9, RZ ;  /* 0x00000009a802ec10 */ /* 0x000fe4000ff3e0ff */
[----:B------:R-:W-:Y:S02]  /*6c60*/  @!P6 IADD3.X R169, R3, c[0x0][0x1fc], RZ, P0, !PT ;  /* 0x00007f0003a9ea10 */ /* 0x000fe400007fe4ff */
[----:B------:R-:W-:Y:S01]  /*6c70*/  HMMA.16816.F32 R48, R48, R174, RZ ;  /* 0x000000ae3030723c */ /* 0x000fe200000018ff */
[----:B------:R-:W2:Y:S03]  /*6c80*/  LDSM.16.M88.4 R172, [R240] ;  /* 0x00000000f0ac783b */ /* 0x000ea60000000200 */
[----:B------:R-:W-:Y:S02]  /*6c90*/  @!P6 IADD3 R0, P5, R0, 0x80, RZ ;  /* 0x000000800000e810 */ /* 0x000fe40007fbe0ff */
[----:B------:R-:W-:Y:S01]  /*6ca0*/  @!PT LDS RZ, [RZ] ;  /* 0x00000000fffff984 */ /* 0x000fe20000000800 */
[----:B------:R-:W-:Y:S01]  /*6cb0*/  @!PT LDS RZ, [RZ] ;  /* 0x00000000fffff984 */ /* 0x000fe20000000800 */
[----:B------:R-:W-:Y:S01]  /*6cc0*/  @!PT LDS RZ, [RZ] ;  /* 0x00000000fffff984 */ /* 0x000fe20000000800 */
[----:B------:R4:W-:Y:S01]  /*6cd0*/  @!P6 LDGSTS.E.BYPASS.LTC128B.128 [R243+0x100], [R168.64], !P4 ;  /* 0x00100000a8f3efae */ /* 0x0009e2000e101d4e */
[----:B------:R-:W-:Y:S01]  /*6ce0*/  @!P6 IADD3 R208, P0, R2, UR9, RZ ;  /* 0x0000000902d0ec10 */ /* 0x000fe2000ff1e0ff */
[-C--:B-1----:R-:W-:Y:S05]  /*6cf0*/  HMMA.16816.F32 R4, R192, R196.reuse, R4 ;  /* 0x000000c4c004723c */ /* 0x082fea0000001804 */
[----:B------:R-:W-:Y:S03]  /*6d00*/  @!P6 IADD3 R210, P2, R0, c[0x0][0x1f8], RZ ;  /* 0x00007e0000d2ea10 */ /* 0x000fe60007f5e0ff */
[C---:B------:R-:W-:Y:S04]  /*6d10*/  HMMA.16816.F32 R8, R200.reuse, R196, R8 ;  /* 0x000000c4c808723c */ /* 0x040fe80000001808 */
[----:B------:R-:W-:Y:S02]  /*6d20*/  @!P6 IADD3.X R211, RZ, c[0x0][0x1fc], R3, P2, P5 ;  /* 0x00007f00ffd3ea10 */ /* 0x000fe400017ea403 */
[----:B------:R-:W-:Y:S02]  /*6d30*/  @!P6 IADD3.X R3, R169, UR11, RZ, P1, !PT ;  /* 0x0000000ba903ec10 */ /* 0x000fe40008ffe4ff */
[-C--:B------:R-:W-:Y:S01]  /*6d40*/  HMMA.16816.F32 R12, R200, R198.reuse, R12 ;  /* 0x000000c6c80c723c */ /* 0x080fe2000000180c */
[----:B------:R1:W-:Y:S03]  /*6d50*/  @!P6 LDGSTS.E.BYPASS.LTC128B.128 [R243+0x1900], [R210.64], !P3 ;  /* 0x01900000d2f3efae */ /* 0x0003e6000d901d4e */
[----:B------:R-:W-:Y:S02]  /*6d60*/  @!P6 IADD3.X R209, R3, UR11, RZ, P0, !PT ;  /* 0x0000000b03d1ec10 */ /* 0x000fe400087fe4ff */
[----:B------:R1:W-:Y:S01]  /*6d70*/  @!P6 LDGSTS.E.BYPASS.LTC128B.128 [R243+0x900], [R2.64], !P4 ;  /* 0x0090000002f3efae */ /* 0x0003e2000e101d4e */
[----:B------:R-:W-:Y:S01]  /*6d80*/  PLOP3.LUT P0, PT, PT, PT, UP3, 0x80, 0x0 ;  /* 0x000000000000781c */ /* 0x000fe20003f0f038 */
[C---:B------:R-:W-:Y:S03]  /*6d90*/  HMMA.16816.F32 R16, R192.reuse, R198, R16 ;  /* 0x000000c6c010723c */ /* 0x040fe60000001810 */
[----:B------:R1:W-:Y:S01]  /*6da0*/  @!P6 LDGSTS.E.BYPASS.LTC128B.128 [R243+0x2100], [R2.64+0x80], !P3 ;  /* 0x0210008002f3efae */ /* 0x0003e2000d901d4e */
[----:B------:R-:W-:Y:S04]  /*6db0*/  IMAD.MOV.U32 R221, RZ, RZ, c[0x0][0x1e4] ;  /* 0x00007900ffdd7624 */ /* 0x000fe800078e00ff */
[-C--:B---3--:R-:W-:Y:S01]  /*6dc0*/  HMMA.16816.F32 R20, R192, R204.reuse, R20 ;  /* 0x000000ccc014723c */ /* 0x088fe20000001814 */
[----:B------:R3:W-:Y:S05]  /*6dd0*/  @!P6 LDGSTS.E.BYPASS.LTC128B.128 [R243+0x1100], [R208.64], !P4 ;  /* 0x01100000d0f3efae */ /* 0x0007ea000e101d4e */
[----:B------:R3:W-:Y:S01]  /*6de0*/  @!P6 LDGSTS.E.BYPASS.LTC128B.128 [R243+0x2900], [R208.64+0x80], !P3 ;  /* 0x02900080d0f3efae */ /* 0x0007e2000d901d4e */
[C---:B------:R-:W-:Y:S01]  /*6df0*/  ISETP.GT.AND P6, PT, R242.reuse, R249, PT ;  /* 0x000000f9f200720c */ /* 0x040fe20003fc4270 */
[C---:B------:R-:W-:Y:S03]  /*6e00*/  HMMA.16816.F32 R24, R200.reuse, R204, R24 ;  /* 0x000000ccc818723c */ /* 0x040fe60000001818 */
[----:B------:R-:W-:Y:S05]  /*6e10*/  LDSM.16.M88.4 R212, [R230+0x3100] ;  /* 0x00310000e6d4783b */ /* 0x000fea0000000200 */
[-C--:B------:R-:W-:Y:S01]  /*6e20*/  HMMA.16816.F32 R28, R200, R206.reuse, R28 ;  /* 0x000000cec81c723c */ /* 0x080fe2000000181c */
[----:B------:R-:W0:Y:S03]  /*6e30*/  LDGDEPBAR ;  /* 0x00000000000079af */ /* 0x000e260000000000 */
[----:B------:R-:W-:Y:S02]  /*6e40*/  @P6 IADD3 R0, R242, -0x1, RZ ;  /* 0xfffffffff2006810 */ /* 0x000fe40007ffe0ff */
[----:B------:R-:W-:Y:S01]  /*6e50*/  LDSM.16.M88.4 R216, [R232+0x8100] ;  /* 0x00810000e8d8783b */ /* 0x000fe20000000200 */
[----:B-1----:R-:W-:Y:S01]  /*6e60*/  @P6 IMAD.MOV.U32 R3, RZ, RZ, R223 ;  /* 0x000000ffff036224 */ /* 0x002fe200078e00df */
[C---:B------:R-:W-:Y:S03]  /*6e70*/  HMMA.16816.F32 R32, R192.reuse, R206, R32 ;  /* 0x000000cec020723c */ /* 0x040fe60000001820 */
[----:B------:R-:W-:Y:S01]  /*6e80*/  LDSM.16.M88.4 R196, [R230+0x3900] ;  /* 0x00390000e6c4783b */ /* 0x000fe20000000200 */
[----:B----4-:R-:W-:Y:S01]  /*6e90*/  @P6 IMAD.WIDE.U32 R168, R0, c[0x0][0x1e0], RZ ;  /* 0x0000780000a86a25 */ /* 0x010fe200078e00ff */
[----:B------:R-:W-:Y:S03]  /*6ea0*/  @P6 SHF.R.S32.HI R2, RZ, 0x1f, R0 ;  /* 0x0000001fff026819 */ /* 0x000fe60000011400 */
[-C--:B--2---:R-:W-:Y:S01]  /*6eb0*/  HMMA.16816.F32 R36, R192, R172.reuse, R36 ;  /* 0x000000acc024723c */ /* 0x084fe20000001824 */
[----:B---3--:R-:W1:Y:S03]  /*6ec0*/  LDSM.16.M88.4 R208, [R232+0x6100] ;  /* 0x00610000e8d0783b */ /* 0x008e660000000200 */
[----:B------:R-:W-:Y:S02]  /*6ed0*/  @P6 IMAD R2, R2, c[0x0][0x1e0], RZ ;  /* 0x0000780002026a24 */ /* 0x000fe400078e02ff */
[----:B------:R-:W2:Y:S02]  /*6ee0*/  LDSM.16.M88.4 R204, [R230+0x4100] ;  /* 0x00410000e6cc783b */ /* 0x000ea40000000200 */
[C---:B------:R-:W-:Y:S04]  /*6ef0*/  HMMA.16816.F32 R40, R200.reuse, R172, R40 ;  /* 0x000000acc828723c */ /* 0x040fe80000001828 */
[----:B------:R-:W-:Y:S04]  /*6f00*/  @P6 IMAD R2, R0, c[0x0][0x1e4], R2 ;  /* 0x0000790000026a24 */ /* 0x000fe800078e0202 */
[-C--:B------:R-:W-:Y:S01]  /*6f10*/  HMMA.16816.F32 R44, R200, R174.reuse, R44 ;  /* 0x000000aec82c723c */ /* 0x080fe2000000182c */
[----:B------:R-:W-:Y:S03]  /*6f20*/  LDSM.16.M88.4 R200, [R234+0x8100] ;  /* 0x00810000eac8783b */ /* 0x000fe60000000200 */
[----:B------:R-:W-:Y:S02]  /*6f30*/  @P6 IMAD.IADD R0, R169, 0x1, R2 ;  /* 0x00000001a9006824 */ /* 0x000fe400078e0202 */
[----:B------:R-:W-:Y:S02]  /*6f40*/  @P6 IMAD.MOV.U32 R2, RZ, RZ, R220 ;  /* 0x000000ffff026224 */ /* 0x000fe400078e00dc */
[----:B------:R-:W-:Y:S01]  /*6f50*/  HMMA.16816.F32 R48, R192, R174, R48 ;  /* 0x000000aec030723c */ /* 0x000fe20000001830 */
[----:B------:R-:W-:Y:S03]  /*6f60*/  LDSM.16.M88.4 R172, [R234+0x6100] ;  /* 0x00610000eaac783b */ /* 0x000fe60000000200 */
[----:B------:R-:W-:Y:S02]  /*6f70*/  @P6 IMAD.WIDE.U32 R2, R168, 0x30, R2 ;  /* 0x00000030a8026825 */ /* 0x000fe400078e0002 */
[----:B------:R-:W3:Y:S02]  /*6f80*/  LDSM.16.M88.4 R192, [R229] ;  /* 0x00000000e5c0783b */ /* 0x000ee40000000200 */
[----:B------:R-:W-:Y:S04]  /*6f90*/  @P6 IMAD.SHL.U32 R168, R2, 0x2, RZ ;  /* 0x0000000202a86824 */ /* 0x000fe800078e00ff */
[----:B------:R-:W-:Y:S02]  /*6fa0*/  IMAD.MOV.U32 R220, RZ, RZ, c[0x0][0x1e0] ;  /* 0x00007800ffdc7624 */ /* 0x000fe400078e00ff */
[----:B------:R-:W-:Y:S02]  /*6fb0*/  @P6 IMAD R0, R0, 0x30, RZ ;  /* 0x0000003000006824 */ /* 0x000fe400078e02ff */
[----:B------:R-:W-:Y:S01]  /*6fc0*/  @P6 IMAD.SHL.U32 R165, R220, 0x20, RZ ;  /* 0x00000020dca56824 */ /* 0x000fe200078e00ff */
[-C--:B-1----:R-:W-:Y:S05]  /*6fd0*/  HMMA.16816.F32 R4, R208, R212.reuse, R4 ;  /* 0x000000d4d004723c */ /* 0x082fea0000001804 */
[----:B------:R-:W-:Y:S03]  /*6fe0*/  @P6 IMAD.IADD R0, R3, 0x1, R0 ;  /* 0x0000000103006824 */ /* 0x000fe600078e0200 */
[C---:B------:R-:W-:Y:S04]  /*6ff0*/  HMMA.16816.F32 R8, R216.reuse, R212, R8 ;  /* 0x000000d4d808723c */ /* 0x040fe80000001808 */
[----:B------:R-:W-:Y:S02]  /*7000*/  @P6 SHF.L.U64.HI R3, R2, 0x1, R0 ;  /* 0x0000000102036819 */ /* 0x000fe40000010200 */
[----:B------:R-:W-:Y:S02]  /*7010*/  @P6 SHF.L.U64.HI R0, R220, 0x5, R221 ;  /* 0x00000005dc006819 */ /* 0x000fe400000102dd */
[-C--:B------:R-:W-:Y:S08]  /*7020*/  HMMA.16816.F32 R12, R216, R214.reuse, R12 ;  /* 0x000000d6d80c723c */ /* 0x080ff0000000180c */
[C---:B------:R-:W-:Y:S01]  /*7030*/  HMMA.16816.F32 R16, R208.reuse, R214, R16 ;  /* 0x000000d6d010723c */ /* 0x040fe20000001810 */
[----:B------:R-:W-:Y:S07]  /*7040*/  LDSM.16.M88.4 R212, [R229+0x1000] ;  /* 0x00100000e5d4783b */ /* 0x000fee0000000200 */
[-C--:B------:R-:W-:Y:S08]  /*7050*/  HMMA.16816.F32 R20, R208, R196.reuse, R20 ;  /* 0x000000c4d014723c */ /* 0x080ff00000001814 */
[C---:B------:R-:W-:Y:S08]  /*7060*/  HMMA.16816.F32 R24, R216.reuse, R196, R24 ;  /* 0x000000c4d818723c */ /* 0x040ff00000001818 */
[-C--:B------:R-:W-:Y:S08]  /*7070*/  HMMA.16816.F32 R28, R216, R198.reuse, R28 ;  /* 0x000000c6d81c723c */ /* 0x080ff0000000181c */
[C---:B------:R-:W-:Y:S01]  /*7080*/  HMMA.16816.F32 R32, R208.reuse, R198, R32 ;  /* 0x000000c6d020723c */ /* 0x040fe20000001820 */
[----:B------:R-:W1:Y:S07]  /*7090*/  LDSM.16.M88.4 R196, [R229+0x800] ;  /* 0x00080000e5c4783b */ /* 0x000e6e0000000200 */
[-C--:B--2---:R-:W-:Y:S08]  /*70a0*/  HMMA.16816.F32 R36, R208, R204.reuse, R36 ;  /* 0x000000ccd024723c */ /* 0x084ff00000001824 */
[C---:B------:R-:W-:Y:S08]  /*70b0*/  HMMA.16816.F32 R40, R216.reuse, R204, R40 ;  /* 0x000000ccd828723c */ /* 0x040ff00000001828 */
[-C--:B------:R-:W-:Y:S01]  /*70c0*/  HMMA.16816.F32 R44, R216, R206.reuse, R44 ;  /* 0x000000ced82c723c */ /* 0x080fe2000000182c */
[----:B------:R-:W-:Y:S07]  /*70d0*/  LDSM.16.M88.4 R216, [R231+0xc100] ;  /* 0x00c10000e7d8783b */ /* 0x000fee0000000200 */
[----:B------:R-:W-:Y:S01]  /*70e0*/  HMMA.16816.F32 R48, R208, R206, R48 ;  /* 0x000000ced030723c */ /* 0x000fe20000001830 */
[----:B------:R-:W-:Y:S05]  /*70f0*/  LDSM.16.M88.4 R204, [R231+0xa100] ;  /* 0x00a10000e7cc783b */ /* 0x000fea0000000200 */
[----:B------:R-:W2:Y:S02]  /*7100*/  LDSM.16.M88.4 R208, [R224+0x4900] ;  /* 0x00490000e0d0783b */ /* 0x000ea40000000200 */
[-C--:B---3--:R-:W-:Y:S08]  /*7110*/  HMMA.16816.F32 R4, R172, R192.reuse, R4 ;  /* 0x000000c0ac04723c */ /* 0x088ff00000001804 */
[C---:B------:R-:W-:Y:S08]  /*7120*/  HMMA.16816.F32 R8, R200.reuse, R192, R8 ;  /* 0x000000c0c808723c */ /* 0x040ff00000001808 */
[-C--:B------:R-:W-:Y:S08]  /*7130*/  HMMA.16816.F32 R12, R200, R194.reuse, R12 ;  /* 0x000000c2c80c723c */ /* 0x080ff0000000180c */
[C---:B------:R-:W-:Y:S01]  /*7140*/  HMMA.16816.F32 R16, R172.reuse, R194, R16 ;  /* 0x000000c2ac10723c */ /* 0x040fe20000001810 */
[----:B------:R-:W3:Y:S07]  /*7150*/  LDSM.16.M88.4 R192, [R224+0x5100] ;  /* 0x00510000e0c0783b */ /* 0x000eee0000000200 */
[-C--:B-1----:R-:W-:Y:S08]  /*7160*/  HMMA.16816.F32 R20, R172, R196.reuse, R20 ;  /* 0x000000c4ac14723c */ /* 0x082ff00000001814 */
[C---:B------:R-:W-:Y:S08]  /*7170*/  HMMA.16816.F32 R24, R200.reuse, R196, R24 ;  /* 0x000000c4c818723c */ /* 0x040ff00000001818 */
[-C--:B------:R-:W-:Y:S08]  /*7180*/  HMMA.16816.F32 R28, R200, R198.reuse, R28 ;  /* 0x000000c6c81c723c */ /* 0x080ff0000000181c */
[C---:B------:R-:W-:Y:S01]  /*7190*/  HMMA.16816.F32 R32, R172.reuse, R198, R32 ;  /* 0x000000c6ac20723c */ /* 0x040fe20000001820 */
[----:B------:R-:W-:Y:S07]  /*71a0*/  LDSM.16.M88.4 R196, [R233+0xa100] ;  /* 0x00a10000e9c4783b */ /* 0x000fee0000000200 */
[-C--:B------:R-:W-:Y:S08]  /*71b0*/  HMMA.16816.F32 R36, R172, R212.reuse, R36 ;  /* 0x000000d4ac24723c */ /* 0x080ff00000001824 */
[C---:B------:R-:W-:Y:S08]  /*71c0*/  HMMA.16816.F32 R40, R200.reuse, R212, R40 ;  /* 0x000000d4c828723c */ /* 0x040ff00000001828 */
[-C--:B------:R-:W-:Y:S01]  /*71d0*/  HMMA.16816.F32 R44, R200, R214.reuse, R44 ;  /* 0x000000d6c82c723c */ /* 0x080fe2000000182c */
[----:B------:R-:W-:Y:S07]  /*71e0*/  LDSM.16.M88.4 R200, [R239] ;  /* 0x00000000efc8783b */ /* 0x000fee0000000200 */
[----:B------:R-:W-:Y:S01]  /*71f0*/  HMMA.16816.F32 R48, R172, R214, R48 ;  /* 0x000000d6ac30723c */ /* 0x000fe20000001830 */
[----:B------:R-:W1:Y:S05]  /*7200*/  LDSM.16.M88.4 R172, [R224+0x5900] ;  /* 0x00590000e0ac783b */ /* 0x000e6a0000000200 */
[----:B------:R-:W4:Y:S02]  /*7210*/  LDSM.16.M88.4 R212, [R233+0xc100] ;  /* 0x00c10000e9d4783b */ /* 0x000f240000000200 */
[-C--:B--2---:R-:W-:Y:S08]  /*7220*/  HMMA.16816.F32 R4, R204, R208.reuse, R4 ;  /* 0x000000d0cc04723c */ /* 0x084ff00000001804 */
[C---:B------:R-:W-:Y:S08]  /*7230*/  HMMA.16816.F32 R8, R216.reuse, R208, R8 ;  /* 0x000000d0d808723c */ /* 0x040ff00000001808 */
[-C--:B------:R-:W-:Y:S08]  /*7240*/  HMMA.16816.F32 R12, R216, R210.reuse, R12 ;  /* 0x000000d2d80c723c */ /* 0x080ff0000000180c */
[C---:B------:R-:W-:Y:S01]  /*7250*/  HMMA.16816.F32 R16, R204.reuse, R210, R16 ;  /* 0x000000d2cc10723c */ /* 0x040fe20000001810 */
[----:B------:R-:W2:Y:S07]  /*7260*/  LDSM.16.M88.4 R208, [R238] ;  /* 0x00000000eed0783b */ /* 0x000eae0000000200 */
[-C--:B---3--:R-:W-:Y:S08]  /*7270*/  HMMA.16816.F32 R20, R204, R192.reuse, R20 ;  /* 0x000000c0cc14723c */ /* 0x088ff00000001814 */
[C---:B------:R-:W-:Y:S08]  /*7280*/  HMMA.16816.F32 R24, R216.reuse, R192, R24 ;  /* 0x000000c0d818723c */ /* 0x040ff00000001818 */
[-C--:B------:R-:W-:Y:S08]  /*7290*/  HMMA.16816.F32 R28, R216, R194.reuse, R28 ;  /* 0x000000c2d81c723c */ /* 0x080ff0000000181c */
[C---:B------:R-:W-:Y:S01]  /*72a0*/  HMMA.16816.F32 R32, R204.reuse, R194, R32 ;  /* 0x000000c2cc20723c */ /* 0x040fe20000001820 */
[----:B------:R-:W3:Y:S07]  /*72b0*/  LDSM.16.M88.4 R192, [R237] ;  /* 0x00000000edc0783b */ /* 0x000eee0000000200 */
[-C--:B-1----:R-:W-:Y:S08]  /*72c0*/  HMMA.16816.F32 R36, R204, R172.reuse, R36 ;  /* 0x000000accc24723c */ /* 0x082ff00000001824 */
[C---:B------:R-:W-:Y:S08]  /*72d0*/  HMMA.16816.F32 R40, R216.reuse, R172, R40 ;  /* 0x000000acd828723c */ /* 0x040ff00000001828 */
[-C--:B------:R-:W-:Y:S01]  /*72e0*/  HMMA.16816.F32 R44, R216, R174.reuse, R44 ;  /* 0x000000aed82c723c */ /* 0x080fe2000000182c */
[----:B------:R-:W-:Y:S07]  /*72f0*/  LDSM.16.M88.4 R216, [R236+0xc100] ;  /* 0x00c10000ecd8783b */ /* 0x000fee0000000200 */
[----:B------:R-:W-:Y:S01]  /*7300*/  HMMA.16816.F32 R48, R204, R174, R48 ;  /* 0x000000aecc30723c */ /* 0x000fe20000001830 */
[----:B------:R-:W-:Y:S05]  /*7310*/  LDSM.16.M88.4 R172, [R232+0xa100] ;  /* 0x00a10000e8ac783b */ /* 0x000fea0000000200 */
[----:B------:R-:W-:Y:S02]  /*7320*/  LDSM.16.M88.4 R204, [R232+0xc100] ;  /* 0x00c10000e8cc783b */ /* 0x000fe40000000200 */
[-C--:B------:R-:W-:Y:S08]  /*7330*/  HMMA.16816.F32 R4, R196, R200.reuse, R4 ;  /* 0x000000c8c404723c */ /* 0x080ff00000001804 */
[C---:B----4-:R-:W-:Y:S08]  /*7340*/  HMMA.16816.F32 R8, R212.reuse, R200, R8 ;  /* 0x000000c8d408723c */ /* 0x050ff00000001808 */
[-C--:B------:R-:W-:Y:S08]  /*7350*/  HMMA.16816.F32 R12, R212, R202.reuse, R12 ;  /* 0x000000cad40c723c */ /* 0x080ff0000000180c */
[C---:B------:R-:W-:Y:S01]  /*7360*/  HMMA.16816.F32 R16, R196.reuse, R202, R16 ;  /* 0x000000cac410723c */ /* 0x040fe20000001810 */
[----:B------:R-:W1:Y:S07]  /*7370*/  LDSM.16.M88.4 R200, [R230+0x4900] ;  /* 0x00490000e6c8783b */ /* 0x000e6e0000000200 */
[-C--:B--2---:R-:W-:Y:S08]  /*7380*/  HMMA.16816.F32 R20, R196, R208.reuse, R20 ;  /* 0x000000d0c414723c */ /* 0x084ff00000001814 */
[C---:B------:R-:W-:Y:S08]  /*7390*/  HMMA.16816.F32 R24, R212.reuse, R208, R24 ;  /* 0x000000d0d418723c */ /* 0x040ff00000001818 */
[-C--:B------:R-:W-:Y:S08]  /*73a0*/  HMMA.16816.F32 R28, R212, R210.reuse, R28 ;  /* 0x000000d2d41c723c */ /* 0x080ff0000000181c */
[C---:B------:R-:W-:Y:S01]  /*73b0*/  HMMA.16816.F32 R32, R196.reuse, R210, R32 ;  /* 0x000000d2c420723c */ /* 0x040fe20000001820 */
[----:B------:R-:W2:Y:S07]  /*73c0*/  LDSM.16.M88.4 R208, [R230+0x5100] ;  /* 0x00510000e6d0783b */ /* 0x000eae0000000200 */
[-C--:B---3--:R-:W-:Y:S08]  /*73d0*/  HMMA.16816.F32 R36, R196, R192.reuse, R36 ;  /* 0x000000c0c424723c */ /* 0x088ff00000001824 */
[C---:B------:R-:W-:Y:S08]  /*73e0*/  HMMA.16816.F32 R40, R212.reuse, R192, R40 ;  /* 0x000000c0d428723c */ /* 0x040ff00000001828 */
[-C--:B------:R-:W-:Y:S01]  /*73f0*/  HMMA.16816.F32 R44, R212, R194.reuse, R44 ;  /* 0x000000c2d42c723c */ /* 0x080fe2000000182c */
[----:B------:R-:W3:Y:S07]  /*7400*/  LDSM.16.M88.4 R212, [R230+0x5900] ;  /* 0x00590000e6d4783b */ /* 0x000eee0000000200 */
[----:B------:R-:W-:Y:S01]  /*7410*/  HMMA.16816.F32 R48, R196, R194, R48 ;  /* 0x000000c2c430723c */ /* 0x000fe20000001830 */
[----:B------:R-:W-:Y:S05]  /*7420*/  LDSM.16.M88.4 R192, [R234+0xa100] ;  /* 0x00a10000eac0783b */ /* 0x000fea0000000200 */
[----:B------:R-:W4:Y:S02]  /*7430*/  LDSM.16.M88.4 R196, [R229+0x1800] ;  /* 0x00180000e5c4783b */ /* 0x000f240000000200 */
[-C--:B-1----:R-:W-:Y:S08]  /*7440*/  HMMA.16816.F32 R4, R172, R200.reuse, R4 ;  /* 0x000000c8ac04723c */ /* 0x082ff00000001804 */
[C---:B------:R-:W-:Y:S08]  /*7450*/  HMMA.16816.F32 R8, R204.reuse, R200, R8 ;  /* 0x000000c8cc08723c */ /* 0x040ff00000001808 */
[-C--:B------:R-:W-:Y:S08]  /*7460*/  HMMA.16816.F32 R12, R204, R202.reuse, R12 ;  /* 0x000000cacc0c723c */ /* 0x080ff0000000180c */
[C---:B------:R-:W-:Y:S01]  /*7470*/  HMMA.16816.F32 R16, R172.reuse, R202, R16 ;  /* 0x000000caac10723c */ /* 0x040fe20000001810 */
[----:B------:R-:W1:Y:S07]  /*7480*/  LDSM.16.M88.4 R200, [R229+0x2000] ;  /* 0x00200000e5c8783b */ /* 0x000e6e0000000200 */
[-C--:B--2---:R-:W-:Y:S08]  /*7490*/  HMMA.16816.F32 R20, R172, R208.reuse, R20 ;  /* 0x000000d0ac14723c */ /* 0x084ff00000001814 */
[C---:B------:R-:W-:Y:S08]  /*74a0*/  HMMA.16816.F32 R24, R204.reuse, R208, R24 ;  /* 0x000000d0cc18723c */ /* 0x040ff00000001818 */
[-C--:B------:R-:W-:Y:S08]  /*74b0*/  HMMA.16816.F32 R28, R204, R210.reuse, R28 ;  /* 0x000000d2cc1c723c */ /* 0x080ff0000000181c */
[C---:B------:R-:W-:Y:S01]  /*74c0*/  HMMA.16816.F32 R32, R172.reuse, R210, R32 ;  /* 0x000000d2ac20723c */ /* 0x040fe20000001820 */
[----:B------:R-:W2:Y:S07]  /*74d0*/  LDL R210, [R1+0x8] ;  /* 0x0000080001d27983 */ /* 0x000eae0000100800 */
[-C--:B---3--:R-:W-:Y:S08]  /*74e0*/  HMMA.16816.F32 R36, R172, R212.reuse, R36 ;  /* 0x000000d4ac24723c */ /* 0x088ff00000001824 */
[C---:B------:R-:W-:Y:S08]  /*74f0*/  HMMA.16816.F32 R40, R204.reuse, R212, R40 ;  /* 0x000000d4cc28723c */ /* 0x040ff00000001828 */
[-C--:B------:R-:W-:Y:S08]  /*7500*/  HMMA.16816.F32 R44, R204, R214.reuse, R44 ;  /* 0x000000d6cc2c723c */ /* 0x080ff0000000182c */
[----:B------:R-:W-:Y:S01]  /*7510*/  HMMA.16816.F32 R48, R172, R214, R48 ;  /* 0x000000d6ac30723c */ /* 0x000fe20000001830 */
[----:B------:R-:W3:Y:S01]  /*7520*/  LDSM.16.M88.4 R172, [R229+0x2800] ;  /* 0x00280000e5ac783b */ /* 0x000ee20000000200 */
[----:B------:R-:W-:Y:S04]  /*7530*/  DEPBAR.LE SB0, 0x0 ;  /* 0x000080000000791a */ /* 0x000fe80000000000 */
[----:B------:R-:W-:Y:S02]  /*7540*/  BAR.SYNC.DEFER_BLOCKING 0x0 ;  /* 0x0000000000007b1d */ /* 0x000fe40000010000 */
[-C--:B----4-:R-:W-:Y:S08]  /*7550*/  HMMA.16816.F32 R4, R192, R196.reuse, R4 ;  /* 0x000000c4c004723c */ /* 0x090ff00000001804 */
[C---:B------:R-:W-:Y:S07]  /*7560*/  HMMA.16816.F32 R8, R216.reuse, R196, R8 ;  /* 0x000000c4d808723c */ /* 0x040fee0000001808 */
[C---:B------:R-:W-:Y:S01]  /*7570*/  @P6 IADD3 R196, P5, R168.reuse, 0x80, RZ ;  /* 0x00000080a8c46810 */ /* 0x040fe20007fbe0ff */
[-C--:B------:R-:W-:Y:S04]  /*7580*/  HMMA.16816.F32 R12, R216, R198.reuse, R12 ;  /* 0x000000c6d80c723c */ /* 0x080fe8000000180c */
[----:B------:R-:W-:Y:S02]  /*7590*/  @P6 IADD3 R168, P1, R168, c[0x0][0x1c8], RZ ;  /* 0x00007200a8a86a10 */ /* 0x000fe40007f3e0ff */
[----:B------:R-:W-:Y:S02]  /*75a0*/  @P6 IADD3 R196, P2, R196, c[0x0][0x1c8], RZ ;  /* 0x00007200c4c46a10 */ /* 0x000fe40007f5e0ff */
[C---:B------:R-:W-:Y:S04]  /*75b0*/  HMMA.16816.F32 R16, R192.reuse, R198, R16 ;  /* 0x000000c6c010723c */ /* 0x040fe80000001810 */
[----:B------:R-:W-:Y:S02]  /*75c0*/  @P6 IADD3.X R169, R3, c[0x0][0x1cc], RZ, P1, !PT ;  /* 0x0000730003a96a10 */ /* 0x000fe40000ffe4ff */
[-C--:B------:R-:W-:Y:S02]  /*75d0*/  @P6 IADD3 R2, P1, R168, R165.reuse, RZ ;  /* 0x000000a5a8026210 */ /* 0x080fe40007f3e0ff */
[-C--:B-1----:R-:W-:Y:S04]  /*75e0*/  HMMA.16816.F32 R20, R192, R200.reuse, R20 ;  /* 0x000000c8c014723c */ /* 0x082fe80000001814 */
[----:B------:R-:W-:Y:S01]  /*75f0*/  @P6 IADD3.X R197, RZ, c[0x0][0x1cc], R3, P2, P5 ;  /* 0x00007300ffc56a10 */ /* 0x000fe200017ea403 */
[--C-:B------:R-:W-:Y:S03]  /*7600*/  @P6 IMAD.X R3, R169, 0x1, R0.reuse, P1 ;  /* 0x00000001a9036824 */ /* 0x100fe600008e0600 */
[C---:B------:R-:W-:Y:S08]  /*7610*/  HMMA.16816.F32 R24, R216.reuse, R200, R24 ;  /* 0x000000c8d818723c */ /* 0x040ff00000001818 */
[-C--:B------:R-:W-:Y:S01]  /*7620*/  HMMA.16816.F32 R28, R216, R202.reuse, R28 ;  /* 0x000000cad81c723c */ /* 0x080fe2000000181c */
[----:B------:R-:W-:Y:S01]  /*7630*/  @!PT LDS RZ, [RZ] ;  /* 0x00000000fffff984 */ /* 0x000fe20000000800 */
[----:B------:R-:W-:Y:S01]  /*7640*/  @!PT LDS RZ, [RZ] ;  /* 0x00000000fffff984 */ /* 0x000fe20000000800 */
[----:B------:R-:W-:Y:S01]  /*7650*/  @!PT LDS RZ, [RZ] ;  /* 0x00000000fffff984 */ /* 0x000fe20000000800 */
[----:B------:R1:W-:Y:S05]  /*7660*/  @P6 LDGSTS.E.BYPASS.LTC128B.128 [R243+0x3100], [R168.64], !P4 ;  /* 0x03100000a8f36fae */ /* 0x0003ea000e101d4e */
[----:B------:R4:W-:Y:S02]  /*7670*/  @P6 LDGSTS.E.BYPASS.LTC128B.128 [R243+0x4900], [R196.64], !P3 ;  /* 0x04900000c4f36fae */ /* 0x0009e4000d901d4e */
[C---:B------:R-:W-:Y:S03]  /*7680*/  HMMA.16816.F32 R32, R192.reuse, R202, R32 ;  /* 0x000000cac020723c */ /* 0x040fe60000001820 */
[----:B------:R1:W-:Y:S05]  /*7690*/  @P6 LDGSTS.E.BYPASS.LTC128B.128 [R243+0x3900], [R2.64], !P4 ;  /* 0x0390000002f36fae */ /* 0x0003ea000e101d4e */
[-C--:B---3--:R-:W-:Y:S01]  /*76a0*/  HMMA.16816.F32 R36, R192, R172.reuse, R36 ;  /* 0x000000acc024723c */ /* 0x088fe20000001824 */
[----:B------:R3:W-:Y:S07]  /*76b0*/  @P6 LDGSTS.E.BYPASS.LTC128B.128 [R243+0x5100], [R2.64+0x80], !P3 ;  /* 0x0510008002f36fae */ /* 0x0007ee000d901d4e */
[C---:B------:R-:W-:Y:S01]  /*76c0*/  HMMA.16816.F32 R40, R216.reuse, R172, R40 ;  /* 0x000000acd828723c */ /* 0x040fe20000001828 */
[----:B------:R4:W2:Y:S07]  /*76d0*/  LDL R173, [R1+0x28] ;  /* 0x0000280001ad7983 */ /* 0x0008ae0000100800 */
[-C--:B------:R-:W-:Y:S08]  /*76e0*/  HMMA.16816.F32 R44, R216, R174.reuse, R44 ;  /* 0x000000aed82c723c */ /* 0x080ff0000000182c */
[----:B------:R-:W-:Y:S04]  /*76f0*/  HMMA.16816.F32 R48, R192, R174, R48 ;  /* 0x000000aec030723c */ /* 0x000fe80000001830 */
[----:B--2---:R-:W-:Y:S01]  /*7700*/  @P0 IMAD.MOV.U32 R173, RZ, RZ, R167 ;  /* 0x000000ffffad0224 */ /* 0x004fe200078e00a7 */
[----:B-1----:R-:W-:Y:S04]  /*7710*/  @P6 IADD3 R168, P0, R2, R165, RZ ;  /* 0x000000a502a86210 */ /* 0x002fe80007f1e0ff */
[----:B------:R-:W1:Y:S03]  /*7720*/  SHFL.IDX PT, R165, R173, RZ, 0x1c1f ;  /* 0x001c1fffada57589 */ /* 0x000e6600000e0000 */
[----:B------:R-:W-:Y:S01]  /*7730*/  @P6 IMAD.X R169, R3, 0x1, R0, P0 ;  /* 0x0000000103a96824 */ /* 0x000fe200000e0600 */
[----:B------:R-:W-:Y:S01]  /*7740*/  PLOP3.LUT P0, PT, PT, PT, UP2, 0x40, 0x0 ;  /* 0x000000000000781c */ /* 0x000fe20003f0e828 */
[----:B---3--:R-:W-:Y:S03]  /*7750*/  IMAD R3, R242, -0x30, RZ ;  /* 0xffffffd0f2037824 */ /* 0x008fe600078e02ff */
[----:B------:R2:W-:Y:S02]  /*7760*/  @P6 LDGSTS.E.BYPASS.LTC128B.128 [R243+0x4100], [R168.64], !P4 ;  /* 0x04100000a8f36fae */ /* 0x0005e4000e101d4e */
[----:B------:R-:W-:Y:S03]  /*7770*/  IADD3 R175, -R210, 0x1, R3 ;  /* 0x00000001d2af7810 */ /* 0x000fe60007ffe103 */
[----:B------:R2:W-:Y:S01]  /*7780*/  @P6 LDGSTS.E.BYPASS.LTC128B.128 [R243+0x5900], [R168.64+0x80], !P3 ;  /* 0x05900080a8f36fae */ /* 0x0005e2000d901d4e */
[----:B------:R-:W-:Y:S04]  /*7790*/  IADD3 R175, R175, c[0x0][0x1d0], RZ ;  /* 0x00007400afaf7a10 */ /* 0x000fe80007ffe0ff */
[----:B------:R-:W-:Y:S01]  /*77a0*/  IADD3 R175, R175, -c[0x0][0x168], RZ ;  /* 0x80005a00afaf7a10 */ /* 0x000fe20007ffe0ff */
[----:B------:R-:W0:Y:S03]  /*77b0*/  LDGDEPBAR ;  /* 0x00000000000079af */ /* 0x000e260000000000 */
[C---:B------:R-:W-:Y:S02]  /*77c0*/  IADD3 R174, R175.reuse, c[0x0][0x328], RZ ;  /* 0x0000ca00afae7a10 */ /* 0x040fe40007ffe0ff */
[----:B------:R-:W-:Y:S05]  /*77d0*/  IADD3 R175, R175, UR6, RZ ;  /* 0x00000006afaf7c10 */ /* 0x000fea000fffe0ff */
[----:B-1----:R-:W-:Y:S02]  /*77e0*/  IMAD.IADD R0, R165, 0x1, R175 ;  /* 0x00000001a5007824 */ /* 0x002fe400078e02af */
[----:B--2---:R-:W-:Y:S01]  /*77f0*/  IMAD.IADD R169, R174, 0x1, R165 ;  /* 0x00000001aea97824 */ /* 0x004fe200078e02a5 */
[----:B------:R-:W-:-:S05]  /*7800*/  @P0 BRA `(.L_x_470) ;  /* 0x0000019000000947 */ /* 0x000fca0003800000 */
[----:B----4-:R-:W-:Y:S01]  /*7810*/  IADD3 R2, R165, c[0x0][0x1d0], RZ ;  /* 0x00007400a5027a10 */ /* 0x010fe20007ffe0ff */
        /* <DEDUP_REMOVED lines=13> */
.L_x_472:
[----:B------:R-:W-:Y:S04]  /*78f0*/  MOV R165, c[0x0][0x32c] ;  /* 0x0000cb0000a57a02 */ /* 0x000fe80000000f00 */
[----:B------:R-:W-:Y:S11]  /*7900*/  ISETP.NE.AND P0, PT, R165, 0x1, PT ;  /* 0x00000001a500780c */ /* 0x000ff60003f05270 */
[----:B------:R-:W-:Y:S02]  /*7910*/  @!UPT UIADD3 URZ, URZ, URZ, URZ ;  /* 0x0000003f3f3ff290 */ /* 0x000fe4000fffe03f */
[----:B------:R-:W-:Y:S05]  /*7920*/  @P0 IMAD.HI.U32 R165, R2, c[0x0][0x330], RZ ;  /* 0x0000cc0002a50a27 */ /* 0x000fea00078e00ff */
[----:B------:R-:W-:Y:S02]  /*7930*/  @P0 SHF.R.U32.HI R2, RZ, c[0x0][0x334], R165 ;  /* 0x0000cd00ff020a19 */ /* 0x000fe400000116a5 */
.L_x_473:
[----:B------:R-:W-:Y:S05]  /*7940*/  BSYNC B0 ;  /* 0x0000000000007941 */ /* 0x000fea0003800000 */
.L_x_471:
[----:B------:R-:W-:Y:S04]  /*7950*/  IMAD.IADD R165, R3, 0x1, -R210 ;  /* 0x0000000103a57824 */ /* 0x000fe800078e0ad2 */
[----:B------:R-:W-:Y:S05]  /*7960*/  IMAD R2, R2, c[0x0][0x32c], R165 ;  /* 0x0000cb0002027a24 */ /* 0x000fea00078e02a5 */
[----:B------:R-:W-:Y:S02]  /*7970*/  IADD3 R165, R2, c[0x0][0x32c], RZ ;  /* 0x0000cb0002a57a10 */ /* 0x000fe40007ffe0ff */
[----:B------:R-:W-:Y:S02]  /*7980*/  IMNMX R0, R0, R2, !PT ;  /* 0x0000000200007217 */ /* 0x000fe40007800200 */
[----:B------:R-:W-:Y:S02]  /*7990*/  IMNMX R169, R169, R165, PT ;  /* 0x000000a5a9a97217 */ /* 0x000fe40003800200 */
.L_x_470:
[----:B----4-:R-:W-:Y:S01]  /*79a0*/  PLOP3.LUT P0, PT, PT, PT, UP2, 0x40, 0x0 ;  /* 0x000000000000781c */ /* 0x010fe20003f0e828 */
[----:B------:R-:W1:Y:S02]  /*79b0*/  SHFL.IDX PT, R165, R173, 0x1, 0x1c1f ;  /* 0x003c1f00ada57f89 */ /* 0x000e6400000e0000 */
[----:B-1----:R-:W-:Y:S01]  /*79c0*/  IADD3 R2, R175, R165, RZ ;  /* 0x000000a5af027210 */ /* 0x002fe20007ffe0ff */
[----:B------:R-:W-:Y:S09]  /*79d0*/  IMAD.IADD R168, R174, 0x1, R165 ;  /* 0x00000001aea87824 */ /* 0x000ff200078e02a5 */
        /* <DEDUP_REMOVED lines=15> */
.L_x_476:
[----:B------:R-:W-:Y:S04]  /*7ad0*/  MOV R167, c[0x0][0x32c] ;  /* 0x0000cb0000a77a02 */ /* 0x000fe80000000f00 */
[----:B------:R-:W-:Y:S11]  /*7ae0*/  ISETP.NE.AND P0, PT, R167, 0x1, PT ;  /* 0x00000001a700780c */ /* 0x000ff60003f05270 */
[----:B------:R-:W-:Y:S02]  /*7af0*/  @!UPT UIADD3 URZ, URZ, URZ, URZ ;  /* 0x0000003f3f3ff290 */ /* 0x000fe4000fffe03f */
[----:B------:R-:W-:Y:S05]  /*7b00*/  @P0 IMAD.HI.U32 R167, R165, c[0x0][0x330], RZ ;  /* 0x0000cc00a5a70a27 */ /* 0x000fea00078e00ff */
[----:B------:R-:W-:Y:S02]  /*7b10*/  @P0 SHF.R.U32.HI R165, RZ, c[0x0][0x334], R167 ;  /* 0x0000cd00ffa50a19 */ /* 0x000fe400000116a7 */
.L_x_477:
[----:B------:R-:W-:Y:S05]  /*7b20*/  BSYNC B0 ;  /* 0x0000000000007941 */ /* 0x000fea0003800000 */
.L_x_475:
[----:B------:R-:W-:Y:S04]  /*7b30*/  IMAD.IADD R167, R3, 0x1, -R210 ;  /* 0x0000000103a77824 */ /* 0x000fe800078e0ad2 */
[----:B------:R-:W-:Y:S05]  /*7b40*/  IMAD R165, R165, c[0x0][0x32c], R167 ;  /* 0x0000cb00a5a57a24 */ /* 0x000fea00078e02a7 */
[----:B------:R-:W-:Y:S02]  /*7b50*/  IADD3 R167, R165, c[0x0][0x32c], RZ ;  /* 0x0000cb00a5a77a10 */ /* 0x000fe40007ffe0ff */
[----:B------:R-:W-:Y:S02]  /*7b60*/  IMNMX R2, R2, R165, !PT ;  /* 0x000000a502027217 */ /* 0x000fe40007800200 */
[----:B------:R-:W-:Y:S02]  /*7b70*/  IMNMX R168, R168, R167, PT ;  /* 0x000000a7a8a87217 */ /* 0x000fe40003800200 */
.L_x_474:
[----:B------:R-:W-:Y:S01]  /*7b80*/  PLOP3.LUT P0, PT, PT, PT, UP2, 0x40, 0x0 ;  /* 0x000000000000781c */ /* 0x000fe20003f0e828 */
        /* <DEDUP_REMOVED lines=18> */
.L_x_480:
[----:B------:R-:W-:Y:S04]  /*7cb0*/  MOV R192, c[0x0][0x32c] ;  /* 0x0000cb0000c07a02 */ /* 0x000fe80000000f00 */
[----:B------:R-:W-:Y:S11]  /*7cc0*/  ISETP.NE.AND P0, PT, R192, 0x1, PT ;  /* 0x00000001c000780c */ /* 0x000ff60003f05270 */
[----:B------:R-:W-:Y:S02]  /*7cd0*/  @!UPT UIADD3 URZ, URZ, URZ, URZ ;  /* 0x0000003f3f3ff290 */ /* 0x000fe4000fffe03f */
[----:B------:R-:W-:Y:S05]  /*7ce0*/  @P0 IMAD.HI.U32 R192, R172, c[0x0][0x330], RZ ;  /* 0x0000cc00acc00a27 */ /* 0x000fea00078e00ff */
[----:B------:R-:W-:Y:S02]  /*7cf0*/  @P0 SHF.R.U32.HI R172, RZ, c[0x0][0x334], R192 ;  /* 0x0000cd00ffac0a19 */ /* 0x000fe400000116c0 */
.L_x_481:
[----:B------:R-:W-:Y:S05]  /*7d00*/  BSYNC B0 ;  /* 0x0000000000007941 */ /* 0x000fea0003800000 */
.L_x_479:
[----:B------:R-:W-:Y:S04]  /*7d10*/  IMAD.IADD R192, R3, 0x1, -R210 ;  /* 0x0000000103c07824 */ /* 0x000fe800078e0ad2 */
[----:B------:R-:W-:Y:S05]  /*7d20*/  IMAD R172, R172, c[0x0][0x32c], R192 ;  /* 0x0000cb00acac7a24 */ /* 0x000fea00078e02c0 */
[----:B------:R-:W-:Y:S02]  /*7d30*/  IADD3 R192, R172, c[0x0][0x32c], RZ ;  /* 0x0000cb00acc07a10 */ /* 0x000fe40007ffe0ff */
[----:B------:R-:W-:Y:S02]  /*7d40*/  IMNMX R165, R165, R172, !PT ;  /* 0x000000aca5a57217 */ /* 0x000fe40007800200 */
[----:B------:R-:W-:Y:S02]  /*7d50*/  IMNMX R167, R167, R192, PT ;  /* 0x000000c0a7a77217 */ /* 0x000fe40003800200 */
.L_x_478:
[C---:B------:R-:W-:Y:S02]  /*7d60*/  ISETP.GE.AND P1, PT, R3.reuse, 0x9, PT ;  /* 0x000000090300780c */ /* 0x040fe40003f26270 */
[----:B------:R-:W-:Y:S02]  /*7d70*/  ISETP.GE.AND P5, PT, R3, 0xa, PT ;  /* 0x0000000a0300780c */ /* 0x000fe40003fa6270 */
[----:B------:R-:W-:Y:S02]  /*7d80*/  ISETP.GT.AND P0, PT, R0, 0x8, !P1 ;  /* 0x000000080000780c */ /* 0x000fe40004f04270 */
[----:B------:R-:W-:Y:S02]  /*7d90*/  P2R R193, PR, RZ, 0x2 ;  /* 0x00000002ffc17803 */ /* 0x000fe40000000000 */
[----:B------:R-:W-:Y:S02]  /*7da0*/  ISETP.LT.OR P0, PT, R169, 0x9, P0 ;  /* 0x00000009a900780c */ /* 0x000fe40000701670 */
[----:B------:R-:W-:Y:S02]  /*7db0*/  ISETP.GT.AND P1, PT, R2, 0x8, !P1 ;  /* 0x000000080200780c */ /* 0x000fe40004f24270 */
[----:B------:R-:W-:Y:S02]  /*7dc0*/  P2R R199, PR, RZ, 0x10 ;  /* 0x00000010ffc77803 */ /* 0x000fe40000000000 */
[----:B------:R-:W-:Y:S02]  /*7dd0*/  FSEL R194, R16, -INF , !P0 ;  /* 0xff80000010c27808 */ /* 0x000fe40004000000 */
[----:B------:R-:W-:Y:S02]  /*7de0*/  ISETP.GT.AND P0, PT, R2, 0x9, !P5 ;  /* 0x000000090200780c */ /* 0x000fe40006f04270 */
[C---:B------:R-:W-:Y:S02]  /*7df0*/  ISETP.LT.OR P1, PT, R168.reuse, 0x9, P1 ;  /* 0x00000009a800780c */ /* 0x040fe40000f21670 */
[----:B------:R-:W-:Y:S02]  /*7e00*/  ISETP.GE.AND P4, PT, R3, 0x11, PT ;  /* 0x000000110300780c */ /* 0x000fe40003f86270 */
[----:B------:R-:W-:Y:S02]  /*7e10*/  ISETP.LT.OR P0, PT, R168, 0xa, P0 ;  /* 0x0000000aa800780c */ /* 0x000fe40000701670 */
[----:B------:R-:W-:Y:S02]  /*7e20*/  FSEL R196, R18, -INF , !P1 ;  /* 0xff80000012c47808 */ /* 0x000fe40004800000 */
[----:B------:R-:W-:Y:S02]  /*7e30*/  ISETP.GT.AND P1, PT, R0, 0x10, !P4 ;  /* 0x000000100000780c */ /* 0x000fe40006724270 */
[----:B------:R-:W-:Y:S02]  /*7e40*/  P2R R198, PR, RZ, 0x8 ;  /* 0x00000008ffc67803 */ /* 0x000fe40000000000 */
[----:B------:R-:W-:Y:S02]  /*7e50*/  FSEL R197, R19, -INF , !P0 ;  /* 0xff80000013c57808 */ /* 0x000fe40004000000 */
[----:B------:R-:W-:Y:S02]  /*7e60*/  ISETP.LT.OR P0, PT, R169, 0x11, P1 ;  /* 0x00000011a900780c */ /* 0x000fe40000f01670 */
[C---:B------:R-:W-:Y:S02]  /*7e70*/  ISETP.GE.AND P3, PT, R3.reuse, 0x12, PT ;  /* 0x000000120300780c */ /* 0x040fe40003f66270 */
[----:B------:R-:W-:Y:S02]  /*7e80*/  FSEL R200, R20, -INF , !P0 ;  /* 0xff80000014c87808 */ /* 0x000fe40004000000 */
[----:B------:R-:W-:Y:S02]  /*7e90*/  ISETP.GT.AND P0, PT, R0, 0x11, !P3 ;  /* 0x000000110000780c */ /* 0x000fe40005f04270 */
[----:B------:R-:W-:Y:S02]  /*7ea0*/  ISETP.GE.AND P1, PT, R3, 0x19, PT ;  /* 0x000000190300780c */ /* 0x000fe40003f26270 */
[----:B------:R-:W-:Y:S02]  /*7eb0*/  ISETP.LT.OR P0, PT, R169, 0x12, P0 ;  /* 0x00000012a900780c */ /* 0x000fe40000701670 */
[----:B------:R-:W-:Y:S02]  /*7ec0*/  P2R R172, PR, RZ, 0x10 ;  /* 0x00000010ffac7803 */ /* 0x000fe40000000000 */
[----:B------:R-:W-:Y:S02]  /*7ed0*/  FSEL R201, R21, -INF , !P0 ;  /* 0xff80000015c97808 */ /* 0x000fe40004000000 */
[----:B------:R-:W-:Y:S02]  /*7ee0*/  ISETP.GT.AND P0, PT, R2, 0x10, !P4 ;  /* 0x000000100200780c */ /* 0x000fe40006704270 */
[----:B------:R-:W-:Y:S02]  /*7ef0*/  ISETP.GE.AND P4, PT, R3, 0x1a, PT ;  /* 0x0000001a0300780c */ /* 0x000fe40003f86270 */
[----:B------:R-:W-:Y:S02]  /*7f00*/  ISETP.LT.OR P0, PT, R168, 0x11, P0 ;  /* 0x00000011a800780c */ /* 0x000fe40000701670 */
[----:B------:R-:W-:Y:S02]  /*7f10*/  ISETP.GT.AND P2, PT, R0, 0x9, !P5 ;  /* 0x000000090000780c */ /* 0x000fe40006f44270 */
[----:B------:R-:W-:Y:S02]  /*7f20*/  FSEL R202, R22, -INF , !P0 ;  /* 0xff80000016ca7808 */ /* 0x000fe40004000000 */
[----:B------:R-:W-:Y:S02]  /*7f30*/  ISETP.GT.AND P0, PT, R2, 0x11, !P3 ;  /* 0x000000110200780c */ /* 0x000fe40005f04270 */
[----:B------:R-:W-:Y:S02]  /*7f40*/  ISETP.LT.OR P2, PT, R169, 0xa, P2 ;  /* 0x0000000aa900780c */ /* 0x000fe40001741670 */
[----:B------:R-:W-:Y:S02]  /*7f50*/  ISETP.LT.OR P0, PT, R168, 0x12, P0 ;  /* 0x00000012a800780c */ /* 0x000fe40000701670 */
[----:B------:R-:W-:Y:S02]  /*7f60*/  FSEL R195, R17, -INF , !P2 ;  /* 0xff80000011c37808 */ /* 0x000fe40005000000 */
[----:B------:R-:W-:Y:S02]  /*7f70*/  FSEL R203, R23, -INF , !P0 ;  /* 0xff80000017cb7808 */ /* 0x000fe40004000000 */
[----:B------:R-:W-:Y:S02]  /*7f80*/  ISETP.GT.AND P0, PT, R0, 0x18, !P1 ;  /* 0x000000180000780c */ /* 0x000fe40004f04270 */
[----:B------:R-:W-:Y:S02]  /*7f90*/  P2R R17, PR, RZ, 0x2 ;  /* 0x00000002ff117803 */ /* 0x000fe40000000000 */
[----:B------:R-:W-:Y:S02]  /*7fa0*/  ISETP.LT.OR P0, PT, R169, 0x19, P0 ;  /* 0x00000019a900780c */ /* 0x000fe40000701670 */
[----:B------:R-:W-:Y:S02]  /*7fb0*/  ISETP.GE.AND P6, PT, R3, 0x22, PT ;  /* 0x000000220300780c */ /* 0x000fe40003fc6270 */
[----:B------:R-:W-:Y:S02]  /*7fc0*/  FSEL R204, R32, -INF , !P0 ;  /* 0xff80000020cc7808 */ /* 0x000fe40004000000 */
[----:B------:R-:W-:Y:S02]  /*7fd0*/  ISETP.GT.AND P0, PT, R0, 0x19, !P4 ;  /* 0x000000190000780c */ /* 0x000fe40006704270 */
[----:B------:R-:W-:Y:S02]  /*7fe0*/  P2R R18, PR, RZ, 0x8 ;  /* 0x00000008ff127803 */ /* 0x000fe40000000000 */
[----:B------:R-:W-:Y:S02]  /*7ff0*/  ISETP.LT.OR P0, PT, R169, 0x1a, P0 ;  /* 0x0000001aa900780c */ /* 0x000fe40000701670 */
[----:B------:R-:W-:Y:S02]  /*8000*/  ISETP.GE.AND P3, PT, R3, 0x1, PT ;  /* 0x000000010300780c */ /* 0x000fe40003f66270 */
[----:B------:R-:W-:Y:S02]  /*8010*/  FSEL R205, R33, -INF , !P0 ;  /* 0xff80000021cd7808 */ /* 0x000fe40004000000 */
[----:B------:R-:W-:Y:S02]  /*8020*/  ISETP.GT.AND P0, PT, R2, 0x18, !P1 ;  /* 0x000000180200780c */ /* 0x000fe40004f04270 */
[C---:B------:R-:W-:Y:S02]  /*8030*/  ISETP.GE.AND P1, PT, R3.reuse, 0x21, PT ;  /* 0x000000210300780c */ /* 0x040fe40003f26270 */
[----:B------:R-:W-:Y:S02]  /*8040*/  ISETP.LT.OR P0, PT, R168, 0x19, P0 ;  /* 0x00000019a800780c */ /* 0x000fe40000701670 */
[----:B------:R-:W-:Y:S02]  /*8050*/  P2R R23, PR, RZ, 0x10 ;  /* 0x00000010ff177803 */ /* 0x000fe40000000000 */
        /* <DEDUP_REMOVED lines=14> */
[----:B------:R-:W-:Y:S02]  /*8140*/  P2R R22, PR, RZ, 0x8 ;  /* 0x00000008ff167803 */ /* 0x000fe40000000000 */
[----:B------:R-:W-:Y:S02]  /*8150*/  FSEL R218, R37, -INF , !P0 ;  /* 0xff80000025da7808 */ /* 0x000fe40004000000 */
[----:B------:R-:W-:Y:S04]  /*8160*/  ISETP.GT.AND P0, PT, R2, 0x20, !P1 ;  /* 0x000000200200780c */ /* 0x000fe80004f04270 */
[----:B------:R-:W-:Y:S04]  /*8170*/  ISETP.LT.OR P0, PT, R168, 0x21, P0 ;  /* 0x00000021a800780c */ /* 0x000fe80000701670 */
[----:B------:R-:W-:Y:S02]  /*8180*/  FSEL R219, R38, -INF , !P0 ;  /* 0xff80000026db7808 */ /* 0x000fe40004000000 */
[----:B------:R-:W-:Y:S04]  /*8190*/  ISETP.GT.AND P0, PT, R2, 0x21, !P6 ;  /* 0x000000210200780c */ /* 0x000fe80007704270 */
[----:B------:R-:W-:Y:S04]  /*81a0*/  ISETP.LT.OR P0, PT, R168, 0x22, P0 ;  /* 0x00000022a800780c */ /* 0x000fe80000701670 */
[----:B------:R-:W-:Y:S02]  /*81b0*/  FSEL R220, R39, -INF , !P0 ;  /* 0xff80000027dc7808 */ /* 0x000fe40004000000 */
[----:B------:R-:W-:Y:S04]  /*81c0*/  ISETP.GT.AND P0, PT, R0, RZ, !P3 ;  /* 0x000000ff0000720c */ /* 0x000fe80005f04270 */
[C---:B------:R-:W-:Y:S04]  /*81d0*/  ISETP.LT.OR P0, PT, R169.reuse, 0x1, P0 ;  /* 0x00000001a900780c */ /* 0x040fe80000701670 */
[----:B------:R-:W-:Y:S02]  /*81e0*/  FSEL R16, R4, -INF , !P0 ;  /* 0xff80000004107808 */ /* 0x000fe40004000000 */
[----:B------:R-:W-:Y:S01]  /*81f0*/  ISETP.GT.AND P0, PT, R0, 0x1, !P4 ;  /* 0x000000010000780c */ /* 0x000fe20006704270 */
[----:B------:R-:W1:Y:S03]  /*8200*/  SHFL.IDX PT, R4, R173, 0x3, 0x1c1f ;  /* 0x007c1f00ad047f89 */ /* 0x000e6600000e0000 */
[----:B------:R-:W-:Y:S04]  /*8210*/  ISETP.LT.OR P0, PT, R169, 0x2, P0 ;  /* 0x00000002a900780c */ /* 0x000fe80000701670 */
[----:B------:R-:W-:Y:S02]  /*8220*/  FSEL R5, R5, -INF , !P0 ;  /* 0xff80000005057808 */ /* 0x000fe40004000000 */
[----:B------:R-:W-:Y:S04]  /*8230*/  ISETP.GT.AND P0, PT, R2, 0x1, !P4 ;  /* 0x000000010200780c */ /* 0x000fe80006704270 */
[----:B------:R-:W-:Y:S04]  /*8240*/  ISETP.LT.OR P0, PT, R168, 0x2, P0 ;  /* 0x00000002a800780c */ /* 0x000fe80000701670 */
[----:B------:R-:W-:Y:S02]  /*8250*/  FSEL R19, R7, -INF , !P0 ;  /* 0xff80000007137808 */ /* 0x000fe40004000000 */
[----:B------:R-:W-:Y:S04]  /*8260*/  ISETP.GT.AND P0, PT, R2, RZ, !P3 ;  /* 0x000000ff0200720c */ /* 0x000fe80005f04270 */
[----:B------:R-:W-:Y:S04]  /*8270*/  ISETP.LT.OR P0, PT, R168, 0x1, P0 ;  /* 0x00000001a800780c */ /* 0x000fe80000701670 */
[----:B------:R-:W-:Y:S02]  /*8280*/  FSEL R6, R6, -INF , !P0 ;  /* 0xff80000006067808 */ /* 0x000fe40004000000 */
[----:B------:R-:W-:Y:S04]  /*8290*/  ISETP.GT.AND P0, PT, R0, 0x28, !P5 ;  /* 0x000000280000780c */ /* 0x000fe80006f04270 */
[----:B------:R-:W-:Y:S04]  /*82a0*/  ISETP.LT.OR P0, PT, R169, 0x29, P0 ;  /* 0x00000029a900780c */ /* 0x000fe80000701670 */
[----:B------:R-:W-:Y:S02]  /*82b0*/  FSEL R221, R48, -INF , !P0 ;  /* 0xff80000030dd7808 */ /* 0x000fe40004000000 */
[----:B------:R-:W-:Y:S04]  /*82c0*/  ISETP.GE.AND P0, PT, R3, 0x2a, PT ;  /* 0x0000002a0300780c */ /* 0x000fe80003f06270 */
[----:B------:R-:W-:Y:S01]  /*82d0*/  ISETP.GT.AND P2, PT, R0, 0x29, !P0 ;  /* 0x000000290000780c */ /* 0x000fe20004744270 */
[--C-:B-1----:R-:W-:Y:S03]  /*82e0*/  IMAD.IADD R0, R175, 0x1, R4.reuse ;  /* 0x00000001af007824 */ /* 0x102fe600078e0204 */
[----:B------:R-:W-:Y:S04]  /*82f0*/  ISETP.LT.OR P2, PT, R169, 0x2a, P2 ;  /* 0x0000002aa900780c */ /* 0x000fe80001741670 */
[----:B------:R-:W-:Y:S02]  /*8300*/  FSEL R222, R49, -INF , !P2 ;  /* 0xff80000031de7808 */ /* 0x000fe40005000000 */
[----:B------:R-:W-:Y:S04]  /*8310*/  ISETP.GT.AND P2, PT, R2, 0x28, !P5 ;  /* 0x000000280200780c */ /* 0x000fe80006f44270 */
[----:B------:R-:W-:Y:S04]  /*8320*/  ISETP.LT.OR P2, PT, R168, 0x29, P2 ;  /* 0x00000029a800780c */ /* 0x000fe80001741670 */
[----:B------:R-:W-:Y:S02]  /*8330*/  FSEL R223, R50, -INF , !P2 ;  /* 0xff80000032df7808 */ /* 0x000fe40005000000 */
[----:B------:R-:W-:Y:S01]  /*8340*/  ISETP.GT.AND P2, PT, R2, 0x29, !P0 ;  /* 0x000000290200780c */ /* 0x000fe20004744270 */
[----:B------:R-:W-:Y:S03]  /*8350*/  IMAD.IADD R2, R174, 0x1, R4 ;  /* 0x00000001ae027824 */ /* 0x000fe600078e0204 */
[----:B------:R-:W-:Y:S04]  /*8360*/  ISETP.LT.OR P2, PT, R168, 0x2a, P2 ;  /* 0x0000002aa800780c */ /* 0x000fe80001741670 */
[----:B------:R-:W-:Y:S02]  /*8370*/  FSEL R246, R51, -INF , !P2 ;  /* 0xff80000033f67808 */ /* 0x000fe40005000000 */
[----:B------:R-:W-:Y:S02]  /*8380*/  ISETP.GT.AND P2, PT, R165, 0x1, !P4 ;  /* 0x00000001a500780c */ /* 0x000fe40006744270 */
[----:B------:R-:W-:Y:S02]  /*8390*/  ISETP.NE.AND P4, PT, R20, RZ, PT ;  /* 0x000000ff1400720c */ /* 0x000fe40003f85270 */
[----:B------:R-:W-:Y:S04]  /*83a0*/  ISETP.LT.OR P2, PT, R167, 0x2, P2 ;  /* 0x00000002a700780c */ /* 0x000fe80001741670 */
[----:B------:R-:W-:Y:S02]  /*83b0*/  FSEL R20, R9, -INF , !P2 ;  /* 0xff80000009147808 */ /* 0x000fe40005000000 */
[----:B------:R-:W-:Y:S04]  /*83c0*/  ISETP.NE.AND P2, PT, R193, RZ, PT ;  /* 0x000000ffc100720c */ /* 0x000fe80003f45270 */
[----:B------:R-:W-:Y:S04]  /*83d0*/  ISETP.GT.AND P2, PT, R165, 0x8, !P2 ;  /* 0x00000008a500780c */ /* 0x000fe80005744270 */
        /* <DEDUP_REMOVED lines=18> */
[----:B------:R-:W-:Y:S02]  /*8500*/  ISETP.GT.AND P2, PT, R165, 0x19, !P4 ;  /* 0x00000019a500780c */ /* 0x000fe40006744270 */
[----:B------:R-:W-:Y:S02]  /*8510*/  ISETP.NE.AND P4, PT, R199, RZ, PT ;  /* 0x000000ffc700720c */ /* 0x000fe40003f85270 */
        /* <DEDUP_REMOVED lines=11> */
[----:B------:R-:W-:Y:S02]  /*85d0*/  ISETP.GT.AND P2, PT, R165, RZ, !P3 ;  /* 0x000000ffa500720c */ /* 0x000fe40005f44270 */
[----:B------:R-:W-:Y:S02]  /*85e0*/  ISETP.NE.AND P3, PT, R198, RZ, PT ;  /* 0x000000ffc600720c */ /* 0x000fe40003f65270 */
        /* <DEDUP_REMOVED lines=22> */
.L_x_484:
[----:B------:R-:W-:Y:S04]  /*8750*/  MOV R7, c[0x0][0x32c] ;  /* 0x0000cb0000077a02 */ /* 0x000fe80000000f00 */
[----:B------:R-:W-:Y:S11]  /*8760*/  ISETP.NE.AND P2, PT, R7, 0x1, PT ;  /* 0x000000010700780c */ /* 0x000ff60003f45270 */
[----:B------:R-:W-:Y:S02]  /*8770*/  @!UPT UIADD3 URZ, URZ, URZ, URZ ;  /* 0x0000003f3f3ff290 */ /* 0x000fe4000fffe03f */
[----:B------:R-:W-:Y:S05]  /*8780*/  @P2 IMAD.HI.U32 R7, R4, c[0x0][0x330], RZ ;  /* 0x0000cc0004072a27 */ /* 0x000fea00078e00ff */
[----:B------:R-:W-:Y:S02]  /*8790*/  @P2 SHF.R.U32.HI R4, RZ, c[0x0][0x334], R7 ;  /* 0x0000cd00ff042a19 */ /* 0x000fe40000011607 */
.L_x_485:
[----:B------:R-:W-:Y:S05]  /*87a0*/  BSYNC B0 ;  /* 0x0000000000007941 */ /* 0x000fea0003800000 */
.L_x_483:
[----:B------:R-:W-:Y:S04]  /*87b0*/  IMAD.IADD R3, R3, 0x1, -R210 ;  /* 0x0000000103037824 */ /* 0x000fe800078e0ad2 */
[----:B------:R-:W-:Y:S05]  /*87c0*/  IMAD R4, R4, c[0x0][0x32c], R3 ;  /* 0x0000cb0004047a24 */ /* 0x000fea00078e0203 */
[----:B------:R-:W-:Y:S02]  /*87d0*/  IADD3 R3, R4, c[0x0][0x32c], RZ ;  /* 0x0000cb0004037a10 */ /* 0x000fe40007ffe0ff */
[----:B------:R-:W-:Y:S02]  /*87e0*/  IMNMX R0, R0, R4, !PT ;  /* 0x0000000400007217 */ /* 0x000fe40007800200 */
[----:B------:R-:W-:Y:S02]  /*87f0*/  IMNMX R2, R2, R3, PT ;  /* 0x0000000302027217 */ /* 0x000fe40003800200 */
.L_x_482:
[----:B------:R-:W-:Y:S01]  /*8800*/  FMNMX.FTZ R169, R16, R164, !PT ;  /* 0x000000a410a97209 */ /* 0x000fe20007810000 */
[----:B------:R-:W-:Y:S01]  /*8810*/  LDSM.16.MT88.4 R36, [R226+0x100] ;  /* 0x00010000e224783b */ /* 0x000fe20000004200 */
[----:B------:R-:W-:Y:S02]  /*8820*/  ISETP.NE.AND P2, PT, R22, RZ, PT ;  /* 0x000000ff1600720c */ /* 0x000fe40003f45270 */
[----:B------:R-:W-:Y:S02]  /*8830*/  FMNMX.FTZ R169, R5, R169, !PT ;  /* 0x000000a905a97209 */ /* 0x000fe40007810000 */
[----:B------:R-:W-:Y:S02]  /*8840*/  ISETP.GT.AND P2, PT, R0, RZ, !P2 ;  /* 0x000000ff0000720c */ /* 0x000fe40005744270 */
[----:B------:R-:W-:Y:S02]  /*8850*/  FMNMX.FTZ R169, R194, R169, !PT ;  /* 0x000000a9c2a97209 */ /* 0x000fe40007810000 */
[----:B------:R-:W-:Y:S02]  /*8860*/  ISETP.LT.OR P2, PT, R2, 0x1, P2 ;  /* 0x000000010200780c */ /* 0x000fe40001741670 */
[----:B------:R-:W-:Y:S02]  /*8870*/  FMNMX.FTZ R169, R195, R169, !PT ;  /* 0x000000a9c3a97209 */ /* 0x000fe40007810000 */
[----:B------:R-:W-:Y:S02]  /*8880*/  FSEL R10, R10, -INF , !P2 ;  /* 0xff8000000a0a7808 */ /* 0x000fe40005000000 */
[----:B------:R-:W-:Y:S02]  /*8890*/  FMNMX.FTZ R169, R200, R169, !PT ;  /* 0x000000a9c8a97209 */ /* 0x000fe40007810000 */
[----:B------:R-:W-:Y:S02]  /*88a0*/  ISETP.NE.AND P2, PT, R21, RZ, PT ;  /* 0x000000ff1500720c */ /* 0x000fe40003f45270 */
[----:B------:R-:W-:Y:S02]  /*88b0*/  FMNMX.FTZ R169, R201, R169, !PT ;  /* 0x000000a9c9a97209 */ /* 0x000fe40007810000 */
[----:B------:R-:W-:Y:S02]  /*88c0*/  ISETP.GT.AND P2, PT, R0, 0x1, !P2 ;  /* 0x000000010000780c */ /* 0x000fe40005744270 */
        /* <DEDUP_REMOVED lines=12> */
[----:B------:R-:W-:Y:S01]  /*8990*/  ISETP.NE.AND P2, PT, R192, RZ, PT ;  /* 0x000000ffc000720c */ /* 0x000fe20003f45270 */
[----:B------:R-:W1:Y:S01]  /*89a0*/  SHFL.BFLY PT, R7, R169, 0x2, 0x1f ;  /* 0x0c401f00a9077f89 */ /* 0x000e6200000e0000 */
[----:B------:R-:W-:Y:S02]  /*89b0*/  FMNMX.FTZ R3, R6, R166, !PT ;  /* 0x000000a606037209 */ /* 0x000fe40007810000 */
[----:B------:R-:W-:Y:S02]  /*89c0*/  ISETP.GT.AND P2, PT, R0, 0x9, !P2 ;  /* 0x000000090000780c */ /* 0x000fe40005744270 */
[----:B------:R-:W-:Y:S02]  /*89d0*/  FMNMX.FTZ R3, R19, R3, !PT ;  /* 0x0000000313037209 */ /* 0x000fe40007810000 */
[----:B------:R-:W-:Y:S02]  /*89e0*/  ISETP.LT.OR P2, PT, R2, 0xa, P2 ;  /* 0x0000000a0200780c */ /* 0x000fe40001741670 */
[----:B------:R-:W-:Y:S02]  /*89f0*/  FMNMX.FTZ R3, R196, R3, !PT ;  /* 0x00000003c4037209 */ /* 0x000fe40007810000 */
[----:B------:R-:W-:Y:S02]  /*8a00*/  FSEL R15, R15, -INF , !P2 ;  /* 0xff8000000f0f7808 */ /* 0x000fe40005000000 */
[----:B------:R-:W-:Y:S02]  /*8a10*/  ISETP.NE.AND P2, PT, R172, RZ, PT ;  /* 0x000000ffac00720c */ /* 0x000fe40003f45270 */
[----:B------:R-:W-:Y:S02]  /*8a20*/  FMNMX.FTZ R3, R197, R3, !PT ;  /* 0x00000003c5037209 */ /* 0x000fe40007810000 */
[----:B------:R-:W-:Y:S02]  /*8a30*/  ISETP.GT.AND P2, PT, R0, 0x10, !P2 ;  /* 0x000000100000780c */ /* 0x000fe40005744270 */
[----:B------:R-:W-:Y:S02]  /*8a40*/  FMNMX.FTZ R3, R202, R3, !PT ;  /* 0x00000003ca037209 */ /* 0x000fe40007810000 */
[----:B------:R-:W-:Y:S02]  /*8a50*/  ISETP.LT.OR P2, PT, R2, 0x11, P2 ;  /* 0x000000110200780c */ /* 0x000fe40001741670 */
[----:B------:R-:W-:Y:S02]  /*8a60*/  FMNMX.FTZ R3, R203, R3, !PT ;  /* 0x00000003cb037209 */ /* 0x000fe40007810000 */
[----:B------:R-:W-:Y:S02]  /*8a70*/  FSEL R199, R26, -INF , !P2 ;  /* 0xff8000001ac77808 */ /* 0x000fe40005000000 */
[----:B------:R-:W-:Y:S02]  /*8a80*/  ISETP.NE.AND P2, PT, R18, RZ, PT ;  /* 0x000000ff1200720c */ /* 0x000fe40003f45270 */
[----:B-1----:R-:W-:Y:S02]  /*8a90*/  FMNMX.FTZ R169, R169, R7, !PT ;  /* 0x00000007a9a97209 */ /* 0x002fe40007810000 */
[----:B------:R-:W-:Y:S02]  /*8aa0*/  ISETP.GT.AND P2, PT, R0, 0x11, !P2 ;  /* 0x000000110000780c */ /* 0x000fe40005744270 */
[----:B------:R-:W-:Y:S01]  /*8ab0*/  FMNMX.FTZ R3, R208, R3, !PT ;  /* 0x00000003d0037209 */ /* 0x000fe20007810000 */
[----:B------:R-:W1:Y:S01]  /*8ac0*/  SHFL.BFLY PT, R7, R169, 0x1, 0x1f ;  /* 0x0c201f00a9077f89 */ /* 0x000e6200000e0000 */
        /* <DEDUP_REMOVED lines=13> */
[----:B-1----:R-:W-:Y:S02]  /*8ba0*/  FMNMX.FTZ R169, R169, R7, !PT ;  /* 0x00000007a9a97209 */ /* 0x002fe40007810000 */
[----:B------:R-:W-:Y:S02]  /*8bb0*/  ISETP.LT.OR P2, PT, R2, 0x1a, P2 ;  /* 0x0000001a0200780c */ /* 0x000fe40001741670 */
[----:B------:R-:W-:Y:S01]  /*8bc0*/  FMNMX.FTZ R3, R246, R3, !PT ;  /* 0x00000003f6037209 */ /* 0x000fe20007810000 */
[----:B------:R-:W-:Y:S01]  /*8bd0*/  FMUL.FTZ R173, R169, c[0x0][0x2d0] ;  /* 0x0000b400a9ad7a20 */ /* 0x000fe20000410000 */
[----:B------:R-:W-:Y:S02]  /*8be0*/  FSEL R198, R31, -INF , !P2 ;  /* 0xff8000001fc67808 */ /* 0x000fe40005000000 */
[----:B------:R-:W-:Y:S01]  /*8bf0*/  FSETP.NEU.FTZ.AND P2, PT, R169, -INF , PT ;  /* 0xff800000a900780b */ /* 0x000fe20003f5d000 */
[----:B------:R-:W1:Y:S01]  /*8c00*/  SHFL.BFLY PT, R168, R3, 0x2, 0x1f ;  /* 0x0c401f0003a87f89 */ /* 0x000e6200000e0000 */
[----:B------:R-:W-:Y:S02]  /*8c10*/  FMNMX.FTZ R4, R20, R4, !PT ;  /* 0x0000000414047209 */ /* 0x000fe40007810000 */
[----:B------:R-:W-:Y:S02]  /*8c20*/  FSEL R173, R173, RZ, P2 ;  /* 0x000000ffadad7208 */ /* 0x000fe40001000000 */
[----:B------:R-:W-:Y:S02]  /*8c30*/  FMNMX.FTZ R4, R12, R4, !PT ;  /* 0x000000040c047209 */ /* 0x000fe40007810000 */
[----:B------:R-:W-:Y:S01]  /*8c40*/  ISETP.GT.AND P1, PT, R0, 0x20, !P1 ;  /* 0x000000200000780c */ /* 0x000fe20004f24270 */
[--C-:B------:R-:W-:Y:S01]  /*8c50*/  FFMA.FTZ R5, R5, c[0x0][0x2d0], -R173.reuse ;  /* 0x0000b40005057a23 */ /* 0x100fe200000108ad */
[----:B------:R-:W-:Y:S01]  /*8c60*/  FMNMX.FTZ R4, R13, R4, !PT ;  /* 0x000000040d047209 */ /* 0x000fe20007810000 */
[--C-:B------:R-:W-:Y:S01]  /*8c70*/  FFMA.FTZ R16, R16, c[0x0][0x2d0], -R173.reuse ;  /* 0x0000b40010107a23 */ /* 0x100fe200000108ad */
[----:B------:R-:W-:Y:S01]  /*8c80*/  ISETP.LT.OR P1, PT, R2, 0x21, P1 ;  /* 0x000000210200780c */ /* 0x000fe20000f21670 */
[----:B------:R2:W-:Y:S01]  /*8c90*/  MUFU.EX2 R24, R5 ;  /* 0x0000000500187308 */ /* 0x0005e20000000800 */
[----:B------:R-:W-:Y:S02]  /*8ca0*/  FMNMX.FTZ R4, R206, R4, !PT ;  /* 0x00000004ce047209 */ /* 0x000fe40007810000 */
[----:B------:R-:W-:Y:S02]  /*8cb0*/  FSEL R216, R42, -INF , !P1 ;  /* 0xff8000002ad87808 */ /* 0x000fe40004800000 */
[----:B------:R-:W-:Y:S02]  /*8cc0*/  FMNMX.FTZ R4, R207, R4, !PT ;  /* 0x00000004cf047209 */ /* 0x000fe40007810000 */
[C---:B------:R-:W-:Y:S02]  /*8cd0*/  ISETP.GT.AND P6, PT, R0.reuse, 0x21, !P6 ;  /* 0x000000210000780c */ /* 0x040fe400077c4270 */
[----:B------:R-:W-:Y:S01]  /*8ce0*/  FMNMX.FTZ R4, R211, R4, !PT ;  /* 0x00000004d3047209 */ /* 0x000fe20007810000 */
[----:B------:R-:W3:Y:S01]  /*8cf0*/  MUFU.EX2 R45, R16 ;  /* 0x00000010002d7308 */ /* 0x000ee20000000800 */
[----:B------:R-:W-:Y:S02]  /*8d00*/  ISETP.GT.AND P5, PT, R0, 0x28, !P5 ;  /* 0x000000280000780c */ /* 0x000fe40006fa4270 */
[----:B------:R-:W-:Y:S02]  /*8d10*/  FMNMX.FTZ R4, R212, R4, !PT ;  /* 0x00000004d4047209 */ /* 0x000fe40007810000 */
[----:B-1----:R-:W-:Y:S02]  /*8d20*/  FMNMX.FTZ R168, R3, R168, !PT ;  /* 0x000000a803a87209 */ /* 0x002fe40007810000 */
[----:B------:R-:W-:Y:S02]  /*8d30*/  FMNMX.FTZ R3, R244, R4, !PT ;  /* 0x00000004f4037209 */ /* 0x000fe40007810000 */
[----:B------:R-:W-:Y:S01]  /*8d40*/  FMNMX.FTZ R4, R10, R171, !PT ;  /* 0x000000ab0a047209 */ /* 0x000fe20007810000 */
[----:B------:R-:W1:Y:S01]  /*8d50*/  SHFL.BFLY PT, R7, R168, 0x1, 0x1f ;  /* 0x0c201f00a8077f89 */ /* 0x000e6200000e0000 */
[----:B------:R-:W-:Y:S02]  /*8d60*/  FMNMX.FTZ R3, R245, R3, !PT ;  /* 0x00000003f5037209 */ /* 0x000fe40007810000 */
[----:B------:R-:W-:Y:S02]  /*8d70*/  FMNMX.FTZ R4, R11, R4, !PT ;  /* 0x000000040b047209 */ /* 0x000fe40007810000 */
[----:B------:R-:W-:Y:S02]  /*8d80*/  FMNMX.FTZ R3, R247, R3, !PT ;  /* 0x00000003f7037209 */ /* 0x000fe40007810000 */
[----:B--2---:R-:W-:Y:S01]  /*8d90*/  FMNMX.FTZ R5, R14, R4, !PT ;  /* 0x000000040e057209 */ /* 0x004fe20007810000 */
[--C-:B------:R-:W-:Y:S01]  /*8da0*/  FFMA.FTZ R4, R194, c[0x0][0x2d0], -R173.reuse ;  /* 0x0000b400c2047a23 */ /* 0x100fe200000108ad */
[----:B------:R-:W-:Y:S02]  /*8db0*/  FMNMX.FTZ R3, R248, R3, !PT ;  /* 0x00000003f8037209 */ /* 0x000fe40007810000 */
[----:B------:R-:W-:Y:S01]  /*8dc0*/  FMNMX.FTZ R5, R15, R5, !PT ;  /* 0x000000050f057209 */ /* 0x000fe20007810000 */
[----:B------:R2:W-:Y:S01]  /*8dd0*/  MUFU.EX2 R25, R4 ;  /* 0x0000000400197308 */ /* 0x0005e20000000800 */
[----:B------:R-:W-:Y:S01]  /*8de0*/  ISETP.GT.AND P0, PT, R0, 0x29, !P0 ;  /* 0x000000290000780c */ /* 0x000fe20004704270 */
[----:B------:R-:W4:Y:S01]  /*8df0*/  SHFL.BFLY PT, R9, R3, 0x2, 0x1f ;  /* 0x0c401f0003097f89 */ /* 0x000f2200000e0000 */
[C---:B------:R-:W-:Y:S02]  /*8e00*/  ISETP.LT.OR P6, PT, R2.reuse, 0x22, P6 ;  /* 0x000000220200780c */ /* 0x040fe400037c1670 */
[----:B------:R-:W-:Y:S02]  /*8e10*/  ISETP.LT.OR P5, PT, R2, 0x29, P5 ;  /* 0x000000290200780c */ /* 0x000fe40002fa1670 */
[----:B------:R-:W-:Y:S02]  /*8e20*/  FSEL R214, R43, -INF , !P6 ;  /* 0xff8000002bd67808 */ /* 0x000fe40007000000 */
[----:B------:R-:W-:Y:S02]  /*8e30*/  FSEL R215, R46, -INF , !P5 ;  /* 0xff8000002ed77808 */ /* 0x000fe40006800000 */
[----:B------:R-:W-:Y:S02]  /*8e40*/  ISETP.LT.OR P0, PT, R2, 0x2a, P0 ;  /* 0x0000002a0200780c */ /* 0x000fe40000701670 */
[----:B-1----:R-:W-:Y:S02]  /*8e50*/  FMNMX.FTZ R168, R168, R7, !PT ;  /* 0x00000007a8a87209 */ /* 0x002fe40007810000 */
[----:B------:R-:W-:Y:S02]  /*8e60*/  FSEL R172, R47, -INF , !P0 ;  /* 0xff8000002fac7808 */ /* 0x000fe40004000000 */
[C---:B------:R-:W-:Y:S01]  /*8e70*/  FSETP.NEU.FTZ.AND P1, PT, R168.reuse, -INF , PT ;  /* 0xff800000a800780b */ /* 0x040fe20003f3d000 */
[----:B------:R-:W-:Y:S01]  /*8e80*/  FMUL.FTZ R174, R168, c[0x0][0x2d0] ;  /* 0x0000b400a8ae7a20 */ /* 0x000fe20000410000 */
[----:B---3--:R-:W-:Y:S04]  /*8e90*/  F2FP.PACK_AB R192, R24, R45 ;  /* 0x0000002d18c0723e */ /* 0x008fe800000000ff */
[----:B------:R-:W-:Y:S02]  /*8ea0*/  FSEL R174, R174, RZ, P1 ;  /* 0x000000ffaeae7208 */ /* 0x000fe40000800000 */
[----:B--2---:R-:W-:Y:S01]  /*8eb0*/  FMNMX.FTZ R4, R199, R5, !PT ;  /* 0x00000005c7047209 */ /* 0x004fe20007810000 */
[----:B------:R-:W-:Y:S01]  /*8ec0*/  FFMA.FTZ R5, R195, c[0x0][0x2d0], -R173 ;  /* 0x0000b400c3057a23 */ /* 0x000fe200000108ad */
[----:B----4-:R-:W-:Y:S01]  /*8ed0*/  FMNMX.FTZ R3, R3, R9, !PT ;  /* 0x0000000903037209 */ /* 0x010fe20007810000 */
[--C-:B------:R-:W-:Y:S01]  /*8ee0*/  FFMA.FTZ R0, R19, c[0x0][0x2d0], -R174.reuse ;  /* 0x0000b40013007a23 */ /* 0x100fe200000108ae */
[----:B------:R-:W-:Y:S01]  /*8ef0*/  FMNMX.FTZ R4, R210, R4, !PT ;  /* 0x00000004d2047209 */ /* 0x000fe20007810000 */
[----:B------:R1:W2:Y:S02]  /*8f00*/  MUFU.EX2 R33, R5 ;  /* 0x0000000500217308 */ /* 0x0002a40000000800 */
[----:B------:R-:W3:Y:S08]  /*8f10*/  SHFL.BFLY PT, R167, R3, 0x1, 0x1f ;  /* 0x0c201f0003a77f89 */ /* 0x000ef000000e0000 */
[----:B------:R-:W4:Y:S01]  /*8f20*/  MUFU.EX2 R28, R0 ;  /* 0x00000000001c7308 */ /* 0x000f220000000800 */
[----:B-1----:R-:W-:Y:S01]  /*8f30*/  FMNMX.FTZ R5, R213, R4, !PT ;  /* 0x00000004d5057209 */ /* 0x002fe20007810000 */
[--C-:B------:R-:W-:Y:S01]  /*8f40*/  FFMA.FTZ R4, R6, c[0x0][0x2d0], -R174.reuse ;  /* 0x0000b40006047a23 */ /* 0x100fe200000108ae */
[----:B---3--:R-:W-:Y:S01]  /*8f50*/  FMNMX.FTZ R167, R3, R167, !PT ;  /* 0x000000a703a77209 */ /* 0x008fe20007810000 */
[--C-:B------:R-:W-:Y:S01]  /*8f60*/  FFMA.FTZ R3, R197, c[0x0][0x2d0], -R174.reuse ;  /* 0x0000b400c5037a23 */ /* 0x100fe200000108ae */
[----:B------:R-:W-:Y:S05]  /*8f70*/  FMNMX.FTZ R5, R198, R5, !PT ;  /* 0x00000005c6057209 */ /* 0x000fea0007810000 */
[----:B------:R1:W3:Y:S01]  /*8f80*/  MUFU.EX2 R44, R4 ;  /* 0x00000004002c7308 */ /* 0x0002e20000000800 */
[C---:B------:R-:W-:Y:S01]  /*8f90*/  FSETP.NEU.FTZ.AND P0, PT, R167.reuse, -INF , PT ;  /* 0xff800000a700780b */ /* 0x040fe20003f1d000 */
[----:B------:R-:W-:Y:S01]  /*8fa0*/  FMUL.FTZ R175, R167, c[0x0][0x2d0] ;  /* 0x0000b400a7af7a20 */ /* 0x000fe20000410000 */
[----:B--2---:R-:W-:Y:S02]  /*8fb0*/  F2FP.PACK_AB R194, R33, R25 ;  /* 0x0000001921c2723e */ /* 0x004fe400000000ff */
[----:B----4-:R-:W-:Y:S02]  /*8fc0*/  MOV R197, R28 ;  /* 0x0000001c00c57202 */ /* 0x010fe40000000f00 */
[----:B------:R-:W-:Y:S05]  /*8fd0*/  FSEL R175, R175, RZ, P0 ;  /* 0x000000ffafaf7208 */ /* 0x000fea0000000000 */
[--C-:B------:R-:W-:Y:S04]  /*8fe0*/  FFMA.FTZ R8, R8, c[0x0][0x2d0], -R175.reuse ;  /* 0x0000b40008087a23 */ /* 0x100fe800000108af */
[----:B------:R-:W-:Y:S01]  /*8ff0*/  MUFU.EX2 R42, R8 ;  /* 0x00000008002a7308 */ /* 0x000fe20000000800 */
[----:B-1----:R-:W-:Y:S09]  /*9000*/  FMNMX.FTZ R4, R216, R5, !PT ;  /* 0x00000005d8047209 */ /* 0x002ff20007810000 */
[----:B------:R1:W-:Y:S01]  /*9010*/  MUFU.EX2 R5, R3 ;  /* 0x0000000300057308 */ /* 0x0003e20000000800 */
[----:B---3--:R-:W-:Y:S02]  /*9020*/  F2FP.PACK_AB R193, R197, R44 ;  /* 0x0000002cc5c1723e */ /* 0x008fe400000000ff */
[----:B------:R-:W-:Y:S01]  /*9030*/  FMNMX.FTZ R2, R214, R4, !PT ;  /* 0x00000004d6027209 */ /* 0x000fe20007810000 */
[--C-:B------:R-:W-:Y:S03]  /*9040*/  FFMA.FTZ R4, R12, c[0x0][0x2d0], -R175.reuse ;  /* 0x0000b4000c047a23 */ /* 0x100fe600000108af */
[----:B------:R-:W-:Y:S01]  /*9050*/  FMNMX.FTZ R0, R215, R2, !PT ;  /* 0x00000002d7007209 */ /* 0x000fe20007810000 */
[----:B------:R-:W-:Y:S02]  /*9060*/  FFMA.FTZ R2, R196, c[0x0][0x2d0], -R174 ;  /* 0x0000b400c4027a23 */ /* 0x000fe400000108ae */
[----:B------:R-:W-:Y:S01]  /*9070*/  MUFU.EX2 R6, R4 ;  /* 0x0000000400067308 */ /* 0x000fe20000000800 */
[----:B------:R-:W-:Y:S09]  /*9080*/  FMNMX.FTZ R0, R172, R0, !PT ;  /* 0x00000000ac007209 */ /* 0x000ff20007810000 */
[----:B------:R2:W-:Y:S01]  /*9090*/  MUFU.EX2 R196, R2 ;  /* 0x0000000200c47308 */ /* 0x0005e20000000800 */
[--C-:B-1----:R-:W-:Y:S02]  /*90a0*/  FFMA.FTZ R3, R20, c[0x0][0x2d0], -R175.reuse ;  /* 0x0000b40014037a23 */ /* 0x102fe400000108af */
[----:B------:R-:W-:Y:S07]  /*90b0*/  LDSM.16.MT88.4 R20, [R225+0x100] ;  /* 0x00010000e114783b */ /* 0x000fee0000004200 */
[----:B------:R1:W-:Y:S01]  /*90c0*/  MUFU.EX2 R34, R3 ;  /* 0x0000000300227308 */ /* 0x0003e20000000800 */
[----:B--2---:R-:W1:Y:S02]  /*90d0*/  SHFL.BFLY PT, R2, R0, 0x2, 0x1f ;  /* 0x0c401f0000027f89 */ /* 0x004e6400000e0000 */
[----:B-1----:R-:W-:Y:S01]  /*90e0*/  FMNMX.FTZ R3, R0, R2, !PT ;  /* 0x0000000200037209 */ /* 0x002fe20007810000 */
[----:B------:R-:W-:Y:S01]  /*90f0*/  FFMA.FTZ R2, R13, c[0x0][0x2d0], -R175 ;  /* 0x0000b4000d027a23 */ /* 0x000fe200000108af */
[----:B------:R-:W-:Y:S05]  /*9100*/  FSEL R0, R169, RZ, P2 ;  /* 0x000000ffa9007208 */ /* 0x000fea0001000000 */
[----:B------:R1:W-:Y:S01]  /*9110*/  MUFU.EX2 R40, R2 ;  /* 0x0000000200287308 */ /* 0x0003e20000000800 */
[----:B------:R-:W2:Y:S01]  /*9120*/  SHFL.BFLY PT, R4, R3, 0x1, 0x1f ;  /* 0x0c201f0003047f89 */ /* 0x000ea200000e0000 */
[----:B------:R-:W-:Y:S04]  /*9130*/  FADD.FTZ R0, -R0, R164 ;  /* 0x000000a400007221 */ /* 0x000fe80000010100 */
[----:B------:R-:W-:Y:S04]  /*9140*/  FMUL.FTZ R0, R0, c[0x0][0x2d0] ;  /* 0x0000b40000007a20 */ /* 0x000fe80000410000 */
[----:B------:R3:W4:Y:S01]  /*9150*/  MUFU.EX2 R165, R0 ;  /* 0x0000000000a57308 */ /* 0x0007220000000800 */
[----:B-1----:R-:W-:Y:S02]  /*9160*/  FSEL R2, R168, RZ, P1 ;  /* 0x000000ffa8027208 */ /* 0x002fe40000800000 */
[----:B--2---:R-:W-:Y:S03]  /*9170*/  FMNMX.FTZ R3, R3, R4, !PT ;  /* 0x0000000403037209 */ /* 0x004fe60007810000 */
[----:B------:R-:W-:Y:S02]  /*9180*/  FADD.FTZ R2, -R2, R166 ;  /* 0x000000a602027221 */ /* 0x000fe40000010100 */
[----:B------:R-:W-:Y:S02]  /*9190*/  FMUL.FTZ R166, R3, c[0x0][0x2d0] ;  /* 0x0000b40003a67a20 */ /* 0x000fe40000410000 */
[----:B------:R-:W-:Y:S01]  /*91a0*/  FMUL.FTZ R2, R2, c[0x0][0x2d0] ;  /* 0x0000b40002027a20 */ /* 0x000fe20000410000 */
[----:B---3--:R-:W-:Y:S01]  /*91b0*/  FSEL R0, R167, RZ, P0 ;  /* 0x000000ffa7007208 */ /* 0x008fe20000000000 */
[----:B----4-:R-:W-:Y:S01]  /*91c0*/  FMUL.FTZ R16, R165, R188 ;  /* 0x000000bca5107220 */ /* 0x010fe20000410000 */
[----:B------:R-:W-:Y:S01]  /*91d0*/  FSETP.NEU.FTZ.AND P0, PT, R3, -INF , PT ;  /* 0xff8000000300780b */ /* 0x000fe20003f1d000 */
[----:B------:R-:W1:Y:S01]  /*91e0*/  MUFU.EX2 R164, R2 ;  /* 0x0000000200a47308 */ /* 0x000e620000000800 */
[C---:B------:R-:W-:Y:S01]  /*91f0*/  FMUL.FTZ R17, R165.reuse, R189 ;  /* 0x000000bda5117220 */ /* 0x040fe20000410000 */
[----:B------:R-:W-:Y:S01]  /*9200*/  MOV R189, R40 ;  /* 0x0000002800bd7202 */ /* 0x000fe20000000f00 */
[----:B------:R-:W-:Y:S01]  /*9210*/  FADD.FTZ R0, -R0, R170 ;  /* 0x000000aa00007221 */ /* 0x000fe20000010100 */
[----:B------:R-:W-:Y:S01]  /*9220*/  FSEL R166, R166, RZ, P0 ;  /* 0x000000ffa6a67208 */ /* 0x000fe20000000000 */
[C---:B------:R-:W-:Y:S01]  /*9230*/  FMUL.FTZ R32, R165.reuse, R144 ;  /* 0x00000090a5207220 */ /* 0x040fe20000410000 */
[----:B------:R-:W-:Y:S01]  /*9240*/  MOV R170, R6 ;  /* 0x0000000600aa7202 */ /* 0x000fe20000000f00 */
[----:B------:R-:W-:Y:S01]  /*9250*/  FMUL.FTZ R0, R0, c[0x0][0x2d0] ;  /* 0x0000b40000007a20 */ /* 0x000fe20000410000 */
[----:B------:R-:W-:Y:S01]  /*9260*/  MOV R144, R33 ;  /* 0x0000002100907202 */ /* 0x000fe20000000f00 */
[--C-:B------:R-:W-:Y:S02]  /*9270*/  FFMA.FTZ R4, R14, c[0x0][0x2d0], -R166.reuse ;  /* 0x0000b4000e047a23 */ /* 0x100fe400000108a6 */
[----:B------:R2:W3:Y:S01]  /*9280*/  MUFU.EX2 R2, R0 ;  /* 0x0000000000027308 */ /* 0x0004e20000000800 */
[C---:B------:R-:W-:Y:S01]  /*9290*/  FMUL.FTZ R33, R165.reuse, R145 ;  /* 0x00000091a5217220 */ /* 0x040fe20000410000 */
[----:B------:R-:W-:Y:S01]  /*92a0*/  MOV R145, R45 ;  /* 0x0000002d00917202 */ /* 0x000fe20000000f00 */
[C---:B------:R-:W-:Y:S02]  /*92b0*/  FMUL.FTZ R48, R165.reuse, R160 ;  /* 0x000000a0a5307220 */ /* 0x040fe40000410000 */
[C---:B------:R-:W-:Y:S02]  /*92c0*/  FMUL.FTZ R49, R165.reuse, R161 ;  /* 0x000000a1a5317220 */ /* 0x040fe40000410000 */
[C---:B------:R-:W-:Y:S02]  /*92d0*/  FMUL.FTZ R52, R165.reuse, R52 ;  /* 0x00000034a5347220 */ /* 0x040fe40000410000 */
[C---:B------:R-:W-:Y:S01]  /*92e0*/  FMUL.FTZ R53, R165.reuse, R53 ;  /* 0x00000035a5357220 */ /* 0x040fe20000410000 */
[----:B------:R4:W-:Y:S01]  /*92f0*/  MUFU.EX2 R12, R4 ;  /* 0x00000004000c7308 */ /* 0x0009e20000000800 */
[----:B------:R-:W-:Y:S02]  /*9300*/  FMUL.FTZ R64, R165, R64 ;  /* 0x00000040a5407220 */ /* 0x000fe40000410000 */
[----:B-1----:R-:W-:Y:S01]  /*9310*/  FMUL.FTZ R6, R164, R178 ;  /* 0x000000b2a4067220 */ /* 0x002fe20000410000 */
[----:B------:R-:W-:Y:S01]  /*9320*/  F2FP.PACK_AB R178, R40, R170 ;  /* 0x000000aa28b2723e */ /* 0x000fe200000000ff */
[C---:B------:R-:W-:Y:S02]  /*9330*/  FMUL.FTZ R7, R164.reuse, R179 ;  /* 0x000000b3a4077220 */ /* 0x040fe40000410000 */
[C---:B------:R-:W-:Y:S02]  /*9340*/  FMUL.FTZ R18, R164.reuse, R190 ;  /* 0x000000bea4127220 */ /* 0x040fe40000410000 */
[C---:B------:R-:W-:Y:S02]  /*9350*/  FMUL.FTZ R19, R164.reuse, R191 ;  /* 0x000000bfa4137220 */ /* 0x040fe40000410000 */
[C---:B------:R-:W-:Y:S02]  /*9360*/  FMUL.FTZ R50, R164.reuse, R162 ;  /* 0x000000a2a4327220 */ /* 0x040fe40000410000 */
[----:B------:R-:W-:Y:S02]  /*9370*/  FMUL.FTZ R51, R164, R163 ;  /* 0x000000a3a4337220 */ /* 0x000fe40000410000 */
[--C-:B--2---:R-:W-:Y:S02]  /*9380*/  FFMA.FTZ R0, R10, c[0x0][0x2d0], -R166.reuse ;  /* 0x0000b4000a007a23 */ /* 0x104fe400000108a6 */
[C---:B---3--:R-:W-:Y:S02]  /*9390*/  FMUL.FTZ R8, R2.reuse, R180 ;  /* 0x000000b402087220 */ /* 0x048fe40000410000 */
[----:B------:R-:W1:Y:S01]  /*93a0*/  MUFU.EX2 R9, R0 ;  /* 0x0000000000097308 */ /* 0x000e620000000800 */
[C---:B------:R-:W-:Y:S01]  /*93b0*/  FMUL.FTZ R13, R2.reuse, R185 ;  /* 0x000000b9020d7220 */ /* 0x040fe20000410000 */
[----:B------:R-:W-:Y:S01]  /*93c0*/  MOV R185, R34 ;  /* 0x0000002200b97202 */ /* 0x000fe20000000f00 */
[C---:B------:R-:W-:Y:S02]  /*93d0*/  FMUL.FTZ R29, R2.reuse, R141 ;  /* 0x0000008d021d7220 */ /* 0x040fe40000410000 */
[--C-:B----4-:R-:W-:Y:S02]  /*93e0*/  FFMA.FTZ R4, R15, c[0x0][0x2d0], -R166.reuse ;  /* 0x0000b4000f047a23 */ /* 0x110fe400000108a6 */
[C---:B------:R-:W-:Y:S02]  /*93f0*/  FMUL.FTZ R28, R2.reuse, R140 ;  /* 0x0000008c021c7220 */ /* 0x040fe40000410000 */
[C---:B------:R-:W-:Y:S01]  /*9400*/  FMUL.FTZ R40, R2.reuse, R152 ;  /* 0x0000009802287220 */ /* 0x040fe20000410000 */
[----:B------:R2:W3:Y:S01]  /*9410*/  MUFU.EX2 R41, R4 ;  /* 0x0000000400297308 */ /* 0x0004e20000000800 */
[----:B------:R-:W-:Y:S01]  /*9420*/  FMUL.FTZ R45, R2, R157 ;  /* 0x0000009d022d7220 */ /* 0x000fe20000410000 */
[----:B------:R-:W-:Y:S01]  /*9430*/  MOV R157, R144 ;  /* 0x00000090009d7202 */ /* 0x000fe20000000f00 */
[C---:B------:R-:W-:Y:S02]  /*9440*/  FMUL.FTZ R54, R164.reuse, R54 ;  /* 0x00000036a4367220 */ /* 0x040fe40000410000 */
[----:B------:R-:W-:Y:S02]  /*9450*/  FMUL.FTZ R55, R164, R55 ;  /* 0x00000037a4377220 */ /* 0x000fe40000410000 */
[C---:B------:R-:W-:Y:S02]  /*9460*/  FMUL.FTZ R56, R2.reuse, R56 ;  /* 0x0000003802387220 */ /* 0x040fe40000410000 */
[C---:B------:R-:W-:Y:S02]  /*9470*/  FMUL.FTZ R57, R2.reuse, R57 ;  /* 0x0000003902397220 */ /* 0x040fe40000410000 */
[C---:B------:R-:W-:Y:S02]  /*9480*/  FMUL.FTZ R60, R2.reuse, R60 ;  /* 0x0000003c023c7220 */ /* 0x040fe40000410000 */
[C---:B------:R-:W-:Y:S01]  /*9490*/  FMUL.FTZ R61, R2.reuse, R61 ;  /* 0x0000003d023d7220 */ /* 0x040fe20000410000 */
[----:B-1----:R-:W-:Y:S01]  /*94a0*/  MOV R180, R9 ;  /* 0x0000000900b47202 */ /* 0x002fe20000000f00 */
[----:B------:R-:W-:Y:S02]  /*94b0*/  FFMA.FTZ R0, R11, c[0x0][0x2d0], -R166 ;  /* 0x0000b4000b007a23 */ /* 0x000fe400000108a6 */
[C---:B------:R-:W-:Y:S01]  /*94c0*/  FMUL.FTZ R9, R2.reuse, R181 ;  /* 0x000000b502097220 */ /* 0x040fe20000410000 */
[----:B------:R-:W-:Y:S01]  /*94d0*/  MOV R181, R25 ;  /* 0x0000001900b57202 */ /* 0x000fe20000000f00 */
[----:B------:R1:W4:Y:S01]  /*94e0*/  MUFU.EX2 R35, R0 ;  /* 0x0000000000237308 */ /* 0x0003220000000800 */
[----:B------:R-:W-:Y:S02]  /*94f0*/  FMUL.FTZ R25, R2, R137 ;  /* 0x0000008902197220 */ /* 0x000fe40000410000 */
[C---:B------:R-:W-:Y:S02]  /*9500*/  FMUL.FTZ R65, R165.reuse, R65 ;  /* 0x00000041a5417220 */ /* 0x040fe40000410000 */
[----:B--2---:R-:W-:Y:S01]  /*9510*/  FMUL.FTZ R4, R165, R176 ;  /* 0x000000b0a5047220 */ /* 0x004fe20000410000 */
[----:B------:R-:W-:Y:S01]  /*9520*/  F2FP.PACK_AB R176, R34, R42 ;  /* 0x0000002a22b0723e */ /* 0x000fe200000000ff */
[C---:B------:R-:W-:Y:S01]  /*9530*/  FMUL.FTZ R34, R164.reuse, R146 ;  /* 0x00000092a4227220 */ /* 0x040fe20000410000 */
[----:B---3--:R-:W-:Y:S01]  /*9540*/  F2FP.PACK_AB R179, R41, R12 ;  /* 0x0000000c29b3723e */ /* 0x008fe200000000ff */
[----:B------:R-:W-:Y:S01]  /*9550*/  FMUL.FTZ R66, R164, R66 ;  /* 0x00000042a4427220 */ /* 0x000fe20000410000 */
[----:B------:R-:W-:Y:S01]  /*9560*/  MOV R146, R41 ;  /* 0x0000002900927202 */ /* 0x000fe20000000f00 */
[----:B------:R-:W-:Y:S02]  /*9570*/  FMUL.FTZ R41, R2, R153 ;  /* 0x0000009902297220 */ /* 0x000fe40000410000 */
[C---:B------:R-:W-:Y:S01]  /*9580*/  FMUL.FTZ R67, R164.reuse, R67 ;  /* 0x00000043a4437220 */ /* 0x040fe20000410000 */
[----:B------:R-:W-:Y:S01]  /*9590*/  MOV R161, R146 ;  /* 0x0000009200a17202 */ /* 0x000fe20000000f00 */
[C---:B------:R-:W-:Y:S02]  /*95a0*/  FMUL.FTZ R68, R165.reuse, R68 ;  /* 0x00000044a5447220 */ /* 0x040fe40000410000 */
[----:B------:R-:W-:Y:S02]  /*95b0*/  FMUL.FTZ R69, R165, R69 ;  /* 0x00000045a5457220 */ /* 0x000fe40000410000 */
[C---:B------:R-:W-:Y:S02]  /*95c0*/  FMUL.FTZ R70, R164.reuse, R70 ;  /* 0x00000046a4467220 */ /* 0x040fe40000410000 */
[----:B------:R-:W-:Y:S02]  /*95d0*/  FMUL.FTZ R71, R164, R71 ;  /* 0x00000047a4477220 */ /* 0x000fe40000410000 */
[C---:B------:R-:W-:Y:S01]  /*95e0*/  FMUL.FTZ R72, R2.reuse, R72 ;  /* 0x0000004802487220 */ /* 0x040fe20000410000 */
[----:B-1----:R-:W-:Y:S01]  /*95f0*/  FSEL R0, R3, RZ, P0 ;  /* 0x000000ff03007208 */ /* 0x002fe20000000000 */
[----:B------:R-:W-:Y:S01]  /*9600*/  FMUL.FTZ R73, R2, R73 ;  /* 0x0000004902497220 */ /* 0x000fe20000410000 */
[----:B----4-:R-:W-:Y:S01]  /*9610*/  MOV R188, R35 ;  /* 0x0000002300bc7202 */ /* 0x010fe20000000f00 */
[----:B------:R-:W-:Y:S01]  /*9620*/  FFMA.FTZ R140, R201, c[0x0][0x2d0], -R173 ;  /* 0x0000b400c98c7a23 */ /* 0x000fe200000108ad */
[----:B------:R-:W-:Y:S01]  /*9630*/  ISETP.GT.AND P0, PT, R242, UR4, PT ;  /* 0x00000004f2007c0c */ /* 0x000fe2000bf04270 */
[----:B------:R-:W-:Y:S01]  /*9640*/  FADD.FTZ R0, -R0, R171 ;  /* 0x000000ab00007221 */ /* 0x000fe20000010100 */
[----:B------:R-:W-:Y:S01]  /*9650*/  MOV R171, R5 ;  /* 0x0000000500ab7202 */ /* 0x000fe20000000f00 */
[----:B------:R-:W-:Y:S01]  /*9660*/  FMUL.FTZ R5, R165, R177 ;  /* 0x000000b1a5057220 */ /* 0x000fe20000410000 */
[----:B------:R-:W-:Y:S01]  /*9670*/  F2FP.PACK_AB R177, R35, R180 ;  /* 0x000000b423b1723e */ /* 0x000fe200000000ff */
[----:B------:R-:W-:Y:S01]  /*9680*/  FMUL.FTZ R0, R0, c[0x0][0x2d0] ;  /* 0x0000b40000007a20 */ /* 0x000fe20000410000 */
[----:B------:R-:W-:Y:S01]  /*9690*/  F2FP.PACK_AB R195, R171, R196 ;  /* 0x000000c4abc3723e */ /* 0x000fe200000000ff */
[----:B------:R1:W-:Y:S01]  /*96a0*/  MUFU.EX2 R160, R140 ;  /* 0x0000008c00a07308 */ /* 0x0003e20000000800 */
[----:B------:R-:W-:Y:S01]  /*96b0*/  FMUL.FTZ R35, R164, R147 ;  /* 0x00000093a4237220 */ /* 0x000fe20000410000 */
[----:B------:R-:W-:Y:S01]  /*96c0*/  IADD3 R242, R242, -0x1, RZ ;  /* 0xfffffffff2f27810 */ /* 0x000fe20007ffe0ff */
[C---:B------:R-:W-:Y:S02]  /*96d0*/  FMUL.FTZ R76, R2.reuse, R76 ;  /* 0x0000004c024c7220 */ /* 0x040fe40000410000 */
[----:B------:R-:W-:Y:S01]  /*96e0*/  FMUL.FTZ R77, R2, R77 ;  /* 0x0000004d024d7220 */ /* 0x000fe20000410000 */
[-C--:B------:R-:W-:Y:S04]  /*96f0*/  HMMA.16816.F32 R4, R192, R20.reuse, R4 ;  /* 0x00000014c004723c */ /* 0x080fe80000001804 */
[----:B------:R-:W2:Y:S01]  /*9700*/  MUFU.EX2 R0, R0 ;  /* 0x0000000000007308 */ /* 0x000ea20000000800 */
[C---:B------:R-:W-:Y:S02]  /*9710*/  FMUL.FTZ R80, R165.reuse, R80 ;  /* 0x00000050a5507220 */ /* 0x040fe40000410000 */
[C---:B------:R-:W-:Y:S02]  /*9720*/  FMUL.FTZ R81, R165.reuse, R81 ;  /* 0x00000051a5517220 */ /* 0x040fe40000410000 */
[C---:B------:R-:W-:Y:S03]  /*9730*/  FMUL.FTZ R82, R164.reuse, R82 ;  /* 0x00000052a4527220 */ /* 0x040fe60000410000 */
[----:B------:R-:W-:Y:S02]  /*9740*/  FMUL.FTZ R83, R164, R83 ;  /* 0x00000053a4537220 */ /* 0x000fe40000410000 */
[C---:B------:R-:W-:Y:S02]  /*9750*/  FMUL.FTZ R84, R165.reuse, R84 ;  /* 0x00000054a5547220 */ /* 0x040fe40000410000 */
[C---:B------:R-:W-:Y:S02]  /*9760*/  FMUL.FTZ R85, R165.reuse, R85 ;  /* 0x00000055a5557220 */ /* 0x040fe40000410000 */
[--C-:B-1----:R-:W-:Y:S02]  /*9770*/  FFMA.FTZ R140, R202, c[0x0][0x2d0], -R174.reuse ;  /* 0x0000b400ca8c7a23 */ /* 0x102fe400000108ae */
[C---:B------:R-:W-:Y:S02]  /*9780*/  FMUL.FTZ R86, R164.reuse, R86 ;  /* 0x00000056a4567220 */ /* 0x040fe40000410000 */
[----:B------:R-:W-:Y:S01]  /*9790*/  FMUL.FTZ R87, R164, R87 ;  /* 0x00000057a4577220 */ /* 0x000fe20000410000 */
[----:B------:R1:W-:Y:S01]  /*97a0*/  MUFU.EX2 R191, R140 ;  /* 0x0000008c00bf7308 */ /* 0x0003e20000000800 */
[C---:B------:R-:W-:Y:S02]  /*97b0*/  FMUL.FTZ R88, R2.reuse, R88 ;  /* 0x0000005802587220 */ /* 0x040fe40000410000 */
[----:B------:R-:W-:Y:S02]  /*97c0*/  FMUL.FTZ R89, R2, R89 ;  /* 0x0000005902597220 */ /* 0x000fe40000410000 */
[C---:B--2---:R-:W-:Y:S01]  /*97d0*/  FMUL.FTZ R10, R0.reuse, R182 ;  /* 0x000000b6000a7220 */ /* 0x044fe20000410000 */
[----:B------:R-:W-:Y:S01]  /*97e0*/  MOV R182, R24 ;  /* 0x0000001800b67202 */ /* 0x000fe20000000f00 */
[----:B------:R-:W-:Y:S01]  /*97f0*/  FMUL.FTZ R11, R0, R183 ;  /* 0x000000b7000b7220 */ /* 0x000fe20000410000 */
[----:B------:R-:W-:Y:S01]  /*9800*/  MOV R183, R12 ;  /* 0x0000000c00b77202 */ /* 0x000fe20000000f00 */
[----:B------:R-:W-:Y:S02]  /*9810*/  FMUL.FTZ R24, R2, R136 ;  /* 0x0000008802187220 */ /* 0x000fe40000410000 */
[C---:B------:R-:W-:Y:S02]  /*9820*/  FMUL.FTZ R26, R0.reuse, R138 ;  /* 0x0000008a001a7220 */ /* 0x040fe40000410000 */
[----:B------:R-:W-:Y:S01]  /*9830*/  FMUL.FTZ R27, R0, R139 ;  /* 0x0000008b001b7220 */ /* 0x000fe20000410000 */
[C---:B------:R-:W-:Y:S01]  /*9840*/  HMMA.16816.F32 R8, R176.reuse, R20, R8 ;  /* 0x00000014b008723c */ /* 0x040fe20000001808 */
[----:B------:R-:W-:Y:S03]  /*9850*/  LDSM.16.MT88.4 R136, [R227+0x100] ;  /* 0x00010000e388783b */ /* 0x000fe60000004200 */
[----:B------:R-:W-:Y:S02]  /*9860*/  FMUL.FTZ R12, R2, R184 ;  /* 0x000000b8020c7220 */ /* 0x000fe40000410000 */
[C---:B------:R-:W-:Y:S01]  /*9870*/  FMUL.FTZ R14, R0.reuse, R186 ;  /* 0x000000ba000e7220 */ /* 0x040fe20000410000 */
[----:B------:R-:W-:Y:S01]  /*9880*/  MOV R186, R44 ;  /* 0x0000002c00ba7202 */ /* 0x000fe20000000f00 */
[C---:B------:R-:W-:Y:S01]  /*9890*/  FMUL.FTZ R15, R0.reuse, R187 ;  /* 0x000000bb000f7220 */ /* 0x040fe20000410000 */
[----:B------:R-:W-:Y:S03]  /*98a0*/  MOV R187, R42 ;  /* 0x0000002a00bb7202 */ /* 0x000fe60000000f00 */
[C---:B------:R-:W-:Y:S02]  /*98b0*/  FMUL.FTZ R20, R165.reuse, R132 ;  /* 0x00000084a5147220 */ /* 0x040fe40000410000 */
[C---:B------:R-:W-:Y:S01]  /*98c0*/  FMUL.FTZ R21, R165.reuse, R133 ;  /* 0x00000085a5157220 */ /* 0x040fe20000410000 */
[-C--:B------:R-:W-:Y:S03]  /*98d0*/  HMMA.16816.F32 R12, R176, R22.reuse, R12 ;  /* 0x00000016b00c723c */ /* 0x080fe6000000180c */
[C---:B------:R-:W-:Y:S02]  /*98e0*/  FMUL.FTZ R30, R0.reuse, R142 ;  /* 0x0000008e001e7220 */ /* 0x040fe40000410000 */
[C---:B------:R-:W-:Y:S02]  /*98f0*/  FMUL.FTZ R31, R0.reuse, R143 ;  /* 0x0000008f001f7220 */ /* 0x040fe40000410000 */
[C---:B------:R-:W-:Y:S01]  /*9900*/  FMUL.FTZ R42, R0.reuse, R154 ;  /* 0x0000009a002a7220 */ /* 0x040fe20000410000 */
[C---:B------:R-:W-:Y:S04]  /*9910*/  HMMA.16816.F32 R16, R192.reuse, R22, R16 ;  /* 0x00000016c010723c */ /* 0x040fe80000001810 */
[----:B------:R-:W-:Y:S02]  /*9920*/  FMUL.FTZ R43, R0, R155 ;  /* 0x0000009b002b7220 */ /* 0x000fe40000410000 */
[----:B------:R-:W-:Y:S01]  /*9930*/  FMUL.FTZ R44, R2, R156 ;  /* 0x0000009c022c7220 */ /* 0x000fe20000410000 */
[----:B------:R-:W-:Y:S01]  /*9940*/  MOV R156, R145 ;  /* 0x00000091009c7202 */ /* 0x000fe20000000f00 */
[C---:B------:R-:W-:Y:S01]  /*9950*/  FMUL.FTZ R22, R164.reuse, R134 ;  /* 0x00000086a4167220 */ /* 0x040fe20000410000 */
[----:B------:R-:W-:Y:S03]  /*9960*/  LDSM.16.MT88.4 R152, [R227+0x900] ;  /* 0x00090000e398783b */ /* 0x000fe60000004200 */
[----:B------:R-:W-:Y:S02]  /*9970*/  FMUL.FTZ R23, R164, R135 ;  /* 0x00000087a4177220 */ /* 0x000fe40000410000 */
[C---:B------:R-:W-:Y:S01]  /*9980*/  FMUL.FTZ R46, R0.reuse, R158 ;  /* 0x0000009e002e7220 */ /* 0x040fe20000410000 */
[----:B------:R-:W-:Y:S01]  /*9990*/  MOV R158, R183 ;  /* 0x000000b7009e7202 */ /* 0x000fe20000000f00 */
[C---:B------:R-:W-:Y:S01]  /*99a0*/  FMUL.FTZ R47, R0.reuse, R159 ;  /* 0x0000009f002f7220 */ /* 0x040fe20000410000 */
[----:B------:R-:W2:Y:S01]  /*99b0*/  LDSM.16.MT88.4 R132, [R228+0x100] ;  /* 0x00010000e484783b */ /* 0x000ea20000004200 */
[C---:B------:R-:W-:Y:S01]  /*99c0*/  FMUL.FTZ R58, R0.reuse, R58 ;  /* 0x0000003a003a7220 */ /* 0x040fe20000410000 */
[-C--:B------:R-:W-:Y:S03]  /*99d0*/  HMMA.16816.F32 R20, R192, R36.reuse, R20 ;  /* 0x00000024c014723c */ /* 0x080fe60000001814 */
[C---:B------:R-:W-:Y:S01]  /*99e0*/  FMUL.FTZ R59, R0.reuse, R59 ;  /* 0x0000003b003b7220 */ /* 0x040fe20000410000 */
[----:B------:R-:W-:Y:S01]  /*99f0*/  MOV R183, R197 ;  /* 0x000000c500b77202 */ /* 0x000fe20000000f00 */
[C---:B------:R-:W-:Y:S02]  /*9a00*/  FMUL.FTZ R62, R0.reuse, R62 ;  /* 0x0000003e003e7220 */ /* 0x040fe40000410000 */
[C---:B------:R-:W-:Y:S01]  /*9a10*/  FMUL.FTZ R63, R0.reuse, R63 ;  /* 0x0000003f003f7220 */ /* 0x040fe20000410000 */
[C---:B------:R-:W-:Y:S04]  /*9a20*/  HMMA.16816.F32 R24, R176.reuse, R36, R24 ;  /* 0x00000024b018723c */ /* 0x040fe80000001818 */
[C---:B------:R-:W-:Y:S02]  /*9a30*/  FMUL.FTZ R74, R0.reuse, R74 ;  /* 0x0000004a004a7220 */ /* 0x040fe40000410000 */
[C---:B------:R-:W-:Y:S02]  /*9a40*/  FMUL.FTZ R75, R0.reuse, R75 ;  /* 0x0000004b004b7220 */ /* 0x040fe40000410000 */
[-C--:B------:R-:W-:Y:S04]  /*9a50*/  HMMA.16816.F32 R28, R176, R38.reuse, R28 ;  /* 0x00000026b01c723c */ /* 0x080fe8000000181c */
[C---:B------:R-:W-:Y:S02]  /*9a60*/  FMUL.FTZ R36, R165.reuse, R148 ;  /* 0x00000094a5247220 */ /* 0x040fe40000410000 */
[C---:B------:R-:W-:Y:S02]  /*9a70*/  FMUL.FTZ R37, R165.reuse, R149 ;  /* 0x00000095a5257220 */ /* 0x040fe40000410000 */
[C---:B------:R-:W-:Y:S04]  /*9a80*/  HMMA.16816.F32 R32, R192.reuse, R38, R32 ;  /* 0x00000026c020723c */ /* 0x040fe80000001820 */
[C---:B------:R-:W-:Y:S02]  /*9a90*/  FMUL.FTZ R78, R0.reuse, R78 ;  /* 0x0000004e004e7220 */ /* 0x040fe40000410000 */
[----:B------:R-:W-:Y:S02]  /*9aa0*/  FMUL.FTZ R79, R0, R79 ;  /* 0x0000004f004f7220 */ /* 0x000fe40000410000 */
[C---:B------:R-:W-:Y:S04]  /*9ab0*/  FMUL.FTZ R38, R164.reuse, R150 ;  /* 0x00000096a4267220 */ /* 0x040fe80000410000 */
[----:B------:R-:W-:Y:S02]  /*9ac0*/  FMUL.FTZ R39, R164, R151 ;  /* 0x00000097a4277220 */ /* 0x000fe40000410000 */
[----:B------:R-:W-:Y:S01]  /*9ad0*/  LDSM.16.MT88.4 R148, [R228+0x900] ;  /* 0x00090000e494783b */ /* 0x000fe20000004200 */
[C---:B------:R-:W-:Y:S02]  /*9ae0*/  FMUL.FTZ R90, R0.reuse, R90 ;  /* 0x0000005a005a7220 */ /* 0x040fe40000410000 */
[----:B------:R-:W-:Y:S02]  /*9af0*/  FMUL.FTZ R91, R0, R91 ;  /* 0x0000005b005b7220 */ /* 0x000fe40000410000 */
[-C--:B--2---:R-:W-:Y:S03]  /*9b00*/  HMMA.16816.F32 R36, R192, R132.reuse, R36 ;  /* 0x00000084c024723c */ /* 0x084fe60000001824 */
[C---:B------:R-:W-:Y:S02]  /*9b10*/  FMUL.FTZ R92, R2.reuse, R92 ;  /* 0x0000005c025c7220 */ /* 0x040fe40000410000 */
[----:B------:R-:W-:Y:S02]  /*9b20*/  FMUL.FTZ R93, R2, R93 ;  /* 0x0000005d025d7220 */ /* 0x000fe40000410000 */
[C---:B------:R-:W-:Y:S01]  /*9b30*/  FMUL.FTZ R94, R0.reuse, R94 ;  /* 0x0000005e005e7220 */ /* 0x040fe20000410000 */
[C---:B------:R-:W-:Y:S04]  /*9b40*/  HMMA.16816.F32 R40, R176.reuse, R132, R40 ;  /* 0x00000084b028723c */ /* 0x040fe80000001828 */
[----:B------:R-:W-:Y:S02]  /*9b50*/  FMUL.FTZ R95, R0, R95 ;  /* 0x0000005f005f7220 */ /* 0x000fe40000410000 */
[C---:B------:R-:W-:Y:S02]  /*9b60*/  FMUL.FTZ R96, R165.reuse, R96 ;  /* 0x00000060a5607220 */ /* 0x040fe40000410000 */
[-C--:B------:R-:W-:Y:S04]  /*9b70*/  HMMA.16816.F32 R44, R176, R134.reuse, R44 ;  /* 0x00000086b02c723c */ /* 0x080fe8000000182c */
[----:B------:R-:W-:Y:S02]  /*9b80*/  FMUL.FTZ R97, R165, R97 ;  /* 0x00000061a5617220 */ /* 0x000fe40000410000 */
[C---:B------:R-:W-:Y:S02]  /*9b90*/  FMUL.FTZ R98, R164.reuse, R98 ;  /* 0x00000062a4627220 */ /* 0x040fe40000410000 */
[C---:B------:R-:W-:Y:S01]  /*9ba0*/  HMMA.16816.F32 R48, R192.reuse, R134, R48 ;  /* 0x00000086c030723c */ /* 0x040fe20000001830 */
[----:B------:R-:W2:Y:S03]  /*9bb0*/  LDSM.16.MT88.4 R132, [R225+0x1900] ;  /* 0x00190000e184783b */ /* 0x000ea60000004200 */
[C---:B------:R-:W-:Y:S02]  /*9bc0*/  FMUL.FTZ R99, R164.reuse, R99 ;  /* 0x00000063a4637220 */ /* 0x040fe40000410000 */
[--C-:B-1----:R-:W-:Y:S02]  /*9bd0*/  FFMA.FTZ R140, R205, c[0x0][0x2d0], -R173.reuse ;  /* 0x0000b400cd8c7a23 */ /* 0x102fe400000108ad */
[-C--:B------:R-:W-:Y:S02]  /*9be0*/  HMMA.16816.F32 R52, R192, R136.reuse, R52 ;  /* 0x00000088c034723c */ /* 0x080fe40000001834 */
[----:B------:R1:W-:Y:S02]  /*9bf0*/  MUFU.EX2 R184, R140 ;  /* 0x0000008c00b87308 */ /* 0x0003e40000000800 */
[C---:B------:R-:W-:Y:S02]  /*9c00*/  FMUL.FTZ R100, R165.reuse, R100 ;  /* 0x00000064a5647220 */ /* 0x040fe40000410000 */
[----:B------:R-:W-:Y:S02]  /*9c10*/  FMUL.FTZ R101, R165, R101 ;  /* 0x00000065a5657220 */ /* 0x000fe40000410000 */
[C---:B------:R-:W-:Y:S04]  /*9c20*/  HMMA.16816.F32 R56, R176.reuse, R136, R56 ;  /* 0x00000088b038723c */ /* 0x040fe80000001838 */
[C---:B------:R-:W-:Y:S02]  /*9c30*/  FMUL.FTZ R102, R164.reuse, R102 ;  /* 0x00000066a4667220 */ /* 0x040fe40000410000 */
[----:B------:R-:W-:Y:S02]  /*9c40*/  FMUL.FTZ R103, R164, R103 ;  /* 0x00000067a4677220 */ /* 0x000fe40000410000 */
[-C--:B------:R-:W-:Y:S04]  /*9c50*/  HMMA.16816.F32 R60, R176, R138.reuse, R60 ;  /* 0x0000008ab03c723c */ /* 0x080fe8000000183c */
[----:B------:R-:W-:Y:S02]  /*9c60*/  FFMA.FTZ R136, R200, c[0x0][0x2d0], -R173 ;  /* 0x0000b400c8887a23 */ /* 0x000fe400000108ad */
[C---:B------:R-:W-:Y:S02]  /*9c70*/  FMUL.FTZ R104, R2.reuse, R104 ;  /* 0x0000006802687220 */ /* 0x040fe40000410000 */
[C---:B------:R-:W-:Y:S01]  /*9c80*/  HMMA.16816.F32 R64, R192.reuse, R138, R64 ;  /* 0x0000008ac040723c */ /* 0x040fe20000001840 */
[----:B------:R3:W-:Y:S03]  /*9c90*/  MUFU.EX2 R190, R136 ;  /* 0x0000008800be7308 */ /* 0x0007e60000000800 */
[----:B------:R-:W-:Y:S02]  /*9ca0*/  FMUL.FTZ R105, R2, R105 ;  /* 0x0000006902697220 */ /* 0x000fe40000410000 */
[C---:B------:R-:W-:Y:S02]  /*9cb0*/  FMUL.FTZ R106, R0.reuse, R106 ;  /* 0x0000006a006a7220 */ /* 0x040fe40000410000 */
[----:B------:R-:W-:Y:S01]  /*9cc0*/  FMUL.FTZ R107, R0, R107 ;  /* 0x0000006b006b7220 */ /* 0x000fe20000410000 */
[-C--:B--2---:R-:W-:Y:S03]  /*9cd0*/  HMMA.16816.F32 R68, R192, R132.reuse, R68 ;  /* 0x00000084c044723c */ /* 0x084fe60000001844 */
[--C-:B-1----:R-:W-:Y:S02]  /*9ce0*/  FFMA.FTZ R140, R208, c[0x0][0x2d0], -R174.reuse ;  /* 0x0000b400d08c7a23 */ /* 0x102fe400000108ae */
[C---:B------:R-:W-:Y:S02]  /*9cf0*/  FMUL.FTZ R108, R2.reuse, R108 ;  /* 0x0000006c026c7220 */ /* 0x040fe40000410000 */
[----:B------:R1:W-:Y:S01]  /*9d00*/  MUFU.EX2 R200, R140 ;  /* 0x0000008c00c87308 */ /* 0x0003e20000000800 */
[C---:B------:R-:W-:Y:S04]  /*9d10*/  HMMA.16816.F32 R72, R176.reuse, R132, R72 ;  /* 0x00000084b048723c */ /* 0x040fe80000001848 */
[----:B------:R-:W-:Y:S02]  /*9d20*/  FMUL.FTZ R109, R2, R109 ;  /* 0x0000006d026d7220 */ /* 0x000fe40000410000 */
[C---:B------:R-:W-:Y:S02]  /*9d30*/  FMUL.FTZ R110, R0.reuse, R110 ;  /* 0x0000006e006e7220 */ /* 0x040fe40000410000 */
[-C--:B------:R-:W-:Y:S01]  /*9d40*/  HMMA.16816.F32 R76, R176, R134.reuse, R76 ;  /* 0x00000086b04c723c */ /* 0x080fe2000000184c */
[----:B---3--:R-:W2:Y:S03]  /*9d50*/  LDSM.16.MT88.4 R136, [R226+0x1900] ;  /* 0x00190000e288783b */ /* 0x008ea60000004200 */
[--C-:B------:R-:W-:Y:S02]  /*9d60*/  FFMA.FTZ R132, R203, c[0x0][0x2d0], -R174.reuse ;  /* 0x0000b400cb847a23 */ /* 0x100fe400000108ae */
[----:B------:R-:W-:Y:S02]  /*9d70*/  FMUL.FTZ R111, R0, R111 ;  /* 0x0000006f006f7220 */ /* 0x000fe40000410000 */
[C---:B------:R-:W-:Y:S01]  /*9d80*/  HMMA.16816.F32 R80, R192.reuse, R134, R80 ;  /* 0x00000086c050723c */ /* 0x040fe20000001850 */
[----:B------:R3:W4:Y:S03]  /*9d90*/  MUFU.EX2 R162, R132 ;  /* 0x0000008400a27308 */ /* 0x0007260000000800 */
[C---:B------:R-:W-:Y:S02]  /*9da0*/  FMUL.FTZ R112, R165.reuse, R112 ;  /* 0x00000070a5707220 */ /* 0x040fe40000410000 */
[----:B------:R-:W-:Y:S02]  /*9db0*/  FMUL.FTZ R113, R165, R113 ;  /* 0x00000071a5717220 */ /* 0x000fe40000410000 */
[----:B-1----:R-:W-:Y:S04]  /*9dc0*/  FFMA.FTZ R140, R207, c[0x0][0x2d0], -R175 ;  /* 0x0000b400cf8c7a23 */ /* 0x002fe800000108af */
[----:B------:R1:W-:Y:S01]  /*9dd0*/  MUFU.EX2 R252, R140 ;  /* 0x0000008c00fc7308 */ /* 0x0003e20000000800 */
[C---:B------:R-:W-:Y:S02]  /*9de0*/  FMUL.FTZ R114, R164.reuse, R114 ;  /* 0x00000072a4727220 */ /* 0x040fe40000410000 */
[----:B------:R-:W-:Y:S02]  /*9df0*/  FMUL.FTZ R115, R164, R115 ;  /* 0x00000073a4737220 */ /* 0x000fe40000410000 */
[C---:B------:R-:W-:Y:S02]  /*9e00*/  FMUL.FTZ R120, R2.reuse, R120 ;  /* 0x0000007802787220 */ /* 0x040fe40000410000 */
[----:B------:R-:W-:Y:S02]  /*9e10*/  FMUL.FTZ R121, R2, R121 ;  /* 0x0000007902797220 */ /* 0x000fe40000410000 */
[C---:B------:R-:W-:Y:S02]  /*9e20*/  FMUL.FTZ R122, R0.reuse, R122 ;  /* 0x0000007a007a7220 */ /* 0x040fe40000410000 */
[----:B------:R-:W-:Y:S02]  /*9e30*/  FMUL.FTZ R123, R0, R123 ;  /* 0x0000007b007b7220 */ /* 0x000fe40000410000 */
[----:B---3--:R-:W-:Y:S02]  /*9e40*/  FFMA.FTZ R132, R204, c[0x0][0x2d0], -R173 ;  /* 0x0000b400cc847a23 */ /* 0x008fe400000108ad */
[C---:B------:R-:W-:Y:S02]  /*9e50*/  FMUL.FTZ R124, R2.reuse, R124 ;  /* 0x0000007c027c7220 */ /* 0x040fe40000410000 */
[----:B------:R3:W5:Y:S01]  /*9e60*/  MUFU.EX2 R163, R132 ;  /* 0x0000008400a37308 */ /* 0x0007620000000800 */
[----:B------:R-:W-:Y:S02]  /*9e70*/  FMUL.FTZ R125, R2, R125 ;  /* 0x0000007d027d7220 */ /* 0x000fe40000410000 */
[C---:B------:R-:W-:Y:S01]  /*9e80*/  FMUL.FTZ R126, R0.reuse, R126 ;  /* 0x0000007e007e7220 */ /* 0x040fe20000410000 */
[-C--:B--2---:R-:W-:Y:S03]  /*9e90*/  HMMA.16816.F32 R84, R192, R136.reuse, R84 ;  /* 0x00000088c054723c */ /* 0x084fe60000001854 */
[--C-:B-1----:R-:W-:Y:S02]  /*9ea0*/  FFMA.FTZ R140, R211, c[0x0][0x2d0], -R175.reuse ;  /* 0x0000b400d38c7a23 */ /* 0x102fe400000108af */
[----:B------:R-:W-:Y:S02]  /*9eb0*/  FMUL.FTZ R127, R0, R127 ;  /* 0x0000007f007f7220 */ /* 0x000fe40000410000 */
[----:B------:R1:W-:Y:S01]  /*9ec0*/  MUFU.EX2 R251, R140 ;  /* 0x0000008c00fb7308 */ /* 0x0003e20000000800 */
[C---:B------:R-:W-:Y:S04]  /*9ed0*/  HMMA.16816.F32 R88, R176.reuse, R136, R88 ;  /* 0x00000088b058723c */ /* 0x040fe80000001858 */
[C---:B------:R-:W-:Y:S02]  /*9ee0*/  FMUL.FTZ R128, R165.reuse, R128 ;  /* 0x00000080a5807220 */ /* 0x040fe40000410000 */
[----:B------:R-:W-:Y:S02]  /*9ef0*/  FMUL.FTZ R129, R165, R129 ;  /* 0x00000081a5817220 */ /* 0x000fe40000410000 */
[-C--:B------:R-:W-:Y:S01]  /*9f00*/  HMMA.16816.F32 R92, R176, R138.reuse, R92 ;  /* 0x0000008ab05c723c */ /* 0x080fe2000000185c */
[----:B---3--:R-:W2:Y:S03]  /*9f10*/  LDSM.16.MT88.4 R132, [R228+0x1900] ;  /* 0x00190000e484783b */ /* 0x008ea60000004200 */
[----:B------:R-:W-:Y:S02]  /*9f20*/  FFMA.FTZ R136, R209, c[0x0][0x2d0], -R174 ;  /* 0x0000b400d1887a23 */ /* 0x000fe400000108ae */
[C---:B------:R-:W-:Y:S02]  /*9f30*/  FMUL.FTZ R130, R164.reuse, R130 ;  /* 0x00000082a4827220 */ /* 0x040fe40000410000 */
[C---:B------:R-:W-:Y:S01]  /*9f40*/  HMMA.16816.F32 R96, R192.reuse, R138, R96 ;  /* 0x0000008ac060723c */ /* 0x040fe20000001860 */
[----:B------:R3:W-:Y:S03]  /*9f50*/  MUFU.EX2 R147, R136 ;  /* 0x0000008800937308 */ /* 0x0007e60000000800 */
[C---:B------:R-:W-:Y:S02]  /*9f60*/  FMUL.FTZ R131, R164.reuse, R131 ;  /* 0x00000083a4837220 */ /* 0x040fe40000410000 */
[C---:B------:R-:W-:Y:S01]  /*9f70*/  FMUL.FTZ R116, R165.reuse, R116 ;  /* 0x00000074a5747220 */ /* 0x040fe20000410000 */
[----:B-1----:R-:W-:Y:S01]  /*9f80*/  LDSM.16.MT88.4 R140, [R225+0x900] ;  /* 0x00090000e18c783b */ /* 0x002fe20000004200 */
[----:B------:R-:W-:Y:S04]  /*9f90*/  FMUL.FTZ R117, R165, R117 ;  /* 0x00000075a5757220 */ /* 0x000fe80000410000 */
[C---:B------:R-:W-:Y:S02]  /*9fa0*/  FMUL.FTZ R118, R164.reuse, R118 ;  /* 0x00000076a4767220 */ /* 0x040fe40000410000 */
[----:B------:R-:W-:Y:S02]  /*9fb0*/  FMUL.FTZ R119, R164, R119 ;  /* 0x00000077a4777220 */ /* 0x000fe40000410000 */
[--C-:B---3--:R-:W-:Y:S04]  /*9fc0*/  FFMA.FTZ R136, R206, c[0x0][0x2d0], -R175.reuse ;  /* 0x0000b400ce887a23 */ /* 0x108fe800000108af */
[----:B------:R1:W3:Y:S01]  /*9fd0*/  MUFU.EX2 R159, R136 ;  /* 0x00000088009f7308 */ /* 0x0002e20000000800 */
[-C--:B--2---:R-:W-:Y:S08]  /*9fe0*/  HMMA.16816.F32 R100, R192, R132.reuse, R100 ;  /* 0x00000084c064723c */ /* 0x084ff00000001864 */
[C---:B------:R-:W-:Y:S07]  /*9ff0*/  HMMA.16816.F32 R104, R176.reuse, R132, R104 ;  /* 0x00000084b068723c */ /* 0x040fee0000001868 */
[----:B------:R-:W-:Y:S01]  /*a000*/  FFMA.FTZ R132, R212, c[0x0][0x2d0], -R175 ;  /* 0x0000b400d4847a23 */ /* 0x000fe200000108af */
[-C--:B------:R-:W-:Y:S01]  /*a010*/  HMMA.16816.F32 R108, R176, R134.reuse, R108 ;  /* 0x00000086b06c723c */ /* 0x080fe2000000186c */
[----:B-1----:R-:W1:Y:S02]  /*a020*/  LDSM.16.MT88.4 R136, [R227+0x1900] ;  /* 0x00190000e388783b */ /* 0x002e640000004200 */
[----:B------:R2:W1:Y:S01]  /*a030*/  MUFU.EX2 R250, R132 ;  /* 0x0000008400fa7308 */ /* 0x0004620000000800 */
[----:B----4-:R-:W-:Y:S04]  /*a040*/  F2FP.PACK_AB R133, R162, R191 ;  /* 0x000000bfa285723e */ /* 0x010fe800000000ff */
[C---:B------:R-:W-:Y:S07]  /*a050*/  HMMA.16816.F32 R112, R192.reuse, R134, R112 ;  /* 0x00000086c070723c */ /* 0x040fee0000001870 */
[----:B-----5:R-:W-:Y:S01]  /*a060*/  F2FP.PACK_AB R134, R184, R163 ;  /* 0x000000a3b886723e */ /* 0x020fe200000000ff */
[--C-:B--2---:R-:W-:Y:S04]  /*a070*/  FFMA.FTZ R132, R199, c[0x0][0x2d0], -R166.reuse ;  /* 0x0000b400c7847a23 */ /* 0x104fe800000108a6 */
[----:B------:R2:W-:Y:S01]  /*a080*/  MUFU.EX2 R212, R132 ;  /* 0x0000008400d47308 */ /* 0x0005e20000000800 */
[-C--:B-1----:R-:W-:Y:S08]  /*a090*/  HMMA.16816.F32 R116, R192, R136.reuse, R116 ;  /* 0x00000088c074723c */ /* 0x082ff00000001874 */
[C---:B------:R-:W-:Y:S04]  /*a0a0*/  HMMA.16816.F32 R120, R176.reuse, R136, R120 ;  /* 0x00000088b078723c */ /* 0x040fe80000001878 */
[--C-:B--2---:R-:W-:Y:S03]  /*a0b0*/  FFMA.FTZ R132, R210, c[0x0][0x2d0], -R166.reuse ;  /* 0x0000b400d2847a23 */ /* 0x104fe600000108a6 */
[----:B---3--:R-:W-:Y:S01]  /*a0c0*/  F2FP.PACK_AB R136, R252, R159 ;  /* 0x0000009ffc88723e */ /* 0x008fe200000000ff */
[-C--:B------:R-:W-:Y:S01]  /*a0d0*/  HMMA.16816.F32 R124, R176, R138.reuse, R124 ;  /* 0x0000008ab07c723c */ /* 0x080fe2000000187c */
[----:B------:R1:W2:Y:S07]  /*a0e0*/  MUFU.EX2 R211, R132 ;  /* 0x0000008400d37308 */ /* 0x0002ae0000000800 */
[----:B------:R-:W-:Y:S07]  /*a0f0*/  HMMA.16816.F32 R128, R192, R138, R128 ;  /* 0x0000008ac080723c */ /* 0x000fee0000001880 */
[----:B------:R-:W-:Y:S01]  /*a100*/  F2FP.PACK_AB R138, R250, R251 ;  /* 0x000000fbfa8a723e */ /* 0x000fe200000000ff */
[--C-:B-1----:R-:W-:Y:S01]  /*a110*/  FFMA.FTZ R132, R213, c[0x0][0x2d0], -R166.reuse ;  /* 0x0000b400d5847a23 */ /* 0x102fe200000108a6 */
[----:B------:R-:W-:Y:S02]  /*a120*/  MOV R213, R147 ;  /* 0x0000009300d57202 */ /* 0x000fe40000000f00 */
[----:B------:R-:W1:Y:S01]  /*a130*/  LDSM.16.MT88.4 R144, [R226+0x900] ;  /* 0x00090000e290783b */ /* 0x000e620000004200 */
[----:B------:R3:W-:Y:S01]  /*a140*/  MUFU.EX2 R210, R132 ;  /* 0x0000008400d27308 */ /* 0x0007e20000000800 */
[----:B------:R-:W-:Y:S02]  /*a150*/  F2FP.PACK_AB R135, R213, R200 ;  /* 0x000000c8d587723e */ /* 0x000fe400000000ff */
[----:B--2---:R-:W-:Y:S01]  /*a160*/  F2FP.PACK_AB R137, R211, R212 ;  /* 0x000000d4d389723e */ /* 0x004fe200000000ff */
[----:B---3--:R-:W-:Y:S06]  /*a170*/  FFMA.FTZ R132, R198, c[0x0][0x2d0], -R166 ;  /* 0x0000b400c6847a23 */ /* 0x008fec00000108a6 */
[----:B------:R2:W3:Y:S02]  /*a180*/  MUFU.EX2 R197, R132 ;  /* 0x0000008400c57308 */ /* 0x0004e40000000800 */
[----:B--2---:R-:W-:Y:S02]  /*a190*/  F2FP.PACK_AB R132, R160, R190 ;  /* 0x000000bea084723e */ /* 0x004fe400000000ff */
[----:B---3--:R-:W-:Y:S05]  /*a1a0*/  F2FP.PACK_AB R139, R197, R210 ;  /* 0x000000d2c58b723e */ /* 0x008fea00000000ff */
[-C--:B------:R-:W-:Y:S08]  /*a1b0*/  HMMA.16816.F32 R4, R132, R140.reuse, R4 ;  /* 0x0000008c8404723c */ /* 0x080ff00000001804 */
[C---:B------:R-:W-:Y:S08]  /*a1c0*/  HMMA.16816.F32 R8, R136.reuse, R140, R8 ;  /* 0x0000008c8808723c */ /* 0x040ff00000001808 */
[-C--:B------:R-:W-:Y:S08]  /*a1d0*/  HMMA.16816.F32 R12, R136, R142.reuse, R12 ;  /* 0x0000008e880c723c */ /* 0x080ff0000000180c */
[C---:B------:R-:W-:Y:S01]  /*a1e0*/  HMMA.16816.F32 R16, R132.reuse, R142, R16 ;  /* 0x0000008e8410723c */ /* 0x040fe20000001810 */
[----:B------:R-:W2:Y:S07]  /*a1f0*/  LDSM.16.MT88.4 R140, [R225+0x2100] ;  /* 0x00210000e18c783b */ /* 0x000eae0000004200 */
[-C--:B-1----:R-:W-:Y:S08]  /*a200*/  HMMA.16816.F32 R20, R132, R144.reuse, R20 ;  /* 0x000000908414723c */ /* 0x082ff00000001814 */
[C---:B------:R-:W-:Y:S07]  /*a210*/  HMMA.16816.F32 R24, R136.reuse, R144, R24 ;  /* 0x000000908818723c */ /* 0x040fee0000001818 */
[--C-:B------:R-:W-:Y:S01]  /*a220*/  FFMA.FTZ R144, R217, c[0x0][0x2d0], -R173.reuse ;  /* 0x0000b400d9907a23 */ /* 0x100fe200000108ad */
[-C--:B------:R-:W-:Y:S03]  /*a230*/  HMMA.16816.F32 R28, R136, R146.reuse, R28 ;  /* 0x00000092881c723c */ /* 0x080fe6000000181c */
[----:B------:R1:W-:Y:S01]  /*a240*/  MUFU.EX2 R208, R144 ;  /* 0x0000009000d07308 */ /* 0x0003e20000000800 */
[----:B------:R-:W-:Y:S04]  /*a250*/  MOV R217, R184 ;  /* 0x000000b800d97202 */ /* 0x000fe80000000f00 */
[C---:B------:R-:W-:Y:S08]  /*a260*/  HMMA.16816.F32 R32, R132.reuse, R146, R32 ;  /* 0x000000928420723c */ /* 0x040ff00000001820 */
[-C--:B------:R-:W-:Y:S08]  /*a270*/  HMMA.16816.F32 R36, R132, R148.reuse, R36 ;  /* 0x000000948424723c */ /* 0x080ff00000001824 */
[C---:B------:R-:W-:Y:S04]  /*a280*/  HMMA.16816.F32 R40, R136.reuse, R148, R40 ;  /* 0x000000948828723c */ /* 0x040fe80000001828 */
[--C-:B-1----:R-:W-:Y:S01]  /*a290*/  FFMA.FTZ R144, R218, c[0x0][0x2d0], -R173.reuse ;  /* 0x0000b400da907a23 */ /* 0x102fe200000108ad */
[----:B------:R-:W-:Y:S02]  /*a2a0*/  MOV R218, R200 ;  /* 0x000000c800da7202 */ /* 0x000fe40000000f00 */
[--C-:B------:R-:W-:Y:S01]  /*a2b0*/  FFMA.FTZ R148, R220, c[0x0][0x2d0], -R174.reuse ;  /* 0x0000b400dc947a23 */ /* 0x100fe200000108ae */
[-C--:B------:R-:W-:Y:S01]  /*a2c0*/  HMMA.16816.F32 R44, R136, R150.reuse, R44 ;  /* 0x00000096882c723c */ /* 0x080fe2000000182c */
[----:B------:R1:W-:Y:S03]  /*a2d0*/  MUFU.EX2 R209, R144 ;  /* 0x0000009000d17308 */ /* 0x0003e60000000800 */
[----:B------:R-:W-:Y:S04]  /*a2e0*/  MOV R220, R162 ;  /* 0x000000a200dc7202 */ /* 0x000fe80000000f00 */
[C---:B------:R-:W-:Y:S03]  /*a2f0*/  HMMA.16816.F32 R48, R132.reuse, R150, R48 ;  /* 0x000000968430723c */ /* 0x040fe60000001830 */
[----:B------:R3:W-:Y:S05]  /*a300*/  MUFU.EX2 R206, R148 ;  /* 0x0000009400ce7308 */ /* 0x0007ea0000000800 */
[-C--:B------:R-:W-:Y:S08]  /*a310*/  HMMA.16816.F32 R52, R132, R152.reuse, R52 ;  /* 0x000000988434723c */ /* 0x080ff00000001834 */
[C---:B------:R-:W-:Y:S04]  /*a320*/  HMMA.16816.F32 R56, R136.reuse, R152, R56 ;  /* 0x000000988838723c */ /* 0x040fe80000001838 */
[--C-:B-1----:R-:W-:Y:S01]  /*a330*/  FFMA.FTZ R144, R219, c[0x0][0x2d0], -R174.reuse ;  /* 0x0000b400db907a23 */ /* 0x102fe200000108ae */
[----:B------:R-:W-:Y:S02]  /*a340*/  MOV R219, R163 ;  /* 0x000000a300db7202 */ /* 0x000fe40000000f00 */
[----:B------:R-:W-:Y:S01]  /*a350*/  MOV R153, R183 ;  /* 0x000000b700997202 */ /* 0x000fe20000000f00 */
[-C--:B------:R-:W-:Y:S01]  /*a360*/  HMMA.16816.F32 R60, R136, R154.reuse, R60 ;  /* 0x0000009a883c723c */ /* 0x080fe2000000183c */
[----:B------:R1:W4:Y:S03]  /*a370*/  MUFU.EX2 R207, R144 ;  /* 0x0000009000cf7308 */ /* 0x0003260000000800 */
[--C-:B---3--:R-:W-:Y:S01]  /*a380*/  FFMA.FTZ R148, R221, c[0x0][0x2d0], -R173.reuse ;  /* 0x0000b400dd947a23 */ /* 0x108fe200000108ad */
[----:B------:R-:W-:Y:S01]  /*a390*/  MOV R221, R161 ;  /* 0x000000a100dd7202 */ /* 0x000fe20000000f00 */
[----:B------:R-:W-:Y:S01]  /*a3a0*/  FFMA.FTZ R173, R222, c[0x0][0x2d0], -R173 ;  /* 0x0000b400dead7a23 */ /* 0x000fe200000108ad */
[----:B------:R-:W-:Y:S01]  /*a3b0*/  MOV R222, R160 ;  /* 0x000000a000de7202 */ /* 0x000fe20000000f00 */
[C---:B------:R-:W-:Y:S01]  /*a3c0*/  HMMA.16816.F32 R64, R132.reuse, R154, R64 ;  /* 0x0000009a8440723c */ /* 0x040fe20000001840 */
[----:B------:R-:W-:Y:S02]  /*a3d0*/  LDSM.16.MT88.4 R160, [R228+0x1100] ;  /* 0x00110000e4a0783b */ /* 0x000fe40000004200 */
[----:B------:R3:W-:Y:S01]  /*a3e0*/  MUFU.EX2 R205, R148 ;  /* 0x0000009400cd7308 */ /* 0x0007e20000000800 */
[----:B------:R-:W-:Y:S03]  /*a3f0*/  MOV R152, R182 ;  /* 0x000000b600987202 */ /* 0x000fe60000000f00 */
[----:B------:R-:W-:Y:S01]  /*a400*/  MOV R155, R181 ;  /* 0x000000b5009b7202 */ /* 0x000fe20000000f00 */
[-C--:B--2---:R-:W-:Y:S04]  /*a410*/  HMMA.16816.F32 R68, R132, R140.reuse, R68 ;  /* 0x0000008c8444723c */ /* 0x084fe80000001844 */
[----:B------:R-:W-:Y:S01]  /*a420*/  MOV R154, R196 ;  /* 0x000000c4009a7202 */ /* 0x000fe20000000f00 */
[----:B------:R4:W2:Y:S03]  /*a430*/  MUFU.EX2 R204, R173 ;  /* 0x000000ad00cc7308 */ /* 0x0008a60000000800 */
[C---:B------:R-:W-:Y:S01]  /*a440*/  HMMA.16816.F32 R72, R136.reuse, R140, R72 ;  /* 0x0000008c8848723c */ /* 0x040fe20000001848 */
[----:B-1----:R-:W1:Y:S06]  /*a450*/  LDSM.16.MT88.4 R144, [R226+0x2100] ;  /* 0x00210000e290783b */ /* 0x002e6c0000004200 */
[--C-:B------:R-:W-:Y:S01]  /*a460*/  FFMA.FTZ R140, R223, c[0x0][0x2d0], -R174.reuse ;  /* 0x0000b400df8c7a23 */ /* 0x100fe200000108ae */
[-C--:B------:R-:W-:Y:S03]  /*a470*/  HMMA.16816.F32 R76, R136, R142.reuse, R76 ;  /* 0x0000008e884c723c */ /* 0x080fe6000000184c */
[----:B------:R5:W-:Y:S01]  /*a480*/  MUFU.EX2 R203, R140 ;  /* 0x0000008c00cb7308 */ /* 0x000be20000000800 */
[----:B---3--:R-:W3:Y:S01]  /*a490*/  LDSM.16.MT88.4 R148, [R228+0x2100] ;  /* 0x00210000e494783b */ /* 0x008ee20000004200 */
[----:B------:R-:W-:Y:S01]  /*a4a0*/  FFMA.FTZ R174, R246, c[0x0][0x2d0], -R174 ;  /* 0x0000b400f6ae7a23 */ /* 0x000fe200000108ae */
[----:B------:R-:W-:Y:S02]  /*a4b0*/  MOV R223, R159 ;  /* 0x0000009f00df7202 */ /* 0x000fe40000000f00 */
[C---:B------:R-:W-:Y:S04]  /*a4c0*/  HMMA.16816.F32 R80, R132.reuse, R142, R80 ;  /* 0x0000008e8450723c */ /* 0x040fe80000001850 */
[----:B------:R-:W-:Y:S01]  /*a4d0*/  MOV R159, R185 ;  /* 0x000000b9009f7202 */ /* 0x000fe20000000f00 */
[----:B------:R2:W-:Y:S01]  /*a4e0*/  MUFU.EX2 R202, R174 ;  /* 0x000000ae00ca7308 */ /* 0x0005e20000000800 */
[----:B----4-:R-:W-:Y:S02]  /*a4f0*/  F2FP.PACK_AB R173, R206, R207 ;  /* 0x000000cfcead723e */ /* 0x010fe400000000ff */
[----:B------:R-:W-:Y:S04]  /*a500*/  MOV R246, R158 ;  /* 0x0000009e00f67202 */ /* 0x000fe80000000f00 */
[----:B------:R-:W-:Y:S01]  /*a510*/  MOV R158, R186 ;  /* 0x000000ba009e7202 */ /* 0x000fe20000000f00 */
[--C-:B-----5:R-:W-:Y:S01]  /*a520*/  FFMA.FTZ R140, R244, c[0x0][0x2d0], -R175.reuse ;  /* 0x0000b400f48c7a23 */ /* 0x120fe200000108af */
[----:B------:R-:W-:Y:S03]  /*a530*/  MOV R244, R191 ;  /* 0x000000bf00f47202 */ /* 0x000fe60000000f00 */
[----:B------:R4:W-:Y:S01]  /*a540*/  MUFU.EX2 R201, R140 ;  /* 0x0000008c00c97308 */ /* 0x0009e20000000800 */
[-C--:B-1----:R-:W-:Y:S03]  /*a550*/  HMMA.16816.F32 R84, R132, R144.reuse, R84 ;  /* 0x000000908454723c */ /* 0x082fe60000001854 */
[----:B--2---:R-:W-:Y:S05]  /*a560*/  F2FP.PACK_AB R174, R204, R205 ;  /* 0x000000cdccae723e */ /* 0x004fea00000000ff */
[C---:B------:R-:W-:Y:S07]  /*a570*/  HMMA.16816.F32 R88, R136.reuse, R144, R88 ;  /* 0x000000908858723c */ /* 0x040fee0000001858 */
[--C-:B------:R-:W-:Y:S01]  /*a580*/  FFMA.FTZ R144, R216, c[0x0][0x2d0], -R166.reuse ;  /* 0x0000b400d8907a23 */ /* 0x100fe200000108a6 */
[-C--:B------:R-:W-:Y:S04]  /*a590*/  HMMA.16816.F32 R92, R136, R146.reuse, R92 ;  /* 0x00000092885c723c */ /* 0x080fe8000000185c */
[----:B------:R-:W-:Y:S01]  /*a5a0*/  MOV R216, R171 ;  /* 0x000000ab00d87202 */ /* 0x000fe20000000f00 */
[--C-:B----4-:R-:W-:Y:S01]  /*a5b0*/  FFMA.FTZ R140, R245, c[0x0][0x2d0], -R175.reuse ;  /* 0x0000b400f58c7a23 */ /* 0x110fe200000108af */
[----:B------:R1:W-:Y:S02]  /*a5c0*/  MUFU.EX2 R171, R144 ;  /* 0x0000009000ab7308 */ /* 0x0003e40000000800 */
[C---:B------:R-:W-:Y:S04]  /*a5d0*/  HMMA.16816.F32 R96, R132.reuse, R146, R96 ;  /* 0x000000928460723c */ /* 0x040fe80000001860 */
[----:B------:R-:W-:Y:S04]  /*a5e0*/  MOV R245, R190 ;  /* 0x000000be00f57202 */ /* 0x000fe80000000f00 */
[-C--:B---3--:R-:W-:Y:S01]  /*a5f0*/  HMMA.16816.F32 R100, R132, R148.reuse, R100 ;  /* 0x000000948464723c */ /* 0x088fe20000001864 */
[----:B------:R2:W3:Y:S07]  /*a600*/  MUFU.EX2 R200, R140 ;  /* 0x0000008c00c87308 */ /* 0x0004ee0000000800 */
[C---:B------:R-:W-:Y:S04]  /*a610*/  HMMA.16816.F32 R104, R136.reuse, R148, R104 ;  /* 0x000000948868723c */ /* 0x040fe80000001868 */
[--C-:B-1----:R-:W-:Y:S04]  /*a620*/  FFMA.FTZ R144, R214, c[0x0][0x2d0], -R166.reuse ;  /* 0x0000b400d6907a23 */ /* 0x102fe800000108a6 */
[-C--:B------:R-:W-:Y:S01]  /*a630*/  HMMA.16816.F32 R108, R136, R150.reuse, R108 ;  /* 0x00000096886c723c */ /* 0x080fe2000000186c */
[----:B------:R1:W4:Y:S03]  /*a640*/  MUFU.EX2 R196, R144 ;  /* 0x0000009000c47308 */ /* 0x0003260000000800 */
[----:B------:R-:W-:Y:S02]  /*a650*/  MOV R149, R170 ;  /* 0x000000aa00957202 */ /* 0x000fe40000000f00 */
[----:B------:R-:W-:Y:S02]  /*a660*/  MOV R148, R180 ;  /* 0x000000b400947202 */ /* 0x000fe40000000f00 */
[C---:B------:R-:W-:Y:S04]  /*a670*/  HMMA.16816.F32 R112, R132.reuse, R150, R112 ;  /* 0x000000968470723c */ /* 0x040fe80000001870 */
[--C-:B--2---:R-:W-:Y:S01]  /*a680*/  FFMA.FTZ R140, R247, c[0x0][0x2d0], -R175.reuse ;  /* 0x0000b400f78c7a23 */ /* 0x104fe200000108af */
[----:B------:R-:W-:Y:S01]  /*a690*/  MOV R247, R189 ;  /* 0x000000bd00f77202 */ /* 0x000fe20000000f00 */
[----:B------:R-:W-:Y:S01]  /*a6a0*/  FFMA.FTZ R175, R248, c[0x0][0x2d0], -R175 ;  /* 0x0000b400f8af7a23 */ /* 0x000fe200000108af */
[----:B------:R-:W-:Y:S01]  /*a6b0*/  MOV R248, R188 ;  /* 0x000000bc00f87202 */ /* 0x000fe20000000f00 */
[----:B------:R2:W-:Y:S01]  /*a6c0*/  MUFU.EX2 R199, R140 ;  /* 0x0000008c00c77308 */ /* 0x0005e20000000800 */
[----:B------:R-:W-:Y:S03]  /*a6d0*/  LDSM.16.MT88.4 R188, [R225+0x1100] ;  /* 0x00110000e1bc783b */ /* 0x000fe60000004200 */
[----:B---3--:R-:W-:Y:S02]  /*a6e0*/  F2FP.PACK_AB R192, R200, R201 ;  /* 0x000000c9c8c0723e */ /* 0x008fe400000000ff */
[----:B------:R-:W-:Y:S02]  /*a6f0*/  MOV R214, R157 ;  /* 0x0000009d00d67202 */ /* 0x000fe40000000f00 */
[----:B------:R-:W-:Y:S02]  /*a700*/  MOV R157, R187 ;  /* 0x000000bb009d7202 */ /* 0x000fe40000000f00 */
[----:B------:R3:W5:Y:S01]  /*a710*/  MUFU.EX2 R198, R175 ;  /* 0x000000af00c67308 */ /* 0x0007620000000800 */
[--C-:B-1----:R-:W-:Y:S01]  /*a720*/  FFMA.FTZ R144, R215, c[0x0][0x2d0], -R166.reuse ;  /* 0x0000b400d7907a23 */ /* 0x102fe200000108a6 */
[----:B----4-:R-:W-:Y:S01]  /*a730*/  F2FP.PACK_AB R193, R196, R171 ;  /* 0x000000abc4c1723e */ /* 0x010fe200000000ff */
[----:B------:R-:W-:Y:S01]  /*a740*/  FFMA.FTZ R166, R172, c[0x0][0x2d0], -R166 ;  /* 0x0000b400aca67a23 */ /* 0x000fe200000108a6 */
[----:B------:R-:W-:Y:S01]  /*a750*/  F2FP.PACK_AB R172, R209, R208 ;  /* 0x000000d0d1ac723e */ /* 0x000fe200000000ff */
[----:B------:R-:W4:Y:S05]  /*a760*/  LDL.LU R215, [R1+0x24] ;  /* 0x0000240001d77983 */ /* 0x000f2a0000300800 */
[----:B------:R1:W-:Y:S01]  /*a770*/  MUFU.EX2 R170, R144 ;  /* 0x0000009000aa7308 */ /* 0x0003e20000000800 */
[----:B--2---:R-:W2:Y:S09]  /*a780*/  LDSM.16.MT88.4 R140, [R227+0x2100] ;  /* 0x00210000e38c783b */ /* 0x004eb20000004200 */
[----:B------:R-:W1:Y:S01]  /*a790*/  MUFU.EX2 R166, R166 ;  /* 0x000000a600a67308 */ /* 0x000e620000000800 */
[----:B---3--:R-:W-:Y:S02]  /*a7a0*/  F2FP.PACK_AB R175, R202, R203 ;  /* 0x000000cbcaaf723e */ /* 0x008fe400000000ff */
[----:B-----5:R-:W-:Y:S01]  /*a7b0*/  F2FP.PACK_AB R194, R198, R199 ;  /* 0x000000c7c6c2723e */ /* 0x020fe200000000ff */
[----:B-1----:R-:W1:Y:S01]  /*a7c0*/  LDSM.16.MT88.4 R144, [R226+0x1100] ;  /* 0x00110000e290783b */ /* 0x002e620000004200 */
[----:B------:R-:W-:Y:S01]  /*a7d0*/  F2FP.PACK_AB R195, R166, R170 ;  /* 0x000000aaa6c3723e */ /* 0x000fe200000000ff */
[-C--:B--2---:R-:W-:Y:S08]  /*a7e0*/  HMMA.16816.F32 R116, R132, R140.reuse, R116 ;  /* 0x0000008c8474723c */ /* 0x084ff00000001874 */
[C---:B------:R-:W-:Y:S08]  /*a7f0*/  HMMA.16816.F32 R120, R136.reuse, R140, R120 ;  /* 0x0000008c8878723c */ /* 0x040ff00000001878 */
[-C--:B------:R-:W-:Y:S08]  /*a800*/  HMMA.16816.F32 R124, R136, R142.reuse, R124 ;  /* 0x0000008e887c723c */ /* 0x080ff0000000187c */
[----:B------:R-:W-:Y:S08]  /*a810*/  HMMA.16816.F32 R128, R132, R142, R128 ;  /* 0x0000008e8480723c */ /* 0x000ff00000001880 */
[-C--:B------:R-:W-:Y:S01]  /*a820*/  HMMA.16816.F32 R176, R172, R188.reuse, R4 ;  /* 0x000000bcacb0723c */ /* 0x080fe20000001804 */
[----:B------:R-:W2:Y:S07]  /*a830*/  LDSM.16.MT88.4 R4, [R227+0x1100] ;  /* 0x00110000e304783b */ /* 0x000eae0000004200 */
[C---:B------:R-:W-:Y:S01]  /*a840*/  HMMA.16816.F32 R180, R192.reuse, R188, R8 ;  /* 0x000000bcc0b4723c */ /* 0x040fe20000001808 */
[----:B------:R-:W3:Y:S07]  /*a850*/  LDSM.16.MT88.4 R8, [R225+0x2900] ;  /* 0x00290000e108783b */ /* 0x000eee0000004200 */
[-C--:B------:R-:W-:Y:S01]  /*a860*/  HMMA.16816.F32 R184, R192, R190.reuse, R12 ;  /* 0x000000bec0b8723c */ /* 0x080fe2000000180c */
[----:B------:R-:W5:Y:S07]  /*a870*/  LDSM.16.MT88.4 R12, [R226+0x2900] ;  /* 0x00290000e20c783b */ /* 0x000f6e0000004200 */
[C---:B------:R-:W-:Y:S01]  /*a880*/  HMMA.16816.F32 R188, R172.reuse, R190, R16 ;  /* 0x000000beacbc723c */ /* 0x040fe20000001810 */
[----:B------:R-:W2:Y:S07]  /*a890*/  LDSM.16.MT88.4 R16, [R228+0x2900] ;  /* 0x00290000e410783b */ /* 0x000eae0000004200 */
[-C--:B-1----:R-:W-:Y:S07]  /*a8a0*/  HMMA.16816.F32 R132, R172, R144.reuse, R20 ;  /* 0x00000090ac84723c */ /* 0x082fee0000001814 */
[----:B------:R-:W-:Y:S01]  /*a8b0*/  MOV R23, R148 ;  /* 0x0000009400177202 */ /* 0x000fe20000000f00 */
[C---:B------:R-:W-:Y:S01]  /*a8c0*/  HMMA.16816.F32 R136, R192.reuse, R144, R24 ;  /* 0x00000090c088723c */ /* 0x040fe20000001818 */
[----:B------:R-:W4:Y:S03]  /*a8d0*/  LDL.LU R24, [R1+0x20] ;  /* 0x0000200001187983 */ /* 0x000f260000300800 */
[----:B------:R-:W-:Y:S02]  /*a8e0*/  MOV R22, R149 ;  /* 0x0000009500167202 */ /* 0x000fe40000000f00 */
[----:B------:R-:W-:Y:S02]  /*a8f0*/  MOV R21, R154 ;  /* 0x0000009a00157202 */ /* 0x000fe40000000f00 */
[-C--:B------:R-:W-:Y:S01]  /*a900*/  HMMA.16816.F32 R140, R192, R146.reuse, R28 ;  /* 0x00000092c08c723c */ /* 0x080fe2000000181c */
[----:B------:R-:W4:Y:S03]  /*a910*/  LDL.LU R29, [R1+0x18] ;  /* 0x00001800011d7983 */ /* 0x000f260000300800 */
[----:B------:R-:W-:Y:S01]  /*a920*/  MOV R20, R155 ;  /* 0x0000009b00147202 */ /* 0x000fe20000000f00 */
[----:B------:R-:W4:Y:S01]  /*a930*/  LDL.LU R28, [R1+0x1c] ;  /* 0x00001c00011c7983 */ /* 0x000f220000300800 */
[----:B------:R-:W-:Y:S02]  /*a940*/  MOV R25, R152 ;  /* 0x0000009800197202 */ /* 0x000fe40000000f00 */
[C---:B------:R-:W-:Y:S04]  /*a950*/  HMMA.16816.F32 R144, R172.reuse, R146, R32 ;  /* 0x00000092ac90723c */ /* 0x040fe80000001820 */
[----:B------:R-:W-:Y:S02]  /*a960*/  MOV R26, R153 ;  /* 0x00000099001a7202 */ /* 0x000fe40000000f00 */
[----:B------:R-:W-:Y:S02]  /*a970*/  MOV R27, R159 ;  /* 0x0000009f001b7202 */ /* 0x000fe40000000f00 */
[-C--:B------:R-:W-:Y:S04]  /*a980*/  HMMA.16816.F32 R148, R172, R160.reuse, R36 ;  /* 0x000000a0ac94723c */ /* 0x080fe80000001824 */
[----:B------:R-:W-:Y:S02]  /*a990*/  MOV R30, R158 ;  /* 0x0000009e001e7202 */ /* 0x000fe40000000f00 */
[----:B------:R-:W-:Y:S02]  /*a9a0*/  MOV R31, R157 ;  /* 0x0000009d001f7202 */ /* 0x000fe40000000f00 */
[C---:B------:R-:W-:Y:S04]  /*a9b0*/  HMMA.16816.F32 R152, R192.reuse, R160, R40 ;  /* 0x000000a0c098723c */ /* 0x040fe80000001828 */
[----:B------:R-:W-:Y:S04]  /*a9c0*/  MOV R35, R156 ;  /* 0x0000009c00237202 */ /* 0x000fe80000000f00 */
[-C--:B------:R-:W-:Y:S08]  /*a9d0*/  HMMA.16816.F32 R156, R192, R162.reuse, R44 ;  /* 0x000000a2c09c723c */ /* 0x080ff0000000182c */
[C---:B------:R-:W-:Y:S08]  /*a9e0*/  HMMA.16816.F32 R160, R172.reuse, R162, R48 ;  /* 0x000000a2aca0723c */ /* 0x040ff00000001830 */
[-C--:B--2---:R-:W-:Y:S08]  /*a9f0*/  HMMA.16816.F32 R52, R172, R4.reuse, R52 ;  /* 0x00000004ac34723c */ /* 0x084ff00000001834 */
[C---:B------:R-:W-:Y:S08]  /*aa00*/  HMMA.16816.F32 R56, R192.reuse, R4, R56 ;  /* 0x00000004c038723c */ /* 0x040ff00000001838 */
[-C--:B------:R-:W-:Y:S08]  /*aa10*/  HMMA.16816.F32 R60, R192, R6.reuse, R60 ;  /* 0x00000006c03c723c */ /* 0x080ff0000000183c */
[C---:B------:R-:W-:Y:S01]  /*aa20*/  HMMA.16816.F32 R64, R172.reuse, R6, R64 ;  /* 0x00000006ac40723c */ /* 0x040fe20000001840 */
[----:B------:R-:W1:Y:S07]  /*aa30*/  LDSM.16.MT88.4 R4, [R227+0x2900] ;  /* 0x00290000e304783b */ /* 0x000e6e0000004200 */
[-C--:B---3--:R-:W-:Y:S08]  /*aa40*/  HMMA.16816.F32 R68, R172, R8.reuse, R68 ;  /* 0x00000008ac44723c */ /* 0x088ff00000001844 */
[C---:B------:R-:W-:Y:S08]  /*aa50*/  HMMA.16816.F32 R72, R192.reuse, R8, R72 ;  /* 0x00000008c048723c */ /* 0x040ff00000001848 */
[-C--:B------:R-:W-:Y:S08]  /*aa60*/  HMMA.16816.F32 R76, R192, R10.reuse, R76 ;  /* 0x0000000ac04c723c */ /* 0x080ff0000000184c */
[C---:B------:R-:W-:Y:S08]  /*aa70*/  HMMA.16816.F32 R80, R172.reuse, R10, R80 ;  /* 0x0000000aac50723c */ /* 0x040ff00000001850 */
[-C--:B-----5:R-:W-:Y:S08]  /*aa80*/  HMMA.16816.F32 R84, R172, R12.reuse, R84 ;  /* 0x0000000cac54723c */ /* 0x0a0ff00000001854 */
        /* <DEDUP_REMOVED lines=8> */
[C---:B------:R-:W-:Y:S08]  /*ab10*/  HMMA.16816.F32 R120, R192.reuse, R4, R120 ;  /* 0x00000004c078723c */ /* 0x040ff00000001878 */
[-C--:B------:R-:W-:Y:S08]  /*ab20*/  HMMA.16816.F32 R124, R192, R6.reuse, R124 ;  /* 0x00000006c07c723c */ /* 0x080ff0000000187c */
[----:B------:R-:W-:Y:S04]  /*ab30*/  HMMA.16816.F32 R128, R172, R6, R128 ;  /* 0x00000006ac80723c */ /* 0x000fe80000001880 */
[----:B----4-:R-:W-:Y:S04]  /*ab40*/  FFMA.FTZ R8, R2, R24, R31 ;  /* 0x0000001802087223 */ /* 0x010fe8000001001f */
[----:B------:R-:W-:Y:S04]  /*ab50*/  FADD.FTZ R8, R27, R8 ;  /* 0x000000081b087221 */ /* 0x000fe80000010000 */
[----:B------:R-:W-:Y:S02]  /*ab60*/  FFMA.FTZ R165, R165, R29, R35 ;  /* 0x0000001da5a57223 */ /* 0x000fe40000010023 */
[----:B------:R-:W-:Y:S02]  /*ab70*/  FADD.FTZ R9, R22, R8 ;  /* 0x0000000816097221 */ /* 0x000fe40000010000 */
[----:B------:R-:W-:Y:S02]  /*ab80*/  FFMA.FTZ R164, R164, R28, R30 ;  /* 0x0000001ca4a47223 */ /* 0x000fe4000001001e */
[----:B------:R-:W-:Y:S02]  /*ab90*/  FADD.FTZ R2, R25, R165 ;  /* 0x000000a519027221 */ /* 0x000fe40000010000 */
[----:B------:R-:W-:Y:S02]  /*aba0*/  FADD.FTZ R164, R26, R164 ;  /* 0x000000a41aa47221 */ /* 0x000fe40000010000 */
[----:B------:R-:W-:Y:S02]  /*abb0*/  FADD.FTZ R2, R20, R2 ;  /* 0x0000000214027221 */ /* 0x000fe40000010000 */
[----:B------:R-:W-:Y:S02]  /*abc0*/  FFMA.FTZ R8, R0, R215, R23 ;  /* 0x000000d700087223 */ /* 0x000fe40000010017 */
[----:B------:R-:W-:Y:S02]  /*abd0*/  FADD.FTZ R164, R21, R164 ;  /* 0x000000a415a47221 */ /* 0x000fe40000010000 */
[----:B------:R-:W-:Y:S02]  /*abe0*/  FADD.FTZ R10, R214, R2 ;  /* 0x00000002d60a7221 */ /* 0x000fe40000010000 */
[----:B------:R-:W-:Y:S02]  /*abf0*/  FADD.FTZ R8, R248, R8 ;  /* 0x00000008f8087221 */ /* 0x000fe40000010000 */
[----:B------:R-:W-:Y:S01]  /*ac00*/  FADD.FTZ R2, R216, R164 ;  /* 0x000000a4d8027221 */ /* 0x000fe20000010000 */
[----:B------:R-:W-:Y:S01]  /*ac10*/  MOV R164, R169 ;  /* 0x000000a900a47202 */ /* 0x000fe20000000f00 */
        /* <DEDUP_REMOVED lines=31> */
[----:B------:R-:W-:Y:S01]  /*ae10*/  FADD.FTZ R2, R196, R2 ;  /* 0x00000002c4027221 */ /* 0x000fe20000010000 */
[----:B------:R1:W-:Y:S01]  /*ae20*/  STL [R1+0x18], R6 ;  /* 0x0000180601007387 */ /* 0x0003e20000100800 */
[----:B------:R-:W-:Y:S02]  /*ae30*/  FADD.FTZ R4, R199, R4 ;  /* 0x00000004c7047221 */ /* 0x000fe40000010000 */
[----:B------:R-:W-:Y:S01]  /*ae40*/  FADD.FTZ R0, R170, R2 ;  /* 0x00000002aa007221 */ /* 0x000fe20000010000 */
[----:B------:R1:W-:Y:S01]  /*ae50*/  STL [R1+0x1c], R5 ;  /* 0x00001c0501007387 */ /* 0x0003e20000100800 */
[----:B------:R-:W-:Y:S01]  /*ae60*/  FADD.FTZ R2, R198, R4 ;  /* 0x00000004c6027221 */ /* 0x000fe20000010000 */
[----:B------:R-:W-:Y:S01]  /*ae70*/  MOV R170, R167 ;  /* 0x000000a700aa7202 */ /* 0x000fe20000000f00 */
[----:B------:R-:W-:Y:S01]  /*ae80*/  FADD.FTZ R0, R166, R0 ;  /* 0x00000000a6007221 */ /* 0x000fe20000010000 */
[----:B------:R-:W-:Y:S02]  /*ae90*/  MOV R166, R168 ;  /* 0x000000a800a67202 */ /* 0x000fe40000000f00 */
[----:B------:R1:W-:Y:S04]  /*aea0*/  STL [R1+0x20], R2 ;  /* 0x0000200201007387 */ /* 0x0003e80000100800 */
[----:B------:R1:W-:Y:S01]  /*aeb0*/  STL [R1+0x24], R0 ;  /* 0x0000240001007387 */ /* 0x0003e20000100800 */
[----:B------:R-:W-:-:S05]  /*aec0*/  @P0 BRA `(.L_x_486) ;  /* 0xffffbaf000000947 */ /* 0x000fca000383ffff */
.L_x_469:
[----:B------:R-:W3:Y:S01]  /*aed0*/  S2UR UR7, SR_CTAID.X ;  /* 0x00000000000779c3 */ /* 0x000ee20000002500 */
[----:B------:R-:W-:Y:S01]  /*aee0*/  ULDC.64 UR4, c[0x0][0x2c8] ;  /* 0x0000b20000047ab9 */ /* 0x000fe20000000a00 */
[----:B------:R-:W-:Y:S01]  /*aef0*/  PLOP3.LUT P0, PT, PT, PT, UP2, 0x40, 0x0 ;  /* 0x000000000000781c */ /* 0x000fe20003f0e828 */
[----:B---3--:R-:W-:-:S04]  /*af00*/  ULEA UR7, UR7, 0x7f, 0x7 ;  /* 0x0000007f07077891 */ /* 0x008fc8000f8e383f */
        /* <DEDUP_REMOVED lines=8> */
[----:B-1----:R-:W-:Y:S01]  /*af90*/  MOV R2, UR4 ;  /* 0x0000000400027c02 */ /* 0x002fe20008000f00 */
[----:B------:R-:W-:Y:S05]  /*afa0*/  @P0 BRA `(.L_x_487) ;  /* 0x0000010000000947 */ /* 0x000fea0003800000 */
[----:B--2---:R-:W-:-:S04]  /*afb0*/  MOV R0, UR5 ;  /* 0x0000000500007c02 */ /* 0x004fc80008000f00 */
        /* <DEDUP_REMOVED lines=9> */
.L_x_488:
[----:B------:R-:W-:-:S04]  /*b050*/  MOV R4, c[0x0][0x32c] ;  /* 0x0000cb0000047a02 */ /* 0x000fc80000000f00 */
[----:B------:R-:W-:-:S13]  /*b060*/  ISETP.NE.AND P0, PT, R4, 0x1, PT ;  /* 0x000000010400780c */ /* 0x000fda0003f05270 */
[----:B------:R-:W-:-:S05]  /*b070*/  @P0 IMAD.HI.U32 R4, R0, c[0x0][0x330], RZ ;  /* 0x0000cc0000040a27 */ /* 0x000fca00078e00ff */
[----:B------:R-:W-:-:S05]  /*b080*/  @P0 SHF.R.U32.HI R0, RZ, c[0x0][0x334], R4 ;  /* 0x0000cd00ff000a19 */ /* 0x000fca0000011604 */
.L_x_489:
[----:B------:R-:W-:-:S05]  /*b090*/  IMAD R0, R0, c[0x0][0x32c], RZ ;  /* 0x0000cb0000007a24 */ /* 0x000fca00078e02ff */
[----:B------:R-:W-:-:S04]  /*b0a0*/  IMNMX R2, R2, R0, !PT ;  /* 0x0000000002027217 */ /* 0x000fc80007800200 */
.L_x_487:
[----:B------:R-:W-:-:S05]  /*b0b0*/  IADD3 R2, R2, 0x2f, RZ ;  /* 0x0000002f02027810 */ /* 0x000fca0007ffe0ff */
[----:B------:R-:W-:-:S05]  /*b0c0*/  IMAD.HI R2, R2, 0x2aaaaaab, RZ ;  /* 0x2aaaaaab02027827 */ /* 0x000fca00078e02ff */
[----:B------:R-:W-:-:S04]  /*b0d0*/  SHF.R.U32.HI R251, RZ, 0x1f, R2 ;  /* 0x0000001ffffb7819 */ /* 0x000fc80000011602 */
[----:B------:R-:W-:-:S04]  /*b0e0*/  LEA.HI.SX32 R251, R2, R251, 0x1d ;  /* 0x000000fb02fb7211 */ /* 0x000fc800078feaff */
[----:B------:R-:W-:-:S04]  /*b0f0*/  IMNMX R251, R249, R251, !PT ;  /* 0x000000fbf9fb7217 */ /* 0x000fc80007800200 */
[----:B------:R-:W-:-:S13]  /*b100*/  ISETP.GE.AND P0, PT, R242, R251, PT ;  /* 0x000000fbf200720c */ /* 0x000fda0003f06270 */
[----:B------:R-:W-:Y:S05]  /*b110*/  @!P0 BRA `(.L_x_490) ;  /* 0x00002d5000008947 */ /* 0x000fea0003800000 */
[----:B------:R-:W-:Y:S01]  /*b120*/  IMAD.MOV.U32 R2, RZ, RZ, R168 ;  /* 0x000000ffff027224 */ /* 0x000fe200078e00a8 */
[----:B------:R-:W-:Y:S01]  /*b130*/  MOV R170, R3 ;  /* 0x0000000300aa7202 */ /* 0x000fe20000000f00 */
[----:B--2---:R-:W-:Y:S01]  /*b140*/  IMAD.MOV.U32 R0, RZ, RZ, R169 ;  /* 0x000000ffff007224 */ /* 0x004fe200078e00a9 */
[----:B------:R-:W-:Y:S01]  /*b150*/  MOV R220, R242 ;  /* 0x000000f200dc7202 */ /* 0x000fe20000000f00 */
[----:B------:R-:W-:Y:S01]  /*b160*/  IMAD.MOV.U32 R164, RZ, RZ, R167 ;  /* 0x000000ffffa47224 */ /* 0x000fe200078e00a7 */
[----:B------:R-:W-:Y:S02]  /*b170*/  MOV R252, c[0x0][0x1e0] ;  /* 0x0000780000fc7a02 */ /* 0x000fe40000000f00 */
.L_x_491:
[----:B------:R-:W2:Y:S01]  /*b180*/  LDL.64 R166, [R1+0x38] ;  /* 0x0000380001a67983 */ /* 0x000ea20000100a00 */
[----:B------:R-:W-:Y:S05]  /*b190*/  DEPBAR.LE SB0, 0x0 ;  /* 0x000080000000791a */ /* 0x000fea0000000000 */
[----:B------:R-:W-:Y:S01]  /*b1a0*/  BAR.SYNC.DEFER_BLOCKING 0x0 ;  /* 0x0000000000007b1d */ /* 0x000fe20000010000 */
[----:B------:R-:W-:Y:S02]  /*b1b0*/  ISETP.GT.AND P6, PT, R249, R220, PT ;  /* 0x000000dcf900720c */ /* 0x000fe40003fc4270 */
[C---:B------:R-:W-:Y:S11]  /*b1c0*/  IADD3 R242, R220.reuse, -0x1, RZ ;  /* 0xffffffffdcf27810 */ /* 0x040ff60007ffe0ff */
[----:B------:R-:W-:Y:S01]  /*b1d0*/  @!P6 SHF.R.S32.HI R3, RZ, 0x1f, R220 ;  /* 0x0000001fff03e819 */ /* 0x000fe200000114dc */
[C---:B------:R-:W-:Y:S04]  /*b1e0*/  @!P6 IMAD.WIDE.U32 R40, R220.reuse, c[0x0][0x208], RZ ;  /* 0x00008200dc28ea25 */ /* 0x040fe800078e00ff */
[----:B------:R-:W-:Y:S04]  /*b1f0*/  @!P6 IMAD R3, R3, c[0x0][0x208], RZ ;  /* 0x000082000303ea24 */ /* 0x000fe800078e02ff */
[----:B------:R-:W-:Y:S01]  /*b200*/  @!P6 IMAD R3, R220, c[0x0][0x20c], R3 ;  /* 0x00008300dc03ea24 */ /* 0x000fe200078e0203 */
[----:B------:R-:W2:Y:S04]  /*b210*/  LDL.64 R42, [R1+0x48] ;  /* 0x00004800012a7983 */ /* 0x000ea80000100a00 */
[----:B------:R-:W-:Y:S02]  /*b220*/  @!P6 IADD3 R3, R41, R3, RZ ;  /* 0x000000032903e210 */ /* 0x000fe40007ffe0ff */
[----:B-----5:R-:W-:Y:S03]  /*b230*/  LDSM.16.M88.4 R48, [R231+0x6100] ;  /* 0x00610000e730783b */ /* 0x020fe60000000200 */
[----:B------:R-:W-:Y:S05]  /*b240*/  @!P6 IMAD R165, R3, 0x30, RZ ;  /* 0x0000003003a5e824 */ /* 0x000fea00078e02ff */
[----:B------:R-:W1:Y:S08]  /*b250*/  LDSM.16.M88.4 R16, [R224+0x3100] ;  /* 0x00310000e010783b */ /* 0x000e700000000200 */
[----:B------:R-:W3:Y:S08]  /*b260*/  LDSM.16.M88.4 R44, [R231+0x8100] ;  /* 0x00810000e72c783b */ /* 0x000ef00000000200 */
[----:B------:R-:W4:Y:S08]  /*b270*/  LDSM.16.M88.4 R32, [R224+0x3900] ;  /* 0x00390000e020783b */ /* 0x000f300000000200 */
[----:B------:R-:W4:Y:S08]  /*b280*/  LDSM.16.M88.4 R172, [R224+0x4100] ;  /* 0x00410000e0ac783b */ /* 0x000f300000000200 */
[----:B------:R-:W-:Y:S01]  /*b290*/  LDSM.16.M88.4 R192, [R233+0x6100] ;  /* 0x00610000e9c0783b */ /* 0x000fe20000000200 */
[-C--:B-1----:R-:W-:Y:S07]  /*b2a0*/  HMMA.16816.F32 R4, R48, R16.reuse, RZ ;  /* 0x000000103004723c */ /* 0x082fee00000018ff */
[----:B------:R-:W1:Y:S01]  /*b2b0*/  LDSM.16.M88.4 R196, [R235] ;  /* 0x00000000ebc4783b */ /* 0x000e620000000200 */
[C---:B---3--:R-:W-:Y:S07]  /*b2c0*/  HMMA.16816.F32 R8, R44.reuse, R16, RZ ;  /* 0x000000102c08723c */ /* 0x048fee00000018ff */
[----:B------:R-:W3:Y:S01]  /*b2d0*/  LDSM.16.M88.4 R200, [R233+0x8100] ;  /* 0x00810000e9c8783b */ /* 0x000ee20000000200 */
[-C--:B------:R-:W-:Y:S07]  /*b2e0*/  HMMA.16816.F32 R12, R44, R18.reuse, RZ ;  /* 0x000000122c0c723c */ /* 0x080fee00000018ff */
[----:B------:R-:W1:Y:S01]  /*b2f0*/  LDSM.16.M88.4 R204, [R241] ;  /* 0x00000000f1cc783b */ /* 0x000e620000000200 */
[C---:B------:R-:W-:Y:S07]  /*b300*/  HMMA.16816.F32 R16, R48.reuse, R18, RZ ;  /* 0x000000123010723c */ /* 0x040fee00000018ff */
[----:B------:R-:W1:Y:S01]  /*b310*/  LDSM.16.M88.4 R208, [R240] ;  /* 0x00000000f0d0783b */ /* 0x000e620000000200 */
[-C--:B----4-:R-:W-:Y:S08]  /*b320*/  HMMA.16816.F32 R20, R48, R32.reuse, RZ ;  /* 0x000000203014723c */ /* 0x090ff000000018ff */
[C---:B------:R-:W-:Y:S08]  /*b330*/  HMMA.16816.F32 R24, R44.reuse, R32, RZ ;  /* 0x000000202c18723c */ /* 0x040ff000000018ff */
[-C--:B------:R-:W-:Y:S08]  /*b340*/  HMMA.16816.F32 R28, R44, R34.reuse, RZ ;  /* 0x000000222c1c723c */ /* 0x080ff000000018ff */
[C---:B------:R-:W-:Y:S08]  /*b350*/  HMMA.16816.F32 R32, R48.reuse, R34, RZ ;  /* 0x000000223020723c */ /* 0x040ff000000018ff */
[-C--:B------:R-:W-:Y:S01]  /*b360*/  HMMA.16816.F32 R36, R48, R172.reuse, RZ ;  /* 0x000000ac3024723c */ /* 0x080fe200000018ff */
[----:B--2---:R-:W-:Y:S05]  /*b370*/  @!P6 MOV R166, R42 ;  /* 0x0000002a00a6e202 */ /* 0x004fea0000000f00 */
[----:B------:R-:W-:Y:S02]  /*b380*/  @!P6 IMAD.WIDE.U32 R166, R40, 0x30, R166 ;  /* 0x0000003028a6e825 */ /* 0x000fe400078e00a6 */
[C---:B------:R-:W-:Y:S04]  /*b390*/  HMMA.16816.F32 R40, R44.reuse, R172, RZ ;  /* 0x000000ac2c28723c */ /* 0x040fe800000018ff */
[C---:B------:R-:W-:Y:S02]  /*b3a0*/  @!P6 SHF.L.U32 R3, R166.reuse, 0x1, RZ ;  /* 0x00000001a603e819 */ /* 0x040fe400000006ff */
[----:B------:R-:W-:Y:S02]  /*b3b0*/  @!P6 IADD3 R165, R167, R165, RZ ;  /* 0x000000a5a7a5e210 */ /* 0x000fe40007ffe0ff */
[C---:B------:R-:W-:Y:S01]  /*b3c0*/  @!P6 IADD3 R168, P0, R3.reuse, c[0x0][0x1f8], RZ ;  /* 0x00007e0003a8ea10 */ /* 0x040fe20007f1e0ff */
[-C--:B------:R-:W-:Y:S03]  /*b3d0*/  HMMA.16816.F32 R44, R44, R174.reuse, RZ ;  /* 0x000000ae2c2c723c */ /* 0x080fe600000018ff */
[----:B------:R-:W-:Y:S02]  /*b3e0*/  @!P6 SHF.L.U64.HI R167, R166, 0x1, R165 ;  /* 0x00000001a6a7e819 */ /* 0x000fe400000102a5 */
[----:B------:R-:W-:Y:S02]  /*b3f0*/  @!P6 IADD3 R3, P5, R3, 0x80, RZ ;  /* 0x000000800303e810 */ /* 0x000fe40007fbe0ff */
[----:B------:R-:W-:Y:S01]  /*b400*/  @!P6 IADD3.X R169, R167, c[0x0][0x1fc], RZ, P0, !PT ;  /* 0x00007f00a7a9ea10 */ /* 0x000fe200007fe4ff */
[----:B------:R-:W-:Y:S04]  /*b410*/  HMMA.16816.F32 R48, R48, R174, RZ ;  /* 0x000000ae3030723c */ /* 0x000fe800000018ff */
[----:B------:R-:W-:Y:S01]  /*b420*/  @!PT LDS RZ, [RZ] ;  /* 0x00000000fffff984 */ /* 0x000fe20000000800 */
[----:B------:R-:W-:Y:S01]  /*b430*/  @!PT LDS RZ, [RZ] ;  /* 0x00000000fffff984 */ /* 0x000fe20000000800 */
[----:B------:R-:W-:Y:S01]  /*b440*/  @!PT LDS RZ, [RZ] ;  /* 0x00000000fffff984 */ /* 0x000fe20000000800 */
[----:B------:R2:W-:Y:S01]  /*b450*/  @!P6 LDGSTS.E.BYPASS.LTC128B.128 [R243+0x100], [R168.64], !P4 ;  /* 0x00100000a8f3efae */ /* 0x0005e2000e101d4e */
[----:B------:R-:W-:Y:S02]  /*b460*/  @!P6 IADD3 R212, P2, R3, c[0x0][0x1f8], RZ ;  /* 0x00007e0003d4ea10 */ /* 0x000fe40007f5e0ff */
[----:B------:R-:W-:Y:S01]  /*b470*/  @!P6 IADD3 R166, P1, R168, UR9, RZ ;  /* 0x00000009a8a6ec10 */ /* 0x000fe2000ff3e0ff */
[-C--:B-1----:R-:W-:Y:S05]  /*b480*/  HMMA.16816.F32 R4, R192, R196.reuse, R4 ;  /* 0x000000c4c004723c */ /* 0x082fea0000001804 */
[----:B------:R-:W-:Y:S02]  /*b490*/  @!P6 IADD3.X R213, RZ, c[0x0][0x1fc], R167, P2, P5 ;  /* 0x00007f00ffd5ea10 */ /* 0x000fe400017ea4a7 */
[----:B------:R-:W-:Y:S01]  /*b4a0*/  @!P6 IADD3.X R167, R169, UR11, RZ, P1, !PT ;  /* 0x0000000ba9a7ec10 */ /* 0x000fe20008ffe4ff */
[C---:B---3--:R-:W-:Y:S02]  /*b4b0*/  HMMA.16816.F32 R8, R200.reuse, R196, R8 ;  /* 0x000000c4c808723c */ /* 0x048fe40000001808 */
[----:B------:R1:W-:Y:S02]  /*b4c0*/  @!P6 LDGSTS.E.BYPASS.LTC128B.128 [R243+0x1900], [R212.64], !P3 ;  /* 0x01900000d4f3efae */ /* 0x0003e4000d901d4e */
[----:B------:R-:W-:Y:S02]  /*b4d0*/  @!P6 IADD3 R172, P0, R166, UR9, RZ ;  /* 0x00000009a6acec10 */ /* 0x000fe4000ff1e0ff */
[----:B------:R-:W-:Y:S02]  /*b4e0*/  ISETP.GT.AND P5, PT, R220, R249, PT ;  /* 0x000000f9dc00720c */ /* 0x000fe40003fa4270 */
[-C--:B------:R-:W-:Y:S02]  /*b4f0*/  HMMA.16816.F32 R12, R200, R198.reuse, R12 ;  /* 0x000000c6c80c723c */ /* 0x080fe4000000180c */
[----:B------:R4:W-:Y:S02]  /*b500*/  @!P6 LDGSTS.E.BYPASS.LTC128B.128 [R243+0x900], [R166.64], !P4 ;  /* 0x00900000a6f3efae */ /* 0x0009e4000e101d4e */
[----:B------:R-:W-:Y:S04]  /*b510*/  @!P6 IADD3.X R173, R167, UR11, RZ, P0, !PT ;  /* 0x0000000ba7adec10 */ /* 0x000fe800087fe4ff */
[C---:B------:R-:W-:Y:S02]  /*b520*/  HMMA.16816.F32 R16, R192.reuse, R198, R16 ;  /* 0x000000c6c010723c */ /* 0x040fe40000001810 */
[----:B------:R4:W-:Y:S06]  /*b530*/  @!P6 LDGSTS.E.BYPASS.LTC128B.128 [R243+0x2100], [R166.64+0x80], !P3 ;  /* 0x02100080a6f3efae */ /* 0x0009ec000d901d4e */
[-C--:B------:R-:W-:Y:S02]  /*b540*/  HMMA.16816.F32 R20, R192, R204.reuse, R20 ;  /* 0x000000ccc014723c */ /* 0x080fe40000001814 */
[----:B------:R4:W-:Y:S06]  /*b550*/  @!P6 LDGSTS.E.BYPASS.LTC128B.128 [R243+0x1100], [R172.64], !P4 ;  /* 0x01100000acf3efae */ /* 0x0009ec000e101d4e */
[C---:B------:R-:W-:Y:S02]  /*b560*/  HMMA.16816.F32 R24, R200.reuse, R204, R24 ;  /* 0x000000ccc818723c */ /* 0x040fe40000001818 */
[----:B------:R4:W-:Y:S06]  /*b570*/  @!P6 LDGSTS.E.BYPASS.LTC128B.128 [R243+0x2900], [R172.64+0x80], !P3 ;  /* 0x02900080acf3efae */ /* 0x0009ec000d901d4e */
[-C--:B------:R-:W-:Y:S02]  /*b580*/  HMMA.16816.F32 R28, R200, R206.reuse, R28 ;  /* 0x000000cec81c723c */ /* 0x080fe4000000181c */
[----:B-1----:R-:W-:Y:S06]  /*b590*/  LDSM.16.M88.4 R212, [R230+0x3100] ;  /* 0x00310000e6d4783b */ /* 0x002fec0000000200 */
[C---:B------:R-:W-:Y:S02]  /*b5a0*/  HMMA.16816.F32 R32, R192.reuse, R206, R32 ;  /* 0x000000cec020723c */ /* 0x040fe40000001820 */
[----:B------:R-:W0:Y:S06]  /*b5b0*/  LDGDEPBAR ;  /* 0x00000000000079af */ /* 0x000e2c0000000000 */
[-C--:B------:R-:W-:Y:S02]  /*b5c0*/  HMMA.16816.F32 R36, R192, R208.reuse, R36 ;  /* 0x000000d0c024723c */ /* 0x080fe40000001824 */
[----:B------:R-:W-:Y:S06]  /*b5d0*/  LDSM.16.M88.4 R216, [R232+0x8100] ;  /* 0x00810000e8d8783b */ /* 0x000fec0000000200 */
[C---:B------:R-:W-:Y:S02]  /*b5e0*/  HMMA.16816.F32 R40, R200.reuse, R208, R40 ;  /* 0x000000d0c828723c */ /* 0x040fe40000001828 */
[----:B----4-:R-:W1:Y:S06]  /*b5f0*/  LDSM.16.M88.4 R172, [R232+0x6100] ;  /* 0x00610000e8ac783b */ /* 0x010e6c0000000200 */
[-C--:B------:R-:W-:Y:S02]  /*b600*/  HMMA.16816.F32 R44, R200, R210.reuse, R44 ;  /* 0x000000d2c82c723c */ /* 0x080fe4000000182c */
[----:B------:R-:W4:Y:S06]  /*b610*/  LDSM.16.M88.4 R196, [R230+0x3900] ;  /* 0x00390000e6c4783b */ /* 0x000f2c0000000200 */
[----:B------:R-:W-:Y:S02]  /*b620*/  HMMA.16816.F32 R48, R192, R210, R48 ;  /* 0x000000d2c030723c */ /* 0x000fe40000001830 */
[----:B------:R-:W2:Y:S08]  /*b630*/  LDSM.16.M88.4 R200, [R230+0x4100] ;  /* 0x00410000e6c8783b */ /* 0x000eb00000000200 */
[----:B------:R-:W-:Y:S08]  /*b640*/  LDSM.16.M88.4 R192, [R234+0x6100] ;  /* 0x00610000eac0783b */ /* 0x000ff00000000200 */
[----:B------:R-:W2:Y:S01]  /*b650*/  LDSM.16.M88.4 R204, [R229] ;  /* 0x00000000e5cc783b */ /* 0x000ea20000000200 */
[-C--:B-1----:R-:W-:Y:S07]  /*b660*/  HMMA.16816.F32 R4, R172, R212.reuse, R4 ;  /* 0x000000d4ac04723c */ /* 0x082fee0000001804 */
[----:B------:R-:W1:Y:S01]  /*b670*/  LDSM.16.M88.4 R208, [R234+0x8100] ;  /* 0x00810000ead0783b */ /* 0x000e620000000200 */
[C---:B------:R-:W-:Y:S08]  /*b680*/  HMMA.16816.F32 R8, R216.reuse, R212, R8 ;  /* 0x000000d4d808723c */ /* 0x040ff00000001808 */
[-C--:B------:R-:W-:Y:S08]  /*b690*/  HMMA.16816.F32 R12, R216, R214.reuse, R12 ;  /* 0x000000d6d80c723c */ /* 0x080ff0000000180c */
[C---:B------:R-:W-:Y:S01]  /*b6a0*/  HMMA.16816.F32 R16, R172.reuse, R214, R16 ;  /* 0x000000d6ac10723c */ /* 0x040fe20000001810 */
[----:B------:R-:W1:Y:S07]  /*b6b0*/  LDSM.16.M88.4 R212, [R229+0x800] ;  /* 0x00080000e5d4783b */ /* 0x000e6e0000000200 */
[-C--:B----4-:R-:W-:Y:S08]  /*b6c0*/  HMMA.16816.F32 R20, R172, R196.reuse, R20 ;  /* 0x000000c4ac14723c */ /* 0x090ff00000001814 */
[C---:B------:R-:W-:Y:S08]  /*b6d0*/  HMMA.16816.F32 R24, R216.reuse, R196, R24 ;  /* 0x000000c4d818723c */ /* 0x040ff00000001818 */
[-C--:B------:R-:W-:Y:S08]  /*b6e0*/  HMMA.16816.F32 R28, R216, R198.reuse, R28 ;  /* 0x000000c6d81c723c */ /* 0x080ff0000000181c */
[C---:B------:R-:W-:Y:S01]  /*b6f0*/  HMMA.16816.F32 R32, R172.reuse, R198, R32 ;  /* 0x000000c6ac20723c */ /* 0x040fe20000001820 */
[----:B------:R-:W-:Y:S07]  /*b700*/  LDSM.16.M88.4 R196, [R231+0xa100] ;  /* 0x00a10000e7c4783b */ /* 0x000fee0000000200 */
[-C--:B--2---:R-:W-:Y:S08]  /*b710*/  HMMA.16816.F32 R36, R172, R200.reuse, R36 ;  /* 0x000000c8ac24723c */ /* 0x084ff00000001824 */
[C---:B------:R-:W-:Y:S08]  /*b720*/  HMMA.16816.F32 R40, R216.reuse, R200, R40 ;  /* 0x000000c8d828723c */ /* 0x040ff00000001828 */
[-C--:B------:R-:W-:Y:S01]  /*b730*/  HMMA.16816.F32 R44, R216, R202.reuse, R44 ;  /* 0x000000cad82c723c */ /* 0x080fe2000000182c */
[----:B------:R-:W-:Y:S07]  /*b740*/  LDSM.16.M88.4 R216, [R231+0xc100] ;  /* 0x00c10000e7d8783b */ /* 0x000fee0000000200 */
[----:B------:R-:W-:Y:S01]  /*b750*/  HMMA.16816.F32 R48, R172, R202, R48 ;  /* 0x000000caac30723c */ /* 0x000fe20000001830 */
[----:B------:R-:W2:Y:S07]  /*b760*/  LDSM.16.M88.4 R172, [R229+0x1000] ;  /* 0x00100000e5ac783b */ /* 0x000eae0000000200 */
[-C--:B------:R-:W-:Y:S01]  /*b770*/  HMMA.16816.F32 R4, R192, R204.reuse, R4 ;  /* 0x000000ccc004723c */ /* 0x080fe20000001804 */
[----:B------:R-:W4:Y:S07]  /*b780*/  LDSM.16.M88.4 R200, [R224+0x4900] ;  /* 0x00490000e0c8783b */ /* 0x000f2e0000000200 */
[C---:B-1----:R-:W-:Y:S08]  /*b790*/  HMMA.16816.F32 R8, R208.reuse, R204, R8 ;  /* 0x000000ccd008723c */ /* 0x042ff00000001808 */
[-C--:B------:R-:W-:Y:S08]  /*b7a0*/  HMMA.16816.F32 R12, R208, R206.reuse, R12 ;  /* 0x000000ced00c723c */ /* 0x080ff0000000180c */
[C---:B------:R-:W-:Y:S01]  /*b7b0*/  HMMA.16816.F32 R16, R192.reuse, R206, R16 ;  /* 0x000000cec010723c */ /* 0x040fe20000001810 */
[----:B------:R-:W1:Y:S07]  /*b7c0*/  LDSM.16.M88.4 R204, [R224+0x5100] ;  /* 0x00510000e0cc783b */ /* 0x000e6e0000000200 */
        /* <DEDUP_REMOVED lines=10> */
[----:B------:R-:W-:Y:S07]  /*b870*/  LDSM.16.M88.4 R172, [R233+0xa100] ;  /* 0x00a10000e9ac783b */ /* 0x000fee0000000200 */
[-C--:B----4-:R-:W-:Y:S01]  /*b880*/  HMMA.16816.F32 R4, R196, R200.reuse, R4 ;  /* 0x000000c8c404723c */ /* 0x090fe20000001804 */
[----:B------:R-:W2:Y:S07]  /*b890*/  LDSM.16.M88.4 R192, [R239] ;  /* 0x00000000efc0783b */ /* 0x000eae0000000200 */
[C---:B------:R-:W-:Y:S08]  /*b8a0*/  HMMA.16816.F32 R8, R216.reuse, R200, R8 ;  /* 0x000000c8d808723c */ /* 0x040ff00000001808 */
[-C--:B------:R-:W-:Y:S08]  /*b8b0*/  HMMA.16816.F32 R12, R216, R202.reuse, R12 ;  /* 0x000000cad80c723c */ /* 0x080ff0000000180c */
[C---:B------:R-:W-:Y:S01]  /*b8c0*/  HMMA.16816.F32 R16, R196.reuse, R202, R16 ;  /* 0x000000cac410723c */ /* 0x040fe20000001810 */
[----:B------:R-:W4:Y:S07]  /*b8d0*/  LDSM.16.M88.4 R200, [R238] ;  /* 0x00000000eec8783b */ /* 0x000f2e0000000200 */
        /* <DEDUP_REMOVED lines=8> */
[----:B------:R-:W-:Y:S07]  /*b960*/  LDSM.16.M88.4 R216, [R232+0xc100] ;  /* 0x00c10000e8d8783b */ /* 0x000fee0000000200 */
[----:B------:R-:W-:Y:S01]  /*b970*/  HMMA.16816.F32 R48, R196, R214, R48 ;  /* 0x000000d6c430723c */ /* 0x000fe20000001830 */
[----:B------:R-:W-:Y:S07]  /*b980*/  LDSM.16.M88.4 R196, [R232+0xa100] ;  /* 0x00a10000e8c4783b */ /* 0x000fee0000000200 */
[-C--:B--2---:R-:W-:Y:S01]  /*b990*/  HMMA.16816.F32 R4, R172, R192.reuse, R4 ;  /* 0x000000c0ac04723c */ /* 0x084fe20000001804 */
[----:B------:R-:W2:Y:S07]  /*b9a0*/  LDSM.16.M88.4 R212, [R230+0x4900] ;  /* 0x00490000e6d4783b */ /* 0x000eae0000000200 */
[C---:B------:R-:W-:Y:S08]  /*b9b0*/  HMMA.16816.F32 R8, R208.reuse, R192, R8 ;  /* 0x000000c0d008723c */ /* 0x040ff00000001808 */
[-C--:B------:R-:W-:Y:S08]  /*b9c0*/  HMMA.16816.F32 R12, R208, R194.reuse, R12 ;  /* 0x000000c2d00c723c */ /* 0x080ff0000000180c */
[C---:B------:R-:W-:Y:S01]  /*b9d0*/  HMMA.16816.F32 R16, R172.reuse, R194, R16 ;  /* 0x000000c2ac10723c */ /* 0x040fe20000001810 */
[----:B------:R-:W2:Y:S07]  /*b9e0*/  LDSM.16.M88.4 R192, [R230+0x5100] ;  /* 0x00510000e6c0783b */ /* 0x000eae0000000200 */
[-C--:B----4-:R-:W-:Y:S08]  /*b9f0*/  HMMA.16816.F32 R20, R172, R200.reuse, R20 ;  /* 0x000000c8ac14723c */ /* 0x090ff00000001814 */
[C---:B------:R-:W-:Y:S08]  /*ba00*/  HMMA.16816.F32 R24, R208.reuse, R200, R24 ;  /* 0x000000c8d018723c */ /* 0x040ff00000001818 */
[-C--:B------:R-:W-:Y:S08]  /*ba10*/  HMMA.16816.F32 R28, R208, R202.reuse, R28 ;  /* 0x000000cad01c723c */ /* 0x080ff0000000181c */
[C---:B------:R-:W-:Y:S01]  /*ba20*/  HMMA.16816.F32 R32, R172.reuse, R202, R32 ;  /* 0x000000caac20723c */ /* 0x040fe20000001820 */
[----:B------:R-:W-:Y:S07]  /*ba30*/  LDSM.16.M88.4 R200, [R234+0xa100] ;  /* 0x00a10000eac8783b */ /* 0x000fee0000000200 */
[-C--:B-1----:R-:W-:Y:S08]  /*ba40*/  HMMA.16816.F32 R36, R172, R204.reuse, R36 ;  /* 0x000000ccac24723c */ /* 0x082ff00000001824 */
[C---:B------:R-:W-:Y:S08]  /*ba50*/  HMMA.16816.F32 R40, R208.reuse, R204, R40 ;  /* 0x000000ccd028723c */ /* 0x040ff00000001828 */
[-C--:B------:R-:W-:Y:S01]  /*ba60*/  HMMA.16816.F32 R44, R208, R206.reuse, R44 ;  /* 0x000000ced02c723c */ /* 0x080fe2000000182c */
[----:B------:R-:W-:Y:S07]  /*ba70*/  LDSM.16.M88.4 R208, [R236+0xc100] ;  /* 0x00c10000ecd0783b */ /* 0x000fee0000000200 */
[----:B------:R-:W-:Y:S01]  /*ba80*/  HMMA.16816.F32 R48, R172, R206, R48 ;  /* 0x000000ceac30723c */ /* 0x000fe20000001830 */
[----:B------:R-:W1:Y:S07]  /*ba90*/  LDSM.16.M88.4 R172, [R230+0x5900] ;  /* 0x00590000e6ac783b */ /* 0x000e6e0000000200 */
[-C--:B--2---:R-:W-:Y:S01]  /*baa0*/  HMMA.16816.F32 R4, R196, R212.reuse, R4 ;  /* 0x000000d4c404723c */ /* 0x084fe20000001804 */
[----:B------:R-:W2:Y:S07]  /*bab0*/  LDSM.16.M88.4 R204, [R229+0x1800] ;  /* 0x00180000e5cc783b */ /* 0x000eae0000000200 */
[C---:B------:R-:W-:Y:S08]  /*bac0*/  HMMA.16816.F32 R8, R216.reuse, R212, R8 ;  /* 0x000000d4d808723c */ /* 0x040ff00000001808 */
[-C--:B------:R-:W-:Y:S08]  /*bad0*/  HMMA.16816.F32 R12, R216, R214.reuse, R12 ;  /* 0x000000d6d80c723c */ /* 0x080ff0000000180c */
[C---:B------:R-:W-:Y:S01]  /*bae0*/  HMMA.16816.F32 R16, R196.reuse, R214, R16 ;  /* 0x000000d6c410723c */ /* 0x040fe20000001810 */
[----:B------:R-:W4:Y:S07]  /*baf0*/  LDSM.16.M88.4 R212, [R229+0x2000] ;  /* 0x00200000e5d4783b */ /* 0x000f2e0000000200 */
[-C--:B------:R-:W-:Y:S08]  /*bb00*/  HMMA.16816.F32 R20, R196, R192.reuse, R20 ;  /* 0x000000c0c414723c */ /* 0x080ff00000001814 */
[C---:B------:R-:W-:Y:S08]  /*bb10*/  HMMA.16816.F32 R24, R216.reuse, R192, R24 ;  /* 0x000000c0d818723c */ /* 0x040ff00000001818 */
[-C--:B------:R-:W-:Y:S08]  /*bb20*/  HMMA.16816.F32 R28, R216, R194.reuse, R28 ;  /* 0x000000c2d81c723c */ /* 0x080ff0000000181c */
[C---:B------:R-:W-:Y:S01]  /*bb30*/  HMMA.16816.F32 R32, R196.reuse, R194, R32 ;  /* 0x000000c2c420723c */ /* 0x040fe20000001820 */
[----:B------:R-:W4:Y:S01]  /*bb40*/  LDSM.16.M88.4 R192, [R229+0x2800] ;  /* 0x00280000e5c0783b */ /* 0x000f220000000200 */
[----:B------:R-:W-:Y:S06]  /*bb50*/  DEPBAR.LE SB0, 0x0 ;  /* 0x000080000000791a */ /* 0x000fec0000000000 */
[-C--:B-1----:R-:W-:Y:S01]  /*bb60*/  HMMA.16816.F32 R36, R196, R172.reuse, R36 ;  /* 0x000000acc424723c */ /* 0x082fe20000001824 */
[----:B------:R-:W-:Y:S07]  /*bb70*/  BAR.SYNC.DEFER_BLOCKING 0x0 ;  /* 0x0000000000007b1d */ /* 0x000fee0000010000 */
[C---:B------:R-:W-:Y:S07]  /*bb80*/  HMMA.16816.F32 R40, R216.reuse, R172, R40 ;  /* 0x000000acd828723c */ /* 0x040fee0000001828 */
[----:B------:R-:W-:Y:S01]  /*bb90*/  MOV R173, c[0x0][0x1e4] ;  /* 0x0000790000ad7a02 */ /* 0x000fe20000000f00 */
[-C--:B------:R-:W-:Y:S08]  /*bba0*/  HMMA.16816.F32 R44, R216, R174.reuse, R44 ;  /* 0x000000aed82c723c */ /* 0x080ff0000000182c */
[----:B------:R-:W-:Y:S01]  /*bbb0*/  HMMA.16816.F32 R48, R196, R174, R48 ;  /* 0x000000aec430723c */ /* 0x000fe20000001830 */
[----:B------:R-:W3:Y:S06]  /*bbc0*/  LDL.64 R216, [R1+0x30] ;  /* 0x0000300001d87983 */ /* 0x000eec0000100a00 */
[----:B------:R-:W3:Y:S01]  /*bbd0*/  LDL.64 R218, [R1+0x40] ;  /* 0x0000400001da7983 */ /* 0x000ee20000100a00 */
[-C--:B--2---:R-:W-:Y:S08]  /*bbe0*/  HMMA.16816.F32 R4, R200, R204.reuse, R4 ;  /* 0x000000ccc804723c */ /* 0x084ff00000001804 */
[C---:B------:R-:W-:Y:S08]  /*bbf0*/  HMMA.16816.F32 R8, R208.reuse, R204, R8 ;  /* 0x000000ccd008723c */ /* 0x040ff00000001808 */
[-C--:B------:R-:W-:Y:S08]  /*bc00*/  HMMA.16816.F32 R12, R208, R206.reuse, R12 ;  /* 0x000000ced00c723c */ /* 0x080ff0000000180c */
[C---:B------:R-:W-:Y:S04]  /*bc10*/  HMMA.16816.F32 R16, R200.reuse, R206, R16 ;  /* 0x000000cec810723c */ /* 0x040fe80000001810 */
[----:B------:R-:W-:Y:S02]  /*bc20*/  FMNMX.FTZ R165, R6, R2, !PT ;  /* 0x0000000206a57209 */ /* 0x000fe40007810000 */
[----:B------:R-:W-:Y:S02]  /*bc30*/  FMNMX.FTZ R3, R4, R0, !PT ;  /* 0x0000000004037209 */ /* 0x000fe40007810000 */
[-C--:B----4-:R-:W-:Y:S04]  /*bc40*/  HMMA.16816.F32 R20, R200, R212.reuse, R20 ;  /* 0x000000d4c814723c */ /* 0x090fe80000001814 */
        /* <DEDUP_REMOVED lines=39> */
[----:B------:R-:W-:Y:S03]  /*bec0*/  FMNMX.FTZ R165, R41, R165, !PT ;  /* 0x000000a529a57209 */ /* 0x000fe60007810000 */
[----:B------:R-:W2:Y:S01]  /*bed0*/  SHFL.BFLY PT, R167, R3, 0x2, 0x1f ;  /* 0x0c401f0003a77f89 */ /* 0x000ea200000e0000 */
[----:B------:R-:W-:Y:S04]  /*bee0*/  FMNMX.FTZ R165, R44, R165, !PT ;  /* 0x000000a52ca57209 */ /* 0x000fe80007810000 */
[----:B------:R-:W-:Y:S05]  /*bef0*/  FMNMX.FTZ R165, R45, R165, !PT ;  /* 0x000000a52da57209 */ /* 0x000fea0007810000 */
[----:B------:R-:W4:Y:S01]  /*bf00*/  SHFL.BFLY PT, R168, R165, 0x2, 0x1f ;  /* 0x0c401f00a5a87f89 */ /* 0x000f2200000e0000 */
[----:B-1----:R-:W-:Y:S02]  /*bf10*/  FMNMX.FTZ R169, R169, R166, !PT ;  /* 0x000000a6a9a97209 */ /* 0x002fe40007810000 */
[----:B------:R-:W-:Y:S05]  /*bf20*/  FMNMX.FTZ R166, R10, R170, !PT ;  /* 0x000000aa0aa67209 */ /* 0x000fea0007810000 */
[----:B------:R-:W1:Y:S01]  /*bf30*/  SHFL.BFLY PT, R171, R169, 0x1, 0x1f ;  /* 0x0c201f00a9ab7f89 */ /* 0x000e6200000e0000 */
[----:B------:R-:W-:Y:S02]  /*bf40*/  FMNMX.FTZ R166, R11, R166, !PT ;  /* 0x000000a60ba67209 */ /* 0x000fe40007810000 */
[----:B--2---:R-:W-:Y:S02]  /*bf50*/  FMNMX.FTZ R3, R3, R167, !PT ;  /* 0x000000a703037209 */ /* 0x004fe40007810000 */
[----:B------:R-:W-:Y:S03]  /*bf60*/  FMNMX.FTZ R166, R14, R166, !PT ;  /* 0x000000a60ea67209 */ /* 0x000fe60007810000 */
[----:B------:R-:W2:Y:S01]  /*bf70*/  SHFL.BFLY PT, R167, R3, 0x1, 0x1f ;  /* 0x0c201f0003a77f89 */ /* 0x000ea200000e0000 */
[----:B------:R-:W-:Y:S02]  /*bf80*/  FMNMX.FTZ R166, R15, R166, !PT ;  /* 0x000000a60fa67209 */ /* 0x000fe40007810000 */
[----:B----4-:R-:W-:Y:S02]  /*bf90*/  FMNMX.FTZ R165, R165, R168, !PT ;  /* 0x000000a8a5a57209 */ /* 0x010fe40007810000 */
[----:B------:R-:W-:Y:S03]  /*bfa0*/  FMNMX.FTZ R166, R26, R166, !PT ;  /* 0x000000a61aa67209 */ /* 0x000fe60007810000 */
[----:B------:R-:W4:Y:S01]  /*bfb0*/  SHFL.BFLY PT, R172, R165, 0x1, 0x1f ;  /* 0x0c201f00a5ac7f89 */ /* 0x000f2200000e0000 */
[----:B------:R-:W-:Y:S02]  /*bfc0*/  FMNMX.FTZ R166, R27, R166, !PT ;  /* 0x000000a61ba67209 */ /* 0x000fe40007810000 */
[----:B-1----:R-:W-:Y:S02]  /*bfd0*/  FMNMX.FTZ R169, R169, R171, !PT ;  /* 0x000000aba9a97209 */ /* 0x002fe40007810000 */
[----:B------:R-:W-:Y:S03]  /*bfe0*/  FMNMX.FTZ R166, R30, R166, !PT ;  /* 0x000000a61ea67209 */ /* 0x000fe60007810000 */
[----:B------:R-:W-:Y:S01]  /*bff0*/  FADD.FTZ R0, -R169, R0 ;  /* 0x00000000a9007221 */ /* 0x000fe20000010100 */
[----:B------:R-:W-:Y:S01]  /*c000*/  FMNMX.FTZ R166, R31, R166, !PT ;  /* 0x000000a61fa67209 */ /* 0x000fe20007810000 */
[----:B------:R-:W-:Y:S02]  /*c010*/  FMUL.FTZ R204, R169, c[0x0][0x2d0] ;  /* 0x0000b400a9cc7a20 */ /* 0x000fe40000410000 */
[----:B------:R-:W-:Y:S01]  /*c020*/  FMUL.FTZ R0, R0, c[0x0][0x2d0] ;  /* 0x0000b40000007a20 */ /* 0x000fe20000410000 */
[----:B--2---:R-:W-:Y:S01]  /*c030*/  FMNMX.FTZ R168, R3, R167, !PT ;  /* 0x000000a703a87209 */ /* 0x004fe20007810000 */
[--C-:B------:R-:W-:Y:S01]  /*c040*/  FFMA.FTZ R4, R4, c[0x0][0x2d0], -R204.reuse ;  /* 0x0000b40004047a23 */ /* 0x100fe200000108cc */
[----:B------:R-:W-:Y:S01]  /*c050*/  FMNMX.FTZ R3, R42, R166, !PT ;  /* 0x000000a62a037209 */ /* 0x000fe20007810000 */
[----:B------:R-:W-:Y:S01]  /*c060*/  FFMA.FTZ R5, R5, c[0x0][0x2d0], -R204 ;  /* 0x0000b40005057a23 */ /* 0x000fe200000108cc */
[----:B------:R1:W2:Y:S01]  /*c070*/  MUFU.EX2 R166, R0 ;  /* 0x0000000000a67308 */ /* 0x0002a20000000800 */
[C---:B------:R-:W-:Y:S02]  /*c080*/  FADD.FTZ R2, -R168.reuse, R2 ;  /* 0x00000002a8027221 */ /* 0x040fe40000010100 */
[----:B------:R-:W-:Y:S02]  /*c090*/  FMUL.FTZ R205, R168, c[0x0][0x2d0] ;  /* 0x0000b400a8cd7a20 */ /* 0x000fe40000410000 */
[----:B------:R-:W-:Y:S01]  /*c0a0*/  FMUL.FTZ R2, R2, c[0x0][0x2d0] ;  /* 0x0000b40002027a20 */ /* 0x000fe20000410000 */
[----:B----4-:R-:W-:Y:S01]  /*c0b0*/  FMNMX.FTZ R167, R165, R172, !PT ;  /* 0x000000aca5a77209 */ /* 0x010fe20007810000 */
[--C-:B------:R-:W-:Y:S02]  /*c0c0*/  FFMA.FTZ R6, R6, c[0x0][0x2d0], -R205.reuse ;  /* 0x0000b40006067a23 */ /* 0x100fe400000108cd */
[--C-:B------:R-:W-:Y:S01]  /*c0d0*/  FFMA.FTZ R7, R7, c[0x0][0x2d0], -R205.reuse ;  /* 0x0000b40007077a23 */ /* 0x100fe200000108cd */
[----:B------:R4:W4:Y:S01]  /*c0e0*/  MUFU.EX2 R165, R2 ;  /* 0x0000000200a57308 */ /* 0x0009220000000800 */
[----:B------:R-:W-:Y:S02]  /*c0f0*/  FMUL.FTZ R206, R167, c[0x0][0x2d0] ;  /* 0x0000b400a7ce7a20 */ /* 0x000fe40000410000 */
[----:B------:R-:W-:Y:S02]  /*c100*/  FFMA.FTZ R16, R16, c[0x0][0x2d0], -R204 ;  /* 0x0000b40010107a23 */ /* 0x000fe400000108cc */
[--C-:B------:R-:W-:Y:S02]  /*c110*/  FFMA.FTZ R8, R8, c[0x0][0x2d0], -R206.reuse ;  /* 0x0000b40008087a23 */ /* 0x100fe400000108ce */
[----:B------:R-:W-:Y:S02]  /*c120*/  FFMA.FTZ R9, R9, c[0x0][0x2d0], -R206 ;  /* 0x0000b40009097a23 */ /* 0x000fe400000108ce */
[----:B------:R-:W-:Y:S01]  /*c130*/  FFMA.FTZ R17, R17, c[0x0][0x2d0], -R204 ;  /* 0x0000b40011117a23 */ /* 0x000fe200000108cc */
[----:B------:R4:W-:Y:S01]  /*c140*/  MUFU.EX2 R222, R4 ;  /* 0x0000000400de7308 */ /* 0x0009e20000000800 */
[--C-:B------:R-:W-:Y:S02]  /*c150*/  FFMA.FTZ R18, R18, c[0x0][0x2d0], -R205.reuse ;  /* 0x0000b40012127a23 */ /* 0x100fe400000108cd */
[----:B------:R-:W-:Y:S01]  /*c160*/  FFMA.FTZ R19, R19, c[0x0][0x2d0], -R205 ;  /* 0x0000b40013137a23 */ /* 0x000fe200000108cd */
[----:B-1----:R-:W-:Y:S01]  /*c170*/  FMNMX.FTZ R0, R43, R3, !PT ;  /* 0x000000032b007209 */ /* 0x002fe20007810000 */
[--C-:B------:R-:W-:Y:S02]  /*c180*/  FFMA.FTZ R12, R12, c[0x0][0x2d0], -R206.reuse ;  /* 0x0000b4000c0c7a23 */ /* 0x100fe400000108ce */
[----:B------:R-:W-:Y:S01]  /*c190*/  FFMA.FTZ R13, R13, c[0x0][0x2d0], -R206 ;  /* 0x0000b4000d0d7a23 */ /* 0x000fe200000108ce */
[----:B------:R-:W-:Y:S01]  /*c1a0*/  FMNMX.FTZ R0, R46, R0, !PT ;  /* 0x000000002e007209 */ /* 0x000fe20007810000 */
[C---:B--2---:R-:W-:Y:S01]  /*c1b0*/  FMUL.FTZ R132, R166.reuse, R132 ;  /* 0x00000084a6847220 */ /* 0x044fe20000410000 */
[----:B------:R-:W-:Y:S01]  /*c1c0*/  MUFU.EX2 R223, R6 ;  /* 0x0000000600df7308 */ /* 0x000fe20000000800 */
[C---:B------:R-:W-:Y:S01]  /*c1d0*/  FMUL.FTZ R133, R166.reuse, R133 ;  /* 0x00000085a6857220 */ /* 0x040fe20000410000 */
[----:B------:R-:W-:Y:S01]  /*c1e0*/  FMNMX.FTZ R0, R47, R0, !PT ;  /* 0x000000002f007209 */ /* 0x000fe20007810000 */
[----:B------:R-:W-:Y:S02]  /*c1f0*/  FMUL.FTZ R144, R166, R144 ;  /* 0x00000090a6907220 */ /* 0x000fe40000410000 */
[----:B----4-:R-:W-:Y:S02]  /*c200*/  FADD.FTZ R2, -R167, R164 ;  /* 0x000000a4a7027221 */ /* 0x010fe40000010100 */
[----:B------:R-:W1:Y:S01]  /*c210*/  SHFL.BFLY PT, R3, R0, 0x2, 0x1f ;  /* 0x0c401f0000037f89 */ /* 0x000e6200000e0000 */
[C---:B------:R-:W-:Y:S02]  /*c220*/  FMUL.FTZ R134, R165.reuse, R134 ;  /* 0x00000086a5867220 */ /* 0x040fe40000410000 */
[----:B------:R-:W-:Y:S01]  /*c230*/  FMUL.FTZ R2, R2, c[0x0][0x2d0] ;  /* 0x0000b40002027a20 */ /* 0x000fe20000410000 */
[----:B------:R2:W-:Y:S01]  /*c240*/  MUFU.EX2 R244, R7 ;  /* 0x0000000700f47308 */ /* 0x0005e20000000800 */
[C---:B------:R-:W-:Y:S01]  /*c250*/  FMUL.FTZ R135, R165.reuse, R135 ;  /* 0x00000087a5877220 */ /* 0x040fe20000410000 */
[----:B------:R-:W-:Y:S01]  /*c260*/  @P5 SHF.R.S32.HI R4, RZ, 0x1f, R242 ;  /* 0x0000001fff045819 */ /* 0x000fe200000114f2 */
[C---:B------:R-:W-:Y:S02]  /*c270*/  FMUL.FTZ R145, R166.reuse, R145 ;  /* 0x00000091a6917220 */ /* 0x040fe40000410000 */
[C---:B------:R-:W-:Y:S02]  /*c280*/  FMUL.FTZ R146, R165.reuse, R146 ;  /* 0x00000092a5927220 */ /* 0x040fe40000410000 */
[C---:B------:R-:W-:Y:S03]  /*c290*/  FMUL.FTZ R147, R165.reuse, R147 ;  /* 0x00000093a5937220 */ /* 0x040fe60000410000 */
[----:B------:R4:W4:Y:S01]  /*c2a0*/  MUFU.EX2 R164, R2 ;  /* 0x0000000200a47308 */ /* 0x0009220000000800 */
[C---:B------:R-:W-:Y:S02]  /*c2b0*/  FMUL.FTZ R148, R166.reuse, R148 ;  /* 0x00000094a6947220 */ /* 0x040fe40000410000 */
[C---:B------:R-:W-:Y:S02]  /*c2c0*/  FMUL.FTZ R149, R166.reuse, R149 ;  /* 0x00000095a6957220 */ /* 0x040fe40000410000 */
[C---:B------:R-:W-:Y:S02]  /*c2d0*/  FMUL.FTZ R150, R165.reuse, R150 ;  /* 0x00000096a5967220 */ /* 0x040fe40000410000 */
[C---:B------:R-:W-:Y:S02]  /*c2e0*/  FMUL.FTZ R151, R165.reuse, R151 ;  /* 0x00000097a5977220 */ /* 0x040fe40000410000 */
[----:B------:R-:W-:Y:S01]  /*c2f0*/  FMUL.FTZ R160, R166, R160 ;  /* 0x000000a0a6a07220 */ /* 0x000fe20000410000 */
[----:B-1----:R-:W-:Y:S01]  /*c300*/  FMNMX.FTZ R0, R0, R3, !PT ;  /* 0x0000000300007209 */ /* 0x002fe20007810000 */
[----:B------:R-:W1:Y:S01]  /*c310*/  MUFU.EX2 R247, R5 ;  /* 0x0000000500f77308 */ /* 0x000e620000000800 */
[----:B------:R-:W-:Y:S02]  /*c320*/  FMUL.FTZ R161, R166, R161 ;  /* 0x000000a1a6a17220 */ /* 0x000fe40000410000 */
[----:B--2---:R-:W-:Y:S04]  /*c330*/  @P5 IMAD.WIDE.U32 R6, R242, c[0x0][0x1e0], RZ ;  /* 0x00007800f2065a25 */ /* 0x004fe800078e00ff */
[C---:B------:R-:W-:Y:S02]  /*c340*/  FMUL.FTZ R162, R165.reuse, R162 ;  /* 0x000000a2a5a27220 */ /* 0x040fe40000410000 */
[----:B------:R-:W-:Y:S01]  /*c350*/  FMUL.FTZ R163, R165, R163 ;  /* 0x000000a3a5a37220 */ /* 0x000fe20000410000 */
[----:B------:R-:W-:Y:S01]  /*c360*/  MUFU.EX2 R221, R8 ;  /* 0x0000000800dd7308 */ /* 0x000fe20000000800 */
[----:B------:R-:W-:Y:S01]  /*c370*/  FMUL.FTZ R52, R166, R52 ;  /* 0x00000034a6347220 */ /* 0x000fe20000410000 */
[----:B----4-:R-:W2:Y:S01]  /*c380*/  SHFL.BFLY PT, R2, R0, 0x1, 0x1f ;  /* 0x0c201f0000027f89 */ /* 0x010ea200000e0000 */
[C---:B------:R-:W-:Y:S02]  /*c390*/  FMUL.FTZ R136, R164.reuse, R136 ;  /* 0x00000088a4887220 */ /* 0x040fe40000410000 */
[C---:B------:R-:W-:Y:S02]  /*c3a0*/  FMUL.FTZ R137, R164.reuse, R137 ;  /* 0x00000089a4897220 */ /* 0x040fe40000410000 */
[C---:B------:R-:W-:Y:S03]  /*c3b0*/  FMUL.FTZ R140, R164.reuse, R140 ;  /* 0x0000008ca48c7220 */ /* 0x040fe60000410000 */
[----:B------:R4:W-:Y:S01]  /*c3c0*/  MUFU.EX2 R250, R16 ;  /* 0x0000001000fa7308 */ /* 0x0009e20000000800 */
[C---:B------:R-:W-:Y:S02]  /*c3d0*/  FMUL.FTZ R141, R164.reuse, R141 ;  /* 0x0000008da48d7220 */ /* 0x040fe40000410000 */
[C---:B------:R-:W-:Y:S01]  /*c3e0*/  FMUL.FTZ R152, R164.reuse, R152 ;  /* 0x00000098a4987220 */ /* 0x040fe20000410000 */
[----:B-1----:R-:W-:Y:S01]  /*c3f0*/  F2FP.PACK_AB R172, R247, R222 ;  /* 0x000000def7ac723e */ /* 0x002fe200000000ff */
[C---:B------:R-:W-:Y:S02]  /*c400*/  FMUL.FTZ R153, R164.reuse, R153 ;  /* 0x00000099a4997220 */ /* 0x040fe40000410000 */
[C---:B------:R-:W-:Y:S02]  /*c410*/  FMUL.FTZ R156, R164.reuse, R156 ;  /* 0x0000009ca49c7220 */ /* 0x040fe40000410000 */
[----:B------:R-:W-:Y:S01]  /*c420*/  FMUL.FTZ R157, R164, R157 ;  /* 0x0000009da49d7220 */ /* 0x000fe20000410000 */
[----:B------:R-:W1:Y:S01]  /*c430*/  MUFU.EX2 R248, R17 ;  /* 0x0000001100f87308 */ /* 0x000e620000000800 */
[----:B------:R-:W-:Y:S02]  /*c440*/  FMUL.FTZ R53, R166, R53 ;  /* 0x00000035a6357220 */ /* 0x000fe40000410000 */
[C---:B------:R-:W-:Y:S02]  /*c450*/  FMUL.FTZ R54, R165.reuse, R54 ;  /* 0x00000036a5367220 */ /* 0x040fe40000410000 */
[----:B------:R-:W-:Y:S01]  /*c460*/  FMUL.FTZ R55, R165, R55 ;  /* 0x00000037a5377220 */ /* 0x000fe20000410000 */
[----:B--2---:R-:W-:Y:S01]  /*c470*/  FMNMX.FTZ R3, R0, R2, !PT ;  /* 0x0000000200037209 */ /* 0x004fe20007810000 */
[----:B------:R-:W-:Y:S03]  /*c480*/  @P5 IMAD R2, R4, c[0x0][0x1e0], RZ ;  /* 0x0000780004025a24 */ /* 0x000fe600078e02ff */
[----:B------:R2:W-:Y:S01]  /*c490*/  MUFU.EX2 R246, R18 ;  /* 0x0000001200f67308 */ /* 0x0005e20000000800 */
[----:B------:R-:W-:Y:S02]  /*c4a0*/  FMUL.FTZ R56, R164, R56 ;  /* 0x00000038a4387220 */ /* 0x000fe40000410000 */
[----:B------:R-:W-:Y:S01]  /*c4b0*/  @P5 IMAD R2, R242, c[0x0][0x1e4], R2 ;  /* 0x00007900f2025a24 */ /* 0x000fe200078e0202 */
[----:B---3--:R-:W-:Y:S01]  /*c4c0*/  @P5 MOV R5, R217 ;  /* 0x000000d900055202 */ /* 0x008fe20000000f00 */
[----:B------:R-:W-:Y:S01]  /*c4d0*/  FADD.FTZ R0, -R3, R170 ;  /* 0x000000aa03007221 */ /* 0x000fe20000010100 */
[----:B----4-:R-:W-:Y:S01]  /*c4e0*/  @P5 SHF.L.U64.HI R16, R252, 0x5, R173 ;  /* 0x00000005fc105819 */ /* 0x010fe200000102ad */
[----:B------:R-:W-:Y:S01]  /*c4f0*/  FMUL.FTZ R57, R164, R57 ;  /* 0x00000039a4397220 */ /* 0x000fe20000410000 */
[----:B------:R-:W-:Y:S01]  /*c500*/  @P5 IADD3 R2, R7, R2, RZ ;  /* 0x0000000207025210 */ /* 0x000fe20007ffe0ff */
[----:B------:R-:W-:Y:S01]  /*c510*/  FMUL.FTZ R0, R0, c[0x0][0x2d0] ;  /* 0x0000b40000007a20 */ /* 0x000fe20000410000 */
[----:B------:R-:W-:Y:S01]  /*c520*/  @P5 MOV R4, R218 ;  /* 0x000000da00045202 */ /* 0x000fe20000000f00 */
[----:B------:R3:W-:Y:S01]  /*c530*/  MUFU.EX2 R219, R9 ;  /* 0x0000000900db7308 */ /* 0x0007e20000000800 */
[----:B------:R-:W-:Y:S01]  /*c540*/  F2FP.PACK_AB R173, R244, R223 ;  /* 0x000000dff4ad723e */ /* 0x000fe200000000ff */
[----:B------:R-:W-:Y:S01]  /*c550*/  @P5 IMAD R2, R2, 0x30, RZ ;  /* 0x0000003002025824 */ /* 0x000fe200078e02ff */
[----:B-1----:R-:W-:Y:S01]  /*c560*/  F2FP.PACK_AB R174, R248, R250 ;  /* 0x000000faf8ae723e */ /* 0x002fe200000000ff */
[----:B------:R-:W-:Y:S04]  /*c570*/  @P5 IMAD.WIDE.U32 R4, R6, 0x30, R4 ;  /* 0x0000003006045825 */ /* 0x000fe800078e0004 */
[----:B------:R-:W-:Y:S01]  /*c580*/  FMUL.FTZ R17, R166, R189 ;  /* 0x000000bda6117220 */ /* 0x000fe20000410000 */
[----:B------:R-:W-:Y:S01]  /*c590*/  @P5 SHF.L.U32 R6, R4, 0x1, RZ ;  /* 0x0000000104065819 */ /* 0x000fe200000006ff */
[----:B------:R-:W1:Y:S01]  /*c5a0*/  MUFU.EX2 R245, R19 ;  /* 0x0000001300f57308 */ /* 0x000e620000000800 */
[----:B------:R-:W-:Y:S01]  /*c5b0*/  @P5 IADD3 R2, R5, R2, RZ ;  /* 0x0000000205025210 */ /* 0x000fe20007ffe0ff */
[--C-:B------:R-:W-:Y:S01]  /*c5c0*/  FFMA.FTZ R20, R20, c[0x0][0x2d0], -R204.reuse ;  /* 0x0000b40014147a23 */ /* 0x100fe200000108cc */
[C---:B------:R-:W-:Y:S01]  /*c5d0*/  @P5 IADD3 R8, P2, R6.reuse, 0x80, RZ ;  /* 0x0000008006085810 */ /* 0x040fe20007f5e0ff */
[----:B--2---:R-:W-:Y:S01]  /*c5e0*/  FMUL.FTZ R18, R165, R190 ;  /* 0x000000bea5127220 */ /* 0x004fe20000410000 */
[----:B------:R-:W-:Y:S01]  /*c5f0*/  @P5 IADD3 R6, P0, R6, c[0x0][0x1c8], RZ ;  /* 0x0000720006065a10 */ /* 0x000fe20007f1e0ff */
[----:B------:R-:W-:Y:S01]  /*c600*/  FFMA.FTZ R21, R21, c[0x0][0x2d0], -R204 ;  /* 0x0000b40015157a23 */ /* 0x000fe200000108cc */
[----:B------:R-:W-:Y:S01]  /*c610*/  @P5 SHF.L.U64.HI R5, R4, 0x1, R2 ;  /* 0x0000000104055819 */ /* 0x000fe20000010202 */
[--C-:B------:R-:W-:Y:S01]  /*c620*/  FFMA.FTZ R22, R22, c[0x0][0x2d0], -R205.reuse ;  /* 0x0000b40016167a23 */ /* 0x100fe200000108cd */
[----:B------:R-:W-:Y:S01]  /*c630*/  @P5 IADD3 R8, P1, R8, c[0x0][0x1c8], RZ ;  /* 0x0000720008085a10 */ /* 0x000fe20007f3e0ff */
[----:B------:R-:W2:Y:S01]  /*c640*/  MUFU.EX2 R0, R0 ;  /* 0x0000000000007308 */ /* 0x000ea20000000800 */
[----:B------:R-:W-:Y:S01]  /*c650*/  @P5 IADD3.X R7, R5, c[0x0][0x1cc], RZ, P0, !PT ;  /* 0x0000730005075a10 */ /* 0x000fe200007fe4ff */
[----:B------:R-:W-:Y:S01]  /*c660*/  FFMA.FTZ R33, R33, c[0x0][0x2d0], -R204 ;  /* 0x0000b40021217a23 */ /* 0x000fe200000108cc */
[----:B------:R-:W-:Y:S01]  /*c670*/  @P5 SHF.L.U32 R2, R252, 0x5, RZ ;  /* 0x00000005fc025819 */ /* 0x000fe200000006ff */
[----:B------:R-:W-:Y:S01]  /*c680*/  FFMA.FTZ R34, R34, c[0x0][0x2d0], -R205 ;  /* 0x0000b40022227a23 */ /* 0x000fe200000108cd */
[----:B---3--:R-:W-:Y:S01]  /*c690*/  @P5 IADD3.X R9, RZ, c[0x0][0x1cc], R5, P1, P2 ;  /* 0x00007300ff095a10 */ /* 0x008fe20000fe4405 */
[----:B------:R3:W-:Y:S01]  /*c6a0*/  @P5 LDGSTS.E.BYPASS.LTC128B.128 [R243+0x3100], [R6.64], !P4 ;  /* 0x0310000006f35fae */ /* 0x0007e2000e101d4e */
[----:B------:R-:W-:Y:S01]  /*c6b0*/  @P5 IADD3 R4, P0, R6, R2, RZ ;  /* 0x0000000206045210 */ /* 0x000fe20007f1e0ff */
[--C-:B------:R-:W-:Y:S02]  /*c6c0*/  FFMA.FTZ R35, R35, c[0x0][0x2d0], -R205.reuse ;  /* 0x0000b40023237a23 */ /* 0x100fe400000108cd */
[----:B------:R4:W-:Y:S01]  /*c6d0*/  MUFU.EX2 R218, R12 ;  /* 0x0000000c00da7308 */ /* 0x0009e20000000800 */
[----:B------:R-:W-:Y:S01]  /*c6e0*/  @P5 IADD3.X R5, R7, R16, RZ, P0, !PT ;  /* 0x0000001007055210 */ /* 0x000fe200007fe4ff */
[--C-:B------:R-:W-:Y:S01]  /*c6f0*/  FFMA.FTZ R24, R24, c[0x0][0x2d0], -R206.reuse ;  /* 0x0000b40018187a23 */ /* 0x100fe200000108ce */
[----:B------:R-:W-:Y:S01]  /*c700*/  ISETP.GT.AND P0, PT, R220, R251, PT ;  /* 0x000000fbdc00720c */ /* 0x000fe20003f04270 */
[----:B------:R4:W-:Y:S01]  /*c710*/  @P5 LDGSTS.E.BYPASS.LTC128B.128 [R243+0x4900], [R8.64], !P3 ;  /* 0x0490000008f35fae */ /* 0x0009e2000d901d4e */
[----:B-1----:R-:W-:Y:S01]  /*c720*/  F2FP.PACK_AB R175, R245, R246 ;  /* 0x000000f6f5af723e */ /* 0x002fe200000000ff */
[----:B------:R-:W-:Y:S01]  /*c730*/  FMUL.FTZ R19, R165, R191 ;  /* 0x000000bfa5137220 */ /* 0x000fe20000410000 */
[----:B------:R-:W-:Y:S01]  /*c740*/  MOV R220, R242 ;  /* 0x000000f200dc7202 */ /* 0x000fe20000000f00 */
[----:B------:R-:W-:Y:S02]  /*c750*/  FFMA.FTZ R25, R25, c[0x0][0x2d0], -R206 ;  /* 0x0000b40019197a23 */ /* 0x000fe400000108ce */
[----:B------:R1:W1:Y:S01]  /*c760*/  MUFU.EX2 R217, R13 ;  /* 0x0000000d00d97308 */ /* 0x0002620000000800 */
[--C-:B------:R-:W-:Y:S01]  /*c770*/  FFMA.FTZ R36, R36, c[0x0][0x2d0], -R204.reuse ;  /* 0x0000b40024247a23 */ /* 0x100fe200000108cc */
[----:B------:R1:W-:Y:S01]  /*c780*/  @P5 LDGSTS.E.BYPASS.LTC128B.128 [R243+0x3900], [R4.64], !P4 ;  /* 0x0390000004f35fae */ /* 0x0003e2000e101d4e */
[----:B------:R-:W-:Y:S02]  /*c790*/  FFMA.FTZ R37, R37, c[0x0][0x2d0], -R204 ;  /* 0x0000b40025257a23 */ /* 0x000fe400000108cc */
[C---:B--2---:R-:W-:Y:S02]  /*c7a0*/  FMUL.FTZ R138, R0.reuse, R138 ;  /* 0x0000008a008a7220 */ /* 0x044fe40000410000 */
[C---:B------:R-:W-:Y:S02]  /*c7b0*/  FMUL.FTZ R139, R0.reuse, R139 ;  /* 0x0000008b008b7220 */ /* 0x040fe40000410000 */
[C---:B------:R-:W-:Y:S01]  /*c7c0*/  FMUL.FTZ R142, R0.reuse, R142 ;  /* 0x0000008e008e7220 */ /* 0x040fe20000410000 */
[----:B------:R2:W-:Y:S01]  /*c7d0*/  @P5 LDGSTS.E.BYPASS.LTC128B.128 [R243+0x5100], [R4.64+0x80], !P3 ;  /* 0x0510008004f35fae */ /* 0x0005e2000d901d4e */
[----:B------:R-:W-:Y:S01]  /*c7e0*/  FMUL.FTZ R143, R0, R143 ;  /* 0x0000008f008f7220 */ /* 0x000fe20000410000 */
[----:B------:R-:W-:Y:S01]  /*c7f0*/  MUFU.EX2 R216, R20 ;  /* 0x0000001400d87308 */ /* 0x000fe20000000800 */
[----:B---3--:R-:W-:Y:S01]  /*c800*/  @P5 IADD3 R6, P1, R4, R2, RZ ;  /* 0x0000000204065210 */ /* 0x008fe20007f3e0ff */
[----:B------:R-:W-:Y:S02]  /*c810*/  FMUL.FTZ R2, R3, c[0x0][0x2d0] ;  /* 0x0000b40003027a20 */ /* 0x000fe40000410000 */
[----:B----4-:R-:W-:Y:S01]  /*c820*/  FMUL.FTZ R12, R164, R184 ;  /* 0x000000b8a40c7220 */ /* 0x010fe20000410000 */
[----:B------:R-:W-:Y:S01]  /*c830*/  @P5 IADD3.X R7, R5, R16, RZ, P1, !PT ;  /* 0x0000001005075210 */ /* 0x000fe20000ffe4ff */
[--C-:B------:R-:W-:Y:S02]  /*c840*/  FFMA.FTZ R10, R10, c[0x0][0x2d0], -R2.reuse ;  /* 0x0000b4000a0a7a23 */ /* 0x100fe40000010802 */
[--C-:B------:R-:W-:Y:S02]  /*c850*/  FFMA.FTZ R11, R11, c[0x0][0x2d0], -R2.reuse ;  /* 0x0000b4000b0b7a23 */ /* 0x100fe40000010802 */
[----:B------:R3:W-:Y:S01]  /*c860*/  @P5 LDGSTS.E.BYPASS.LTC128B.128 [R243+0x4100], [R6.64], !P4 ;  /* 0x0410000006f35fae */ /* 0x0007e2000e101d4e */
[--C-:B------:R-:W-:Y:S01]  /*c870*/  FFMA.FTZ R14, R14, c[0x0][0x2d0], -R2.reuse ;  /* 0x0000b4000e0e7a23 */ /* 0x100fe20000010802 */
[----:B------:R4:W-:Y:S01]  /*c880*/  MUFU.EX2 R201, R10 ;  /* 0x0000000a00c97308 */ /* 0x0009e20000000800 */
[--C-:B------:R-:W-:Y:S02]  /*c890*/  FFMA.FTZ R15, R15, c[0x0][0x2d0], -R2.reuse ;  /* 0x0000b4000f0f7a23 */ /* 0x100fe40000010802 */
[C---:B------:R-:W-:Y:S02]  /*c8a0*/  FMUL.FTZ R8, R164.reuse, R180 ;  /* 0x000000b4a4087220 */ /* 0x040fe40000410000 */
[C---:B------:R-:W-:Y:S01]  /*c8b0*/  FMUL.FTZ R9, R164.reuse, R181 ;  /* 0x000000b5a4097220 */ /* 0x040fe20000410000 */
[----:B------:R3:W-:Y:S01]  /*c8c0*/  @P5 LDGSTS.E.BYPASS.LTC128B.128 [R243+0x5900], [R6.64+0x80], !P3 ;  /* 0x0590008006f35fae */ /* 0x0007e2000d901d4e */
[----:B-1----:R-:W-:Y:S02]  /*c8d0*/  FMUL.FTZ R13, R164, R185 ;  /* 0x000000b9a40d7220 */ /* 0x002fe40000410000 */
[----:B------:R-:W-:Y:S01]  /*c8e0*/  FMUL.FTZ R16, R166, R188 ;  /* 0x000000bca6107220 */ /* 0x000fe20000410000 */
[----:B------:R-:W1:Y:S01]  /*c8f0*/  MUFU.EX2 R200, R11 ;  /* 0x0000000b00c87308 */ /* 0x000e620000000800 */
[----:B------:R-:W-:Y:S02]  /*c900*/  FMUL.FTZ R154, R0, R154 ;  /* 0x0000009a009a7220 */ /* 0x000fe40000410000 */
[C---:B--2---:R-:W-:Y:S01]  /*c910*/  FMUL.FTZ R4, R166.reuse, R176 ;  /* 0x000000b0a6047220 */ /* 0x044fe20000410000 */
[----:B------:R-:W2:Y:S01]  /*c920*/  LDSM.16.MT88.4 R192, [R225+0x100] ;  /* 0x00010000e1c0783b */ /* 0x000ea20000004200 */
[----:B------:R-:W-:Y:S01]  /*c930*/  FMUL.FTZ R5, R166, R177 ;  /* 0x000000b1a6057220 */ /* 0x000fe20000410000 */
[----:B------:R-:W-:Y:S01]  /*c940*/  F2FP.PACK_AB R176, R219, R221 ;  /* 0x000000dddbb0723e */ /* 0x000fe200000000ff */
[C---:B------:R-:W-:Y:S02]  /*c950*/  FMUL.FTZ R155, R0.reuse, R155 ;  /* 0x0000009b009b7220 */ /* 0x040fe40000410000 */
[C---:B------:R-:W-:Y:S01]  /*c960*/  FMUL.FTZ R158, R0.reuse, R158 ;  /* 0x0000009e009e7220 */ /* 0x040fe20000410000 */
[----:B------:R1:W-:Y:S01]  /*c970*/  MUFU.EX2 R202, R14 ;  /* 0x0000000e00ca7308 */ /* 0x0003e20000000800 */
[C---:B------:R-:W-:Y:S01]  /*c980*/  FMUL.FTZ R159, R0.reuse, R159 ;  /* 0x0000009f009f7220 */ /* 0x040fe20000410000 */
[----:B------:R-:W2:Y:S01]  /*c990*/  LDSM.16.MT88.4 R196, [R226+0x100] ;  /* 0x00010000e2c4783b */ /* 0x000ea20000004200 */
[C---:B------:R-:W-:Y:S02]  /*c9a0*/  FMUL.FTZ R58, R0.reuse, R58 ;  /* 0x0000003a003a7220 */ /* 0x040fe40000410000 */
[C---:B----4-:R-:W-:Y:S02]  /*c9b0*/  FMUL.FTZ R10, R0.reuse, R182 ;  /* 0x000000b6000a7220 */ /* 0x050fe40000410000 */
[----:B------:R-:W-:Y:S02]  /*c9c0*/  FMUL.FTZ R59, R0, R59 ;  /* 0x0000003b003b7220 */ /* 0x000fe40000410000 */
[--C-:B------:R-:W-:Y:S01]  /*c9d0*/  FFMA.FTZ R26, R26, c[0x0][0x2d0], -R2.reuse ;  /* 0x0000b4001a1a7a23 */ /* 0x100fe20000010802 */
[----:B------:R-:W4:Y:S01]  /*c9e0*/  MUFU.EX2 R203, R15 ;  /* 0x0000000f00cb7308 */ /* 0x000f220000000800 */
[----:B------:R-:W-:Y:S01]  /*c9f0*/  LDSM.16.MT88.4 R188, [R225+0x1100] ;  /* 0x00110000e1bc783b */ /* 0x000fe20000004200 */
[----:B------:R-:W-:Y:S02]  /*ca00*/  FFMA.FTZ R27, R27, c[0x0][0x2d0], -R2 ;  /* 0x0000b4001b1b7a23 */ /* 0x000fe40000010802 */
[----:B---3--:R-:W-:Y:S01]  /*ca10*/  FMUL.FTZ R6, R165, R178 ;  /* 0x000000b2a5067220 */ /* 0x008fe20000410000 */
[----:B------:R-:W-:Y:S01]  /*ca20*/  F2FP.PACK_AB R178, R217, R218 ;  /* 0x000000dad9b2723e */ /* 0x000fe200000000ff */
[----:B------:R-:W-:Y:S01]  /*ca30*/  FMUL.FTZ R7, R165, R179 ;  /* 0x000000b3a5077220 */ /* 0x000fe20000410000 */
[----:B-1----:R-:W-:Y:S01]  /*ca40*/  F2FP.PACK_AB R177, R200, R201 ;  /* 0x000000c9c8b1723e */ /* 0x002fe200000000ff */
[----:B------:R-:W-:Y:S01]  /*ca50*/  FMUL.FTZ R11, R0, R183 ;  /* 0x000000b7000b7220 */ /* 0x000fe20000410000 */
[----:B------:R-:W0:Y:S01]  /*ca60*/  LDGDEPBAR ;  /* 0x00000000000079af */ /* 0x000e220000000000 */
[----:B------:R-:W1:Y:S01]  /*ca70*/  MUFU.EX2 R215, R21 ;  /* 0x0000001500d77308 */ /* 0x000e620000000800 */
[--C-:B------:R-:W-:Y:S02]  /*ca80*/  FFMA.FTZ R38, R38, c[0x0][0x2d0], -R205.reuse ;  /* 0x0000b40026267a23 */ /* 0x100fe400000108cd */
[--C-:B------:R-:W-:Y:S02]  /*ca90*/  FFMA.FTZ R39, R39, c[0x0][0x2d0], -R205.reuse ;  /* 0x0000b40027277a23 */ /* 0x100fe400000108cd */
[----:B------:R-:W-:Y:S02]  /*caa0*/  FMUL.FTZ R14, R0, R186 ;  /* 0x000000ba000e7220 */ /* 0x000fe40000410000 */
[----:B------:R-:W3:Y:S01]  /*cab0*/  LDSM.16.MT88.4 R180, [R228+0x100] ;  /* 0x00010000e4b4783b */ /* 0x000ee20000004200 */
[C---:B------:R-:W-:Y:S02]  /*cac0*/  FMUL.FTZ R60, R164.reuse, R60 ;  /* 0x0000003ca43c7220 */ /* 0x040fe40000410000 */
[----:B------:R-:W-:Y:S01]  /*cad0*/  MUFU.EX2 R212, R22 ;  /* 0x0000001600d47308 */ /* 0x000fe20000000800 */
[----:B------:R-:W-:Y:S02]  /*cae0*/  FMUL.FTZ R61, R164, R61 ;  /* 0x0000003da43d7220 */ /* 0x000fe40000410000 */
[C---:B------:R-:W-:Y:S01]  /*caf0*/  FMUL.FTZ R62, R0.reuse, R62 ;  /* 0x0000003e003e7220 */ /* 0x040fe20000410000 */
[-C--:B--2---:R-:W-:Y:S05]  /*cb00*/  HMMA.16816.F32 R4, R172, R192.reuse, R4 ;  /* 0x000000c0ac04723c */ /* 0x084fea0000001804 */
[----:B----4-:R-:W-:Y:S01]  /*cb10*/  F2FP.PACK_AB R179, R203, R202 ;  /* 0x000000cacbb3723e */ /* 0x010fe200000000ff */
[C---:B------:R-:W-:Y:S01]  /*cb20*/  FMUL.FTZ R15, R0.reuse, R187 ;  /* 0x000000bb000f7220 */ /* 0x040fe20000410000 */
[----:B------:R-:W-:Y:S01]  /*cb30*/  MUFU.EX2 R213, R33 ;  /* 0x0000002100d57308 */ /* 0x000fe20000000800 */
[----:B------:R-:W2:Y:S01]  /*cb40*/  LDSM.16.MT88.4 R184, [R227+0x100] ;  /* 0x00010000e3b8783b */ /* 0x000ea20000004200 */
[----:B------:R-:W-:Y:S03]  /*cb50*/  FMUL.FTZ R63, R0, R63 ;  /* 0x0000003f003f7220 */ /* 0x000fe60000410000 */
[C---:B------:R-:W-:Y:S04]  /*cb60*/  HMMA.16816.F32 R8, R176.reuse, R192, R8 ;  /* 0x000000c0b008723c */ /* 0x040fe80000001808 */
[C---:B------:R-:W-:Y:S01]  /*cb70*/  FMUL.FTZ R64, R166.reuse, R64 ;  /* 0x00000040a6407220 */ /* 0x040fe20000410000 */
[----:B------:R-:W-:Y:S01]  /*cb80*/  MUFU.EX2 R210, R34 ;  /* 0x0000002200d27308 */ /* 0x000fe20000000800 */
[C---:B------:R-:W-:Y:S02]  /*cb90*/  FMUL.FTZ R65, R166.reuse, R65 ;  /* 0x00000041a6417220 */ /* 0x040fe40000410000 */
[-C--:B------:R-:W-:Y:S04]  /*cba0*/  HMMA.16816.F32 R12, R176, R194.reuse, R12 ;  /* 0x000000c2b00c723c */ /* 0x080fe8000000180c */
[C---:B------:R-:W-:Y:S02]  /*cbb0*/  FMUL.FTZ R66, R165.reuse, R66 ;  /* 0x00000042a5427220 */ /* 0x040fe40000410000 */
[C---:B------:R-:W-:Y:S01]  /*cbc0*/  FMUL.FTZ R67, R165.reuse, R67 ;  /* 0x00000043a5437220 */ /* 0x040fe20000410000 */
[----:B------:R-:W-:Y:S01]  /*cbd0*/  MUFU.EX2 R209, R35 ;  /* 0x0000002300d17308 */ /* 0x000fe20000000800 */
[C---:B------:R-:W-:Y:S04]  /*cbe0*/  HMMA.16816.F32 R16, R172.reuse, R194, R16 ;  /* 0x000000c2ac10723c */ /* 0x040fe80000001810 */
[C---:B------:R-:W-:Y:S02]  /*cbf0*/  FMUL.FTZ R68, R166.reuse, R68 ;  /* 0x00000044a6447220 */ /* 0x040fe40000410000 */
[----:B------:R-:W-:Y:S02]  /*cc00*/  FMUL.FTZ R69, R166, R69 ;  /* 0x00000045a6457220 */ /* 0x000fe40000410000 */
[-C--:B------:R-:W-:Y:S01]  /*cc10*/  HMMA.16816.F32 R132, R172, R196.reuse, R132 ;  /* 0x000000c4ac84723c */ /* 0x080fe20000001884 */
[----:B------:R-:W-:Y:S03]  /*cc20*/  MUFU.EX2 R208, R24 ;  /* 0x0000001800d07308 */ /* 0x000fe60000000800 */
[C---:B------:R-:W-:Y:S02]  /*cc30*/  FMUL.FTZ R70, R165.reuse, R70 ;  /* 0x00000046a5467220 */ /* 0x040fe40000410000 */
[C---:B------:R-:W-:Y:S02]  /*cc40*/  FMUL.FTZ R71, R165.reuse, R71 ;  /* 0x00000047a5477220 */ /* 0x040fe40000410000 */
[C---:B------:R-:W-:Y:S03]  /*cc50*/  HMMA.16816.F32 R136, R176.reuse, R196, R136 ;  /* 0x000000c4b088723c */ /* 0x040fe60000001888 */
[----:B------:R-:W-:Y:S01]  /*cc60*/  MUFU.EX2 R207, R25 ;  /* 0x0000001900cf7308 */ /* 0x000fe20000000800 */
[----:B------:R-:W-:Y:S02]  /*cc70*/  FFMA.FTZ R32, R32, c[0x0][0x2d0], -R204 ;  /* 0x0000b40020207a23 */ /* 0x000fe400000108cc */
[C---:B------:R-:W-:Y:S02]  /*cc80*/  FMUL.FTZ R72, R164.reuse, R72 ;  /* 0x00000048a4487220 */ /* 0x040fe40000410000 */
[-C--:B------:R-:W-:Y:S04]  /*cc90*/  HMMA.16816.F32 R140, R176, R198.reuse, R140 ;  /* 0x000000c6b08c723c */ /* 0x080fe8000000188c */
[----:B------:R-:W-:Y:S01]  /*cca0*/  FMUL.FTZ R73, R164, R73 ;  /* 0x00000049a4497220 */ /* 0x000fe20000410000 */
[----:B------:R-:W-:Y:S01]  /*ccb0*/  MUFU.EX2 R193, R26 ;  /* 0x0000001a00c17308 */ /* 0x000fe20000000800 */
[C---:B------:R-:W-:Y:S02]  /*ccc0*/  FMUL.FTZ R74, R0.reuse, R74 ;  /* 0x0000004a004a7220 */ /* 0x040fe40000410000 */
[C---:B------:R-:W-:Y:S04]  /*ccd0*/  HMMA.16816.F32 R144, R172.reuse, R198, R144 ;  /* 0x000000c6ac90723c */ /* 0x040fe80000001890 */
[----:B------:R-:W-:Y:S02]  /*cce0*/  FMUL.FTZ R75, R0, R75 ;  /* 0x0000004b004b7220 */ /* 0x000fe40000410000 */
[C---:B------:R-:W-:Y:S01]  /*ccf0*/  FMUL.FTZ R76, R164.reuse, R76 ;  /* 0x0000004ca44c7220 */ /* 0x040fe20000410000 */
[----:B------:R4:W-:Y:S01]  /*cd00*/  MUFU.EX2 R192, R27 ;  /* 0x0000001b00c07308 */ /* 0x0009e20000000800 */
[-C--:B---3--:R-:W-:Y:S04]  /*cd10*/  HMMA.16816.F32 R148, R172, R180.reuse, R148 ;  /* 0x000000b4ac94723c */ /* 0x088fe80000001894 */
[----:B------:R-:W-:Y:S02]  /*cd20*/  FMUL.FTZ R77, R164, R77 ;  /* 0x0000004da44d7220 */ /* 0x000fe40000410000 */
[C---:B------:R-:W-:Y:S02]  /*cd30*/  FMUL.FTZ R78, R0.reuse, R78 ;  /* 0x0000004e004e7220 */ /* 0x040fe40000410000 */
[C---:B------:R-:W-:Y:S01]  /*cd40*/  HMMA.16816.F32 R152, R176.reuse, R180, R152 ;  /* 0x000000b4b098723c */ /* 0x040fe20000001898 */
[----:B------:R-:W-:Y:S03]  /*cd50*/  MUFU.EX2 R197, R36 ;  /* 0x0000002400c57308 */ /* 0x000fe60000000800 */
[----:B------:R-:W-:Y:S02]  /*cd60*/  FMUL.FTZ R79, R0, R79 ;  /* 0x0000004f004f7220 */ /* 0x000fe40000410000 */
[C---:B------:R-:W-:Y:S02]  /*cd70*/  FMUL.FTZ R80, R166.reuse, R80 ;  /* 0x00000050a6507220 */ /* 0x040fe40000410000 */
[-C--:B------:R-:W-:Y:S03]  /*cd80*/  HMMA.16816.F32 R156, R176, R182.reuse, R156 ;  /* 0x000000b6b09c723c */ /* 0x080fe6000000189c */
[----:B------:R-:W-:Y:S01]  /*cd90*/  MUFU.EX2 R196, R37 ;  /* 0x0000002500c47308 */ /* 0x000fe20000000800 */
[C---:B------:R-:W-:Y:S02]  /*cda0*/  FMUL.FTZ R81, R166.reuse, R81 ;  /* 0x00000051a6517220 */ /* 0x040fe40000410000 */
[C---:B------:R-:W-:Y:S01]  /*cdb0*/  FMUL.FTZ R82, R165.reuse, R82 ;  /* 0x00000052a5527220 */ /* 0x040fe20000410000 */
[----:B----4-:R-:W-:Y:S01]  /*cdc0*/  LDSM.16.MT88.4 R24, [R225+0x900] ;  /* 0x00090000e118783b */ /* 0x010fe20000004200 */
[C---:B------:R-:W-:Y:S04]  /*cdd0*/  HMMA.16816.F32 R160, R172.reuse, R182, R160 ;  /* 0x000000b6aca0723c */ /* 0x040fe800000018a0 */
[C---:B------:R-:W-:Y:S01]  /*cde0*/  FMUL.FTZ R83, R165.reuse, R83 ;  /* 0x00000053a5537220 */ /* 0x040fe20000410000 */
[----:B------:R3:W-:Y:S01]  /*cdf0*/  MUFU.EX2 R214, R32 ;  /* 0x0000002000d67308 */ /* 0x0007e20000000800 */
[C---:B------:R-:W-:Y:S01]  /*ce00*/  FMUL.FTZ R84, R166.reuse, R84 ;  /* 0x00000054a6547220 */ /* 0x040fe20000410000 */
[----:B------:R-:W4:Y:S01]  /*ce10*/  LDSM.16.MT88.4 R180, [R225+0x1900] ;  /* 0x00190000e1b4783b */ /* 0x000f220000004200 */
[-C--:B--2---:R-:W-:Y:S04]  /*ce20*/  HMMA.16816.F32 R52, R172, R184.reuse, R52 ;  /* 0x000000b8ac34723c */ /* 0x084fe80000001834 */
[----:B------:R-:W-:Y:S02]  /*ce30*/  FMUL.FTZ R85, R166, R85 ;  /* 0x00000055a6557220 */ /* 0x000fe40000410000 */
[C---:B------:R-:W-:Y:S02]  /*ce40*/  FMUL.FTZ R86, R165.reuse, R86 ;  /* 0x00000056a5567220 */ /* 0x040fe40000410000 */
[C---:B------:R-:W-:Y:S04]  /*ce50*/  HMMA.16816.F32 R56, R176.reuse, R184, R56 ;  /* 0x000000b8b038723c */ /* 0x040fe80000001838 */
[----:B------:R-:W-:Y:S02]  /*ce60*/  FMUL.FTZ R87, R165, R87 ;  /* 0x00000057a5577220 */ /* 0x000fe40000410000 */
[C---:B------:R-:W-:Y:S02]  /*ce70*/  FMUL.FTZ R88, R164.reuse, R88 ;  /* 0x00000058a4587220 */ /* 0x040fe40000410000 */
[-C--:B------:R-:W-:Y:S04]  /*ce80*/  HMMA.16816.F32 R60, R176, R186.reuse, R60 ;  /* 0x000000bab03c723c */ /* 0x080fe8000000183c */
[----:B------:R-:W-:Y:S02]  /*ce90*/  FMUL.FTZ R89, R164, R89 ;  /* 0x00000059a4597220 */ /* 0x000fe40000410000 */
[--C-:B---3--:R-:W-:Y:S02]  /*cea0*/  FFMA.FTZ R32, R23, c[0x0][0x2d0], -R205.reuse ;  /* 0x0000b40017207a23 */ /* 0x108fe400000108cd */
[C---:B------:R-:W-:Y:S01]  /*ceb0*/  HMMA.16816.F32 R64, R172.reuse, R186, R64 ;  /* 0x000000baac40723c */ /* 0x040fe20000001840 */
[----:B------:R-:W2:Y:S01]  /*cec0*/  LDSM.16.MT88.4 R184, [R226+0x1900] ;  /* 0x00190000e2b8783b */ /* 0x000ea20000004200 */
[----:B------:R3:W1:Y:S02]  /*ced0*/  MUFU.EX2 R211, R32 ;  /* 0x0000002000d37308 */ /* 0x0006640000000800 */
[C---:B------:R-:W-:Y:S02]  /*cee0*/  FMUL.FTZ R90, R0.reuse, R90 ;  /* 0x0000005a005a7220 */ /* 0x040fe40000410000 */
[----:B------:R-:W-:Y:S02]  /*cef0*/  FMUL.FTZ R91, R0, R91 ;  /* 0x0000005b005b7220 */ /* 0x000fe40000410000 */
[C---:B------:R-:W-:Y:S01]  /*cf00*/  FMUL.FTZ R92, R164.reuse, R92 ;  /* 0x0000005ca45c7220 */ /* 0x040fe20000410000 */
[----:B------:R-:W1:Y:S03]  /*cf10*/  LDSM.16.MT88.4 R20, [R228+0x1900] ;  /* 0x00190000e414783b */ /* 0x000e660000004200 */
[----:B------:R-:W-:Y:S02]  /*cf20*/  FMUL.FTZ R93, R164, R93 ;  /* 0x0000005da45d7220 */ /* 0x000fe40000410000 */
[C---:B------:R-:W-:Y:S01]  /*cf30*/  FMUL.FTZ R94, R0.reuse, R94 ;  /* 0x0000005e005e7220 */ /* 0x040fe20000410000 */
[-C--:B----4-:R-:W-:Y:S03]  /*cf40*/  HMMA.16816.F32 R68, R172, R180.reuse, R68 ;  /* 0x000000b4ac44723c */ /* 0x090fe60000001844 */
[----:B------:R-:W-:Y:S02]  /*cf50*/  FMUL.FTZ R95, R0, R95 ;  /* 0x0000005f005f7220 */ /* 0x000fe40000410000 */
[C---:B------:R-:W-:Y:S02]  /*cf60*/  FMUL.FTZ R96, R166.reuse, R96 ;  /* 0x00000060a6607220 */ /* 0x040fe40000410000 */
[C---:B------:R-:W-:Y:S01]  /*cf70*/  FMUL.FTZ R97, R166.reuse, R97 ;  /* 0x00000061a6617220 */ /* 0x040fe20000410000 */
[C---:B------:R-:W-:Y:S01]  /*cf80*/  HMMA.16816.F32 R72, R176.reuse, R180, R72 ;  /* 0x000000b4b048723c */ /* 0x040fe20000001848 */
[----:B---3--:R-:W3:Y:S03]  /*cf90*/  LDSM.16.MT88.4 R32, [R227+0x1900] ;  /* 0x00190000e320783b */ /* 0x008ee60000004200 */
[C---:B------:R-:W-:Y:S02]  /*cfa0*/  FMUL.FTZ R98, R165.reuse, R98 ;  /* 0x00000062a5627220 */ /* 0x040fe40000410000 */
[C---:B------:R-:W-:Y:S02]  /*cfb0*/  FMUL.FTZ R99, R165.reuse, R99 ;  /* 0x00000063a5637220 */ /* 0x040fe40000410000 */
[-C--:B------:R-:W-:Y:S04]  /*cfc0*/  HMMA.16816.F32 R76, R176, R182.reuse, R76 ;  /* 0x000000b6b04c723c */ /* 0x080fe8000000184c */
[C---:B------:R-:W-:Y:S02]  /*cfd0*/  FMUL.FTZ R100, R166.reuse, R100 ;  /* 0x00000064a6647220 */ /* 0x040fe40000410000 */
[----:B------:R-:W-:Y:S02]  /*cfe0*/  FMUL.FTZ R101, R166, R101 ;  /* 0x00000065a6657220 */ /* 0x000fe40000410000 */
[C---:B------:R-:W-:Y:S01]  /*cff0*/  HMMA.16816.F32 R80, R172.reuse, R182, R80 ;  /* 0x000000b6ac50723c */ /* 0x040fe20000001850 */
[----:B------:R-:W2:Y:S03]  /*d000*/  LDSM.16.MT88.4 R180, [R226+0x900] ;  /* 0x00090000e2b4783b */ /* 0x000ea60000004200 */
[C---:B------:R-:W-:Y:S02]  /*d010*/  FMUL.FTZ R102, R165.reuse, R102 ;  /* 0x00000066a5667220 */ /* 0x040fe40000410000 */
[C---:B------:R-:W-:Y:S02]  /*d020*/  FMUL.FTZ R103, R165.reuse, R103 ;  /* 0x00000067a5677220 */ /* 0x040fe40000410000 */
[-C--:B--2---:R-:W-:Y:S04]  /*d030*/  HMMA.16816.F32 R84, R172, R184.reuse, R84 ;  /* 0x000000b8ac54723c */ /* 0x084fe80000001854 */
[C---:B------:R-:W-:Y:S02]  /*d040*/  FMUL.FTZ R104, R164.reuse, R104 ;  /* 0x00000068a4687220 */ /* 0x040fe40000410000 */
[----:B------:R-:W-:Y:S02]  /*d050*/  FMUL.FTZ R105, R164, R105 ;  /* 0x00000069a4697220 */ /* 0x000fe40000410000 */
[C---:B------:R-:W-:Y:S04]  /*d060*/  HMMA.16816.F32 R88, R176.reuse, R184, R88 ;  /* 0x000000b8b058723c */ /* 0x040fe80000001858 */
[C---:B------:R-:W-:Y:S02]  /*d070*/  FMUL.FTZ R106, R0.reuse, R106 ;  /* 0x0000006a006a7220 */ /* 0x040fe40000410000 */
[----:B------:R-:W-:Y:S02]  /*d080*/  FMUL.FTZ R107, R0, R107 ;  /* 0x0000006b006b7220 */ /* 0x000fe40000410000 */
[-C--:B------:R-:W-:Y:S04]  /*d090*/  HMMA.16816.F32 R92, R176, R186.reuse, R92 ;  /* 0x000000bab05c723c */ /* 0x080fe8000000185c */
[C---:B------:R-:W-:Y:S02]  /*d0a0*/  FMUL.FTZ R108, R164.reuse, R108 ;  /* 0x0000006ca46c7220 */ /* 0x040fe40000410000 */
[----:B------:R-:W-:Y:S02]  /*d0b0*/  FMUL.FTZ R109, R164, R109 ;  /* 0x0000006da46d7220 */ /* 0x000fe40000410000 */
[C---:B------:R-:W-:Y:S01]  /*d0c0*/  HMMA.16816.F32 R96, R172.reuse, R186, R96 ;  /* 0x000000baac60723c */ /* 0x040fe20000001860 */
[----:B------:R-:W2:Y:S03]  /*d0d0*/  LDSM.16.MT88.4 R184, [R228+0x900] ;  /* 0x00090000e4b8783b */ /* 0x000ea60000004200 */
[C---:B------:R-:W-:Y:S02]  /*d0e0*/  FMUL.FTZ R110, R0.reuse, R110 ;  /* 0x0000006e006e7220 */ /* 0x040fe40000410000 */
[----:B------:R-:W-:Y:S02]  /*d0f0*/  FMUL.FTZ R111, R0, R111 ;  /* 0x0000006f006f7220 */ /* 0x000fe40000410000 */
[-C--:B-1----:R-:W-:Y:S04]  /*d100*/  HMMA.16816.F32 R100, R172, R20.reuse, R100 ;  /* 0x00000014ac64723c */ /* 0x082fe80000001864 */
[C---:B------:R-:W-:Y:S02]  /*d110*/  FMUL.FTZ R112, R166.reuse, R112 ;  /* 0x00000070a6707220 */ /* 0x040fe40000410000 */
[C---:B------:R-:W-:Y:S02]  /*d120*/  FMUL.FTZ R113, R166.reuse, R113 ;  /* 0x00000071a6717220 */ /* 0x040fe40000410000 */
[C---:B------:R-:W-:Y:S04]  /*d130*/  HMMA.16816.F32 R104, R176.reuse, R20, R104 ;  /* 0x00000014b068723c */ /* 0x040fe80000001868 */
[C---:B------:R-:W-:Y:S02]  /*d140*/  FMUL.FTZ R114, R165.reuse, R114 ;  /* 0x00000072a5727220 */ /* 0x040fe40000410000 */
[----:B------:R-:W-:Y:S01]  /*d150*/  FMUL.FTZ R115, R165, R115 ;  /* 0x00000073a5737220 */ /* 0x000fe20000410000 */
[----:B------:R-:W-:Y:S01]  /*d160*/  F2FP.PACK_AB R20, R215, R216 ;  /* 0x000000d8d714723e */ /* 0x000fe200000000ff */
[-C--:B------:R-:W-:Y:S04]  /*d170*/  HMMA.16816.F32 R108, R176, R22.reuse, R108 ;  /* 0x00000016b06c723c */ /* 0x080fe8000000186c */
[C---:B------:R-:W-:Y:S01]  /*d180*/  FMUL.FTZ R116, R166.reuse, R116 ;  /* 0x00000074a6747220 */ /* 0x040fe20000410000 */
[----:B------:R-:W-:Y:S01]  /*d190*/  F2FP.PACK_AB R21, R211, R212 ;  /* 0x000000d4d315723e */ /* 0x000fe200000000ff */
[----:B------:R-:W-:Y:S02]  /*d1a0*/  FMUL.FTZ R117, R166, R117 ;  /* 0x00000075a6757220 */ /* 0x000fe40000410000 */
[C---:B------:R-:W-:Y:S04]  /*d1b0*/  HMMA.16816.F32 R112, R172.reuse, R22, R112 ;  /* 0x00000016ac70723c */ /* 0x040fe80000001870 */
[C---:B------:R-:W-:Y:S02]  /*d1c0*/  FMUL.FTZ R118, R165.reuse, R118 ;  /* 0x00000076a5767220 */ /* 0x040fe40000410000 */
[----:B------:R-:W-:Y:S01]  /*d1d0*/  FMUL.FTZ R119, R165, R119 ;  /* 0x00000077a5777220 */ /* 0x000fe20000410000 */
[----:B------:R-:W-:Y:S01]  /*d1e0*/  F2FP.PACK_AB R22, R213, R214 ;  /* 0x000000d6d516723e */ /* 0x000fe200000000ff */
[C---:B------:R-:W-:Y:S01]  /*d1f0*/  FMUL.FTZ R120, R164.reuse, R120 ;  /* 0x00000078a4787220 */ /* 0x040fe20000410000 */
[----:B------:R-:W-:Y:S03]  /*d200*/  F2FP.PACK_AB R23, R209, R210 ;  /* 0x000000d2d117723e */ /* 0x000fe600000000ff */
[----:B------:R-:W-:Y:S01]  /*d210*/  FMUL.FTZ R121, R164, R121 ;  /* 0x00000079a4797220 */ /* 0x000fe20000410000 */
[-C--:B---3--:R-:W-:Y:S03]  /*d220*/  HMMA.16816.F32 R116, R172, R32.reuse, R116 ;  /* 0x00000020ac74723c */ /* 0x088fe60000001874 */
[C---:B------:R-:W-:Y:S02]  /*d230*/  FMUL.FTZ R122, R0.reuse, R122 ;  /* 0x0000007a007a7220 */ /* 0x040fe40000410000 */
[----:B------:R-:W-:Y:S02]  /*d240*/  FMUL.FTZ R123, R0, R123 ;  /* 0x0000007b007b7220 */ /* 0x000fe40000410000 */
[--C-:B------:R-:W-:Y:S02]  /*d250*/  FFMA.FTZ R28, R28, c[0x0][0x2d0], -R206.reuse ;  /* 0x0000b4001c1c7a23 */ /* 0x100fe400000108ce */
[----:B------:R-:W-:Y:S02]  /*d260*/  FFMA.FTZ R29, R29, c[0x0][0x2d0], -R206 ;  /* 0x0000b4001d1d7a23 */ /* 0x000fe400000108ce */
[----:B------:R1:W-:Y:S01]  /*d270*/  MUFU.EX2 R199, R28 ;  /* 0x0000001c00c77308 */ /* 0x0003e20000000800 */
[C---:B------:R-:W-:Y:S04]  /*d280*/  HMMA.16816.F32 R120, R176.reuse, R32, R120 ;  /* 0x00000020b078723c */ /* 0x040fe80000001878 */
[--C-:B------:R-:W-:Y:S02]  /*d290*/  FFMA.FTZ R30, R30, c[0x0][0x2d0], -R2.reuse ;  /* 0x0000b4001e1e7a23 */ /* 0x100fe40000010802 */
[--C-:B------:R-:W-:Y:S02]  /*d2a0*/  FFMA.FTZ R31, R31, c[0x0][0x2d0], -R2.reuse ;  /* 0x0000b4001f1f7a23 */ /* 0x100fe40000010802 */
[C---:B------:R-:W-:Y:S01]  /*d2b0*/  FMUL.FTZ R124, R164.reuse, R124 ;  /* 0x0000007ca47c7220 */ /* 0x040fe20000410000 */
[----:B------:R3:W2:Y:S03]  /*d2c0*/  MUFU.EX2 R198, R29 ;  /* 0x0000001d00c67308 */ /* 0x0006a60000000800 */
[----:B------:R-:W-:Y:S02]  /*d2d0*/  FMUL.FTZ R125, R164, R125 ;  /* 0x0000007da47d7220 */ /* 0x000fe40000410000 */
[C---:B------:R-:W-:Y:S02]  /*d2e0*/  FMUL.FTZ R126, R0.reuse, R126 ;  /* 0x0000007e007e7220 */ /* 0x040fe40000410000 */
[----:B------:R-:W-:Y:S02]  /*d2f0*/  FMUL.FTZ R127, R0, R127 ;  /* 0x0000007f007f7220 */ /* 0x000fe40000410000 */
[C---:B------:R-:W-:Y:S01]  /*d300*/  FMUL.FTZ R128, R166.reuse, R128 ;  /* 0x00000080a6807220 */ /* 0x040fe20000410000 */
[----:B------:R2:W-:Y:S01]  /*d310*/  MUFU.EX2 R170, R30 ;  /* 0x0000001e00aa7308 */ /* 0x0005e20000000800 */
[----:B------:R-:W-:Y:S02]  /*d320*/  FMUL.FTZ R129, R166, R129 ;  /* 0x00000081a6817220 */ /* 0x000fe40000410000 */
[C---:B------:R-:W-:Y:S01]  /*d330*/  FMUL.FTZ R130, R165.reuse, R130 ;  /* 0x00000082a5827220 */ /* 0x040fe20000410000 */
[-C--:B------:R-:W-:Y:S01]  /*d340*/  HMMA.16816.F32 R124, R176, R34.reuse, R124 ;  /* 0x00000022b07c723c */ /* 0x080fe2000000187c */
[----:B------:R-:W3:Y:S02]  /*d350*/  LDL.LU R179, [R1+0x18] ;  /* 0x0000180001b37983 */ /* 0x000ee40000300800 */
[----:B------:R-:W-:Y:S01]  /*d360*/  FMUL.FTZ R131, R165, R131 ;  /* 0x00000083a5837220 */ /* 0x000fe20000410000 */
[----:B-1----:R-:W-:Y:S01]  /*d370*/  F2FP.PACK_AB R28, R207, R208 ;  /* 0x000000d0cf1c723e */ /* 0x002fe200000000ff */
[--C-:B------:R-:W-:Y:S01]  /*d380*/  FFMA.FTZ R42, R42, c[0x0][0x2d0], -R2.reuse ;  /* 0x0000b4002a2a7a23 */ /* 0x100fe20000010802 */
[----:B------:R-:W1:Y:S01]  /*d390*/  MUFU.EX2 R171, R31 ;  /* 0x0000001f00ab7308 */ /* 0x000e620000000800 */
[--C-:B------:R-:W-:Y:S02]  /*d3a0*/  FFMA.FTZ R43, R43, c[0x0][0x2d0], -R2.reuse ;  /* 0x0000b4002b2b7a23 */ /* 0x100fe40000010802 */
[--C-:B------:R-:W-:Y:S01]  /*d3b0*/  FFMA.FTZ R46, R46, c[0x0][0x2d0], -R2.reuse ;  /* 0x0000b4002e2e7a23 */ /* 0x100fe20000010802 */
[----:B------:R-:W-:Y:S01]  /*d3c0*/  HMMA.16816.F32 R128, R172, R34, R128 ;  /* 0x00000022ac80723c */ /* 0x000fe20000001880 */
[----:B------:R-:W1:Y:S03]  /*d3d0*/  LDSM.16.MT88.4 R32, [R227+0x900] ;  /* 0x00090000e320783b */ /* 0x000e660000004200 */
[----:B---3--:R-:W-:Y:S01]  /*d3e0*/  F2FP.PACK_AB R29, R192, R193 ;  /* 0x000000c1c01d723e */ /* 0x008fe200000000ff */
[----:B------:R-:W-:Y:S01]  /*d3f0*/  FFMA.FTZ R2, R47, c[0x0][0x2d0], -R2 ;  /* 0x0000b4002f027a23 */ /* 0x000fe20000010802 */
[----:B------:R-:W-:Y:S01]  /*d400*/  MUFU.EX2 R42, R42 ;  /* 0x0000002a002a7308 */ /* 0x000fe20000000800 */
[--C-:B------:R-:W-:Y:S01]  /*d410*/  FFMA.FTZ R48, R48, c[0x0][0x2d0], -R204.reuse ;  /* 0x0000b40030307a23 */ /* 0x100fe200000108cc */
[-C--:B------:R-:W-:Y:S01]  /*d420*/  HMMA.16816.F32 R4, R20, R24.reuse, R4 ;  /* 0x000000181404723c */ /* 0x080fe20000001804 */
[----:B------:R-:W-:Y:S04]  /*d430*/  LDSM.16.MT88.4 R172, [R226+0x2100] ;  /* 0x00210000e2ac783b */ /* 0x000fe80000004200 */
[----:B--2---:R-:W-:Y:S01]  /*d440*/  F2FP.PACK_AB R30, R198, R199 ;  /* 0x000000c7c61e723e */ /* 0x004fe200000000ff */
[----:B------:R-:W-:Y:S02]  /*d450*/  FFMA.FTZ R49, R49, c[0x0][0x2d0], -R204 ;  /* 0x0000b40031317a23 */ /* 0x000fe400000108cc */
[----:B------:R-:W-:Y:S01]  /*d460*/  MUFU.EX2 R195, R48 ;  /* 0x0000003000c37308 */ /* 0x000fe20000000800 */
[--C-:B------:R-:W-:Y:S03]  /*d470*/  FFMA.FTZ R51, R51, c[0x0][0x2d0], -R205.reuse ;  /* 0x0000b40033337a23 */ /* 0x100fe600000108cd */
[----:B-1----:R-:W-:Y:S01]  /*d480*/  F2FP.PACK_AB R31, R171, R170 ;  /* 0x000000aaab1f723e */ /* 0x002fe200000000ff */
[--C-:B------:R-:W-:Y:S02]  /*d490*/  FFMA.FTZ R45, R45, c[0x0][0x2d0], -R206.reuse ;  /* 0x0000b4002d2d7a23 */ /* 0x100fe400000108ce */
[----:B------:R-:W-:Y:S02]  /*d4a0*/  FFMA.FTZ R50, R50, c[0x0][0x2d0], -R205 ;  /* 0x0000b40032327a23 */ /* 0x000fe400000108cd */
[--C-:B------:R-:W-:Y:S01]  /*d4b0*/  FFMA.FTZ R40, R40, c[0x0][0x2d0], -R206.reuse ;  /* 0x0000b40028287a23 */ /* 0x100fe200000108ce */
[----:B------:R-:W-:Y:S01]  /*d4c0*/  MUFU.EX2 R48, R39 ;  /* 0x0000002700307308 */ /* 0x000fe20000000800 */
[C---:B------:R-:W-:Y:S04]  /*d4d0*/  HMMA.16816.F32 R8, R28.reuse, R24, R8 ;  /* 0x000000181c08723c */ /* 0x040fe80000001808 */
[--C-:B------:R-:W-:Y:S02]  /*d4e0*/  FFMA.FTZ R41, R41, c[0x0][0x2d0], -R206.reuse ;  /* 0x0000b40029297a23 */ /* 0x100fe400000108ce */
[----:B------:R-:W-:Y:S02]  /*d4f0*/  FFMA.FTZ R44, R44, c[0x0][0x2d0], -R206 ;  /* 0x0000b4002c2c7a23 */ /* 0x000fe400000108ce */
[-C--:B------:R-:W-:Y:S01]  /*d500*/  HMMA.16816.F32 R12, R28, R26.reuse, R12 ;  /* 0x0000001a1c0c723c */ /* 0x080fe2000000180c */
[----:B------:R-:W-:Y:S07]  /*d510*/  MUFU.EX2 R194, R49 ;  /* 0x0000003100c27308 */ /* 0x000fee0000000800 */
[C---:B------:R-:W-:Y:S01]  /*d520*/  HMMA.16816.F32 R16, R20.reuse, R26, R16 ;  /* 0x0000001a1410723c */ /* 0x040fe20000001810 */
[----:B------:R-:W1:Y:S02]  /*d530*/  LDSM.16.MT88.4 R24, [R225+0x2100] ;  /* 0x00210000e118783b */ /* 0x000e640000004200 */
[----:B------:R2:W-:Y:S05]  /*d540*/  MUFU.EX2 R49, R38 ;  /* 0x0000002600317308 */ /* 0x0005ea0000000800 */
[-C--:B------:R-:W-:Y:S05]  /*d550*/  HMMA.16816.F32 R132, R20, R180.reuse, R132 ;  /* 0x000000b41484723c */ /* 0x080fea0000001884 */
[----:B------:R-:W-:Y:S03]  /*d560*/  MUFU.EX2 R51, R51 ;  /* 0x0000003300337308 */ /* 0x000fe60000000800 */
[C---:B------:R-:W-:Y:S07]  /*d570*/  HMMA.16816.F32 R136, R28.reuse, R180, R136 ;  /* 0x000000b41c88723c */ /* 0x040fee0000001888 */
[----:B------:R-:W-:Y:S01]  /*d580*/  MUFU.EX2 R45, R45 ;  /* 0x0000002d002d7308 */ /* 0x000fe20000000800 */
[-C--:B------:R-:W-:Y:S01]  /*d590*/  HMMA.16816.F32 R140, R28, R182.reuse, R140 ;  /* 0x000000b61c8c723c */ /* 0x080fe2000000188c */
[----:B--2---:R-:W-:Y:S07]  /*d5a0*/  LDSM.16.MT88.4 R36, [R226+0x1100] ;  /* 0x00110000e224783b */ /* 0x004fee0000004200 */
[C---:B------:R-:W-:Y:S01]  /*d5b0*/  HMMA.16816.F32 R144, R20.reuse, R182, R144 ;  /* 0x000000b61490723c */ /* 0x040fe20000001890 */
[----:B------:R-:W-:Y:S07]  /*d5c0*/  MUFU.EX2 R50, R50 ;  /* 0x0000003200327308 */ /* 0x000fee0000000800 */
[-C--:B------:R-:W-:Y:S03]  /*d5d0*/  HMMA.16816.F32 R148, R20, R184.reuse, R148 ;  /* 0x000000b81494723c */ /* 0x080fe60000001894 */
[----:B------:R-:W-:Y:S05]  /*d5e0*/  MUFU.EX2 R40, R40 ;  /* 0x0000002800287308 */ /* 0x000fea0000000800 */
[C---:B------:R-:W-:Y:S05]  /*d5f0*/  HMMA.16816.F32 R152, R28.reuse, R184, R152 ;  /* 0x000000b81c98723c */ /* 0x040fea0000001898 */
[----:B------:R-:W2:Y:S03]  /*d600*/  MUFU.EX2 R41, R41 ;  /* 0x0000002900297308 */ /* 0x000ea60000000800 */
[-C--:B------:R-:W-:Y:S07]  /*d610*/  HMMA.16816.F32 R156, R28, R186.reuse, R156 ;  /* 0x000000ba1c9c723c */ /* 0x080fee000000189c */
[----:B------:R-:W-:Y:S01]  /*d620*/  MUFU.EX2 R44, R44 ;  /* 0x0000002c002c7308 */ /* 0x000fe20000000800 */
[C---:B------:R-:W-:Y:S08]  /*d630*/  HMMA.16816.F32 R160, R20.reuse, R186, R160 ;  /* 0x000000ba14a0723c */ /* 0x040ff000000018a0 */
[-C--:B------:R-:W-:Y:S01]  /*d640*/  HMMA.16816.F32 R52, R20, R32.reuse, R52 ;  /* 0x000000201434723c */ /* 0x080fe20000001834 */
[----:B------:R-:W3:Y:S07]  /*d650*/  MUFU.EX2 R43, R43 ;  /* 0x0000002b002b7308 */ /* 0x000eee0000000800 */
[C---:B------:R-:W-:Y:S03]  /*d660*/  HMMA.16816.F32 R56, R28.reuse, R32, R56 ;  /* 0x000000201c38723c */ /* 0x040fe60000001838 */
[----:B------:R-:W-:Y:S05]  /*d670*/  MUFU.EX2 R46, R46 ;  /* 0x0000002e002e7308 */ /* 0x000fea0000000800 */
[-C--:B------:R-:W-:Y:S08]  /*d680*/  HMMA.16816.F32 R60, R28, R34.reuse, R60 ;  /* 0x000000221c3c723c */ /* 0x080ff0000000183c */
[C---:B------:R-:W-:Y:S01]  /*d690*/  HMMA.16816.F32 R64, R20.reuse, R34, R64 ;  /* 0x000000221440723c */ /* 0x040fe20000001840 */
[----:B------:R-:W2:Y:S07]  /*d6a0*/  LDSM.16.MT88.4 R32, [R228+0x2100] ;  /* 0x00210000e420783b */ /* 0x000eae0000004200 */
[-C--:B-1----:R-:W-:Y:S08]  /*d6b0*/  HMMA.16816.F32 R68, R20, R24.reuse, R68 ;  /* 0x000000181444723c */ /* 0x082ff00000001844 */
[C---:B------:R-:W-:Y:S08]  /*d6c0*/  HMMA.16816.F32 R72, R28.reuse, R24, R72 ;  /* 0x000000181c48723c */ /* 0x040ff00000001848 */
[-C--:B------:R-:W-:Y:S08]  /*d6d0*/  HMMA.16816.F32 R76, R28, R26.reuse, R76 ;  /* 0x0000001a1c4c723c */ /* 0x080ff0000000184c */
[C---:B------:R-:W-:Y:S01]  /*d6e0*/  HMMA.16816.F32 R80, R20.reuse, R26, R80 ;  /* 0x0000001a1450723c */ /* 0x040fe20000001850 */
[----:B------:R-:W1:Y:S07]  /*d6f0*/  LDSM.16.MT88.4 R24, [R227+0x2100] ;  /* 0x00210000e318783b */ /* 0x000e6e0000004200 */
[-C--:B------:R-:W-:Y:S08]  /*d700*/  HMMA.16816.F32 R84, R20, R172.reuse, R84 ;  /* 0x000000ac1454723c */ /* 0x080ff00000001854 */
[C---:B------:R-:W-:Y:S08]  /*d710*/  HMMA.16816.F32 R88, R28.reuse, R172, R88 ;  /* 0x000000ac1c58723c */ /* 0x040ff00000001858 */
[-C--:B------:R-:W-:Y:S08]  /*d720*/  HMMA.16816.F32 R92, R28, R174.reuse, R92 ;  /* 0x000000ae1c5c723c */ /* 0x080ff0000000185c */
[C---:B------:R-:W-:Y:S08]  /*d730*/  HMMA.16816.F32 R96, R20.reuse, R174, R96 ;  /* 0x000000ae1460723c */ /* 0x040ff00000001860 */
[-C--:B--2---:R-:W-:Y:S08]  /*d740*/  HMMA.16816.F32 R100, R20, R32.reuse, R100 ;  /* 0x000000201464723c */ /* 0x084ff00000001864 */
[C---:B------:R-:W-:Y:S01]  /*d750*/  HMMA.16816.F32 R104, R28.reuse, R32, R104 ;  /* 0x000000201c68723c */ /* 0x040fe20000001868 */
[----:B------:R2:W2:Y:S07]  /*d760*/  MUFU.EX2 R32, R2 ;  /* 0x0000000200207308 */ /* 0x0004ae0000000800 */
[-C--:B------:R-:W-:Y:S08]  /*d770*/  HMMA.16816.F32 R108, R28, R34.reuse, R108 ;  /* 0x000000221c6c723c */ /* 0x080ff0000000186c */
[C---:B------:R-:W-:Y:S01]  /*d780*/  HMMA.16816.F32 R112, R20.reuse, R34, R112 ;  /* 0x000000221470723c */ /* 0x040fe20000001870 */
[----:B------:R-:W4:Y:S04]  /*d790*/  LDL.LU R34, [R1+0x1c] ;  /* 0x00001c0001227983 */ /* 0x000f280000300800 */
[----:B------:R-:W4:Y:S03]  /*d7a0*/  LDL.LU R33, [R1+0x20] ;  /* 0x0000200001217983 */ /* 0x000f260000300800 */
[-C--:B-1----:R-:W-:Y:S01]  /*d7b0*/  HMMA.16816.F32 R116, R20, R24.reuse, R116 ;  /* 0x000000181474723c */ /* 0x082fe20000001874 */
[----:B--2---:R-:W2:Y:S07]  /*d7c0*/  LDL.LU R2, [R1+0x24] ;  /* 0x0000240001027983 */ /* 0x004eae0000300800 */
[C---:B------:R-:W-:Y:S07]  /*d7d0*/  HMMA.16816.F32 R120, R28.reuse, R24, R120 ;  /* 0x000000181c78723c */ /* 0x040fee0000001878 */
[----:B------:R-:W-:Y:S01]  /*d7e0*/  F2FP.PACK_AB R24, R41, R40 ;  /* 0x000000282918723e */ /* 0x000fe200000000ff */
[-C--:B------:R-:W-:Y:S01]  /*d7f0*/  HMMA.16816.F32 R124, R28, R26.reuse, R124 ;  /* 0x0000001a1c7c723c */ /* 0x080fe2000000187c */
[----:B------:R-:W1:Y:S03]  /*d800*/  LDSM.16.MT88.4 R28, [R228+0x1100] ;  /* 0x00110000e41c783b */ /* 0x000e660000004200 */
[----:B---3--:R-:W-:Y:S04]  /*d810*/  F2FP.PACK_AB R25, R43, R42 ;  /* 0x0000002a2b19723e */ /* 0x008fe800000000ff */
[----:B------:R-:W-:Y:S07]  /*d820*/  HMMA.16816.F32 R128, R20, R26, R128 ;  /* 0x0000001a1480723c */ /* 0x000fee0000001880 */
[----:B------:R-:W-:Y:S02]  /*d830*/  F2FP.PACK_AB R20, R196, R197 ;  /* 0x000000c5c414723e */ /* 0x000fe400000000ff */
[----:B------:R-:W-:Y:S03]  /*d840*/  F2FP.PACK_AB R22, R194, R195 ;  /* 0x000000c3c216723e */ /* 0x000fe600000000ff */
[----:B------:R-:W-:Y:S02]  /*d850*/  F2FP.PACK_AB R21, R48, R49 ;  /* 0x000000313015723e */ /* 0x000fe400000000ff */
[----:B------:R-:W-:Y:S02]  /*d860*/  F2FP.PACK_AB R23, R51, R50 ;  /* 0x000000323317723e */ /* 0x000fe400000000ff */
[----:B------:R-:W-:Y:S02]  /*d870*/  F2FP.PACK_AB R26, R45, R44 ;  /* 0x0000002c2d1a723e */ /* 0x000fe400000000ff */
[----:B------:R-:W-:Y:S01]  /*d880*/  F2FP.PACK_AB R27, R32, R46 ;  /* 0x0000002e201b723e */ /* 0x000fe200000000ff */
[----:B------:R-:W-:Y:S02]  /*d890*/  FFMA.FTZ R166, R166, R179, R222 ;  /* 0x000000b3a6a67223 */ /* 0x000fe400000100de */
[-C--:B------:R-:W-:Y:S01]  /*d8a0*/  HMMA.16816.F32 R176, R20, R188.reuse, R4 ;  /* 0x000000bc14b0723c */ /* 0x080fe20000001804 */
[----:B------:R-:W3:Y:S07]  /*d8b0*/  LDSM.16.MT88.4 R4, [R227+0x1100] ;  /* 0x00110000e304783b */ /* 0x000eee0000004200 */
[C---:B------:R-:W-:Y:S01]  /*d8c0*/  HMMA.16816.F32 R180, R24.reuse, R188, R8 ;  /* 0x000000bc18b4723c */ /* 0x040fe20000001808 */
[----:B------:R-:W1:Y:S07]  /*d8d0*/  LDSM.16.MT88.4 R8, [R225+0x2900] ;  /* 0x00290000e108783b */ /* 0x000e6e0000004200 */
[-C--:B------:R-:W-:Y:S01]  /*d8e0*/  HMMA.16816.F32 R184, R24, R190.reuse, R12 ;  /* 0x000000be18b8723c */ /* 0x080fe2000000180c */
[----:B------:R-:W1:Y:S07]  /*d8f0*/  LDSM.16.MT88.4 R12, [R226+0x2900] ;  /* 0x00290000e20c783b */ /* 0x000e6e0000004200 */
[C---:B------:R-:W-:Y:S01]  /*d900*/  HMMA.16816.F32 R188, R20.reuse, R190, R16 ;  /* 0x000000be14bc723c */ /* 0x040fe20000001810 */
[----:B------:R-:W3:Y:S07]  /*d910*/  LDSM.16.MT88.4 R16, [R228+0x2900] ;  /* 0x00290000e410783b */ /* 0x000eee0000004200 */
[-C--:B------:R-:W-:Y:S08]  /*d920*/  HMMA.16816.F32 R132, R20, R36.reuse, R132 ;  /* 0x000000241484723c */ /* 0x080ff00000001884 */
[C---:B------:R-:W-:Y:S08]  /*d930*/  HMMA.16816.F32 R136, R24.reuse, R36, R136 ;  /* 0x000000241888723c */ /* 0x040ff00000001888 */
[-C--:B------:R-:W-:Y:S08]  /*d940*/  HMMA.16816.F32 R140, R24, R38.reuse, R140 ;  /* 0x00000026188c723c */ /* 0x080ff0000000188c */
[C---:B------:R-:W-:Y:S08]  /*d950*/  HMMA.16816.F32 R144, R20.reuse, R38, R144 ;  /* 0x000000261490723c */ /* 0x040ff00000001890 */
[-C--:B-1----:R-:W-:Y:S08]  /*d960*/  HMMA.16816.F32 R148, R20, R28.reuse, R148 ;  /* 0x0000001c1494723c */ /* 0x082ff00000001894 */
[C---:B------:R-:W-:Y:S08]  /*d970*/  HMMA.16816.F32 R152, R24.reuse, R28, R152 ;  /* 0x0000001c1898723c */ /* 0x040ff00000001898 */
[-C--:B------:R-:W-:Y:S08]  /*d980*/  HMMA.16816.F32 R156, R24, R30.reuse, R156 ;  /* 0x0000001e189c723c */ /* 0x080ff0000000189c */
[C---:B------:R-:W-:Y:S01]  /*d990*/  HMMA.16816.F32 R160, R20.reuse, R30, R160 ;  /* 0x0000001e14a0723c */ /* 0x040fe200000018a0 */
[----:B------:R-:W1:Y:S07]  /*d9a0*/  LDSM.16.MT88.4 R28, [R227+0x2900] ;  /* 0x00290000e31c783b */ /* 0x000e6e0000004200 */
[-C--:B---3--:R-:W-:Y:S08]  /*d9b0*/  HMMA.16816.F32 R52, R20, R4.reuse, R52 ;  /* 0x000000041434723c */ /* 0x088ff00000001834 */
[C---:B------:R-:W-:Y:S07]  /*d9c0*/  HMMA.16816.F32 R56, R24.reuse, R4, R56 ;  /* 0x000000041838723c */ /* 0x040fee0000001838 */
[----:B------:R-:W-:Y:S01]  /*d9d0*/  FADD.FTZ R5, R247, R166 ;  /* 0x000000a6f7057221 */ /* 0x000fe20000010000 */
[-C--:B------:R-:W-:Y:S04]  /*d9e0*/  HMMA.16816.F32 R60, R24, R6.reuse, R60 ;  /* 0x00000006183c723c */ /* 0x080fe8000000183c */
[----:B------:R-:W-:Y:S04]  /*d9f0*/  FADD.FTZ R5, R250, R5 ;  /* 0x00000005fa057221 */ /* 0x000fe80000010000 */
[C---:B------:R-:W-:Y:S08]  /*da00*/  HMMA.16816.F32 R64, R20.reuse, R6, R64 ;  /* 0x000000061440723c */ /* 0x040ff00000001840 */
        /* <DEDUP_REMOVED lines=14> */
[-C--:B------:R-:W-:Y:S04]  /*daf0*/  HMMA.16816.F32 R124, R24, R30.reuse, R124 ;  /* 0x0000001e187c723c */ /* 0x080fe8000000187c */
[----:B----4-:R-:W-:Y:S02]  /*db00*/  FFMA.FTZ R165, R165, R34, R223 ;  /* 0x00000022a5a57223 */ /* 0x010fe400000100df */
[----:B------:R-:W-:Y:S02]  /*db10*/  FFMA.FTZ R164, R164, R33, R221 ;  /* 0x00000021a4a47223 */ /* 0x000fe400000100dd */
[----:B------:R-:W-:Y:S04]  /*db20*/  HMMA.16816.F32 R128, R20, R30, R128 ;  /* 0x0000001e1480723c */ /* 0x000fe80000001880 */
[----:B--2---:R-:W-:Y:S02]  /*db30*/  FFMA.FTZ R0, R0, R2, R201 ;  /* 0x0000000200007223 */ /* 0x004fe400000100c9 */
[----:B------:R-:W-:Y:S02]  /*db40*/  FADD.FTZ R8, R244, R165 ;  /* 0x000000a5f4087221 */ /* 0x000fe40000010000 */
[----:B------:R-:W-:Y:S01]  /*db50*/  FADD.FTZ R4, R219, R164 ;  /* 0x000000a4db047221 */ /* 0x000fe20000010000 */
[----:B------:R-:W-:Y:S03]  /*db60*/  MOV R164, R167 ;  /* 0x000000a700a47202 */ /* 0x000fe60000000f00 */
        /* <DEDUP_REMOVED lines=37> */
[----:B------:R-:W-:Y:S01]  /*ddc0*/  STL [R1+0x18], R6 ;  /* 0x0000180601007387 */ /* 0x000fe20000100800 */
[----:B------:R-:W-:Y:S02]  /*ddd0*/  FADD.FTZ R0, R46, R4 ;  /* 0x000000042e007221 */ /* 0x000fe40000010000 */
[----:B------:R-:W-:Y:S02]  /*dde0*/  FADD.FTZ R4, R51, R5 ;  /* 0x0000000533047221 */ /* 0x000fe40000010000 */
[----:B------:R-:W-:Y:S02]  /*ddf0*/  FADD.FTZ R2, R45, R2 ;  /* 0x000000022d027221 */ /* 0x000fe40000010000 */
[----:B------:R-:W-:Y:S01]  /*de00*/  FADD.FTZ R0, R32, R0 ;  /* 0x0000000020007221 */ /* 0x000fe20000010000 */
[----:B------:R-:W-:Y:S04]  /*de10*/  STL [R1+0x1c], R4 ;  /* 0x00001c0401007387 */ /* 0x000fe80000100800 */
[----:B------:R1:W-:Y:S04]  /*de20*/  STL [R1+0x20], R2 ;  /* 0x0000200201007387 */ /* 0x0003e80000100800 */
[----:B------:R2:W-:Y:S01]  /*de30*/  STL [R1+0x24], R0 ;  /* 0x0000240001007387 */ /* 0x0005e20000100800 */
[----:B-1----:R-:W-:Y:S02]  /*de40*/  MOV R2, R168 ;  /* 0x000000a800027202 */ /* 0x002fe40000000f00 */
[----:B--2---:R-:W-:Y:S01]  /*de50*/  MOV R0, R169 ;  /* 0x000000a900007202 */ /* 0x004fe20000000f00 */
[----:B------:R-:W-:-:S05]  /*de60*/  @P0 BRA `(.L_x_491) ;  /* 0xffffd31000000947 */ /* 0x000fca000383ffff */
.L_x_490:
[----:B------:R-:W-:-:S13]  /*de70*/  ISETP.GE.AND P0, PT, R242, R249, PT ;  /* 0x000000f9f200720c */ /* 0x000fda0003f06270 */
[----:B------:R-:W-:Y:S05]  /*de80*/  @!P0 BRA `(.L_x_492) ;  /* 0x0000440000008947 */ /* 0x000fea0003800000 */
[----:B--2---:R-:W2:Y:S04]  /*de90*/  LDL.64 R4, [R1+0x48] ;  /* 0x0000480001047983 */ /* 0x004ea80000100a00 */
[----:B------:R-:W3:Y:S01]  /*dea0*/  LDL.64 R6, [R1+0x38] ;  /* 0x0000380001067983 */ /* 0x000ee20000100a00 */
[----:B------:R-:W-:Y:S01]  /*deb0*/  IMAD.MOV.U32 R170, RZ, RZ, R3 ;  /* 0x000000ffffaa7224 */ /* 0x000fe200078e0003 */
[----:B------:R-:W-:Y:S02]  /*dec0*/  ULDC.64 UR4, c[0x0][0x1e0] ;  /* 0x0000780000047ab9 */ /* 0x000fe40000000a00 */
[----:B------:R-:W-:Y:S02]  /*ded0*/  USHF.L.U64.HI UR7, UR4, 0x5, UR5 ;  /* 0x0000000504077899 */ /* 0x000fe40008010205 */
[----:B------:R-:W-:-:S02]  /*dee0*/  USHF.L.U32 UR16, UR4, 0x5, URZ ;  /* 0x0000000504107899 */ /* 0x000fc4000800063f */
[----:B------:R-:W-:Y:S02]  /*def0*/  UMOV UR13, 0x30 ;  /* 0x00000030000d7882 */ /* 0x000fe40000000000 */
[----:B------:R-:W-:Y:S01]  /*df00*/  ULDC.64 UR4, c[0x0][0x208] ;  /* 0x0000820000047ab9 */ /* 0x000fe20000000a00 */
[----:B------:R-:W-:Y:S01]  /*df10*/  IMAD.MOV.U32 R165, RZ, RZ, R168 ;  /* 0x000000ffffa57224 */ /* 0x000fe200078e00a8 */
[----:B------:R-:W-:Y:S01]  /*df20*/  UIADD3 UR12, UP1, UR12, 0x80, URZ ;  /* 0x000000800c0c7890 */ /* 0x000fe2000ff3e03f */
[----:B------:R-:W-:Y:S01]  /*df30*/  MOV R164, R169 ;  /* 0x000000a900a47202 */ /* 0x000fe20000000f00 */
[----:B------:R-:W-:Y:S01]  /*df40*/  UIADD3 UR17, UP0, UR9, 0x80, URZ ;  /* 0x0000008009117890 */ /* 0x000fe2000ff1e03f */
[----:B------:R-:W-:Y:S01]  /*df50*/  MOV R166, R167 ;  /* 0x000000a700a67202 */ /* 0x000fe20000000f00 */
[----:B------:R-:W-:Y:S02]  /*df60*/  UIMAD.WIDE.U32 UR18, UR13, UR4, URZ ;  /* 0x000000040d1272a5 */ /* 0x000fe4000f8e003f */
[----:B------:R-:W-:-:S02]  /*df70*/  UIMAD UR5, UR13, UR5, URZ ;  /* 0x000000050d0572a4 */ /* 0x000fc4000f8e023f */
[----:B------:R-:W-:Y:S02]  /*df80*/  UIADD3.X UR8, URZ, UR8, URZ, UP1, !UPT ;  /* 0x000000083f087290 */ /* 0x000fe40008ffe43f */
[----:B------:R-:W-:Y:S02]  /*df90*/  UIADD3.X UR4, URZ, UR11, URZ, UP0, !UPT ;  /* 0x0000000b3f047290 */ /* 0x000fe400087fe43f */
[----:B------:R-:W-:Y:S01]  /*dfa0*/  UIADD3 UR5, UR19, UR5, URZ ;  /* 0x0000000513057290 */ /* 0x000fe2000fffe03f */
[----:B--2---:R-:W-:Y:S02]  /*dfb0*/  IADD3 R8, P0, R4, 0x40, RZ ;  /* 0x0000004004087810 */ /* 0x004fe40007f1e0ff */
[----:B------:R-:W-:Y:S01]  /*dfc0*/  MOV R2, R4 ;  /* 0x0000000400027202 */ /* 0x000fe20000000f00 */
[--C-:B---3--:R-:W-:Y:S02]  /*dfd0*/  IMAD.MOV.U32 R3, RZ, RZ, R7.reuse ;  /* 0x000000ffff037224 */ /* 0x108fe400078e0007 */
[----:B------:R-:W-:-:S05]  /*dfe0*/  IMAD.X R9, RZ, RZ, R7, P0 ;  /* 0x000000ffff097224 */ /* 0x000fca00000e0607 */
[----:B------:R1:W-:Y:S04]  /*dff0*/  STL.64 [R1], R8 ;  /* 0x0000000801007387 */ /* 0x0003e80000100a00 */
[----:B------:R1:W-:Y:S02]  /*e000*/  STL.64 [R1+0x10], R2 ;  /* 0x0000100201007387 */ /* 0x0003e40000100a00 */
.L_x_509:
[----:B--2---:R-:W2:Y:S01]  /*e010*/  LDL.64 R204, [R1+0x10] ;  /* 0x0000100001cc7983 */ /* 0x004ea20000100a00 */
[----:B------:R-:W-:Y:S04]  /*e020*/  DEPBAR.LE SB0, 0x0 ;  /* 0x000080000000791a */ /* 0x000fe80000000000 */
[----:B------:R-:W3:Y:S05]  /*e030*/  LDL.64 R168, [R1] ;  /* 0x0000000001a87983 */ /* 0x000eea0000100a00 */
[----:B------:R-:W-:Y:S01]  /*e040*/  BAR.SYNC.DEFER_BLOCKING 0x0 ;  /* 0x0000000000007b1d */ /* 0x000fe20000010000 */
[C---:B------:R-:W-:Y:S01]  /*e050*/  ISETP.GT.AND P6, PT, R242.reuse, R249, PT ;  /* 0x000000f9f200720c */ /* 0x040fe20003fc4270 */
[----:B------:R-:W-:Y:S01]  /*e060*/  IMAD R0, R242, UR5, RZ ;  /* 0x00000005f2007c24 */ /* 0x000fe2000f8e02ff */
[----:B-1----:R-:W-:Y:S05]  /*e070*/  SHF.R.S32.HI R2, RZ, 0x1f, R242 ;  /* 0x0000001fff027819 */ /* 0x002fea00000114f2 */
[----:B------:R-:W-:Y:S01]  /*e080*/  IMAD R0, R2, UR18, R0 ;  /* 0x0000001202007c24 */ /* 0x000fe2000f8e0200 */
[----:B-----5:R-:W-:Y:S05]  /*e090*/  LDSM.16.M88.4 R48, [R231+0x6100] ;  /* 0x00610000e730783b */ /* 0x020fea0000000200 */
[----:B------:R-:W1:Y:S05]  /*e0a0*/  LDSM.16.M88.4 R16, [R224+0x3100] ;  /* 0x00310000e010783b */ /* 0x000e6a0000000200 */
[----:B------:R-:W4:Y:S05]  /*e0b0*/  LDSM.16.M88.4 R44, [R231+0x8100] ;  /* 0x00810000e72c783b */ /* 0x000f2a0000000200 */
[----:B------:R-:W4:Y:S05]  /*e0c0*/  LDSM.16.M88.4 R32, [R224+0x3900] ;  /* 0x00390000e020783b */ /* 0x000f2a0000000200 */
[----:B------:R-:W3:Y:S05]  /*e0d0*/  LDL.64 R246, [R1+0x30] ;  /* 0x0000300001f67983 */ /* 0x000eea0000100a00 */
[----:B------:R-:W4:Y:S05]  /*e0e0*/  LDSM.16.M88.4 R172, [R224+0x4100] ;  /* 0x00410000e0ac783b */ /* 0x000f2a0000000200 */
[----:B------:R-:W3:Y:S05]  /*e0f0*/  LDL.64 R244, [R1+0x40] ;  /* 0x0000400001f47983 */ /* 0x000eea0000100a00 */
[----:B------:R-:W-:Y:S05]  /*e100*/  LDSM.16.M88.4 R192, [R233+0x6100] ;  /* 0x00610000e9c0783b */ /* 0x000fea0000000200 */
[----:B------:R-:W3:Y:S01]  /*e110*/  LDL R171, [R1+0x28] ;  /* 0x0000280001ab7983 */ /* 0x000ee20000100800 */
[-C--:B-1----:R-:W-:Y:S04]  /*e120*/  HMMA.16816.F32 R4, R48, R16.reuse, RZ ;  /* 0x000000103004723c */ /* 0x082fe800000018ff */
[----:B------:R-:W1:Y:S05]  /*e130*/  LDSM.16.M88.4 R196, [R235] ;  /* 0x00000000ebc4783b */ /* 0x000e6a0000000200 */
[----:B------:R-:W1:Y:S01]  /*e140*/  LDSM.16.M88.4 R200, [R233+0x8100] ;  /* 0x00810000e9c8783b */ /* 0x000e620000000200 */
[C---:B----4-:R-:W-:Y:S08]  /*e150*/  HMMA.16816.F32 R8, R44.reuse, R16, RZ ;  /* 0x000000102c08723c */ /* 0x050ff000000018ff */
        /* <DEDUP_REMOVED lines=10> */
[----:B------:R-:W4:Y:S07]  /*e200*/  LDSM.16.M88.4 R172, [R241] ;  /* 0x00000000f1ac783b */ /* 0x000f2e0000000200 */
[-C--:B-1----:R-:W-:Y:S08]  /*e210*/  HMMA.16816.F32 R4, R192, R196.reuse, R4 ;  /* 0x000000c4c004723c */ /* 0x082ff00000001804 */
[C---:B------:R-:W-:Y:S08]  /*e220*/  HMMA.16816.F32 R8, R200.reuse, R196, R8 ;  /* 0x000000c4c808723c */ /* 0x040ff00000001808 */
[-C--:B------:R-:W-:Y:S08]  /*e230*/  HMMA.16816.F32 R12, R200, R198.reuse, R12 ;  /* 0x000000c6c80c723c */ /* 0x080ff0000000180c */
[C---:B------:R-:W-:Y:S08]  /*e240*/  HMMA.16816.F32 R16, R192.reuse, R198, R16 ;  /* 0x000000c6c010723c */ /* 0x040ff00000001810 */
[-C--:B----4-:R-:W-:Y:S08]  /*e250*/  HMMA.16816.F32 R20, R192, R172.reuse, R20 ;  /* 0x000000acc014723c */ /* 0x090ff00000001814 */
[C---:B------:R-:W-:Y:S08]  /*e260*/  HMMA.16816.F32 R24, R200.reuse, R172, R24 ;  /* 0x000000acc818723c */ /* 0x040ff00000001818 */
[-C--:B------:R-:W-:Y:S08]  /*e270*/  HMMA.16816.F32 R28, R200, R174.reuse, R28 ;  /* 0x000000aec81c723c */ /* 0x080ff0000000181c */
[C---:B------:R-:W-:Y:S04]  /*e280*/  HMMA.16816.F32 R32, R192.reuse, R174, R32 ;  /* 0x000000aec020723c */ /* 0x040fe80000001820 */
[C---:B--2---:R-:W-:Y:S04]  /*e290*/  IMAD.WIDE.U32 R204, R242.reuse, UR18, R204 ;  /* 0x00000012f2cc7c25 */ /* 0x044fe8000f8e00cc */
[----:B------:R-:W-:Y:S04]  /*e2a0*/  IMAD.IADD R167, R205, 0x1, R0 ;  /* 0x00000001cda77824 */ /* 0x000fe800078e0200 */
[----:B---3--:R-:W-:Y:S01]  /*e2b0*/  IMAD.WIDE.U32 R2, R242, UR18, R168 ;  /* 0x00000012f2027c25 */ /* 0x008fe2000f8e00a8 */
[----:B------:R-:W-:Y:S03]  /*e2c0*/  LEA R168, P1, R204, c[0x0][0x1f8], 0x1 ;  /* 0x00007e00cca87a11 */ /* 0x000fe600078208ff */
[----:B------:R-:W-:Y:S01]  /*e2d0*/  IMAD.IADD R0, R0, 0x1, R3 ;  /* 0x0000000100007824 */ /* 0x000fe200078e0203 */
[----:B------:R-:W-:Y:S02]  /*e2e0*/  LEA.HI.X R169, R204, c[0x0][0x1fc], R167, 0x1, P1 ;  /* 0x00007f00cca97a11 */ /* 0x000fe400008f0ca7 */
[----:B------:R-:W1:Y:S01]  /*e2f0*/  LDSM.16.M88.4 R204, [R240] ;  /* 0x00000000f0cc783b */ /* 0x000e620000000200 */
[C---:B------:R-:W-:Y:S04]  /*e300*/  LEA R208, P0, R2.reuse, c[0x0][0x1f8], 0x1 ;  /* 0x00007e0002d07a11 */ /* 0x040fe800078008ff */
[----:B------:R-:W-:Y:S01]  /*e310*/  @!PT LDS RZ, [RZ] ;  /* 0x00000000fffff984 */ /* 0x000fe20000000800 */
[----:B------:R-:W-:Y:S01]  /*e320*/  @!PT LDS RZ, [RZ] ;  /* 0x00000000fffff984 */ /* 0x000fe20000000800 */
[----:B------:R-:W-:Y:S01]  /*e330*/  @!PT LDS RZ, [RZ] ;  /* 0x00000000fffff984 */ /* 0x000fe20000000800 */
[----:B------:R2:W-:Y:S01]  /*e340*/  LDGSTS.E.BYPASS.LTC128B.128 [R243+0x100], [R168.64], !P4 ;  /* 0x00100000a8f37fae */ /* 0x0005e2000e101d4e */
[----:B------:R-:W-:Y:S02]  /*e350*/  LEA.HI.X R209, R2, c[0x0][0x1fc], R0, 0x1, P0 ;  /* 0x00007f0002d17a11 */ /* 0x000fe400000f0c00 */
[----:B------:R-:W-:Y:S02]  /*e360*/  IADD3 R2, P0, R168, UR9, RZ ;  /* 0x00000009a8027c10 */ /* 0x000fe4000ff1e0ff */
[----:B------:R-:W3:Y:S01]  /*e370*/  LDL R167, [R1+0x8] ;  /* 0x0000080001a77983 */ /* 0x000ee20000100800 */
[----:B------:R-:W-:Y:S02]  /*e380*/  @P6 IADD3 R0, R242, -0x1, RZ ;  /* 0xfffffffff2006810 */ /* 0x000fe40007ffe0ff */
[----:B------:R-:W-:Y:S02]  /*e390*/  IADD3.X R3, R169, UR11, RZ, P0, !PT ;  /* 0x0000000ba9037c10 */ /* 0x000fe400087fe4ff */
[----:B------:R4:W-:Y:S01]  /*e3a0*/  LDGSTS.E.BYPASS.LTC128B.128 [R243+0x1900], [R208.64], !P3 ;  /* 0x01900000d0f37fae */ /* 0x0009e2000d901d4e */
[C---:B------:R-:W-:Y:S04]  /*e3b0*/  IADD3 R196, P1, R2.reuse, UR9, RZ ;  /* 0x0000000902c47c10 */ /* 0x040fe8000ff3e0ff */
[----:B------:R4:W-:Y:S01]  /*e3c0*/  LDGSTS.E.BYPASS.LTC128B.128 [R243+0x900], [R2.64], !P4 ;  /* 0x0090000002f37fae */ /* 0x0009e2000e101d4e */
[C---:B------:R-:W-:Y:S02]  /*e3d0*/  IADD3.X R197, R3.reuse, UR11, RZ, P1, !PT ;  /* 0x0000000b03c57c10 */ /* 0x040fe40008ffe4ff */
[----:B------:R-:W-:Y:S02]  /*e3e0*/  PLOP3.LUT P1, PT, PT, PT, UP3, 0x80, 0x0 ;  /* 0x000000000000781c */ /* 0x000fe40003f2f038 */
[----:B------:R4:W-:Y:S05]  /*e3f0*/  LDGSTS.E.BYPASS.LTC128B.128 [R243+0x2100], [R2.64+0x80], !P3 ;  /* 0x0210008002f37fae */ /* 0x0009ea000d901d4e */
[----:B------:R4:W-:Y:S01]  /*e400*/  LDGSTS.E.BYPASS.LTC128B.128 [R243+0x1100], [R196.64], !P4 ;  /* 0x01100000c4f37fae */ /* 0x0009e2000e101d4e */
[----:B--2---:R-:W-:Y:S04]  /*e410*/  IADD3 R168, P0, R2, UR17, RZ ;  /* 0x0000001102a87c10 */ /* 0x004fe8000ff1e0ff */
[----:B------:R-:W-:Y:S02]  /*e420*/  IADD3.X R169, R3, UR4, RZ, P0, !PT ;  /* 0x0000000403a97c10 */ /* 0x000fe400087fe4ff */
[----:B------:R-:W-:Y:S01]  /*e430*/  PLOP3.LUT P0, PT, PT, PT, UP3, 0x80, 0x0 ;  /* 0x000000000000781c */ /* 0x000fe20003f0f038 */
[-C--:B-1----:R-:W-:Y:S02]  /*e440*/  HMMA.16816.F32 R36, R192, R204.reuse, R36 ;  /* 0x000000ccc024723c */ /* 0x082fe40000001824 */
[----:B------:R1:W-:Y:S05]  /*e450*/  LDGSTS.E.BYPASS.LTC128B.128 [R243+0x2900], [R168.64], !P3 ;  /* 0x02900000a8f37fae */ /* 0x0003ea000d901d4e */
[----:B----4-:R-:W-:Y:S01]  /*e460*/  LDSM.16.M88.4 R208, [R232+0x6100] ;  /* 0x00610000e8d0783b */ /* 0x010fe20000000200 */
[C---:B------:R-:W-:Y:S04]  /*e470*/  HMMA.16816.F32 R40, R200.reuse, R204, R40 ;  /* 0x000000ccc828723c */ /* 0x040fe80000001828 */
[----:B------:R-:W2:Y:S01]  /*e480*/  LDSM.16.M88.4 R212, [R230+0x3100] ;  /* 0x00310000e6d4783b */ /* 0x000ea20000000200 */
[----:B------:R-:W-:Y:S01]  /*e490*/  @P6 SHF.R.S32.HI R2, RZ, 0x1f, R0 ;  /* 0x0000001fff026819 */ /* 0x000fe20000011400 */
[----:B------:R-:W-:Y:S02]  /*e4a0*/  @P6 IMAD.MOV.U32 R3, RZ, RZ, R247 ;  /* 0x000000ffff036224 */ /* 0x000fe400078e00f7 */
[-C--:B------:R-:W-:Y:S01]  /*e4b0*/  HMMA.16816.F32 R44, R200, R206.reuse, R44 ;  /* 0x000000cec82c723c */ /* 0x080fe2000000182c */
[----:B------:R-:W4:Y:S03]  /*e4c0*/  LDSM.16.M88.4 R196, [R232+0x8100] ;  /* 0x00810000e8c4783b */ /* 0x000f260000000200 */
[----:B------:R-:W-:Y:S02]  /*e4d0*/  @P6 IMAD R2, R2, c[0x0][0x1e0], RZ ;  /* 0x0000780002026a24 */ /* 0x000fe400078e02ff */
[----:B------:R-:W0:Y:S02]  /*e4e0*/  LDGDEPBAR ;  /* 0x00000000000079af */ /* 0x000e240000000000 */
[----:B------:R-:W-:Y:S03]  /*e4f0*/  HMMA.16816.F32 R48, R192, R206, R48 ;  /* 0x000000cec030723c */ /* 0x000fe60000001830 */
[----:B------:R-:W4:Y:S01]  /*e500*/  LDSM.16.M88.4 R216, [R230+0x3900] ;  /* 0x00390000e6d8783b */ /* 0x000f220000000200 */
[C---:B-1----:R-:W-:Y:S04]  /*e510*/  @P6 IMAD.WIDE.U32 R168, R0.reuse, c[0x0][0x1e0], RZ ;  /* 0x0000780000a86a25 */ /* 0x042fe800078e00ff */
[----:B------:R-:W1:Y:S01]  /*e520*/  LDSM.16.M88.4 R172, [R230+0x4100] ;  /* 0x00410000e6ac783b */ /* 0x000e620000000200 */
[----:B------:R-:W-:Y:S04]  /*e530*/  @P6 IMAD R2, R0, c[0x0][0x1e4], R2 ;  /* 0x0000790000026a24 */ /* 0x000fe800078e0202 */
[----:B------:R-:W-:Y:S01]  /*e540*/  LDSM.16.M88.4 R192, [R234+0x6100] ;  /* 0x00610000eac0783b */ /* 0x000fe20000000200 */
[----:B------:R-:W-:Y:S02]  /*e550*/  @P6 IMAD.IADD R0, R169, 0x1, R2 ;  /* 0x00000001a9006824 */ /* 0x000fe400078e0202 */
[----:B------:R-:W-:Y:S02]  /*e560*/  @P6 IMAD.MOV.U32 R2, RZ, RZ, R244 ;  /* 0x000000ffff026224 */ /* 0x000fe400078e00f4 */
[----:B------:R-:W1:Y:S01]  /*e570*/  LDSM.16.M88.4 R200, [R229] ;  /* 0x00000000e5c8783b */ /* 0x000e620000000200 */
[----:B------:R-:W-:Y:S02]  /*e580*/  @P6 IMAD R0, R0, 0x30, RZ ;  /* 0x0000003000006824 */ /* 0x000fe400078e02ff */
[----:B------:R-:W-:Y:S02]  /*e590*/  @P6 IMAD.WIDE.U32 R2, R168, 0x30, R2 ;  /* 0x00000030a8026825 */ /* 0x000fe400078e0002 */
[----:B------:R-:W1:Y:S02]  /*e5a0*/  LDSM.16.M88.4 R204, [R234+0x8100] ;  /* 0x00810000eacc783b */ /* 0x000e640000000200 */
[C---:B------:R-:W-:Y:S01]  /*e5b0*/  @P6 IMAD.SHL.U32 R168, R2.reuse, 0x2, RZ ;  /* 0x0000000202a86824 */ /* 0x040fe200078e00ff */
[-C--:B--2---:R-:W-:Y:S02]  /*e5c0*/  HMMA.16816.F32 R4, R208, R212.reuse, R4 ;  /* 0x000000d4d004723c */ /* 0x084fe40000001804 */
[----:B------:R-:W2:Y:S03]  /*e5d0*/  LDSM.16.M88.4 R220, [R229+0x800] ;  /* 0x00080000e5dc783b */ /* 0x000ea60000000200 */
[----:B------:R-:W-:Y:S02]  /*e5e0*/  @P6 IMAD.IADD R3, R3, 0x1, R0 ;  /* 0x0000000103036824 */ /* 0x000fe400078e0200 */
[----:B------:R-:W-:Y:S01]  /*e5f0*/  @P1 IMAD.HI.U32 R0, R171, c[0x0][0x2c8], RZ ;  /* 0x0000b200ab001a27 */ /* 0x000fe200078e00ff */
[C---:B----4-:R-:W-:Y:S04]  /*e600*/  HMMA.16816.F32 R8, R196.reuse, R212, R8 ;  /* 0x000000d4c408723c */ /* 0x050fe80000001808 */
[----:B------:R-:W-:Y:S02]  /*e610*/  @P6 SHF.L.U64.HI R3, R2, 0x1, R3 ;  /* 0x0000000102036819 */ /* 0x000fe40000010203 */
[----:B------:R-:W-:Y:S02]  /*e620*/  @P0 SHF.R.U32.HI R171, RZ, c[0x0][0x2cc], R0 ;  /* 0x0000b300ffab0a19 */ /* 0x000fe40000011600 */
[-C--:B------:R-:W-:Y:S08]  /*e630*/  HMMA.16816.F32 R12, R196, R214.reuse, R12 ;  /* 0x000000d6c40c723c */ /* 0x080ff0000000180c */
[C---:B------:R-:W-:Y:S01]  /*e640*/  HMMA.16816.F32 R16, R208.reuse, R214, R16 ;  /* 0x000000d6d010723c */ /* 0x040fe20000001810 */
[----:B------:R-:W4:Y:S07]  /*e650*/  LDSM.16.M88.4 R212, [R229+0x1000] ;  /* 0x00100000e5d4783b */ /* 0x000f2e0000000200 */
[-C--:B------:R-:W-:Y:S08]  /*e660*/  HMMA.16816.F32 R20, R208, R216.reuse, R20 ;  /* 0x000000d8d014723c */ /* 0x080ff00000001814 */
        /* <DEDUP_REMOVED lines=9> */
[----:B------:R-:W1:Y:S05]  /*e700*/  LDSM.16.M88.4 R172, [R231+0xa100] ;  /* 0x00a10000e7ac783b */ /* 0x000e6a0000000200 */
[----:B------:R-:W1:Y:S02]  /*e710*/  LDSM.16.M88.4 R208, [R231+0xc100] ;  /* 0x00c10000e7d0783b */ /* 0x000e640000000200 */
[-C--:B------:R-:W-:Y:S08]  /*e720*/  HMMA.16816.F32 R4, R192, R200.reuse, R4 ;  /* 0x000000c8c004723c */ /* 0x080ff00000001804 */
        /* <DEDUP_REMOVED lines=8> */
[----:B------:R-:W-:Y:S07]  /*e7b0*/  LDSM.16.M88.4 R220, [R238] ;  /* 0x00000000eedc783b */ /* 0x000fee0000000200 */
[-C--:B----4-:R-:W-:Y:S08]  /*e7c0*/  HMMA.16816.F32 R36, R192, R212.reuse, R36 ;  /* 0x000000d4c024723c */ /* 0x090ff00000001824 */
[C---:B------:R-:W-:Y:S08]  /*e7d0*/  HMMA.16816.F32 R40, R204.reuse, R212, R40 ;  /* 0x000000d4cc28723c */ /* 0x040ff00000001828 */
[-C--:B------:R-:W-:Y:S01]  /*e7e0*/  HMMA.16816.F32 R44, R204, R214.reuse, R44 ;  /* 0x000000d6cc2c723c */ /* 0x080fe2000000182c */
[----:B------:R-:W2:Y:S07]  /*e7f0*/  LDSM.16.M88.4 R204, [R224+0x5900] ;  /* 0x00590000e0cc783b */ /* 0x000eae0000000200 */
[----:B------:R-:W-:Y:S01]  /*e800*/  HMMA.16816.F32 R48, R192, R214, R48 ;  /* 0x000000d6c030723c */ /* 0x000fe20000001830 */
[----:B------:R-:W-:Y:S05]  /*e810*/  LDSM.16.M88.4 R192, [R233+0xa100] ;  /* 0x00a10000e9c0783b */ /* 0x000fea0000000200 */
[----:B------:R-:W4:Y:S02]  /*e820*/  LDSM.16.M88.4 R212, [R239] ;  /* 0x00000000efd4783b */ /* 0x000f240000000200 */
        /* <DEDUP_REMOVED lines=15> */
[----:B------:R-:W2:Y:S05]  /*e920*/  LDSM.16.M88.4 R172, [R232+0xa100] ;  /* 0x00a10000e8ac783b */ /* 0x000eaa0000000200 */
[----:B------:R-:W1:Y:S02]  /*e930*/  LDSM.16.M88.4 R204, [R232+0xc100] ;  /* 0x00c10000e8cc783b */ /* 0x000e640000000200 */
[-C--:B----4-:R-:W-:Y:S08]  /*e940*/  HMMA.16816.F32 R4, R192, R212.reuse, R4 ;  /* 0x000000d4c004723c */ /* 0x090ff00000001804 */
[C---:B------:R-:W-:Y:S08]  /*e950*/  HMMA.16816.F32 R8, R216.reuse, R212, R8 ;  /* 0x000000d4d808723c */ /* 0x040ff00000001808 */
[-C--:B------:R-:W-:Y:S08]  /*e960*/  HMMA.16816.F32 R12, R216, R214.reuse, R12 ;  /* 0x000000d6d80c723c */ /* 0x080ff0000000180c */
[C---:B------:R-:W-:Y:S01]  /*e970*/  HMMA.16816.F32 R16, R192.reuse, R214, R16 ;  /* 0x000000d6c010723c */ /* 0x040fe20000001810 */
[----:B------:R-:W4:Y:S07]  /*e980*/  LDSM.16.M88.4 R212, [R230+0x5900] ;  /* 0x00590000e6d4783b */ /* 0x000f2e0000000200 */
[-C--:B------:R-:W-:Y:S08]  /*e990*/  HMMA.16816.F32 R20, R192, R220.reuse, R20 ;  /* 0x000000dcc014723c */ /* 0x080ff00000001814 */
[C---:B------:R-:W-:Y:S08]  /*e9a0*/  HMMA.16816.F32 R24, R216.reuse, R220, R24 ;  /* 0x000000dcd818723c */ /* 0x040ff00000001818 */
[-C--:B------:R-:W-:Y:S08]  /*e9b0*/  HMMA.16816.F32 R28, R216, R222.reuse, R28 ;  /* 0x000000ded81c723c */ /* 0x080ff0000000181c */
[C---:B------:R-:W-:Y:S08]  /*e9c0*/  HMMA.16816.F32 R32, R192.reuse, R222, R32 ;  /* 0x000000dec020723c */ /* 0x040ff00000001820 */
[-C--:B-1----:R-:W-:Y:S08]  /*e9d0*/  HMMA.16816.F32 R36, R192, R196.reuse, R36 ;  /* 0x000000c4c024723c */ /* 0x082ff00000001824 */
[C---:B------:R-:W-:Y:S08]  /*e9e0*/  HMMA.16816.F32 R40, R216.reuse, R196, R40 ;  /* 0x000000c4d828723c */ /* 0x040ff00000001828 */
[-C--:B------:R-:W-:Y:S01]  /*e9f0*/  HMMA.16816.F32 R44, R216, R198.reuse, R44 ;  /* 0x000000c6d82c723c */ /* 0x080fe2000000182c */
[----:B------:R-:W-:Y:S07]  /*ea00*/  LDSM.16.M88.4 R216, [R236+0xc100] ;  /* 0x00c10000ecd8783b */ /* 0x000fee0000000200 */
[----:B------:R-:W-:Y:S01]  /*ea10*/  HMMA.16816.F32 R48, R192, R198, R48 ;  /* 0x000000c6c030723c */ /* 0x000fe20000001830 */
[----:B------:R-:W-:Y:S05]  /*ea20*/  LDSM.16.M88.4 R192, [R234+0xa100] ;  /* 0x00a10000eac0783b */ /* 0x000fea0000000200 */
[----:B------:R-:W1:Y:S02]  /*ea30*/  LDSM.16.M88.4 R196, [R229+0x1800] ;  /* 0x00180000e5c4783b */ /* 0x000e640000000200 */
[-C--:B--2---:R-:W-:Y:S08]  /*ea40*/  HMMA.16816.F32 R4, R172, R200.reuse, R4 ;  /* 0x000000c8ac04723c */ /* 0x084ff00000001804 */
[C---:B------:R-:W-:Y:S08]  /*ea50*/  HMMA.16816.F32 R8, R204.reuse, R200, R8 ;  /* 0x000000c8cc08723c */ /* 0x040ff00000001808 */
[-C--:B------:R-:W-:Y:S08]  /*ea60*/  HMMA.16816.F32 R12, R204, R202.reuse, R12 ;  /* 0x000000cacc0c723c */ /* 0x080ff0000000180c */
[C---:B------:R-:W-:Y:S01]  /*ea70*/  HMMA.16816.F32 R16, R172.reuse, R202, R16 ;  /* 0x000000caac10723c */ /* 0x040fe20000001810 */
[----:B------:R-:W2:Y:S07]  /*ea80*/  LDSM.16.M88.4 R200, [R229+0x2000] ;  /* 0x00200000e5c8783b */ /* 0x000eae0000000200 */
[-C--:B------:R-:W-:Y:S08]  /*ea90*/  HMMA.16816.F32 R20, R172, R208.reuse, R20 ;  /* 0x000000d0ac14723c */ /* 0x080ff00000001814 */
[C---:B------:R-:W-:Y:S08]  /*eaa0*/  HMMA.16816.F32 R24, R204.reuse, R208, R24 ;  /* 0x000000d0cc18723c */ /* 0x040ff00000001818 */
[-C--:B------:R-:W-:Y:S08]  /*eab0*/  HMMA.16816.F32 R28, R204, R210.reuse, R28 ;  /* 0x000000d2cc1c723c */ /* 0x080ff0000000181c */
[C---:B------:R-:W-:Y:S08]  /*eac0*/  HMMA.16816.F32 R32, R172.reuse, R210, R32 ;  /* 0x000000d2ac20723c */ /* 0x040ff00000001820 */
[-C--:B----4-:R-:W-:Y:S08]  /*ead0*/  HMMA.16816.F32 R36, R172, R212.reuse, R36 ;  /* 0x000000d4ac24723c */ /* 0x090ff00000001824 */
[C---:B------:R-:W-:Y:S08]  /*eae0*/  HMMA.16816.F32 R40, R204.reuse, R212, R40 ;  /* 0x000000d4cc28723c */ /* 0x040ff00000001828 */
[-C--:B------:R-:W-:Y:S08]  /*eaf0*/  HMMA.16816.F32 R44, R204, R214.reuse, R44 ;  /* 0x000000d6cc2c723c */ /* 0x080ff0000000182c */
[----:B------:R-:W-:Y:S01]  /*eb00*/  HMMA.16816.F32 R48, R172, R214, R48 ;  /* 0x000000d6ac30723c */ /* 0x000fe20000001830 */
[----:B------:R-:W4:Y:S01]  /*eb10*/  LDSM.16.M88.4 R172, [R229+0x2800] ;  /* 0x00280000e5ac783b */ /* 0x000f220000000200 */
[----:B------:R-:W-:Y:S04]  /*eb20*/  DEPBAR.LE SB0, 0x0 ;  /* 0x000080000000791a */ /* 0x000fe80000000000 */
[----:B------:R-:W-:Y:S02]  /*eb30*/  BAR.SYNC.DEFER_BLOCKING 0x0 ;  /* 0x0000000000007b1d */ /* 0x000fe40000010000 */
[-C--:B-1----:R-:W-:Y:S08]  /*eb40*/  HMMA.16816.F32 R4, R192, R196.reuse, R4 ;  /* 0x000000c4c004723c */ /* 0x082ff00000001804 */
[C---:B------:R-:W-:Y:S07]  /*eb50*/  HMMA.16816.F32 R8, R216.reuse, R196, R8 ;  /* 0x000000c4d808723c */ /* 0x040fee0000001808 */
[C---:B------:R-:W-:Y:S01]  /*eb60*/  @P6 IADD3 R196, P2, R168.reuse, 0x80, RZ ;  /* 0x00000080a8c46810 */ /* 0x040fe20007f5e0ff */
[-C--:B------:R-:W-:Y:S04]  /*eb70*/  HMMA.16816.F32 R12, R216, R198.reuse, R12 ;  /* 0x000000c6d80c723c */ /* 0x080fe8000000180c */
[----:B------:R-:W-:Y:S02]  /*eb80*/  @P6 IADD3 R168, P5, R168, c[0x0][0x1c8], RZ ;  /* 0x00007200a8a86a10 */ /* 0x000fe40007fbe0ff */
[----:B------:R-:W-:Y:S02]  /*eb90*/  @P6 IADD3 R196, P1, R196, c[0x0][0x1c8], RZ ;  /* 0x00007200c4c46a10 */ /* 0x000fe40007f3e0ff */
[C---:B------:R-:W-:Y:S04]  /*eba0*/  HMMA.16816.F32 R16, R192.reuse, R198, R16 ;  /* 0x000000c6c010723c */ /* 0x040fe80000001810 */
[----:B------:R-:W-:Y:S02]  /*ebb0*/  @P6 IADD3.X R169, R3, c[0x0][0x1cc], RZ, P5, !PT ;  /* 0x0000730003a96a10 */ /* 0x000fe40002ffe4ff */
[----:B------:R-:W-:Y:S02]  /*ebc0*/  @P6 IADD3.X R197, RZ, c[0x0][0x1cc], R3, P1, P2 ;  /* 0x00007300ffc56a10 */ /* 0x000fe40000fe4403 */
[-C--:B--2---:R-:W-:Y:S01]  /*ebd0*/  HMMA.16816.F32 R20, R192, R200.reuse, R20 ;  /* 0x000000c8c014723c */ /* 0x084fe20000001814 */
[----:B------:R-:W-:Y:S01]  /*ebe0*/  @!PT LDS RZ, [RZ] ;  /* 0x00000000fffff984 */ /* 0x000fe20000000800 */
[----:B------:R-:W-:Y:S01]  /*ebf0*/  @!PT LDS RZ, [RZ] ;  /* 0x00000000fffff984 */ /* 0x000fe20000000800 */
[----:B------:R-:W-:Y:S01]  /*ec00*/  @!PT LDS RZ, [RZ] ;  /* 0x00000000fffff984 */ /* 0x000fe20000000800 */
[----:B------:R1:W-:Y:S03]  /*ec10*/  @P6 LDGSTS.E.BYPASS.LTC128B.128 [R243+0x3100], [R168.64], !P4 ;  /* 0x03100000a8f36fae */ /* 0x0003e6000e101d4e */
[----:B------:R-:W-:Y:S02]  /*ec20*/  @P6 IADD3 R2, P0, R168, UR16, RZ ;  /* 0x00000010a8026c10 */ /* 0x000fe4000ff1e0ff */
[----:B------:R2:W-:Y:S02]  /*ec30*/  @P6 LDGSTS.E.BYPASS.LTC128B.128 [R243+0x4900], [R196.64], !P3 ;  /* 0x04900000c4f36fae */ /* 0x0005e4000d901d4e */
[C---:B------:R-:W-:Y:S04]  /*ec40*/  HMMA.16816.F32 R24, R216.reuse, R200, R24 ;  /* 0x000000c8d818723c */ /* 0x040fe80000001818 */
[----:B------:R-:W-:Y:S04]  /*ec50*/  @P6 IADD3.X R3, R169, UR7, RZ, P0, !PT ;  /* 0x00000007a9036c10 */ /* 0x000fe800087fe4ff */
[-C--:B------:R-:W-:Y:S01]  /*ec60*/  HMMA.16816.F32 R28, R216, R202.reuse, R28 ;  /* 0x000000cad81c723c */ /* 0x080fe2000000181c */
[----:B------:R3:W-:Y:S05]  /*ec70*/  @P6 LDGSTS.E.BYPASS.LTC128B.128 [R243+0x3900], [R2.64], !P4 ;  /* 0x0390000002f36fae */ /* 0x0007ea000e101d4e */
[----:B------:R3:W-:Y:S02]  /*ec80*/  @P6 LDGSTS.E.BYPASS.LTC128B.128 [R243+0x5100], [R2.64+0x80], !P3 ;  /* 0x0510008002f36fae */ /* 0x0007e4000d901d4e */
[C---:B------:R-:W-:Y:S04]  /*ec90*/  HMMA.16816.F32 R32, R192.reuse, R202, R32 ;  /* 0x000000cac020723c */ /* 0x040fe80000001820 */
[----:B-1----:R-:W-:Y:S04]  /*eca0*/  IMAD R168, R242, -0x30, RZ ;  /* 0xffffffd0f2a87824 */ /* 0x002fe800078e02ff */
[-C--:B----4-:R-:W-:Y:S04]  /*ecb0*/  HMMA.16816.F32 R36, R192, R172.reuse, R36 ;  /* 0x000000acc024723c */ /* 0x090fe80000001824 */
[C---:B--2---:R-:W-:Y:S04]  /*ecc0*/  @P6 IADD3 R196, P1, R2.reuse, UR16, RZ ;  /* 0x0000001002c46c10 */ /* 0x044fe8000ff3e0ff */
[C---:B------:R-:W-:Y:S04]  /*ecd0*/  HMMA.16816.F32 R40, R216.reuse, R172, R40 ;  /* 0x000000acd828723c */ /* 0x040fe80000001828 */
[C---:B------:R-:W-:Y:S03]  /*ece0*/  @P6 IADD3.X R197, R3.reuse, UR7, RZ, P1, !PT ;  /* 0x0000000703c56c10 */ /* 0x040fe60008ffe4ff */
[----:B------:R-:W-:Y:S01]  /*ecf0*/  @P6 IADD3 R172, P0, R2, UR12, RZ ;  /* 0x0000000c02ac6c10 */ /* 0x000fe2000ff1e0ff */
[-C--:B------:R-:W-:Y:S01]  /*ed00*/  HMMA.16816.F32 R44, R216, R174.reuse, R44 ;  /* 0x000000aed82c723c */ /* 0x080fe2000000182c */
[----:B------:R1:W-:Y:S03]  /*ed10*/  @P6 LDGSTS.E.BYPASS.LTC128B.128 [R243+0x4100], [R196.64], !P4 ;  /* 0x04100000c4f36fae */ /* 0x0003e6000e101d4e */
[----:B------:R-:W-:Y:S02]  /*ed20*/  @P6 IADD3.X R173, R3, UR8, RZ, P0, !PT ;  /* 0x0000000803ad6c10 */ /* 0x000fe400087fe4ff */
[----:B---3--:R-:W2:Y:S01]  /*ed30*/  SHFL.IDX PT, R3, R171, RZ, 0x1c1f ;  /* 0x001c1fffab037589 */ /* 0x008ea200000e0000 */
[----:B------:R-:W-:Y:S01]  /*ed40*/  PLOP3.LUT P0, PT, PT, PT, UP2, 0x40, 0x0 ;  /* 0x000000000000781c */ /* 0x000fe20003f0e828 */
[----:B------:R-:W-:Y:S03]  /*ed50*/  HMMA.16816.F32 R48, R192, R174, R48 ;  /* 0x000000aec030723c */ /* 0x000fe60000001830 */
[----:B------:R3:W-:Y:S04]  /*ed60*/  @P6 LDGSTS.E.BYPASS.LTC128B.128 [R243+0x5900], [R172.64], !P3 ;  /* 0x05900000acf36fae */ /* 0x0007e8000d901d4e */
[----:B------:R-:W-:Y:S01]  /*ed70*/  IMAD.IADD R174, R168, 0x1, -R167 ;  /* 0x00000001a8ae7824 */ /* 0x000fe200078e0aa7 */
[----:B------:R-:W0:Y:S01]  /*ed80*/  LDGDEPBAR ;  /* 0x00000000000079af */ /* 0x000e220000000000 */
[----:B---3--:R-:W-:Y:S04]  /*ed90*/  IADD3 R173, -R167, 0x1, R168 ;  /* 0x00000001a7ad7810 */ /* 0x008fe80007ffe1a8 */
[----:B------:R-:W-:Y:S04]  /*eda0*/  IADD3 R173, R173, c[0x0][0x1d0], RZ ;  /* 0x00007400adad7a10 */ /* 0x000fe80007ffe0ff */
[----:B------:R-:W-:Y:S04]  /*edb0*/  IADD3 R173, R173, -c[0x0][0x168], RZ ;  /* 0x80005a00adad7a10 */ /* 0x000fe80007ffe0ff */
[C---:B------:R-:W-:Y:S02]  /*edc0*/  IADD3 R172, R173.reuse, c[0x0][0x328], RZ ;  /* 0x0000ca00adac7a10 */ /* 0x040fe40007ffe0ff */
[----:B------:R-:W-:Y:S03]  /*edd0*/  IADD3 R173, R173, UR6, RZ ;  /* 0x00000006adad7c10 */ /* 0x000fe6000fffe0ff */
[--C-:B--2---:R-:W-:Y:S02]  /*ede0*/  IMAD.IADD R2, R172, 0x1, R3.reuse ;  /* 0x00000001ac027824 */ /* 0x104fe400078e0203 */
        /* <DEDUP_REMOVED lines=16> */
.L_x_495:
[----:B------:R-:W-:Y:S04]  /*eef0*/  MOV R167, c[0x0][0x32c] ;  /* 0x0000cb0000a77a02 */ /* 0x000fe80000000f00 */
[----:B------:R-:W-:Y:S11]  /*ef00*/  ISETP.NE.AND P0, PT, R167, 0x1, PT ;  /* 0x00000001a700780c */ /* 0x000ff60003f05270 */
[----:B------:R-:W-:Y:S02]  /*ef10*/  @!UPT UIADD3 URZ, URZ, URZ, URZ ;  /* 0x0000003f3f3ff290 */ /* 0x000fe4000fffe03f */
[----:B------:R-:W-:Y:S05]  /*ef20*/  @P0 IMAD.HI.U32 R167, R3, c[0x0][0x330], RZ ;  /* 0x0000cc0003a70a27 */ /* 0x000fea00078e00ff */
[----:B------:R-:W-:Y:S02]  /*ef30*/  @P0 SHF.R.U32.HI R3, RZ, c[0x0][0x334], R167 ;  /* 0x0000cd00ff030a19 */ /* 0x000fe400000116a7 */
.L_x_496:
[----:B------:R-:W-:Y:S05]  /*ef40*/  BSYNC B0 ;  /* 0x0000000000007941 */ /* 0x000fea0003800000 */
.L_x_494:
[----:B------:R-:W-:Y:S05]  /*ef50*/  IMAD R3, R3, c[0x0][0x32c], R174 ;  /* 0x0000cb0003037a24 */ /* 0x000fea00078e02ae */
[----:B------:R-:W-:Y:S02]  /*ef60*/  IADD3 R167, R3, c[0x0][0x32c], RZ ;  /* 0x0000cb0003a77a10 */ /* 0x000fe40007ffe0ff */
[----:B------:R-:W-:Y:S02]  /*ef70*/  IMNMX R0, R0, R3, !PT ;  /* 0x0000000300007217 */ /* 0x000fe40007800200 */
[----:B------:R-:W-:Y:S02]  /*ef80*/  IMNMX R2, R2, R167, PT ;  /* 0x000000a702027217 */ /* 0x000fe40003800200 */
.L_x_493:
[----:B-1----:R-:W-:Y:S01]  /*ef90*/  PLOP3.LUT P0, PT, PT, PT, UP2, 0x40, 0x0 ;  /* 0x000000000000781c */ /* 0x002fe20003f0e828 */
        /* <DEDUP_REMOVED lines=18> */
.L_x_499:
[----:B------:R-:W-:Y:S04]  /*f0c0*/  MOV R175, c[0x0][0x32c] ;  /* 0x0000cb0000af7a02 */ /* 0x000fe80000000f00 */
[----:B------:R-:W-:Y:S11]  /*f0d0*/  ISETP.NE.AND P0, PT, R175, 0x1, PT ;  /* 0x00000001af00780c */ /* 0x000ff60003f05270 */
[----:B------:R-:W-:Y:S02]  /*f0e0*/  @!UPT UIADD3 URZ, URZ, URZ, URZ ;  /* 0x0000003f3f3ff290 */ /* 0x000fe4000fffe03f */
[----:B------:R-:W-:Y:S05]  /*f0f0*/  @P0 IMAD.HI.U32 R175, R169, c[0x0][0x330], RZ ;  /* 0x0000cc00a9af0a27 */ /* 0x000fea00078e00ff */
[----:B------:R-:W-:Y:S02]  /*f100*/  @P0 SHF.R.U32.HI R169, RZ, c[0x0][0x334], R175 ;  /* 0x0000cd00ffa90a19 */ /* 0x000fe400000116af */
.L_x_500:
[----:B------:R-:W-:Y:S05]  /*f110*/  BSYNC B0 ;  /* 0x0000000000007941 */ /* 0x000fea0003800000 */
.L_x_498:
[----:B------:R-:W-:Y:S05]  /*f120*/  IMAD R169, R169, c[0x0][0x32c], R174 ;  /* 0x0000cb00a9a97a24 */ /* 0x000fea00078e02ae */
[----:B------:R-:W-:Y:S02]  /*f130*/  IADD3 R175, R169, c[0x0][0x32c], RZ ;  /* 0x0000cb00a9af7a10 */ /* 0x000fe40007ffe0ff */
[----:B------:R-:W-:Y:S02]  /*f140*/  IMNMX R3, R3, R169, !PT ;  /* 0x000000a903037217 */ /* 0x000fe40007800200 */
[----:B------:R-:W-:Y:S02]  /*f150*/  IMNMX R167, R167, R175, PT ;  /* 0x000000afa7a77217 */ /* 0x000fe40003800200 */
.L_x_497:
[C---:B------:R-:W-:Y:S02]  /*f160*/  ISETP.GE.AND P0, PT, R168.reuse, 0x2, PT ;  /* 0x00000002a800780c */ /* 0x040fe40003f06270 */
[----:B------:R-:W-:Y:S02]  /*f170*/  ISETP.GE.AND P2, PT, R168, 0xa, PT ;  /* 0x0000000aa800780c */ /* 0x000fe40003f46270 */
[----:B------:R-:W-:Y:S02]  /*f180*/  P2R R192, PR, RZ, 0x1 ;  /* 0x00000001ffc07803 */ /* 0x000fe40000000000 */
[----:B------:R-:W-:Y:S02]  /*f190*/  ISETP.GT.AND P0, PT, R0, 0x1, !P0 ;  /* 0x000000010000780c */ /* 0x000fe40004704270 */
[----:B------:R-:W-:Y:S02]  /*f1a0*/  ISETP.GE.AND P1, PT, R168, 0x9, PT ;  /* 0x00000009a800780c */ /* 0x000fe40003f26270 */
[----:B------:R-:W-:Y:S02]  /*f1b0*/  ISETP.LT.OR P0, PT, R2, 0x2, P0 ;  /* 0x000000020200780c */ /* 0x000fe40000701670 */
[----:B------:R-:W-:Y:S02]  /*f1c0*/  P2R R175, PR, RZ, 0x2 ;  /* 0x00000002ffaf7803 */ /* 0x000fe40000000000 */
[----:B------:R-:W-:Y:S02]  /*f1d0*/  FSEL R193, R5, -INF , !P0 ;  /* 0xff80000005c17808 */ /* 0x000fe40004000000 */
[C---:B------:R-:W-:Y:S02]  /*f1e0*/  ISETP.GT.AND P0, PT, R0.reuse, 0x9, !P2 ;  /* 0x000000090000780c */ /* 0x040fe40005704270 */
[----:B------:R-:W-:Y:S02]  /*f1f0*/  ISETP.GT.AND P1, PT, R0, 0x8, !P1 ;  /* 0x000000080000780c */ /* 0x000fe40004f24270 */
[----:B------:R-:W-:Y:S02]  /*f200*/  P2R R169, PR, RZ, 0x4 ;  /* 0x00000004ffa97803 */ /* 0x000fe40000000000 */
[----:B------:R-:W-:Y:S02]  /*f210*/  ISETP.LT.OR P0, PT, R2, 0xa, P0 ;  /* 0x0000000a0200780c */ /* 0x000fe40000701670 */
[----:B------:R-:W-:Y:S02]  /*f220*/  ISETP.GE.AND P2, PT, R168, 0x11, PT ;  /* 0x00000011a800780c */ /* 0x000fe40003f46270 */
[----:B------:R-:W-:Y:S02]  /*f230*/  ISETP.LT.OR P1, PT, R2, 0x9, P1 ;  /* 0x000000090200780c */ /* 0x000fe40000f21670 */
[----:B------:R-:W-:Y:S02]  /*f240*/  FSEL R195, R17, -INF , !P0 ;  /* 0xff80000011c37808 */ /* 0x000fe40004000000 */
[----:B------:R-:W-:Y:S02]  /*f250*/  ISETP.GT.AND P0, PT, R0, 0x10, !P2 ;  /* 0x000000100000780c */ /* 0x000fe40005704270 */
[----:B------:R-:W-:Y:S02]  /*f260*/  FSEL R194, R16, -INF , !P1 ;  /* 0xff80000010c27808 */ /* 0x000fe40004800000 */
        /* <DEDUP_REMOVED lines=19> */
[----:B------:R-:W-:Y:S02]  /*f3a0*/  ISETP.GE.AND P6, PT, R168, 0x22, PT ;  /* 0x00000022a800780c */ /* 0x000fe40003fc6270 */
        /* <DEDUP_REMOVED lines=10> */
[----:B------:R-:W-:Y:S04]  /*f450*/  ISETP.LT.OR P0, PT, R2, 0x29, P0 ;  /* 0x000000290200780c */ /* 0x000fe80000701670 */
[----:B------:R-:W-:Y:S02]  /*f460*/  FSEL R216, R48, -INF , !P0 ;  /* 0xff80000030d87808 */ /* 0x000fe40004000000 */
[----:B------:R-:W-:Y:S04]  /*f470*/  ISETP.GT.AND P0, PT, R0, RZ, !P2 ;  /* 0x000000ff0000720c */ /* 0x000fe80005704270 */
[----:B------:R-:W-:Y:S04]  /*f480*/  ISETP.LT.OR P0, PT, R2, 0x1, P0 ;  /* 0x000000010200780c */ /* 0x000fe80000701670 */
[----:B------:R-:W-:Y:S02]  /*f490*/  FSEL R32, R4, -INF , !P0 ;  /* 0xff80000004207808 */ /* 0x000fe40004000000 */
[----:B------:R-:W-:Y:S01]  /*f4a0*/  ISETP.GE.AND P0, PT, R168, 0x2a, PT ;  /* 0x0000002aa800780c */ /* 0x000fe20003f06270 */
[----:B------:R-:W1:Y:S03]  /*f4b0*/  SHFL.IDX PT, R4, R171, 0x2, 0x1c1f ;  /* 0x005c1f00ab047f89 */ /* 0x000e6600000e0000 */
[----:B------:R-:W-:Y:S04]  /*f4c0*/  ISETP.GT.AND P2, PT, R0, 0x29, !P0 ;  /* 0x000000290000780c */ /* 0x000fe80004744270 */
[----:B------:R-:W-:Y:S04]  /*f4d0*/  ISETP.LT.OR P2, PT, R2, 0x2a, P2 ;  /* 0x0000002a0200780c */ /* 0x000fe80001741670 */
[----:B------:R-:W-:Y:S02]  /*f4e0*/  FSEL R215, R49, -INF , !P2 ;  /* 0xff80000031d77808 */ /* 0x000fe40005000000 */
[----:B------:R-:W-:Y:S01]  /*f4f0*/  PLOP3.LUT P2, PT, PT, PT, UP2, 0x40, 0x0 ;  /* 0x000000000000781c */ /* 0x000fe20003f4e828 */
[--C-:B-1----:R-:W-:Y:S02]  /*f500*/  IMAD.IADD R2, R172, 0x1, R4.reuse ;  /* 0x00000001ac027824 */ /* 0x102fe400078e0204 */
[----:B------:R-:W-:Y:S10]  /*f510*/  IMAD.IADD R0, R173, 0x1, R4 ;  /* 0x00000001ad007824 */ /* 0x000ff400078e0204 */
        /* <DEDUP_REMOVED lines=15> */
.L_x_503:
[----:B------:R-:W-:Y:S04]  /*f610*/  MOV R33, c[0x0][0x32c] ;  /* 0x0000cb0000217a02 */ /* 0x000fe80000000f00 */
[----:B------:R-:W-:Y:S11]  /*f620*/  ISETP.NE.AND P2, PT, R33, 0x1, PT ;  /* 0x000000012100780c */ /* 0x000ff60003f45270 */
[----:B------:R-:W-:Y:S02]  /*f630*/  @!UPT UIADD3 URZ, URZ, URZ, URZ ;  /* 0x0000003f3f3ff290 */ /* 0x000fe4000fffe03f */
[----:B------:R-:W-:Y:S05]  /*f640*/  @P2 IMAD.HI.U32 R33, R4, c[0x0][0x330], RZ ;  /* 0x0000cc0004212a27 */ /* 0x000fea00078e00ff */
[----:B------:R-:W-:Y:S02]  /*f650*/  @P2 SHF.R.U32.HI R4, RZ, c[0x0][0x334], R33 ;  /* 0x0000cd00ff042a19 */ /* 0x000fe40000011621 */
.L_x_504:
[----:B------:R-:W-:Y:S05]  /*f660*/  BSYNC B0 ;  /* 0x0000000000007941 */ /* 0x000fea0003800000 */
.L_x_502:
[----:B------:R-:W-:Y:S05]  /*f670*/  IMAD R4, R4, c[0x0][0x32c], R174 ;  /* 0x0000cb0004047a24 */ /* 0x000fea00078e02ae */
[----:B------:R-:W-:Y:S02]  /*f680*/  IADD3 R33, R4, c[0x0][0x32c], RZ ;  /* 0x0000cb0004217a10 */ /* 0x000fe40007ffe0ff */
[----:B------:R-:W-:Y:S02]  /*f690*/  IMNMX R0, R0, R4, !PT ;  /* 0x0000000400007217 */ /* 0x000fe40007800200 */
[----:B------:R-:W-:Y:S02]  /*f6a0*/  IMNMX R2, R2, R33, PT ;  /* 0x0000002102027217 */ /* 0x000fe40003800200 */
.L_x_501:
[----:B------:R-:W-:Y:S02]  /*f6b0*/  ISETP.NE.AND P2, PT, R175, RZ, PT ;  /* 0x000000ffaf00720c */ /* 0x000fe40003f45270 */
[----:B------:R-:W-:Y:S02]  /*f6c0*/  P2R R48, PR, RZ, 0x10 ;  /* 0x00000010ff307803 */ /* 0x000fe40000000000 */
[----:B------:R-:W-:Y:S02]  /*f6d0*/  ISETP.GT.AND P2, PT, R3, 0x8, !P2 ;  /* 0x000000080300780c */ /* 0x000fe40005744270 */
[----:B------:R-:W-:Y:S02]  /*f6e0*/  ISETP.NE.AND P4, PT, R21, RZ, PT ;  /* 0x000000ff1500720c */ /* 0x000fe40003f85270 */
[----:B------:R-:W-:Y:S02]  /*f6f0*/  ISETP.LT.OR P2, PT, R167, 0x9, P2 ;  /* 0x00000009a700780c */ /* 0x000fe40001741670 */
[----:B------:R-:W-:Y:S02]  /*f700*/  P2R R37, PR, RZ, 0x8 ;  /* 0x00000008ff257803 */ /* 0x000fe40000000000 */
[----:B------:R-:W-:Y:S02]  /*f710*/  FSEL R33, R18, -INF , !P2 ;  /* 0xff80000012217808 */ /* 0x000fe40005000000 */
[----:B------:R-:W-:Y:S02]  /*f720*/  ISETP.NE.AND P2, PT, R169, RZ, PT ;  /* 0x000000ffa900720c */ /* 0x000fe40003f45270 */
[----:B------:R-:W-:Y:S02]  /*f730*/  ISETP.NE.AND P3, PT, R20, RZ, PT ;  /* 0x000000ff1400720c */ /* 0x000fe40003f65270 */
[----:B------:R-:W-:Y:S02]  /*f740*/  ISETP.GT.AND P2, PT, R3, 0x9, !P2 ;  /* 0x000000090300780c */ /* 0x000fe40005744270 */
[----:B------:R-:W-:Y:S02]  /*f750*/  P2R R4, PR, RZ, 0x10 ;  /* 0x00000010ff047803 */ /* 0x000fe40000000000 */
        /* <DEDUP_REMOVED lines=23> */
[----:B------:R-:W-:Y:S04]  /*f8d0*/  ISETP.NE.AND P2, PT, R192, RZ, PT ;  /* 0x000000ffc000720c */ /* 0x000fe80003f45270 */
        /* <DEDUP_REMOVED lines=9> */
[----:B------:R-:W-:Y:S02]  /*f970*/  ISETP.GT.AND P2, PT, R3, 0x29, !P0 ;  /* 0x000000290300780c */ /* 0x000fe40004744270 */
[----:B------:R-:W1:Y:S02]  /*f980*/  SHFL.IDX PT, R3, R171, 0x3, 0x1c1f ;  /* 0x007c1f00ab037f89 */ /* 0x000e6400000e0000 */
[----:B------:R-:W-:Y:S04]  /*f990*/  ISETP.LT.OR P2, PT, R167, 0x2a, P2 ;  /* 0x0000002aa700780c */ /* 0x000fe80001741670 */
[----:B------:R-:W-:Y:S02]  /*f9a0*/  FSEL R214, R51, -INF , !P2 ;  /* 0xff80000033d67808 */ /* 0x000fe40005000000 */
[----:B------:R-:W-:Y:S02]  /*f9b0*/  ISETP.GT.AND P2, PT, R0, RZ, !P4 ;  /* 0x000000ff0000720c */ /* 0x000fe40006744270 */
        /* <DEDUP_REMOVED lines=40> */
[----:B------:R-:W-:Y:S01]  /*fc40*/  ISETP.GT.AND P2, PT, R0, 0x29, !P0 ;  /* 0x000000290000780c */ /* 0x000fe20004744270 */
[--C-:B-1----:R-:W-:Y:S03]  /*fc50*/  IMAD.IADD R0, R173, 0x1, R3.reuse ;  /* 0x00000001ad007824 */ /* 0x102fe600078e0203 */
[----:B------:R-:W-:Y:S01]  /*fc60*/  ISETP.LT.OR P2, PT, R2, 0x2a, P2 ;  /* 0x0000002a0200780c */ /* 0x000fe20001741670 */
[----:B------:R-:W-:Y:S03]  /*fc70*/  IMAD.IADD R2, R172, 0x1, R3 ;  /* 0x00000001ac027824 */ /* 0x000fe600078e0203 */
        /* <DEDUP_REMOVED lines=18> */
.L_x_507:
[----:B------:R-:W-:Y:S04]  /*fda0*/  MOV R4, c[0x0][0x32c] ;  /* 0x0000cb0000047a02 */ /* 0x000fe80000000f00 */
[----:B------:R-:W-:Y:S11]  /*fdb0*/  ISETP.NE.AND P2, PT, R4, 0x1, PT ;  /* 0x000000010400780c */ /* 0x000ff60003f45270 */
[----:B------:R-:W-:Y:S02]  /*fdc0*/  @!UPT UIADD3 URZ, URZ, URZ, URZ ;  /* 0x0000003f3f3ff290 */ /* 0x000fe4000fffe03f */
[----:B------:R-:W-:Y:S05]  /*fdd0*/  @P2 IMAD.HI.U32 R4, R3, c[0x0][0x330], RZ ;  /* 0x0000cc0003042a27 */ /* 0x000fea00078e00ff */
[----:B------:R-:W-:Y:S02]  /*fde0*/  @P2 SHF.R.U32.HI R3, RZ, c[0x0][0x334], R4 ;  /* 0x0000cd00ff032a19 */ /* 0x000fe40000011604 */
.L_x_508:
[----:B------:R-:W-:Y:S05]  /*fdf0*/  BSYNC B0 ;  /* 0x0000000000007941 */ /* 0x000fea0003800000 */
.L_x_506:
[----:B------:R-:W-:Y:S05]  /*fe00*/  IMAD R174, R3, c[0x0][0x32c], R174 ;  /* 0x0000cb0003ae7a24 */ /* 0x000fea00078e02ae */
[----:B------:R-:W-:Y:S02]  /*fe10*/  IADD3 R3, R174, c[0x0][0x32c], RZ ;  /* 0x0000cb00ae037a10 */ /* 0x000fe40007ffe0ff */
[----:B------:R-:W-:Y:S02]  /*fe20*/  IMNMX R0, R0, R174, !PT ;  /* 0x000000ae00007217 */ /* 0x000fe40007800200 */
[----:B------:R-:W-:Y:S02]  /*fe30*/  IMNMX R2, R2, R3, PT ;  /* 0x0000000302027217 */ /* 0x000fe40003800200 */
.L_x_505:
[----:B------:R-:W-:Y:S02]  /*fe40*/  ISETP.NE.AND P2, PT, R17, RZ, PT ;  /* 0x000000ff1100720c */ /* 0x000fe40003f45270 */
[----:B------:R-:W-:Y:S02]  /*fe50*/  FMNMX.FTZ R3, R6, R165, !PT ;  /* 0x000000a506037209 */ /* 0x000fe40007810000 */
[----:B------:R-:W-:Y:S02]  /*fe60*/  ISETP.GT.AND P2, PT, R0, RZ, !P2 ;  /* 0x000000ff0000720c */ /* 0x000fe40005744270 */
        /* <DEDUP_REMOVED lines=40> */
[----:B------:R-:W-:Y:S02]  /*100f0*/  FMNMX.FTZ R3, R208, R3, !PT ;  /* 0x00000003d0037209 */ /* 0x000fe40007810000 */
[----:B------:R-:W-:Y:S02]  /*10100*/  FMNMX.FTZ R169, R215, R169, !PT ;  /* 0x000000a9d7a97209 */ /* 0x000fe40007810000 */
[----:B------:R-:W-:Y:S02]  /*10110*/  FSEL R44, R27, -INF , !P2 ;  /* 0xff8000001b2c7808 */ /* 0x000fe40005000000 */
[----:B------:R-:W-:Y:S01]  /*10120*/  FMNMX.FTZ R3, R211, R3, !PT ;  /* 0x00000003d3037209 */ /* 0x000fe20007810000 */
[----:B------:R-:W1:Y:S01]  /*10130*/  SHFL.BFLY PT, R5, R169, 0x2, 0x1f ;  /* 0x0c401f00a9057f89 */ /* 0x000e6200000e0000 */
[----:B------:R-:W-:Y:S02]  /*10140*/  ISETP.NE.AND P2, PT, R21, RZ, PT ;  /* 0x000000ff1500720c */ /* 0x000fe40003f45270 */
[----:B------:R-:W-:Y:S02]  /*10150*/  FMNMX.FTZ R4, R18, R166, !PT ;  /* 0x000000a612047209 */ /* 0x000fe40007810000 */
[----:B------:R-:W-:Y:S02]  /*10160*/  FMNMX.FTZ R3, R214, R3, !PT ;  /* 0x00000003d6037209 */ /* 0x000fe40007810000 */
[----:B------:R-:W-:Y:S02]  /*10170*/  ISETP.GT.AND P2, PT, R0, 0x18, !P2 ;  /* 0x000000180000780c */ /* 0x000fe40005744270 */
[----:B------:R-:W-:Y:S01]  /*10180*/  FMNMX.FTZ R4, R9, R4, !PT ;  /* 0x0000000409047209 */ /* 0x000fe20007810000 */
[----:B------:R-:W2:Y:S01]  /*10190*/  SHFL.BFLY PT, R168, R3, 0x2, 0x1f ;  /* 0x0c401f0003a87f89 */ /* 0x000ea200000e0000 */
        /* <DEDUP_REMOVED lines=11> */
[----:B------:R-:W-:Y:S02]  /*10250*/  ISETP.GT.AND P1, PT, R0, 0x20, !P1 ;  /* 0x000000200000780c */ /* 0x000fe40004f24270 */
[----:B-1----:R-:W-:Y:S02]  /*10260*/  FMNMX.FTZ R169, R169, R5, !PT ;  /* 0x00000005a9a97209 */ /* 0x002fe40007810000 */
[----:B------:R-:W-:Y:S02]  /*10270*/  FMNMX.FTZ R4, R206, R4, !PT ;  /* 0x00000004ce047209 */ /* 0x000fe40007810000 */
[----:B--2---:R-:W-:Y:S01]  /*10280*/  FMNMX.FTZ R168, R3, R168, !PT ;  /* 0x000000a803a87209 */ /* 0x004fe20007810000 */
[----:B------:R-:W1:Y:S01]  /*10290*/  SHFL.BFLY PT, R5, R169, 0x1, 0x1f ;  /* 0x0c201f00a9057f89 */ /* 0x000e6200000e0000 */
[----:B------:R-:W-:Y:S02]  /*102a0*/  FMNMX.FTZ R3, R212, R4, !PT ;  /* 0x00000004d4037209 */ /* 0x000fe40007810000 */
[----:B------:R-:W-:Y:S02]  /*102b0*/  ISETP.LT.OR P1, PT, R2, 0x21, P1 ;  /* 0x000000210200780c */ /* 0x000fe40000f21670 */
[----:B------:R-:W-:Y:S02]  /*102c0*/  FMNMX.FTZ R3, R213, R3, !PT ;  /* 0x00000003d5037209 */ /* 0x000fe40007810000 */
[----:B------:R-:W-:Y:S01]  /*102d0*/  FSEL R173, R42, -INF , !P1 ;  /* 0xff8000002aad7808 */ /* 0x000fe20004800000 */
[----:B------:R-:W2:Y:S01]  /*102e0*/  SHFL.BFLY PT, R7, R168, 0x1, 0x1f ;  /* 0x0c201f00a8077f89 */ /* 0x000ea200000e0000 */
[----:B------:R-:W-:Y:S02]  /*102f0*/  FMNMX.FTZ R3, R217, R3, !PT ;  /* 0x00000003d9037209 */ /* 0x000fe40007810000 */
[----:B------:R-:W-:Y:S02]  /*10300*/  ISETP.GT.AND P6, PT, R0, 0x21, !P6 ;  /* 0x000000210000780c */ /* 0x000fe400077c4270 */
[----:B------:R-:W-:Y:S02]  /*10310*/  FMNMX.FTZ R3, R218, R3, !PT ;  /* 0x00000003da037209 */ /* 0x000fe40007810000 */
[C---:B------:R-:W-:Y:S02]  /*10320*/  ISETP.GT.AND P5, PT, R0.reuse, 0x28, !P5 ;  /* 0x000000280000780c */ /* 0x040fe40006fa4270 */
[----:B------:R-:W-:Y:S01]  /*10330*/  ISETP.GT.AND P0, PT, R0, 0x29, !P0 ;  /* 0x000000290000780c */ /* 0x000fe20004704270 */
[----:B------:R-:W3:Y:S01]  /*10340*/  SHFL.BFLY PT, R8, R3, 0x2, 0x1f ;  /* 0x0c401f0003087f89 */ /* 0x000ee200000e0000 */
[C---:B------:R-:W-:Y:S02]  /*10350*/  ISETP.LT.OR P6, PT, R2.reuse, 0x22, P6 ;  /* 0x000000220200780c */ /* 0x040fe400037c1670 */
[C---:B------:R-:W-:Y:S02]  /*10360*/  ISETP.LT.OR P0, PT, R2.reuse, 0x2a, P0 ;  /* 0x0000002a0200780c */ /* 0x040fe40000701670 */
[----:B------:R-:W-:Y:S02]  /*10370*/  FSEL R172, R43, -INF , !P6 ;  /* 0xff8000002bac7808 */ /* 0x000fe40007000000 */
[----:B-1----:R-:W-:Y:S02]  /*10380*/  FMNMX.FTZ R169, R169, R5, !PT ;  /* 0x00000005a9a97209 */ /* 0x002fe40007810000 */
[----:B------:R-:W-:Y:S02]  /*10390*/  FSEL R22, R47, -INF , !P0 ;  /* 0xff8000002f167808 */ /* 0x000fe40004000000 */
[C---:B------:R-:W-:Y:S01]  /*103a0*/  FSETP.NEU.FTZ.AND P2, PT, R169.reuse, -INF , PT ;  /* 0xff800000a900780b */ /* 0x040fe20003f5d000 */
[----:B------:R-:W-:Y:S01]  /*103b0*/  FMUL.FTZ R23, R169, c[0x0][0x2d0] ;  /* 0x0000b400a9177a20 */ /* 0x000fe20000410000 */
[----:B------:R-:W-:Y:S02]  /*103c0*/  ISETP.LT.OR P5, PT, R2, 0x29, P5 ;  /* 0x000000290200780c */ /* 0x000fe40002fa1670 */
[----:B--2---:R-:W-:Y:S02]  /*103d0*/  FMNMX.FTZ R168, R168, R7, !PT ;  /* 0x00000007a8a87209 */ /* 0x004fe40007810000 */
[----:B------:R-:W-:Y:S02]  /*103e0*/  FSEL R23, R23, RZ, P2 ;  /* 0x000000ff17177208 */ /* 0x000fe40001000000 */
[C---:B------:R-:W-:Y:S01]  /*103f0*/  FSETP.NEU.FTZ.AND P1, PT, R168.reuse, -INF , PT ;  /* 0xff800000a800780b */ /* 0x040fe20003f3d000 */
[----:B------:R-:W-:Y:S01]  /*10400*/  FMUL.FTZ R48, R168, c[0x0][0x2d0] ;  /* 0x0000b400a8307a20 */ /* 0x000fe20000410000 */
[----:B------:R-:W-:Y:S01]  /*10410*/  FSEL R174, R46, -INF , !P5 ;  /* 0xff8000002eae7808 */ /* 0x000fe20006800000 */
[--C-:B------:R-:W-:Y:S02]  /*10420*/  FFMA.FTZ R4, R32, c[0x0][0x2d0], -R23.reuse ;  /* 0x0000b40020047a23 */ /* 0x100fe40000010817 */
[--C-:B------:R-:W-:Y:S01]  /*10430*/  FFMA.FTZ R5, R193, c[0x0][0x2d0], -R23.reuse ;  /* 0x0000b400c1057a23 */ /* 0x100fe20000010817 */
[----:B---3--:R-:W-:Y:S01]  /*10440*/  FMNMX.FTZ R3, R3, R8, !PT ;  /* 0x0000000803037209 */ /* 0x008fe20007810000 */
[----:B------:R1:W-:Y:S01]  /*10450*/  MUFU.EX2 R192, R4 ;  /* 0x0000000400c07308 */ /* 0x0003e20000000800 */
[----:B------:R-:W-:Y:S01]  /*10460*/  FSEL R48, R48, RZ, P1 ;  /* 0x000000ff30307208 */ /* 0x000fe20000800000 */
[--C-:B------:R-:W-:Y:S02]  /*10470*/  FFMA.FTZ R40, R198, c[0x0][0x2d0], -R23.reuse ;  /* 0x0000b400c6287a23 */ /* 0x100fe40000010817 */
[----:B------:R-:W2:Y:S02]  /*10480*/  SHFL.BFLY PT, R167, R3, 0x1, 0x1f ;  /* 0x0c201f0003a77f89 */ /* 0x000ea400000e0000 */
[--C-:B------:R-:W-:Y:S04]  /*10490*/  FFMA.FTZ R0, R19, c[0x0][0x2d0], -R48.reuse ;  /* 0x0000b40013007a23 */ /* 0x100fe80000010830 */
[----:B------:R3:W-:Y:S10]  /*104a0*/  MUFU.EX2 R25, R5 ;  /* 0x0000000500197308 */ /* 0x0007f40000000800 */
[----:B------:R-:W-:Y:S01]  /*104b0*/  MUFU.EX2 R175, R0 ;  /* 0x0000000000af7308 */ /* 0x000fe20000000800 */
[----:B-1----:R-:W-:Y:S04]  /*104c0*/  FMNMX.FTZ R4, R10, R170, !PT ;  /* 0x000000aa0a047209 */ /* 0x002fe80007810000 */
[----:B------:R-:W-:Y:S02]  /*104d0*/  FMNMX.FTZ R4, R11, R4, !PT ;  /* 0x000000040b047209 */ /* 0x000fe40007810000 */
[----:B--2---:R-:W-:Y:S01]  /*104e0*/  FMNMX.FTZ R167, R3, R167, !PT ;  /* 0x000000a703a77209 */ /* 0x004fe20007810000 */
[--C-:B------:R-:W-:Y:S02]  /*104f0*/  FFMA.FTZ R3, R36, c[0x0][0x2d0], -R48.reuse ;  /* 0x0000b40024037a23 */ /* 0x100fe40000010830 */
[----:B------:R1:W-:Y:S01]  /*10500*/  MUFU.EX2 R223, R40 ;  /* 0x0000002800df7308 */ /* 0x0003e20000000800 */
[----:B------:R-:W-:Y:S01]  /*10510*/  LDSM.16.MT88.4 R36, [R226+0x100] ;  /* 0x00010000e224783b */ /* 0x000fe20000004200 */
[----:B---3--:R-:W-:Y:S01]  /*10520*/  FMNMX.FTZ R5, R14, R4, !PT ;  /* 0x000000040e057209 */ /* 0x008fe20007810000 */
[--C-:B------:R-:W-:Y:S01]  /*10530*/  FFMA.FTZ R4, R194, c[0x0][0x2d0], -R23.reuse ;  /* 0x0000b400c2047a23 */ /* 0x100fe20000010817 */
[C---:B------:R-:W-:Y:S01]  /*10540*/  FSETP.NEU.FTZ.AND P0, PT, R167.reuse, -INF , PT ;  /* 0xff800000a700780b */ /* 0x040fe20003f1d000 */
[----:B------:R-:W-:Y:S01]  /*10550*/  FMUL.FTZ R49, R167, c[0x0][0x2d0] ;  /* 0x0000b400a7317a20 */ /* 0x000fe20000410000 */
[----:B------:R-:W-:Y:S04]  /*10560*/  FMNMX.FTZ R5, R15, R5, !PT ;  /* 0x000000050f057209 */ /* 0x000fe80007810000 */
[----:B------:R2:W-:Y:S01]  /*10570*/  MUFU.EX2 R24, R4 ;  /* 0x0000000400187308 */ /* 0x0005e20000000800 */
[----:B------:R-:W-:Y:S09]  /*10580*/  FSEL R49, R49, RZ, P0 ;  /* 0x000000ff31317208 */ /* 0x000ff20000000000 */
[----:B------:R3:W-:Y:S01]  /*10590*/  MUFU.EX2 R42, R3 ;  /* 0x00000003002a7308 */ /* 0x0007e20000000800 */
[--C-:B-1----:R-:W-:Y:S09]  /*105a0*/  FFMA.FTZ R40, R197, c[0x0][0x2d0], -R48.reuse ;  /* 0x0000b400c5287a23 */ /* 0x102ff20000010830 */
[----:B------:R1:W-:Y:S01]  /*105b0*/  MUFU.EX2 R222, R40 ;  /* 0x0000002800de7308 */ /* 0x0003e20000000800 */
[----:B--2---:R-:W-:Y:S01]  /*105c0*/  FMNMX.FTZ R4, R41, R5, !PT ;  /* 0x0000000529047209 */ /* 0x004fe20007810000 */
[----:B------:R-:W-:Y:S03]  /*105d0*/  FFMA.FTZ R5, R195, c[0x0][0x2d0], -R23 ;  /* 0x0000b400c3057a23 */ /* 0x000fe60000010817 */
[----:B------:R-:W-:Y:S05]  /*105e0*/  FMNMX.FTZ R4, R44, R4, !PT ;  /* 0x000000042c047209 */ /* 0x000fea0007810000 */
[----:B------:R2:W-:Y:S01]  /*105f0*/  MUFU.EX2 R194, R5 ;  /* 0x0000000500c27308 */ /* 0x0005e20000000800 */
[----:B---3--:R-:W-:Y:S09]  /*10600*/  FFMA.FTZ R3, R18, c[0x0][0x2d0], -R49 ;  /* 0x0000b40012037a23 */ /* 0x008ff20000010831 */
[----:B------:R3:W-:Y:S01]  /*10610*/  MUFU.EX2 R251, R3 ;  /* 0x0000000300fb7308 */ /* 0x0007e20000000800 */
[----:B-1----:R-:W-:Y:S09]  /*10620*/  FFMA.FTZ R40, R202, c[0x0][0x2d0], -R23 ;  /* 0x0000b400ca287a23 */ /* 0x002ff20000010817 */
[----:B------:R1:W-:Y:S01]  /*10630*/  MUFU.EX2 R219, R40 ;  /* 0x0000002800db7308 */ /* 0x0003e20000000800 */
[----:B--2---:R-:W-:Y:S01]  /*10640*/  FMNMX.FTZ R5, R171, R4, !PT ;  /* 0x00000004ab057209 */ /* 0x004fe20007810000 */
[--C-:B------:R-:W-:Y:S03]  /*10650*/  FFMA.FTZ R4, R6, c[0x0][0x2d0], -R48.reuse ;  /* 0x0000b40006047a23 */ /* 0x100fe60000010830 */
[----:B------:R-:W-:Y:S05]  /*10660*/  FMNMX.FTZ R5, R45, R5, !PT ;  /* 0x000000052d057209 */ /* 0x000fea0007810000 */
[----:B------:R2:W-:Y:S01]  /*10670*/  MUFU.EX2 R28, R4 ;  /* 0x00000004001c7308 */ /* 0x0005e20000000800 */
[--C-:B---3--:R-:W-:Y:S09]  /*10680*/  FFMA.FTZ R3, R9, c[0x0][0x2d0], -R49.reuse ;  /* 0x0000b40009037a23 */ /* 0x108ff20000010831 */
[----:B------:R-:W3:Y:S01]  /*10690*/  MUFU.EX2 R252, R3 ;  /* 0x0000000300fc7308 */ /* 0x000ee20000000800 */
[--C-:B-1----:R-:W-:Y:S09]  /*106a0*/  FFMA.FTZ R40, R201, c[0x0][0x2d0], -R48.reuse ;  /* 0x0000b400c9287a23 */ /* 0x102ff20000010830 */
[----:B------:R1:W-:Y:S01]  /*106b0*/  MUFU.EX2 R202, R40 ;  /* 0x0000002800ca7308 */ /* 0x0003e20000000800 */
[----:B--2---:R-:W-:Y:S04]  /*106c0*/  FMNMX.FTZ R4, R173, R5, !PT ;  /* 0x00000005ad047209 */ /* 0x004fe80007810000 */
[----:B------:R-:W-:Y:S01]  /*106d0*/  FMNMX.FTZ R2, R172, R4, !PT ;  /* 0x00000004ac027209 */ /* 0x000fe20007810000 */
[--C-:B------:R-:W-:Y:S03]  /*106e0*/  FFMA.FTZ R4, R12, c[0x0][0x2d0], -R49.reuse ;  /* 0x0000b4000c047a23 */ /* 0x100fe60000010831 */
[----:B------:R-:W-:Y:S01]  /*106f0*/  FMNMX.FTZ R0, R174, R2, !PT ;  /* 0x00000002ae007209 */ /* 0x000fe20007810000 */
[----:B------:R-:W-:Y:S01]  /*10700*/  FFMA.FTZ R2, R33, c[0x0][0x2d0], -R48 ;  /* 0x0000b40021027a23 */ /* 0x000fe20000010830 */
[----:B------:R-:W-:Y:S01]  /*10710*/  MUFU.EX2 R250, R4 ;  /* 0x0000000400fa7308 */ /* 0x000fe20000000800 */
[----:B---3--:R-:W-:Y:S02]  /*10720*/  F2FP.PACK_AB R32, R252, R251 ;  /* 0x000000fbfc20723e */ /* 0x008fe400000000ff */
[----:B------:R-:W-:Y:S07]  /*10730*/  FMNMX.FTZ R0, R22, R0, !PT ;  /* 0x0000000016007209 */ /* 0x000fee0007810000 */
[----:B------:R2:W3:Y:S01]  /*10740*/  MUFU.EX2 R193, R2 ;  /* 0x0000000200c17308 */ /* 0x0004e20000000800 */
[--C-:B-1----:R-:W-:Y:S01]  /*10750*/  FFMA.FTZ R40, R204, c[0x0][0x2d0], -R49.reuse ;  /* 0x0000b400cc287a23 */ /* 0x102fe20000010831 */
[----:B------:R-:W-:Y:S01]  /*10760*/  MOV R204, R42 ;  /* 0x0000002a00cc7202 */ /* 0x000fe20000000f00 */
[----:B--2---:R-:W1:Y:S01]  /*10770*/  SHFL.BFLY PT, R2, R0, 0x2, 0x1f ;  /* 0x0c401f0000027f89 */ /* 0x004e6200000e0000 */
[----:B---3--:R-:W-:Y:S02]  /*10780*/  F2FP.PACK_AB R27, R42, R193 ;  /* 0x000000c12a1b723e */ /* 0x008fe400000000ff */
[----:B-1----:R-:W-:Y:S01]  /*10790*/  FMNMX.FTZ R3, R0, R2, !PT ;  /* 0x0000000200037209 */ /* 0x002fe20007810000 */
[----:B------:R-:W-:Y:S01]  /*107a0*/  FFMA.FTZ R2, R13, c[0x0][0x2d0], -R49 ;  /* 0x0000b4000d027a23 */ /* 0x000fe20000010831 */
[----:B------:R-:W-:Y:S03]  /*107b0*/  FSEL R0, R169, RZ, P2 ;  /* 0x000000ffa9007208 */ /* 0x000fe60001000000 */
[----:B------:R1:W2:Y:S01]  /*107c0*/  MUFU.EX2 R195, R2 ;  /* 0x0000000200c37308 */ /* 0x0002a20000000800 */
[----:B------:R-:W3:Y:S01]  /*107d0*/  SHFL.BFLY PT, R4, R3, 0x1, 0x1f ;  /* 0x0c201f0003047f89 */ /* 0x000ee200000e0000 */
[----:B------:R-:W-:Y:S01]  /*107e0*/  FADD.FTZ R0, -R0, R164 ;  /* 0x000000a400007221 */ /* 0x000fe20000010100 */
[----:B------:R-:W-:Y:S03]  /*107f0*/  MOV R164, R28 ;  /* 0x0000001c00a47202 */ /* 0x000fe60000000f00 */
[----:B------:R-:W-:Y:S03]  /*10800*/  FMUL.FTZ R0, R0, c[0x0][0x2d0] ;  /* 0x0000b40000007a20 */ /* 0x000fe60000410000 */
[----:B------:R-:W4:Y:S01]  /*10810*/  LDSM.16.MT88.4 R28, [R225+0x100] ;  /* 0x00010000e11c783b */ /* 0x000f220000004200 */
[----:B------:R5:W5:Y:S01]  /*10820*/  MUFU.EX2 R21, R0 ;  /* 0x0000000000157308 */ /* 0x000b620000000800 */
[----:B-1----:R-:W-:Y:S02]  /*10830*/  FSEL R2, R168, RZ, P1 ;  /* 0x000000ffa8027208 */ /* 0x002fe40000800000 */
[----:B---3--:R-:W-:Y:S02]  /*10840*/  FMNMX.FTZ R3, R3, R4, !PT ;  /* 0x0000000403037209 */ /* 0x008fe40007810000 */
[----:B--2---:R-:W-:Y:S01]  /*10850*/  F2FP.PACK_AB R34, R195, R250 ;  /* 0x000000fac322723e */ /* 0x004fe200000000ff */
[----:B------:R-:W-:Y:S01]  /*10860*/  FADD.FTZ R2, -R2, R165 ;  /* 0x000000a502027221 */ /* 0x000fe20000010100 */
[----:B------:R-:W-:Y:S01]  /*10870*/  MOV R165, R25 ;  /* 0x0000001900a57202 */ /* 0x000fe20000000f00 */
[----:B------:R-:W-:Y:S01]  /*10880*/  FMUL.FTZ R50, R3, c[0x0][0x2d0] ;  /* 0x0000b40003327a20 */ /* 0x000fe20000410000 */
[----:B------:R-:W-:Y:S01]  /*10890*/  F2FP.PACK_AB R25, R175, R164 ;  /* 0x000000a4af19723e */ /* 0x000fe200000000ff */
[----:B------:R-:W-:Y:S01]  /*108a0*/  FMUL.FTZ R2, R2, c[0x0][0x2d0] ;  /* 0x0000b40002027a20 */ /* 0x000fe20000410000 */
[----:B-----5:R-:W-:Y:S01]  /*108b0*/  FSEL R0, R167, RZ, P0 ;  /* 0x000000ffa7007208 */ /* 0x020fe20000000000 */
[----:B------:R-:W-:Y:S01]  /*108c0*/  FMUL.FTZ R5, R21, R177 ;  /* 0x000000b115057220 */ /* 0x000fe20000410000 */
[----:B------:R-:W-:Y:S01]  /*108d0*/  FSETP.NEU.FTZ.AND P0, PT, R3, -INF , PT ;  /* 0xff8000000300780b */ /* 0x000fe20003f1d000 */
[----:B------:R-:W1:Y:S01]  /*108e0*/  MUFU.EX2 R20, R2 ;  /* 0x0000000200147308 */ /* 0x000e620000000800 */
[C---:B------:R-:W-:Y:S02]  /*108f0*/  FMUL.FTZ R16, R21.reuse, R188 ;  /* 0x000000bc15107220 */ /* 0x040fe40000410000 */
[----:B------:R-:W-:Y:S01]  /*10900*/  FADD.FTZ R0, -R0, R166 ;  /* 0x000000a600007221 */ /* 0x000fe20000010100 */
[----:B------:R-:W-:Y:S01]  /*10910*/  FSEL R50, R50, RZ, P0 ;  /* 0x000000ff32327208 */ /* 0x000fe20000000000 */
[----:B------:R-:W-:Y:S01]  /*10920*/  FMUL.FTZ R17, R21, R189 ;  /* 0x000000bd15117220 */ /* 0x000fe20000410000 */
[----:B------:R-:W-:Y:S01]  /*10930*/  MOV R166, R24 ;  /* 0x0000001800a67202 */ /* 0x000fe20000000f00 */
[----:B------:R-:W-:Y:S01]  /*10940*/  FMUL.FTZ R0, R0, c[0x0][0x2d0] ;  /* 0x0000b40000007a20 */ /* 0x000fe20000410000 */
[----:B------:R-:W-:Y:S01]  /*10950*/  F2FP.PACK_AB R24, R165, R192 ;  /* 0x000000c0a518723e */ /* 0x000fe200000000ff */
[--C-:B------:R-:W-:Y:S01]  /*10960*/  FFMA.FTZ R4, R14, c[0x0][0x2d0], -R50.reuse ;  /* 0x0000b4000e047a23 */ /* 0x100fe20000010832 */
[----:B------:R-:W-:Y:S01]  /*10970*/  F2FP.PACK_AB R26, R194, R166 ;  /* 0x000000a6c21a723e */ /* 0x000fe200000000ff */
[----:B------:R2:W3:Y:S01]  /*10980*/  MUFU.EX2 R2, R0 ;  /* 0x0000000000027308 */ /* 0x0004e20000000800 */
[C---:B------:R-:W-:Y:S02]  /*10990*/  FMUL.FTZ R132, R21.reuse, R132 ;  /* 0x0000008415847220 */ /* 0x040fe40000410000 */
[C---:B------:R-:W-:Y:S02]  /*109a0*/  FMUL.FTZ R133, R21.reuse, R133 ;  /* 0x0000008515857220 */ /* 0x040fe40000410000 */
[C---:B------:R-:W-:Y:S02]  /*109b0*/  FMUL.FTZ R144, R21.reuse, R144 ;  /* 0x0000009015907220 */ /* 0x040fe40000410000 */
[C---:B------:R-:W-:Y:S02]  /*109c0*/  FMUL.FTZ R145, R21.reuse, R145 ;  /* 0x0000009115917220 */ /* 0x040fe40000410000 */
[C---:B------:R-:W-:Y:S01]  /*109d0*/  FMUL.FTZ R148, R21.reuse, R148 ;  /* 0x0000009415947220 */ /* 0x040fe20000410000 */
[----:B------:R5:W-:Y:S01]  /*109e0*/  MUFU.EX2 R247, R4 ;  /* 0x0000000400f77308 */ /* 0x000be20000000800 */
[----:B------:R-:W-:Y:S02]  /*109f0*/  FMUL.FTZ R149, R21, R149 ;  /* 0x0000009515957220 */ /* 0x000fe40000410000 */
[C---:B-1----:R-:W-:Y:S02]  /*10a00*/  FMUL.FTZ R6, R20.reuse, R178 ;  /* 0x000000b214067220 */ /* 0x042fe40000410000 */
[C---:B------:R-:W-:Y:S02]  /*10a10*/  FMUL.FTZ R7, R20.reuse, R179 ;  /* 0x000000b314077220 */ /* 0x040fe40000410000 */
[C---:B------:R-:W-:Y:S02]  /*10a20*/  FMUL.FTZ R18, R20.reuse, R190 ;  /* 0x000000be14127220 */ /* 0x040fe40000410000 */
[C---:B------:R-:W-:Y:S02]  /*10a30*/  FMUL.FTZ R19, R20.reuse, R191 ;  /* 0x000000bf14137220 */ /* 0x040fe40000410000 */
[C---:B------:R-:W-:Y:S01]  /*10a40*/  FMUL.FTZ R134, R20.reuse, R134 ;  /* 0x0000008614867220 */ /* 0x040fe20000410000 */
[----:B------:R-:W-:Y:S01]  /*10a50*/  LDSM.16.MT88.4 R188, [R225+0x1100] ;  /* 0x00110000e1bc783b */ /* 0x000fe20000004200 */
[----:B------:R-:W-:Y:S02]  /*10a60*/  FMUL.FTZ R135, R20, R135 ;  /* 0x0000008714877220 */ /* 0x000fe40000410000 */
[--C-:B--2---:R-:W-:Y:S02]  /*10a70*/  FFMA.FTZ R0, R10, c[0x0][0x2d0], -R50.reuse ;  /* 0x0000b4000a007a23 */ /* 0x104fe40000010832 */
[C---:B---3--:R-:W-:Y:S02]  /*10a80*/  FMUL.FTZ R8, R2.reuse, R180 ;  /* 0x000000b402087220 */ /* 0x048fe40000410000 */
[----:B------:R1:W-:Y:S01]  /*10a90*/  MUFU.EX2 R245, R0 ;  /* 0x0000000000f57308 */ /* 0x0003e20000000800 */
[C---:B------:R-:W-:Y:S02]  /*10aa0*/  FMUL.FTZ R9, R2.reuse, R181 ;  /* 0x000000b502097220 */ /* 0x040fe40000410000 */
[C---:B------:R-:W-:Y:S02]  /*10ab0*/  FMUL.FTZ R12, R2.reuse, R184 ;  /* 0x000000b8020c7220 */ /* 0x040fe40000410000 */
[--C-:B-----5:R-:W-:Y:S02]  /*10ac0*/  FFMA.FTZ R4, R15, c[0x0][0x2d0], -R50.reuse ;  /* 0x0000b4000f047a23 */ /* 0x120fe40000010832 */
[C---:B------:R-:W-:Y:S02]  /*10ad0*/  FMUL.FTZ R13, R2.reuse, R185 ;  /* 0x000000b9020d7220 */ /* 0x040fe40000410000 */
[C---:B------:R-:W-:Y:S01]  /*10ae0*/  FMUL.FTZ R136, R2.reuse, R136 ;  /* 0x0000008802887220 */ /* 0x040fe20000410000 */
[----:B------:R2:W3:Y:S01]  /*10af0*/  MUFU.EX2 R248, R4 ;  /* 0x0000000400f87308 */ /* 0x0004e20000000800 */
[C---:B------:R-:W-:Y:S02]  /*10b00*/  FMUL.FTZ R137, R2.reuse, R137 ;  /* 0x0000008902897220 */ /* 0x040fe40000410000 */
[C---:B------:R-:W-:Y:S02]  /*10b10*/  FMUL.FTZ R140, R2.reuse, R140 ;  /* 0x0000008c028c7220 */ /* 0x040fe40000410000 */
[----:B------:R-:W-:Y:S02]  /*10b20*/  FMUL.FTZ R141, R2, R141 ;  /* 0x0000008d028d7220 */ /* 0x000fe40000410000 */
[C---:B------:R-:W-:Y:S02]  /*10b30*/  FMUL.FTZ R146, R20.reuse, R146 ;  /* 0x0000009214927220 */ /* 0x040fe40000410000 */
[C---:B------:R-:W-:Y:S02]  /*10b40*/  FMUL.FTZ R147, R20.reuse, R147 ;  /* 0x0000009314937220 */ /* 0x040fe40000410000 */
[C---:B------:R-:W-:Y:S02]  /*10b50*/  FMUL.FTZ R150, R20.reuse, R150 ;  /* 0x0000009614967220 */ /* 0x040fe40000410000 */
[----:B------:R-:W-:Y:S02]  /*10b60*/  FMUL.FTZ R151, R20, R151 ;  /* 0x0000009714977220 */ /* 0x000fe40000410000 */
[----:B-1----:R-:W-:Y:S02]  /*10b70*/  FFMA.FTZ R0, R11, c[0x0][0x2d0], -R50 ;  /* 0x0000b4000b007a23 */ /* 0x002fe40000010832 */
[C---:B------:R-:W-:Y:S02]  /*10b80*/  FMUL.FTZ R152, R2.reuse, R152 ;  /* 0x0000009802987220 */ /* 0x040fe40000410000 */
[----:B------:R1:W5:Y:S01]  /*10b90*/  MUFU.EX2 R246, R0 ;  /* 0x0000000000f67308 */ /* 0x0003620000000800 */
[C---:B------:R-:W-:Y:S02]  /*10ba0*/  FMUL.FTZ R153, R2.reuse, R153 ;  /* 0x0000009902997220 */ /* 0x040fe40000410000 */
[----:B------:R-:W-:Y:S02]  /*10bb0*/  FMUL.FTZ R156, R2, R156 ;  /* 0x0000009c029c7220 */ /* 0x000fe40000410000 */
[C---:B--2---:R-:W-:Y:S01]  /*10bc0*/  FMUL.FTZ R4, R21.reuse, R176 ;  /* 0x000000b015047220 */ /* 0x044fe20000410000 */
[----:B---3--:R-:W-:Y:S01]  /*10bd0*/  F2FP.PACK_AB R35, R248, R247 ;  /* 0x000000f7f823723e */ /* 0x008fe200000000ff */
[----:B------:R-:W-:Y:S01]  /*10be0*/  FMUL.FTZ R157, R2, R157 ;  /* 0x0000009d029d7220 */ /* 0x000fe20000410000 */
[----:B------:R-:W-:Y:S01]  /*10bf0*/  MOV R176, R192 ;  /* 0x000000c000b07202 */ /* 0x000fe20000000f00 */
[C---:B------:R-:W-:Y:S02]  /*10c00*/  FMUL.FTZ R160, R21.reuse, R160 ;  /* 0x000000a015a07220 */ /* 0x040fe40000410000 */
[C---:B------:R-:W-:Y:S01]  /*10c10*/  FMUL.FTZ R161, R21.reuse, R161 ;  /* 0x000000a115a17220 */ /* 0x040fe20000410000 */
[-C--:B----4-:R-:W-:Y:S05]  /*10c20*/  HMMA.16816.F32 R4, R24, R28.reuse, R4 ;  /* 0x0000001c1804723c */ /* 0x090fea0000001804 */
[C---:B------:R-:W-:Y:S02]  /*10c30*/  FMUL.FTZ R162, R20.reuse, R162 ;  /* 0x000000a214a27220 */ /* 0x040fe40000410000 */
[----:B------:R-:W-:Y:S02]  /*10c40*/  FMUL.FTZ R163, R20, R163 ;  /* 0x000000a314a37220 */ /* 0x000fe40000410000 */
[----:B------:R-:W-:Y:S03]  /*10c50*/  FMUL.FTZ R52, R21, R52 ;  /* 0x0000003415347220 */ /* 0x000fe60000410000 */
[----:B-1----:R-:W-:Y:S01]  /*10c60*/  FSEL R0, R3, RZ, P0 ;  /* 0x000000ff03007208 */ /* 0x002fe20000000000 */
[C---:B------:R-:W-:Y:S01]  /*10c70*/  FMUL.FTZ R53, R21.reuse, R53 ;  /* 0x0000003515357220 */ /* 0x040fe20000410000 */
[----:B-----5:R-:W-:Y:S01]  /*10c80*/  F2FP.PACK_AB R33, R246, R245 ;  /* 0x000000f5f621723e */ /* 0x020fe200000000ff */
[----:B------:R-:W-:Y:S01]  /*10c90*/  FMUL.FTZ R54, R20, R54 ;  /* 0x0000003614367220 */ /* 0x000fe20000410000 */
[----:B------:R-:W-:Y:S01]  /*10ca0*/  ISETP.GT.AND P0, PT, R242, R249, PT ;  /* 0x000000f9f200720c */ /* 0x000fe20003f04270 */
[----:B------:R-:W-:Y:S02]  /*10cb0*/  FADD.FTZ R0, -R0, R170 ;  /* 0x000000aa00007221 */ /* 0x000fe40000010100 */
[----:B------:R-:W-:Y:S02]  /*10cc0*/  FMUL.FTZ R55, R20, R55 ;  /* 0x0000003714377220 */ /* 0x000fe40000410000 */
[----:B------:R-:W-:Y:S02]  /*10cd0*/  FMUL.FTZ R0, R0, c[0x0][0x2d0] ;  /* 0x0000b40000007a20 */ /* 0x000fe40000410000 */
[C---:B------:R-:W-:Y:S02]  /*10ce0*/  FMUL.FTZ R56, R2.reuse, R56 ;  /* 0x0000003802387220 */ /* 0x040fe40000410000 */
[C---:B------:R-:W-:Y:S02]  /*10cf0*/  FMUL.FTZ R57, R2.reuse, R57 ;  /* 0x0000003902397220 */ /* 0x040fe40000410000 */
[----:B------:R-:W1:Y:S01]  /*10d00*/  MUFU.EX2 R0, R0 ;  /* 0x0000000000007308 */ /* 0x000e620000000800 */
[C---:B------:R-:W-:Y:S02]  /*10d10*/  FMUL.FTZ R60, R2.reuse, R60 ;  /* 0x0000003c023c7220 */ /* 0x040fe40000410000 */
[----:B------:R-:W-:Y:S02]  /*10d20*/  FMUL.FTZ R61, R2, R61 ;  /* 0x0000003d023d7220 */ /* 0x000fe40000410000 */
[C---:B------:R-:W-:Y:S02]  /*10d30*/  FMUL.FTZ R64, R21.reuse, R64 ;  /* 0x0000004015407220 */ /* 0x040fe40000410000 */
[C---:B------:R-:W-:Y:S02]  /*10d40*/  FMUL.FTZ R65, R21.reuse, R65 ;  /* 0x0000004115417220 */ /* 0x040fe40000410000 */
[C---:B------:R-:W-:Y:S02]  /*10d50*/  FMUL.FTZ R66, R20.reuse, R66 ;  /* 0x0000004214427220 */ /* 0x040fe40000410000 */
[C---:B------:R-:W-:Y:S02]  /*10d60*/  FMUL.FTZ R67, R20.reuse, R67 ;  /* 0x0000004314437220 */ /* 0x040fe40000410000 */
[C---:B------:R-:W-:Y:S02]  /*10d70*/  FMUL.FTZ R68, R21.reuse, R68 ;  /* 0x0000004415447220 */ /* 0x040fe40000410000 */
[C---:B------:R-:W-:Y:S02]  /*10d80*/  FMUL.FTZ R69, R21.reuse, R69 ;  /* 0x0000004515457220 */ /* 0x040fe40000410000 */
[C---:B------:R-:W-:Y:S02]  /*10d90*/  FMUL.FTZ R70, R20.reuse, R70 ;  /* 0x0000004614467220 */ /* 0x040fe40000410000 */
[----:B------:R-:W-:Y:S02]  /*10da0*/  FMUL.FTZ R71, R20, R71 ;  /* 0x0000004714477220 */ /* 0x000fe40000410000 */
[C---:B------:R-:W-:Y:S02]  /*10db0*/  FMUL.FTZ R72, R2.reuse, R72 ;  /* 0x0000004802487220 */ /* 0x040fe40000410000 */
[----:B------:R-:W-:Y:S02]  /*10dc0*/  FMUL.FTZ R73, R2, R73 ;  /* 0x0000004902497220 */ /* 0x000fe40000410000 */
[C---:B-1----:R-:W-:Y:S02]  /*10dd0*/  FMUL.FTZ R10, R0.reuse, R182 ;  /* 0x000000b6000a7220 */ /* 0x042fe40000410000 */
[C---:B------:R-:W-:Y:S02]  /*10de0*/  FMUL.FTZ R11, R0.reuse, R183 ;  /* 0x000000b7000b7220 */ /* 0x040fe40000410000 */
[C---:B------:R-:W-:Y:S02]  /*10df0*/  FMUL.FTZ R14, R0.reuse, R186 ;  /* 0x000000ba000e7220 */ /* 0x040fe40000410000 */
        /* <DEDUP_REMOVED lines=8> */
[C---:B------:R-:W-:Y:S01]  /*10e80*/  HMMA.16816.F32 R16, R24.reuse, R30, R16 ;  /* 0x0000001e1810723c */ /* 0x040fe20000001810 */
[----:B------:R-:W1:Y:S03]  /*10e90*/  LDSM.16.MT88.4 R28, [R228+0x100] ;  /* 0x00010000e41c783b */ /* 0x000e660000004200 */
[C---:B------:R-:W-:Y:S02]  /*10ea0*/  FMUL.FTZ R155, R0.reuse, R155 ;  /* 0x0000009b009b7220 */ /* 0x040fe40000410000 */
[C---:B------:R-:W-:Y:S02]  /*10eb0*/  FMUL.FTZ R158, R0.reuse, R158 ;  /* 0x0000009e009e7220 */ /* 0x040fe40000410000 */
[-C--:B------:R-:W-:Y:S04]  /*10ec0*/  HMMA.16816.F32 R132, R24, R36.reuse, R132 ;  /* 0x000000241884723c */ /* 0x080fe80000001884 */
[C---:B------:R-:W-:Y:S02]  /*10ed0*/  FMUL.FTZ R159, R0.reuse, R159 ;  /* 0x0000009f009f7220 */ /* 0x040fe40000410000 */
[C---:B------:R-:W-:Y:S02]  /*10ee0*/  FMUL.FTZ R58, R0.reuse, R58 ;  /* 0x0000003a003a7220 */ /* 0x040fe40000410000 */
[C---:B------:R-:W-:Y:S04]  /*10ef0*/  HMMA.16816.F32 R136, R32.reuse, R36, R136 ;  /* 0x000000242088723c */ /* 0x040fe80000001888 */
[C---:B------:R-:W-:Y:S02]  /*10f00*/  FMUL.FTZ R59, R0.reuse, R59 ;  /* 0x0000003b003b7220 */ /* 0x040fe40000410000 */
[C---:B------:R-:W-:Y:S02]  /*10f10*/  FMUL.FTZ R62, R0.reuse, R62 ;  /* 0x0000003e003e7220 */ /* 0x040fe40000410000 */
[-C--:B------:R-:W-:Y:S04]  /*10f20*/  HMMA.16816.F32 R140, R32, R38.reuse, R140 ;  /* 0x00000026208c723c */ /* 0x080fe8000000188c */
[C---:B------:R-:W-:Y:S02]  /*10f30*/  FMUL.FTZ R63, R0.reuse, R63 ;  /* 0x0000003f003f7220 */ /* 0x040fe40000410000 */
[C---:B------:R-:W-:Y:S02]  /*10f40*/  FMUL.FTZ R74, R0.reuse, R74 ;  /* 0x0000004a004a7220 */ /* 0x040fe40000410000 */
[C---:B------:R-:W-:Y:S01]  /*10f50*/  HMMA.16816.F32 R144, R24.reuse, R38, R144 ;  /* 0x000000261890723c */ /* 0x040fe20000001890 */
[----:B------:R-:W2:Y:S03]  /*10f60*/  LDSM.16.MT88.4 R36, [R227+0x100] ;  /* 0x00010000e324783b */ /* 0x000ea60000004200 */
[----:B------:R-:W-:Y:S02]  /*10f70*/  FMUL.FTZ R75, R0, R75 ;  /* 0x0000004b004b7220 */ /* 0x000fe40000410000 */
[C---:B------:R-:W-:Y:S02]  /*10f80*/  FMUL.FTZ R76, R2.reuse, R76 ;  /* 0x0000004c024c7220 */ /* 0x040fe40000410000 */
[----:B------:R-:W-:Y:S01]  /*10f90*/  FMUL.FTZ R77, R2, R77 ;  /* 0x0000004d024d7220 */ /* 0x000fe20000410000 */
[-C--:B-1----:R-:W-:Y:S03]  /*10fa0*/  HMMA.16816.F32 R148, R24, R28.reuse, R148 ;  /* 0x0000001c1894723c */ /* 0x082fe60000001894 */
[C---:B------:R-:W-:Y:S02]  /*10fb0*/  FMUL.FTZ R78, R0.reuse, R78 ;  /* 0x0000004e004e7220 */ /* 0x040fe40000410000 */
[----:B------:R-:W-:Y:S02]  /*10fc0*/  FMUL.FTZ R79, R0, R79 ;  /* 0x0000004f004f7220 */ /* 0x000fe40000410000 */
        /* <DEDUP_REMOVED lines=11> */
[-C--:B--2---:R-:W-:Y:S04]  /*11080*/  HMMA.16816.F32 R52, R24, R36.reuse, R52 ;  /* 0x000000241834723c */ /* 0x084fe80000001834 */
[----:B------:R-:W-:Y:S02]  /*11090*/  FMUL.FTZ R87, R20, R87 ;  /* 0x0000005714577220 */ /* 0x000fe40000410000 */
[C---:B------:R-:W-:Y:S02]  /*110a0*/  FMUL.FTZ R88, R2.reuse, R88 ;  /* 0x0000005802587220 */ /* 0x040fe40000410000 */
[C---:B------:R-:W-:Y:S04]  /*110b0*/  HMMA.16816.F32 R56, R32.reuse, R36, R56 ;  /* 0x000000242038723c */ /* 0x040fe80000001838 */
[----:B------:R-:W-:Y:S02]  /*110c0*/  FMUL.FTZ R89, R2, R89 ;  /* 0x0000005902597220 */ /* 0x000fe40000410000 */
[----:B------:R-:W-:Y:S02]  /*110d0*/  FMUL.FTZ R90, R0, R90 ;  /* 0x0000005a005a7220 */ /* 0x000fe40000410000 */
[-C--:B------:R-:W-:Y:S04]  /*110e0*/  HMMA.16816.F32 R60, R32, R38.reuse, R60 ;  /* 0x00000026203c723c */ /* 0x080fe8000000183c */
[----:B------:R-:W-:Y:S02]  /*110f0*/  FFMA.FTZ R36, R196, c[0x0][0x2d0], -R23 ;  /* 0x0000b400c4247a23 */ /* 0x000fe40000010817 */
[----:B------:R-:W-:Y:S02]  /*11100*/  FMUL.FTZ R91, R0, R91 ;  /* 0x0000005b005b7220 */ /* 0x000fe40000410000 */
[C---:B------:R-:W-:Y:S01]  /*11110*/  HMMA.16816.F32 R64, R24.reuse, R38, R64 ;  /* 0x000000261840723c */ /* 0x040fe20000001840 */
[----:B------:R2:W-:Y:S03]  /*11120*/  MUFU.EX2 R244, R36 ;  /* 0x0000002400f47308 */ /* 0x0005e60000000800 */
[C---:B------:R-:W-:Y:S02]  /*11130*/  FMUL.FTZ R92, R2.reuse, R92 ;  /* 0x0000005c025c7220 */ /* 0x040fe40000410000 */
[----:B------:R-:W-:Y:S02]  /*11140*/  FMUL.FTZ R93, R2, R93 ;  /* 0x0000005d025d7220 */ /* 0x000fe40000410000 */
[C---:B------:R-:W-:Y:S01]  /*11150*/  FMUL.FTZ R94, R0.reuse, R94 ;  /* 0x0000005e005e7220 */ /* 0x040fe20000410000 */
[-C--:B-1----:R-:W-:Y:S03]  /*11160*/  HMMA.16816.F32 R68, R24, R28.reuse, R68 ;  /* 0x0000001c1844723c */ /* 0x082fe60000001844 */
[----:B------:R-:W-:Y:S02]  /*11170*/  FMUL.FTZ R95, R0, R95 ;  /* 0x0000005f005f7220 */ /* 0x000fe40000410000 */
[C---:B------:R-:W-:Y:S02]  /*11180*/  FMUL.FTZ R96, R21.reuse, R96 ;  /* 0x0000006015607220 */ /* 0x040fe40000410000 */
[----:B------:R-:W-:Y:S01]  /*11190*/  FMUL.FTZ R97, R21, R97 ;  /* 0x0000006115617220 */ /* 0x000fe20000410000 */
[C---:B------:R-:W-:Y:S04]  /*111a0*/  HMMA.16816.F32 R72, R32.reuse, R28, R72 ;  /* 0x0000001c2048723c */ /* 0x040fe80000001848 */
[C---:B------:R-:W-:Y:S02]  /*111b0*/  FMUL.FTZ R98, R20.reuse, R98 ;  /* 0x0000006214627220 */ /* 0x040fe40000410000 */
[C---:B------:R-:W-:Y:S02]  /*111c0*/  FMUL.FTZ R99, R20.reuse, R99 ;  /* 0x0000006314637220 */ /* 0x040fe40000410000 */
[-C--:B------:R-:W-:Y:S01]  /*111d0*/  HMMA.16816.F32 R76, R32, R30.reuse, R76 ;  /* 0x0000001e204c723c */ /* 0x080fe2000000184c */
[----:B--2---:R-:W1:Y:S03]  /*111e0*/  LDSM.16.MT88.4 R36, [R226+0x1900] ;  /* 0x00190000e224783b */ /* 0x004e660000004200 */
[--C-:B------:R-:W-:Y:S02]  /*111f0*/  FFMA.FTZ R28, R199, c[0x0][0x2d0], -R48.reuse ;  /* 0x0000b400c71c7a23 */ /* 0x100fe40000010830 */
[C---:B------:R-:W-:Y:S01]  /*11200*/  FMUL.FTZ R100, R21.reuse, R100 ;  /* 0x0000006415647220 */ /* 0x040fe20000410000 */
[----:B------:R2:W-:Y:S01]  /*11210*/  MUFU.EX2 R199, R40 ;  /* 0x0000002800c77308 */ /* 0x0005e20000000800 */
[C---:B------:R-:W-:Y:S04]  /*11220*/  HMMA.16816.F32 R80, R24.reuse, R30, R80 ;  /* 0x0000001e1850723c */ /* 0x040fe80000001850 */
[----:B------:R-:W-:Y:S02]  /*11230*/  FMUL.FTZ R101, R21, R101 ;  /* 0x0000006515657220 */ /* 0x000fe40000410000 */
[C---:B------:R-:W-:Y:S02]  /*11240*/  FMUL.FTZ R102, R20.reuse, R102 ;  /* 0x0000006614667220 */ /* 0x040fe40000410000 */
[----:B------:R-:W-:Y:S01]  /*11250*/  FMUL.FTZ R103, R20, R103 ;  /* 0x0000006714677220 */ /* 0x000fe20000410000 */
[----:B------:R3:W-:Y:S03]  /*11260*/  MUFU.EX2 R221, R28 ;  /* 0x0000001c00dd7308 */ /* 0x0007e60000000800 */
[C---:B------:R-:W-:Y:S02]  /*11270*/  FMUL.FTZ R104, R2.reuse, R104 ;  /* 0x0000006802687220 */ /* 0x040fe40000410000 */
[----:B------:R-:W-:Y:S02]  /*11280*/  FMUL.FTZ R105, R2, R105 ;  /* 0x0000006902697220 */ /* 0x000fe40000410000 */
[C---:B------:R-:W-:Y:S02]  /*11290*/  FMUL.FTZ R106, R0.reuse, R106 ;  /* 0x0000006a006a7220 */ /* 0x040fe40000410000 */
[----:B------:R-:W-:Y:S02]  /*112a0*/  FMUL.FTZ R107, R0, R107 ;  /* 0x0000006b006b7220 */ /* 0x000fe40000410000 */
[C---:B------:R-:W-:Y:S02]  /*112b0*/  FMUL.FTZ R108, R2.reuse, R108 ;  /* 0x0000006c026c7220 */ /* 0x040fe40000410000 */
[----:B------:R-:W-:Y:S02]  /*112c0*/  FMUL.FTZ R109, R2, R109 ;  /* 0x0000006d026d7220 */ /* 0x000fe40000410000 */
[----:B--2---:R-:W-:Y:S01]  /*112d0*/  FFMA.FTZ R40, R205, c[0x0][0x2d0], -R49 ;  /* 0x0000b400cd287a23 */ /* 0x004fe20000010831 */
[----:B------:R-:W-:Y:S01]  /*112e0*/  MOV R205, R194 ;  /* 0x000000c200cd7202 */ /* 0x000fe20000000f00 */
[C---:B------:R-:W-:Y:S02]  /*112f0*/  FMUL.FTZ R110, R0.reuse, R110 ;  /* 0x0000006e006e7220 */ /* 0x040fe40000410000 */
[----:B------:R-:W-:Y:S01]  /*11300*/  MUFU.EX2 R198, R40 ;  /* 0x0000002800c67308 */ /* 0x000fe20000000800 */
[----:B------:R-:W-:Y:S02]  /*11310*/  FMUL.FTZ R111, R0, R111 ;  /* 0x0000006f006f7220 */ /* 0x000fe40000410000 */
[C---:B------:R-:W-:Y:S01]  /*11320*/  FMUL.FTZ R112, R21.reuse, R112 ;  /* 0x0000007015707220 */ /* 0x040fe20000410000 */
[-C--:B-1----:R-:W-:Y:S03]  /*11330*/  HMMA.16816.F32 R84, R24, R36.reuse, R84 ;  /* 0x000000241854723c */ /* 0x082fe60000001854 */
[----:B---3--:R-:W-:Y:S02]  /*11340*/  FFMA.FTZ R28, R200, c[0x0][0x2d0], -R23 ;  /* 0x0000b400c81c7a23 */ /* 0x008fe40000010817 */
[----:B------:R-:W-:Y:S02]  /*11350*/  FMUL.FTZ R113, R21, R113 ;  /* 0x0000007115717220 */ /* 0x000fe40000410000 */
[----:B------:R1:W-:Y:S01]  /*11360*/  MUFU.EX2 R220, R28 ;  /* 0x0000001c00dc7308 */ /* 0x0003e20000000800 */
[C---:B------:R-:W-:Y:S04]  /*11370*/  HMMA.16816.F32 R88, R32.reuse, R36, R88 ;  /* 0x000000242058723c */ /* 0x040fe80000001858 */
[C---:B------:R-:W-:Y:S02]  /*11380*/  FMUL.FTZ R114, R20.reuse, R114 ;  /* 0x0000007214727220 */ /* 0x040fe40000410000 */
[C---:B------:R-:W-:Y:S02]  /*11390*/  FMUL.FTZ R115, R20.reuse, R115 ;  /* 0x0000007314737220 */ /* 0x040fe40000410000 */
[-C--:B------:R-:W-:Y:S04]  /*113a0*/  HMMA.16816.F32 R92, R32, R38.reuse, R92 ;  /* 0x00000026205c723c */ /* 0x080fe8000000185c */
[----:B------:R-:W-:Y:S01]  /*113b0*/  FFMA.FTZ R36, R203, c[0x0][0x2d0], -R48 ;  /* 0x0000b400cb247a23 */ /* 0x000fe20000010830 */
[----:B------:R-:W-:Y:S01]  /*113c0*/  MOV R203, R195 ;  /* 0x000000c300cb7202 */ /* 0x000fe20000000f00 */
[C---:B------:R-:W-:Y:S02]  /*113d0*/  FMUL.FTZ R116, R21.reuse, R116 ;  /* 0x0000007415747220 */ /* 0x040fe40000410000 */
[C---:B------:R-:W-:Y:S01]  /*113e0*/  HMMA.16816.F32 R96, R24.reuse, R38, R96 ;  /* 0x000000261860723c */ /* 0x040fe20000001860 */
[----:B------:R2:W-:Y:S03]  /*113f0*/  MUFU.EX2 R201, R36 ;  /* 0x0000002400c97308 */ /* 0x0005e60000000800 */
[----:B------:R-:W-:Y:S02]  /*11400*/  FMUL.FTZ R117, R21, R117 ;  /* 0x0000007515757220 */ /* 0x000fe40000410000 */
[C---:B------:R-:W-:Y:S01]  /*11410*/  FMUL.FTZ R118, R20.reuse, R118 ;  /* 0x0000007614767220 */ /* 0x040fe20000410000 */
[----:B-1----:R-:W1:Y:S01]  /*11420*/  LDSM.16.MT88.4 R28, [R228+0x1900] ;  /* 0x00190000e41c783b */ /* 0x002e620000004200 */
[----:B------:R-:W-:Y:S04]  /*11430*/  FMUL.FTZ R119, R20, R119 ;  /* 0x0000007714777220 */ /* 0x000fe80000410000 */
[C---:B------:R-:W-:Y:S02]  /*11440*/  FMUL.FTZ R120, R2.reuse, R120 ;  /* 0x0000007802787220 */ /* 0x040fe40000410000 */
[----:B------:R-:W-:Y:S02]  /*11450*/  FMUL.FTZ R121, R2, R121 ;  /* 0x0000007902797220 */ /* 0x000fe40000410000 */
[C---:B------:R-:W-:Y:S02]  /*11460*/  FMUL.FTZ R122, R0.reuse, R122 ;  /* 0x0000007a007a7220 */ /* 0x040fe40000410000 */
[----:B------:R-:W-:Y:S02]  /*11470*/  FMUL.FTZ R123, R0, R123 ;  /* 0x0000007b007b7220 */ /* 0x000fe40000410000 */
[C---:B------:R-:W-:Y:S02]  /*11480*/  FMUL.FTZ R124, R2.reuse, R124 ;  /* 0x0000007c027c7220 */ /* 0x040fe40000410000 */
[----:B------:R-:W-:Y:S02]  /*11490*/  FMUL.FTZ R125, R2, R125 ;  /* 0x0000007d027d7220 */ /* 0x000fe40000410000 */
[C---:B------:R-:W-:Y:S02]  /*114a0*/  FMUL.FTZ R126, R0.reuse, R126 ;  /* 0x0000007e007e7220 */ /* 0x040fe40000410000 */
[--C-:B--2---:R-:W-:Y:S02]  /*114b0*/  FFMA.FTZ R36, R51, c[0x0][0x2d0], -R49.reuse ;  /* 0x0000b40033247a23 */ /* 0x104fe40000010831 */
[----:B------:R-:W-:Y:S02]  /*114c0*/  FMUL.FTZ R127, R0, R127 ;  /* 0x0000007f007f7220 */ /* 0x000fe40000410000 */
[----:B------:R2:W3:Y:S01]  /*114d0*/  MUFU.EX2 R200, R36 ;  /* 0x0000002400c87308 */ /* 0x0004e20000000800 */
[C---:B------:R-:W-:Y:S02]  /*114e0*/  FMUL.FTZ R128, R21.reuse, R128 ;  /* 0x0000008015807220 */ /* 0x040fe40000410000 */
[----:B------:R-:W-:Y:S02]  /*114f0*/  FMUL.FTZ R129, R21, R129 ;  /* 0x0000008115817220 */ /* 0x000fe40000410000 */
[C---:B------:R-:W-:Y:S02]  /*11500*/  FMUL.FTZ R130, R20.reuse, R130 ;  /* 0x0000008214827220 */ /* 0x040fe40000410000 */
[----:B------:R-:W-:Y:S01]  /*11510*/  FMUL.FTZ R131, R20, R131 ;  /* 0x0000008314837220 */ /* 0x000fe20000410000 */
[-C--:B-1----:R-:W-:Y:S01]  /*11520*/  HMMA.16816.F32 R100, R24, R28.reuse, R100 ;  /* 0x0000001c1864723c */ /* 0x082fe20000001864 */
[----:B--2---:R-:W1:Y:S07]  /*11530*/  LDSM.16.MT88.4 R36, [R227+0x1900] ;  /* 0x00190000e324783b */ /* 0x004e6e0000004200 */
[C---:B------:R-:W-:Y:S07]  /*11540*/  HMMA.16816.F32 R104, R32.reuse, R28, R104 ;  /* 0x0000001c2068723c */ /* 0x040fee0000001868 */
[----:B------:R-:W-:Y:S01]  /*11550*/  FFMA.FTZ R28, R206, c[0x0][0x2d0], -R49 ;  /* 0x0000b400ce1c7a23 */ /* 0x000fe20000010831 */
[-C--:B------:R-:W-:Y:S01]  /*11560*/  HMMA.16816.F32 R108, R32, R30.reuse, R108 ;  /* 0x0000001e206c723c */ /* 0x080fe2000000186c */
[----:B------:R-:W2:Y:S02]  /*11570*/  LDL.LU R206, [R1+0x24] ;  /* 0x0000240001ce7983 */ /* 0x000ea40000300800 */
[----:B------:R4:W5:Y:S05]  /*11580*/  MUFU.EX2 R197, R28 ;  /* 0x0000001c00c57308 */ /* 0x00096a0000000800 */
[C---:B------:R-:W-:Y:S04]  /*11590*/  HMMA.16816.F32 R112, R24.reuse, R30, R112 ;  /* 0x0000001e1870723c */ /* 0x040fe80000001870 */
[--C-:B----4-:R-:W-:Y:S02]  /*115a0*/  FFMA.FTZ R28, R41, c[0x0][0x2d0], -R50.reuse ;  /* 0x0000b400291c7a23 */ /* 0x110fe40000010832 */
[----:B------:R-:W-:Y:S02]  /*115b0*/  LDSM.16.MT88.4 R40, [R226+0x900] ;  /* 0x00090000e228783b */ /* 0x000fe40000004200 */
[-C--:B-1----:R-:W-:Y:S01]  /*115c0*/  HMMA.16816.F32 R116, R24, R36.reuse, R116 ;  /* 0x000000241874723c */ /* 0x082fe20000001874 */
[----:B------:R1:W-:Y:S07]  /*115d0*/  MUFU.EX2 R196, R28 ;  /* 0x0000001c00c47308 */ /* 0x0003ee0000000800 */
[C---:B------:R-:W-:Y:S07]  /*115e0*/  HMMA.16816.F32 R120, R32.reuse, R36, R120 ;  /* 0x000000242078723c */ /* 0x040fee0000001878 */
[--C-:B------:R-:W-:Y:S01]  /*115f0*/  FFMA.FTZ R36, R45, c[0x0][0x2d0], -R50.reuse ;  /* 0x0000b4002d247a23 */ /* 0x100fe20000010832 */
[-C--:B------:R-:W-:Y:S03]  /*11600*/  HMMA.16816.F32 R124, R32, R38.reuse, R124 ;  /* 0x00000026207c723c */ /* 0x080fe6000000187c */
[----:B------:R4:W-:Y:S04]  /*11610*/  MUFU.EX2 R51, R36 ;  /* 0x0000002400337308 */ /* 0x0009e80000000800 */
[----:B---3--:R-:W-:Y:S01]  /*11620*/  F2FP.PACK_AB R32, R199, R200 ;  /* 0x000000c8c720723e */ /* 0x008fe200000000ff */
[----:B------:R-:W-:Y:S04]  /*11630*/  HMMA.16816.F32 R128, R24, R38, R128 ;  /* 0x000000261880723c */ /* 0x000fe80000001880 */
[--C-:B-1----:R-:W-:Y:S01]  /*11640*/  FFMA.FTZ R28, R44, c[0x0][0x2d0], -R50.reuse ;  /* 0x0000b4002c1c7a23 */ /* 0x102fe20000010832 */
[----:B-----5:R-:W-:Y:S01]  /*11650*/  F2FP.PACK_AB R34, R197, R198 ;  /* 0x000000c6c522723e */ /* 0x020fe200000000ff */
[----:B------:R-:W-:Y:S01]  /*11660*/  FFMA.FTZ R44, R171, c[0x0][0x2d0], -R50 ;  /* 0x0000b400ab2c7a23 */ /* 0x000fe20000010832 */
[----:B------:R-:W-:Y:S01]  /*11670*/  F2FP.PACK_AB R24, R223, R244 ;  /* 0x000000f4df18723e */ /* 0x000fe200000000ff */
[----:B------:R1:W3:Y:S01]  /*11680*/  MUFU.EX2 R195, R28 ;  /* 0x0000001c00c37308 */ /* 0x0002e20000000800 */
[----:B------:R-:W-:Y:S03]  /*11690*/  F2FP.PACK_AB R25, R221, R222 ;  /* 0x000000dedd19723e */ /* 0x000fe600000000ff */
[----:B------:R-:W-:Y:S02]  /*116a0*/  F2FP.PACK_AB R26, R219, R220 ;  /* 0x000000dcdb1a723e */ /* 0x000fe400000000ff */
[----:B------:R-:W-:Y:S04]  /*116b0*/  F2FP.PACK_AB R27, R201, R202 ;  /* 0x000000cac91b723e */ /* 0x000fe800000000ff */
[----:B------:R5:W5:Y:S01]  /*116c0*/  MUFU.EX2 R194, R44 ;  /* 0x0000002c00c27308 */ /* 0x000b620000000800 */
[--C-:B----4-:R-:W-:Y:S01]  /*116d0*/  FFMA.FTZ R36, R209, c[0x0][0x2d0], -R23.reuse ;  /* 0x0000b400d1247a23 */ /* 0x110fe20000010817 */
[----:B------:R-:W-:Y:S08]  /*116e0*/  MOV R209, R193 ;  /* 0x000000c100d17202 */ /* 0x000ff00000000f00 */
[----:B------:R4:W-:Y:S01]  /*116f0*/  MUFU.EX2 R193, R36 ;  /* 0x0000002400c17308 */ /* 0x0009e20000000800 */
[----:B-1----:R-:W1:Y:S01]  /*11700*/  LDSM.16.MT88.4 R28, [R225+0x900] ;  /* 0x00090000e11c783b */ /* 0x002e620000004200 */
[----:B---3--:R-:W-:Y:S07]  /*11710*/  F2FP.PACK_AB R33, R195, R196 ;  /* 0x000000c4c321723e */ /* 0x008fee00000000ff */
[----:B-----5:R-:W3:Y:S01]  /*11720*/  LDSM.16.MT88.4 R44, [R228+0x900] ;  /* 0x00090000e42c783b */ /* 0x020ee20000004200 */
[----:B------:R-:W-:Y:S01]  /*11730*/  F2FP.PACK_AB R35, R51, R194 ;  /* 0x000000c23323723e */ /* 0x000fe200000000ff */
[--C-:B----4-:R-:W-:Y:S01]  /*11740*/  FFMA.FTZ R36, R210, c[0x0][0x2d0], -R23.reuse ;  /* 0x0000b400d2247a23 */ /* 0x110fe20000010817 */
[----:B------:R-:W-:Y:S03]  /*11750*/  MOV R210, R166 ;  /* 0x000000a600d27202 */ /* 0x000fe60000000f00 */
[----:B------:R4:W-:Y:S01]  /*11760*/  MUFU.EX2 R192, R36 ;  /* 0x0000002400c07308 */ /* 0x0009e20000000800 */
[-C--:B-1----:R-:W-:Y:S08]  /*11770*/  HMMA.16816.F32 R4, R24, R28.reuse, R4 ;  /* 0x0000001c1804723c */ /* 0x082ff00000001804 */
[C---:B------:R-:W-:Y:S04]  /*11780*/  HMMA.16816.F32 R8, R32.reuse, R28, R8 ;  /* 0x0000001c2008723c */ /* 0x040fe80000001808 */
[--C-:B----4-:R-:W-:Y:S01]  /*11790*/  FFMA.FTZ R36, R207, c[0x0][0x2d0], -R48.reuse ;  /* 0x0000b400cf247a23 */ /* 0x110fe20000010830 */
[----:B------:R-:W-:Y:S03]  /*117a0*/  MOV R207, R175 ;  /* 0x000000af00cf7202 */ /* 0x000fe60000000f00 */
[-C--:B------:R-:W-:Y:S01]  /*117b0*/  HMMA.16816.F32 R12, R32, R30.reuse, R12 ;  /* 0x0000001e200c723c */ /* 0x080fe2000000180c */
[----:B------:R1:W-:Y:S07]  /*117c0*/  MUFU.EX2 R175, R36 ;  /* 0x0000002400af7308 */ /* 0x0003ee0000000800 */
[C---:B------:R-:W-:Y:S01]  /*117d0*/  HMMA.16816.F32 R16, R24.reuse, R30, R16 ;  /* 0x0000001e1810723c */ /* 0x040fe20000001810 */
[----:B------:R-:W4:Y:S07]  /*117e0*/  LDSM.16.MT88.4 R28, [R227+0x900] ;  /* 0x00090000e31c783b */ /* 0x000f2e0000004200 */
[-C--:B------:R-:W-:Y:S08]  /*117f0*/  HMMA.16816.F32 R132, R24, R40.reuse, R132 ;  /* 0x000000281884723c */ /* 0x080ff00000001884 */
[C---:B------:R-:W-:Y:S01]  /*11800*/  HMMA.16816.F32 R136, R32.reuse, R40, R136 ;  /* 0x000000282088723c */ /* 0x040fe20000001888 */
[----:B-1----:R-:W1:Y:S06]  /*11810*/  LDSM.16.MT88.4 R36, [R225+0x2100] ;  /* 0x00210000e124783b */ /* 0x002e6c0000004200 */
[--C-:B------:R-:W-:Y:S01]  /*11820*/  FFMA.FTZ R40, R208, c[0x0][0x2d0], -R48.reuse ;  /* 0x0000b400d0287a23 */ /* 0x100fe20000010830 */
[-C--:B------:R-:W-:Y:S03]  /*11830*/  HMMA.16816.F32 R140, R32, R42.reuse, R140 ;  /* 0x0000002a208c723c */ /* 0x080fe6000000188c */
[----:B------:R5:W-:Y:S01]  /*11840*/  MUFU.EX2 R170, R40 ;  /* 0x0000002800aa7308 */ /* 0x000be20000000800 */
[----:B------:R-:W-:Y:S04]  /*11850*/  MOV R208, R165 ;  /* 0x000000a500d07202 */ /* 0x000fe80000000f00 */
[C---:B------:R-:W-:Y:S08]  /*11860*/  HMMA.16816.F32 R144, R24.reuse, R42, R144 ;  /* 0x0000002a1890723c */ /* 0x040ff00000001890 */
[-C--:B---3--:R-:W-:Y:S08]  /*11870*/  HMMA.16816.F32 R148, R24, R44.reuse, R148 ;  /* 0x0000002c1894723c */ /* 0x088ff00000001894 */
[C---:B------:R-:W-:Y:S04]  /*11880*/  HMMA.16816.F32 R152, R32.reuse, R44, R152 ;  /* 0x0000002c2098723c */ /* 0x040fe80000001898 */
[--C-:B-----5:R-:W-:Y:S02]  /*11890*/  FFMA.FTZ R40, R216, c[0x0][0x2d0], -R23.reuse ;  /* 0x0000b400d8287a23 */ /* 0x120fe40000010817 */
[----:B------:R-:W-:Y:S01]  /*118a0*/  FFMA.FTZ R23, R215, c[0x0][0x2d0], -R23 ;  /* 0x0000b400d7177a23 */ /* 0x000fe20000010817 */
[----:B------:R-:W3:Y:S01]  /*118b0*/  LDL.LU R216, [R1+0x20] ;  /* 0x0000200001d87983 */ /* 0x000ee20000300800 */
[-C--:B------:R-:W-:Y:S01]  /*118c0*/  HMMA.16816.F32 R156, R32, R46.reuse, R156 ;  /* 0x0000002e209c723c */ /* 0x080fe2000000189c */
[----:B------:R5:W-:Y:S02]  /*118d0*/  MUFU.EX2 R171, R40 ;  /* 0x0000002800ab7308 */ /* 0x000be40000000800 */
[----:B------:R-:W2:Y:S05]  /*118e0*/  LDL.LU R215, [R1+0x1c] ;  /* 0x00001c0001d77983 */ /* 0x000eaa0000300800 */
[C---:B------:R-:W-:Y:S03]  /*118f0*/  HMMA.16816.F32 R160, R24.reuse, R46, R160 ;  /* 0x0000002e18a0723c */ /* 0x040fe600000018a0 */
[----:B------:R1:W-:Y:S05]  /*11900*/  MUFU.EX2 R166, R23 ;  /* 0x0000001700a67308 */ /* 0x0003ea0000000800 */
[-C--:B----4-:R-:W-:Y:S08]  /*11910*/  HMMA.16816.F32 R52, R24, R28.reuse, R52 ;  /* 0x0000001c1834723c */ /* 0x090ff00000001834 */
[C---:B------:R-:W-:Y:S01]  /*11920*/  HMMA.16816.F32 R56, R32.reuse, R28, R56 ;  /* 0x0000001c2038723c */ /* 0x040fe20000001838 */
[----:B-----5:R-:W4:Y:S07]  /*11930*/  LDSM.16.MT88.4 R40, [R226+0x2100] ;  /* 0x00210000e228783b */ /* 0x020f2e0000004200 */
[-C--:B------:R-:W-:Y:S04]  /*11940*/  HMMA.16816.F32 R60, R32, R30.reuse, R60 ;  /* 0x0000001e203c723c */ /* 0x080fe8000000183c */
[--C-:B-1----:R-:W-:Y:S01]  /*11950*/  FFMA.FTZ R23, R211, c[0x0][0x2d0], -R48.reuse ;  /* 0x0000b400d3177a23 */ /* 0x102fe20000010830 */
[----:B------:R-:W-:Y:S01]  /*11960*/  MOV R211, R164 ;  /* 0x000000a400d37202 */ /* 0x000fe20000000f00 */
[----:B------:R-:W-:Y:S02]  /*11970*/  FFMA.FTZ R48, R214, c[0x0][0x2d0], -R48 ;  /* 0x0000b400d6307a23 */ /* 0x000fe40000010830 */
[C---:B------:R-:W-:Y:S01]  /*11980*/  HMMA.16816.F32 R64, R24.reuse, R30, R64 ;  /* 0x0000001e1840723c */ /* 0x040fe20000001840 */
[----:B------:R1:W-:Y:S01]  /*11990*/  MUFU.EX2 R165, R23 ;  /* 0x0000001700a57308 */ /* 0x0003e20000000800 */
[----:B------:R-:W5:Y:S04]  /*119a0*/  LDL.LU R214, [R1+0x18] ;  /* 0x0000180001d67983 */ /* 0x000f680000300800 */
[----:B------:R-:W4:Y:S02]  /*119b0*/  LDSM.16.MT88.4 R28, [R228+0x2100] ;  /* 0x00210000e41c783b */ /* 0x000f240000004200 */
[-C--:B------:R-:W-:Y:S03]  /*119c0*/  HMMA.16816.F32 R68, R24, R36.reuse, R68 ;  /* 0x000000241844723c */ /* 0x080fe60000001844 */
[----:B------:R-:W-:Y:S05]  /*119d0*/  MUFU.EX2 R164, R48 ;  /* 0x0000003000a47308 */ /* 0x000fea0000000800 */
[C---:B------:R-:W-:Y:S08]  /*119e0*/  HMMA.16816.F32 R72, R32.reuse, R36, R72 ;  /* 0x000000242048723c */ /* 0x040ff00000001848 */
[-C--:B------:R-:W-:Y:S04]  /*119f0*/  HMMA.16816.F32 R76, R32, R38.reuse, R76 ;  /* 0x00000026204c723c */ /* 0x080fe8000000184c */
[--C-:B-1----:R-:W-:Y:S01]  /*11a00*/  FFMA.FTZ R23, R212, c[0x0][0x2d0], -R49.reuse ;  /* 0x0000b400d4177a23 */ /* 0x102fe20000010831 */
[----:B------:R-:W-:Y:S03]  /*11a10*/  MOV R212, R176 ;  /* 0x000000b000d47202 */ /* 0x000fe60000000f00 */
[C---:B------:R-:W-:Y:S01]  /*11a20*/  HMMA.16816.F32 R80, R24.reuse, R38, R80 ;  /* 0x000000261850723c */ /* 0x040fe20000001850 */
[----:B------:R1:W-:Y:S01]  /*11a30*/  MUFU.EX2 R48, R23 ;  /* 0x0000001700307308 */ /* 0x0003e20000000800 */
[----:B------:R-:W1:Y:S06]  /*11a40*/  LDSM.16.MT88.4 R36, [R227+0x2100] ;  /* 0x00210000e324783b */ /* 0x000e6c0000004200 */
[-C--:B----4-:R-:W-:Y:S08]  /*11a50*/  HMMA.16816.F32 R84, R24, R40.reuse, R84 ;  /* 0x000000281854723c */ /* 0x090ff00000001854 */
[C---:B------:R-:W-:Y:S08]  /*11a60*/  HMMA.16816.F32 R88, R32.reuse, R40, R88 ;  /* 0x000000282058723c */ /* 0x040ff00000001858 */
[-C--:B------:R-:W-:Y:S04]  /*11a70*/  HMMA.16816.F32 R92, R32, R42.reuse, R92 ;  /* 0x0000002a205c723c */ /* 0x080fe8000000185c */
[--C-:B-1----:R-:W-:Y:S04]  /*11a80*/  FFMA.FTZ R23, R213, c[0x0][0x2d0], -R49.reuse ;  /* 0x0000b400d5177a23 */ /* 0x102fe80000010831 */
[C---:B------:R-:W-:Y:S01]  /*11a90*/  HMMA.16816.F32 R96, R24.reuse, R42, R96 ;  /* 0x0000002a1860723c */ /* 0x040fe20000001860 */
[----:B------:R1:W4:Y:S01]  /*11aa0*/  MUFU.EX2 R46, R23 ;  /* 0x00000017002e7308 */ /* 0x0003220000000800 */
[----:B------:R-:W3:Y:S06]  /*11ab0*/  LDSM.16.MT88.4 R40, [R226+0x1100] ;  /* 0x00110000e228783b */ /* 0x000eec0000004200 */
[-C--:B------:R-:W-:Y:S08]  /*11ac0*/  HMMA.16816.F32 R100, R24, R28.reuse, R100 ;  /* 0x0000001c1864723c */ /* 0x080ff00000001864 */
[C---:B------:R-:W-:Y:S08]  /*11ad0*/  HMMA.16816.F32 R104, R32.reuse, R28, R104 ;  /* 0x0000001c2068723c */ /* 0x040ff00000001868 */
[-C--:B------:R-:W-:Y:S04]  /*11ae0*/  HMMA.16816.F32 R108, R32, R30.reuse, R108 ;  /* 0x0000001e206c723c */ /* 0x080fe8000000186c */
[--C-:B-1----:R-:W-:Y:S01]  /*11af0*/  FFMA.FTZ R23, R217, c[0x0][0x2d0], -R49.reuse ;  /* 0x0000b400d9177a23 */ /* 0x102fe20000010831 */
[----:B----4-:R-:W-:Y:S01]  /*11b00*/  F2FP.PACK_AB R28, R46, R48 ;  /* 0x000000302e1c723e */ /* 0x010fe200000000ff */
[----:B------:R-:W-:Y:S02]  /*11b10*/  FFMA.FTZ R49, R218, c[0x0][0x2d0], -R49 ;  /* 0x0000b400da317a23 */ /* 0x000fe40000010831 */
[C---:B------:R-:W-:Y:S01]  /*11b20*/  HMMA.16816.F32 R112, R24.reuse, R30, R112 ;  /* 0x0000001e1870723c */ /* 0x040fe20000001870 */
[----:B------:R1:W-:Y:S07]  /*11b30*/  MUFU.EX2 R47, R23 ;  /* 0x00000017002f7308 */ /* 0x0003ee0000000800 */
[-C--:B------:R-:W-:Y:S03]  /*11b40*/  HMMA.16816.F32 R116, R24, R36.reuse, R116 ;  /* 0x000000241874723c */ /* 0x080fe60000001874 */
[----:B------:R-:W4:Y:S05]  /*11b50*/  MUFU.EX2 R49, R49 ;  /* 0x0000003100317308 */ /* 0x000f2a0000000800 */
[C---:B------:R-:W-:Y:S08]  /*11b60*/  HMMA.16816.F32 R120, R32.reuse, R36, R120 ;  /* 0x000000242078723c */ /* 0x040ff00000001878 */
[-C--:B------:R-:W-:Y:S01]  /*11b70*/  HMMA.16816.F32 R124, R32, R38.reuse, R124 ;  /* 0x00000026207c723c */ /* 0x080fe2000000187c */
[----:B------:R-:W2:Y:S03]  /*11b80*/  LDSM.16.MT88.4 R32, [R228+0x1100] ;  /* 0x00110000e420783b */ /* 0x000ea60000004200 */
[--C-:B-1----:R-:W-:Y:S04]  /*11b90*/  FFMA.FTZ R23, R173, c[0x0][0x2d0], -R50.reuse ;  /* 0x0000b400ad177a23 */ /* 0x102fe80000010832 */
[----:B------:R-:W-:Y:S01]  /*11ba0*/  HMMA.16816.F32 R128, R24, R38, R128 ;  /* 0x000000261880723c */ /* 0x000fe20000001880 */
[----:B------:R1:W-:Y:S01]  /*11bb0*/  MUFU.EX2 R45, R23 ;  /* 0x00000017002d7308 */ /* 0x0003e20000000800 */
[----:B------:R-:W2:Y:S02]  /*11bc0*/  LDSM.16.MT88.4 R36, [R227+0x1100] ;  /* 0x00110000e324783b */ /* 0x000ea40000004200 */
[----:B----4-:R-:W-:Y:S03]  /*11bd0*/  F2FP.PACK_AB R30, R49, R47 ;  /* 0x0000002f311e723e */ /* 0x010fe600000000ff */
[----:B------:R-:W-:Y:S02]  /*11be0*/  F2FP.PACK_AB R24, R192, R193 ;  /* 0x000000c1c018723e */ /* 0x000fe400000000ff */
[----:B------:R-:W-:Y:S03]  /*11bf0*/  F2FP.PACK_AB R25, R170, R175 ;  /* 0x000000afaa19723e */ /* 0x000fe600000000ff */
[----:B------:R-:W-:Y:S02]  /*11c00*/  F2FP.PACK_AB R26, R166, R171 ;  /* 0x000000aba61a723e */ /* 0x000fe400000000ff */
[----:B------:R-:W-:Y:S07]  /*11c10*/  F2FP.PACK_AB R27, R164, R165 ;  /* 0x000000a5a41b723e */ /* 0x000fee00000000ff */
[-C--:B------:R-:W-:Y:S01]  /*11c20*/  HMMA.16816.F32 R176, R24, R188.reuse, R4 ;  /* 0x000000bc18b0723c */ /* 0x080fe20000001804 */
[----:B------:R-:W4:Y:S02]  /*11c30*/  LDSM.16.MT88.4 R4, [R225+0x2900] ;  /* 0x00290000e104783b */ /* 0x000f240000004200 */
[--C-:B-1----:R-:W-:Y:S04]  /*11c40*/  FFMA.FTZ R23, R172, c[0x0][0x2d0], -R50.reuse ;  /* 0x0000b400ac177a23 */ /* 0x102fe80000010832 */
[----:B------:R1:W1:Y:S02]  /*11c50*/  MUFU.EX2 R44, R23 ;  /* 0x00000017002c7308 */ /* 0x0002640000000800 */
[--C-:B-1----:R-:W-:Y:S03]  /*11c60*/  FFMA.FTZ R23, R174, c[0x0][0x2d0], -R50.reuse ;  /* 0x0000b400ae177a23 */ /* 0x102fe60000010832 */
[----:B------:R-:W-:Y:S01]  /*11c70*/  F2FP.PACK_AB R29, R44, R45 ;  /* 0x0000002d2c1d723e */ /* 0x000fe200000000ff */
[----:B------:R-:W-:Y:S04]  /*11c80*/  FFMA.FTZ R50, R22, c[0x0][0x2d0], -R50 ;  /* 0x0000b40016327a23 */ /* 0x000fe80000010832 */
[----:B------:R-:W-:Y:S10]  /*11c90*/  MUFU.EX2 R23, R23 ;  /* 0x0000001700177308 */ /* 0x000ff40000000800 */
[----:B------:R-:W1:Y:S02]  /*11ca0*/  MUFU.EX2 R50, R50 ;  /* 0x0000003200327308 */ /* 0x000e640000000800 */
[----:B-1----:R-:W-:Y:S07]  /*11cb0*/  F2FP.PACK_AB R31, R50, R23 ;  /* 0x00000017321f723e */ /* 0x002fee00000000ff */
[C---:B------:R-:W-:Y:S01]  /*11cc0*/  HMMA.16816.F32 R180, R28.reuse, R188, R8 ;  /* 0x000000bc1cb4723c */ /* 0x040fe20000001808 */
[----:B------:R-:W1:Y:S07]  /*11cd0*/  LDSM.16.MT88.4 R8, [R226+0x2900] ;  /* 0x00290000e208783b */ /* 0x000e6e0000004200 */
[-C--:B------:R-:W-:Y:S01]  /*11ce0*/  HMMA.16816.F32 R184, R28, R190.reuse, R12 ;  /* 0x000000be1cb8723c */ /* 0x080fe2000000180c */
[----:B------:R-:W1:Y:S07]  /*11cf0*/  LDSM.16.MT88.4 R12, [R228+0x2900] ;  /* 0x00290000e40c783b */ /* 0x000e6e0000004200 */
[C---:B------:R-:W-:Y:S01]  /*11d00*/  HMMA.16816.F32 R188, R24.reuse, R190, R16 ;  /* 0x000000be18bc723c */ /* 0x040fe20000001810 */
[----:B------:R-:W1:Y:S07]  /*11d10*/  LDSM.16.MT88.4 R16, [R227+0x2900] ;  /* 0x00290000e310783b */ /* 0x000e6e0000004200 */
[-C--:B---3--:R-:W-:Y:S08]  /*11d20*/  HMMA.16816.F32 R132, R24, R40.reuse, R132 ;  /* 0x000000281884723c */ /* 0x088ff00000001884 */
[C---:B------:R-:W-:Y:S04]  /*11d30*/  HMMA.16816.F32 R136, R28.reuse, R40, R136 ;  /* 0x000000281c88723c */ /* 0x040fe80000001888 */
[----:B--2---:R-:W-:Y:S04]  /*11d40*/  FFMA.FTZ R20, R20, R215, R211 ;  /* 0x000000d714147223 */ /* 0x004fe800000100d3 */
[-C--:B------:R-:W-:Y:S04]  /*11d50*/  HMMA.16816.F32 R140, R28, R42.reuse, R140 ;  /* 0x0000002a1c8c723c */ /* 0x080fe8000000188c */
[----:B------:R-:W-:Y:S04]  /*11d60*/  FADD.FTZ R20, R207, R20 ;  /* 0x00000014cf147221 */ /* 0x000fe80000010000 */
[C---:B------:R-:W-:Y:S04]  /*11d70*/  HMMA.16816.F32 R144, R24.reuse, R42, R144 ;  /* 0x0000002a1890723c */ /* 0x040fe80000001890 */
[----:B------:R-:W-:Y:S04]  /*11d80*/  FADD.FTZ R20, R209, R20 ;  /* 0x00000014d1147221 */ /* 0x000fe80000010000 */
[-C--:B------:R-:W-:Y:S08]  /*11d90*/  HMMA.16816.F32 R148, R24, R32.reuse, R148 ;  /* 0x000000201894723c */ /* 0x080ff00000001894 */
[C---:B------:R-:W-:Y:S08]  /*11da0*/  HMMA.16816.F32 R152, R28.reuse, R32, R152 ;  /* 0x000000201c98723c */ /* 0x040ff00000001898 */
[-C--:B------:R-:W-:Y:S04]  /*11db0*/  HMMA.16816.F32 R156, R28, R34.reuse, R156 ;  /* 0x000000221c9c723c */ /* 0x080fe8000000189c */
[----:B-----5:R-:W-:Y:S04]  /*11dc0*/  FFMA.FTZ R21, R21, R214, R212 ;  /* 0x000000d615157223 */ /* 0x020fe800000100d4 */
[C---:B------:R-:W-:Y:S08]  /*11dd0*/  HMMA.16816.F32 R160, R24.reuse, R34, R160 ;  /* 0x0000002218a0723c */ /* 0x040ff000000018a0 */
[-C--:B------:R-:W-:Y:S08]  /*11de0*/  HMMA.16816.F32 R52, R24, R36.reuse, R52 ;  /* 0x000000241834723c */ /* 0x080ff00000001834 */
[C---:B------:R-:W-:Y:S08]  /*11df0*/  HMMA.16816.F32 R56, R28.reuse, R36, R56 ;  /* 0x000000241c38723c */ /* 0x040ff00000001838 */
[-C--:B------:R-:W-:Y:S08]  /*11e00*/  HMMA.16816.F32 R60, R28, R38.reuse, R60 ;  /* 0x000000261c3c723c */ /* 0x080ff0000000183c */
[C---:B------:R-:W-:Y:S08]  /*11e10*/  HMMA.16816.F32 R64, R24.reuse, R38, R64 ;  /* 0x000000261840723c */ /* 0x040ff00000001840 */
[-C--:B----4-:R-:W-:Y:S08]  /*11e20*/  HMMA.16816.F32 R68, R24, R4.reuse, R68 ;  /* 0x000000041844723c */ /* 0x090ff00000001844 */
[C---:B------:R-:W-:Y:S07]  /*11e30*/  HMMA.16816.F32 R72, R28.reuse, R4, R72 ;  /* 0x000000041c48723c */ /* 0x040fee0000001848 */
[----:B------:R-:W-:Y:S01]  /*11e40*/  FFMA.FTZ R4, R2, R216, R251 ;  /* 0x000000d802047223 */ /* 0x000fe200000100fb */
[-C--:B------:R-:W-:Y:S04]  /*11e50*/  HMMA.16816.F32 R76, R28, R6.reuse, R76 ;  /* 0x000000061c4c723c */ /* 0x080fe8000000184c */
[----:B------:R-:W-:Y:S02]  /*11e60*/  FADD.FTZ R4, R252, R4 ;  /* 0x00000004fc047221 */ /* 0x000fe40000010000 */
[----:B------:R-:W-:Y:S02]  /*11e70*/  FADD.FTZ R2, R208, R21 ;  /* 0x00000015d0027221 */ /* 0x000fe40000010000 */
[C---:B------:R-:W-:Y:S04]  /*11e80*/  HMMA.16816.F32 R80, R24.reuse, R6, R80 ;  /* 0x000000061850723c */ /* 0x040fe80000001850 */
[----:B------:R-:W-:Y:S02]  /*11e90*/  FADD.FTZ R5, R250, R4 ;  /* 0x00000004fa057221 */ /* 0x000fe40000010000 */
[----:B------:R-:W-:Y:S02]  /*11ea0*/  FFMA.FTZ R4, R0, R206, R245 ;  /* 0x000000ce00047223 */ /* 0x000fe400000100f5 */
[-C--:B-1----:R-:W-:Y:S04]  /*11eb0*/  HMMA.16816.F32 R84, R24, R8.reuse, R84 ;  /* 0x000000081854723c */ /* 0x082fe80000001854 */
        /* <DEDUP_REMOVED lines=14> */
[----:B------:R-:W-:Y:S01]  /*11fa0*/  FADD.FTZ R2, R223, R6 ;  /* 0x00000006df027221 */ /* 0x000fe20000010000 */
[C---:B------:R-:W-:Y:S04]  /*11fb0*/  HMMA.16816.F32 R104, R28.reuse, R12, R104 ;  /* 0x0000000c1c68723c */ /* 0x040fe80000001868 */
[----:B------:R-:W-:Y:S02]  /*11fc0*/  FADD.FTZ R4, R248, R4 ;  /* 0x00000004f8047221 */ /* 0x000fe40000010000 */
[----:B------:R-:W-:Y:S02]  /*11fd0*/  FADD.FTZ R0, R221, R7 ;  /* 0x00000007dd007221 */ /* 0x000fe40000010000 */
[----:B------:R-:W-:Y:S01]  /*11fe0*/  FADD.FTZ R7, R220, R2 ;  /* 0x00000002dc077221 */ /* 0x000fe20000010000 */
[-C--:B------:R-:W-:Y:S03]  /*11ff0*/  HMMA.16816.F32 R108, R28, R14.reuse, R108 ;  /* 0x0000000e1c6c723c */ /* 0x080fe6000000186c */
        /* <DEDUP_REMOVED lines=17> */
[----:B------:R-:W-:Y:S01]  /*12110*/  FADD.FTZ R6, R170, R2 ;  /* 0x00000002aa067221 */ /* 0x000fe20000010000 */
[----:B------:R-:W-:Y:S01]  /*12120*/  MOV R170, R3 ;  /* 0x0000000300aa7202 */ /* 0x000fe20000000f00 */
[----:B------:R-:W-:Y:S01]  /*12130*/  FADD.FTZ R2, R45, R4 ;  /* 0x000000042d027221 */ /* 0x000fe20000010000 */
[----:B------:R-:W-:Y:S04]  /*12140*/  HMMA.16816.F32 R128, R24, R18, R128 ;  /* 0x000000121880723c */ /* 0x000fe80000001880 */
[----:B------:R-:W-:Y:S02]  /*12150*/  FADD.FTZ R4, R46, R0 ;  /* 0x000000002e047221 */ /* 0x000fe40000010000 */
[----:B------:R-:W-:Y:S02]  /*12160*/  FADD.FTZ R0, R171, R5 ;  /* 0x00000005ab007221 */ /* 0x000fe40000010000 */
[----:B------:R-:W-:Y:S01]  /*12170*/  FADD.FTZ R5, R165, R6 ;  /* 0x00000006a5057221 */ /* 0x000fe20000010000 */
[----:B------:R-:W-:Y:S03]  /*12180*/  MOV R165, R168 ;  /* 0x000000a800a57202 */ /* 0x000fe60000000f00 */
[----:B------:R-:W-:Y:S01]  /*12190*/  FADD.FTZ R0, R166, R0 ;  /* 0x00000000a6007221 */ /* 0x000fe20000010000 */
[----:B------:R-:W-:Y:S01]  /*121a0*/  MOV R166, R167 ;  /* 0x000000a700a67202 */ /* 0x000fe20000000f00 */
[----:B------:R-:W-:Y:S01]  /*121b0*/  FADD.FTZ R5, R164, R5 ;  /* 0x00000005a4057221 */ /* 0x000fe20000010000 */
[----:B------:R-:W-:Y:S01]  /*121c0*/  MOV R164, R169 ;  /* 0x000000a900a47202 */ /* 0x000fe20000000f00 */
[----:B------:R-:W-:Y:S01]  /*121d0*/  FADD.FTZ R4, R47, R4 ;  /* 0x000000042f047221 */ /* 0x000fe20000010000 */
[----:B------:R1:W-:Y:S01]  /*121e0*/  STL [R1+0x18], R0 ;  /* 0x0000180001007387 */ /* 0x0003e20000100800 */
[----:B------:R-:W-:Y:S02]  /*121f0*/  FADD.FTZ R2, R44, R2 ;  /* 0x000000022c027221 */ /* 0x000fe40000010000 */
[----:B------:R-:W-:Y:S01]  /*12200*/  FADD.FTZ R4, R49, R4 ;  /* 0x0000000431047221 */ /* 0x000fe20000010000 */
[----:B------:R2:W-:Y:S01]  /*12210*/  STL [R1+0x1c], R5 ;  /* 0x00001c0501007387 */ /* 0x0005e20000100800 */
[----:B------:R-:W-:Y:S03]  /*12220*/  FADD.FTZ R2, R23, R2 ;  /* 0x0000000217027221 */ /* 0x000fe60000010000 */
[----:B------:R2:W-:Y:S01]  /*12230*/  STL [R1+0x20], R4 ;  /* 0x0000200401007387 */ /* 0x0005e20000100800 */
[----:B------:R-:W-:Y:S05]  /*12240*/  FADD.FTZ R2, R50, R2 ;  /* 0x0000000232027221 */ /* 0x000fea0000010000 */
[----:B------:R2:W-:Y:S01]  /*12250*/  STL [R1+0x24], R2 ;  /* 0x0000240201007387 */ /* 0x0005e20000100800 */
[----:B-1----:R-:W-:Y:S04]  /*12260*/  IADD3 R0, R242, -0x1, RZ ;  /* 0xfffffffff2007810 */ /* 0x002fe80007ffe0ff */
[----:B------:R-:W-:Y:S01]  /*12270*/  MOV R242, R0 ;  /* 0x0000000000f27202 */ /* 0x000fe20000000f00 */
[----:B------:R-:W-:-:S05]  /*12280*/  @P0 BRA `(.L_x_509) ;  /* 0xffffbd8000000947 */ /* 0x000fca000383ffff */
.L_x_492:
[----:B--2---:R-:W2:Y:S04]  /*12290*/  LDL.LU R0, [R1+0x18] ;  /* 0x0000180001007983 */ /* 0x004ea80000300800 */
        /* <DEDUP_REMOVED lines=10> */
[----:B----4-:R-:W3:Y:S04]  /*12340*/  SHFL.BFLY PT, R7, R5, 0x2, 0x1f ;  /* 0x0c401f0005077f89 */ /* 0x010ee800000e0000 */
[----:B------:R-:W4:Y:S01]  /*12350*/  SHFL.BFLY PT, R6, R2, 0x2, 0x1f ;  /* 0x0c401f0002067f89 */ /* 0x000f2200000e0000 */
[----:B-1----:R-:W-:-:S02]  /*12360*/  FADD.FTZ R11, R11, R0 ;  /* 0x000000000b0b7221 */ /* 0x002fc40000010000 */
[----:B--2---:R-:W-:-:S03]  /*12370*/  FADD.FTZ R9, R9, R4 ;  /* 0x0000000409097221 */ /* 0x004fc60000010000 */
[----:B------:R-:W1:Y:S01]  /*12380*/  SHFL.BFLY PT, R0, R11, 0x1, 0x1f ;  /* 0x0c201f000b007f89 */ /* 0x000e6200000e0000 */
[----:B---3--:R-:W-:-:S03]  /*12390*/  FADD.FTZ R7, R7, R5 ;  /* 0x0000000507077221 */ /* 0x008fc60000010000 */
[----:B------:R-:W2:Y:S01]  /*123a0*/  SHFL.BFLY PT, R4, R9, 0x1, 0x1f ;  /* 0x0c201f0009047f89 */ /* 0x000ea200000e0000 */
[----:B----4-:R-:W-:-:S03]  /*123b0*/  FADD.FTZ R6, R6, R2 ;  /* 0x0000000206067221 */ /* 0x010fc60000010000 */
[----:B------:R-:W3:Y:S04]  /*123c0*/  SHFL.BFLY PT, R2, R7, 0x1, 0x1f ;  /* 0x0c201f0007027f89 */ /* 0x000ee800000e0000 */
[----:B------:R-:W4:Y:S01]  /*123d0*/  SHFL.BFLY PT, R5, R6, 0x1, 0x1f ;  /* 0x0c201f0006057f89 */ /* 0x000f2200000e0000 */
[----:B-1----:R-:W-:Y:S01]  /*123e0*/  FADD.FTZ R11, R11, R0 ;  /* 0x000000000b0b7221 */ /* 0x002fe20000010000 */
[----:B------:R-:W-:Y:S01]  /*123f0*/  MOV R0, RZ ;  /* 0x000000ff00007202 */ /* 0x000fe20000000f00 */
[----:B--2---:R-:W-:-:S03]  /*12400*/  FADD.FTZ R9, R9, R4 ;  /* 0x0000000409097221 */ /* 0x004fc60000010000 */
[----:B------:R-:W-:Y:S02]  /*12410*/  FSETP.NE.FTZ.AND P3, PT, R11, RZ, PT ;  /* 0x000000ff0b00720b */ /* 0x000fe40003f75000 */
[----:B------:R-:W-:Y:S01]  /*12420*/  MOV R4, RZ ;  /* 0x000000ff00047202 */ /* 0x000fe20000000f00 */
[----:B---3--:R-:W-:Y:S01]  /*12430*/  FADD.FTZ R7, R7, R2 ;  /* 0x0000000207077221 */ /* 0x008fe20000010000 */
[----:B------:R-:W-:Y:S02]  /*12440*/  FSETP.NE.FTZ.AND P2, PT, R9, RZ, PT ;  /* 0x000000ff0900720b */ /* 0x000fe40003f55000 */
[----:B------:R-:W-:Y:S01]  /*12450*/  MOV R2, RZ ;  /* 0x000000ff00027202 */ /* 0x000fe20000000f00 */
[----:B----4-:R-:W-:Y:S01]  /*12460*/  FADD.FTZ R6, R5, R6 ;  /* 0x0000000605067221 */ /* 0x010fe20000010000 */
[----:B------:R-:W-:-:S05]  /*12470*/  FSETP.NE.FTZ.AND P1, PT, R7, RZ, PT ;  /* 0x000000ff0700720b */ /* 0x000fca0003f35000 */
[----:B------:R-:W1:Y:S01]  /*12480*/  @P3 MUFU.RCP R0, R11 ;  /* 0x0000000b00003308 */ /* 0x000e620000001000 */
[----:B------:R-:W-:-:S07]  /*12490*/  FSETP.NE.FTZ.AND P0, PT, R6, RZ, PT ;  /* 0x000000ff0600720b */ /* 0x000fce0003f15000 */
[----:B------:R-:W-:Y:S06]  /*124a0*/  @P2 MUFU.RCP R4, R9 ;  /* 0x0000000900042308 */ /* 0x000fec0000001000 */
[----:B------:R-:W-:Y:S01]  /*124b0*/  @P0 MOV R8, 0x3f317218 ;  /* 0x3f31721800080802 */ /* 0x000fe20000000f00 */
[C---:B-1----:R-:W-:Y:S01]  /*124c0*/  FMUL.FTZ R176, R0.reuse, R176 ;  /* 0x000000b000b07220 */ /* 0x042fe20000410000 */
[----:B------:R-:W1:Y:S01]  /*124d0*/  @P1 MUFU.RCP R2, R7 ;  /* 0x0000000700021308 */ /* 0x000e620000001000 */
[C---:B------:R-:W-:Y:S02]  /*124e0*/  FMUL.FTZ R177, R0.reuse, R177 ;  /* 0x000000b100b17220 */ /* 0x040fe40000410000 */
        /* <DEDUP_REMOVED lines=12> */
[C---:B------:R-:W-:Y:S01]  /*125b0*/  FMUL.FTZ R52, R0.reuse, R52 ;  /* 0x0000003400347220 */ /* 0x040fe20000410000 */
[----:B------:R-:W-:Y:S01]  /*125c0*/  @P1 MUFU.LG2 R7, R7 ;  /* 0x0000000700071308 */ /* 0x000fe20000000c00 */
        /* <DEDUP_REMOVED lines=19> */
[----:B------:R-:W-:Y:S01]  /*12700*/  MOV R0, RZ ;  /* 0x000000ff00007202 */ /* 0x000fe20000000f00 */
[C---:B-1----:R-:W-:Y:S02]  /*12710*/  FMUL.FTZ R180, R2.reuse, R180 ;  /* 0x000000b402b47220 */ /* 0x042fe40000410000 */
[----:B------:R-:W-:-:S02]  /*12720*/  FMUL.FTZ R181, R2, R181 ;  /* 0x000000b502b57220 */ /* 0x000fc40000410000 */
[C---:B------:R-:W-:Y:S01]  /*12730*/  FMUL.FTZ R184, R2.reuse, R184 ;  /* 0x000000b802b87220 */ /* 0x040fe20000410000 */
[----:B------:R-:W1:Y:S01]  /*12740*/  @P0 MUFU.RCP R0, R6 ;  /* 0x0000000600000308 */ /* 0x000e620000001000 */
[C---:B------:R-:W-:Y:S02]  /*12750*/  FMUL.FTZ R185, R2.reuse, R185 ;  /* 0x000000b902b97220 */ /* 0x040fe40000410000 */
[C---:B------:R-:W-:Y:S02]  /*12760*/  FMUL.FTZ R136, R2.reuse, R136 ;  /* 0x0000008802887220 */ /* 0x040fe40000410000 */
[C---:B------:R-:W-:Y:S02]  /*12770*/  FMUL.FTZ R137, R2.reuse, R137 ;  /* 0x0000008902897220 */ /* 0x040fe40000410000 */
[C---:B------:R-:W-:Y:S01]  /*12780*/  FMUL.FTZ R140, R2.reuse, R140 ;  /* 0x0000008c028c7220 */ /* 0x040fe20000410000 */
[----:B------:R-:W2:Y:S01]  /*12790*/  @P0 MUFU.LG2 R6, R6 ;  /* 0x0000000600060308 */ /* 0x000ea20000000c00 */
        /* <DEDUP_REMOVED lines=98> */
[----:B--2---:R-:W-:Y:S02]  /*12dc0*/  @P0 FMUL.FTZ R4, R6, 0.69314718246459960938 ;  /* 0x3f31721806040820 */ /* 0x004fe40000410000 */
[----:B------:R-:W-:Y:S02]  /*12dd0*/  @P0 FMUL.FTZ R0, R8, c[0x0][0x2d0] ;  /* 0x0000b40008000a20 */ /* 0x000fe40000410000 */
[----:B------:R-:W-:-:S02]  /*12de0*/  @P3 FFMA.FTZ R18, R10, R169, R11 ;  /* 0x000000a90a123223 */ /* 0x000fc4000001000b */
[----:B------:R-:W-:Y:S02]  /*12df0*/  @P2 FFMA.FTZ R19, R5, R168, R9 ;  /* 0x000000a805132223 */ /* 0x000fe40000010009 */
[----:B------:R-:W-:Y:S02]  /*12e00*/  @P1 FFMA.FTZ R20, R2, R167, R7 ;  /* 0x000000a702141223 */ /* 0x000fe40000010007 */
[----:B------:R-:W-:Y:S02]  /*12e10*/  @P0 FFMA.FTZ R21, R0, R3, R4 ;  /* 0x0000000300150223 */ /* 0x000fe40000010004 */
.L_x_434:
        /* <DEDUP_REMOVED lines=227> */
.L_x_512:
[----:B-1----:R-:W-:Y:S05]  /*13c50*/  BSYNC B0 ;  /* 0x0000000000007941 */ /* 0x002fea0003800000 */
.L_x_511:
        /* <DEDUP_REMOVED lines=97> */
.L_x_514:
[----:B------:R-:W-:Y:S05]  /*14270*/  BSYNC B0 ;  /* 0x0000000000007941 */ /* 0x000fea0003800000 */
.L_x_513:
        /* <DEDUP_REMOVED lines=97> */
.L_x_516:
[----:B------:R-:W-:Y:S05]  /*14890*/  BSYNC B0 ;  /* 0x0000000000007941 */ /* 0x000fea0003800000 */
.L_x_515:
        /* <DEDUP_REMOVED lines=98> */
.L_x_510:
        /* <DEDUP_REMOVED lines=50> */
.L_x_517:
        /* <DEDUP_REMOVED lines=10> */
.L_x_1352:


//--------------------- .text._ZN7cutlass13device_kernelIN5flash19enable_sm80_to_sm89INS1_16FlashAttnFwdSm80INS1_25CollectiveMainloopFwdSm80ILi8ELi1ELb1EN4cute5tupleIJNS5_1CILi128EEENS7_ILi96EEES8_EEELi128ENS_6half_tEfNS_4arch4Sm80ELb0ELb1ELb0ELb1ELb0ELb0ELb1ELb1EEENS1_21CollectiveEpilogueFwdINS6_IJS8_S8_S9_EEENS6_IJNS7_ILi1EEESH_SH_EEESB_SD_Li256ELb1ELb1ELb1ELb0EEENS1_36VarlenDynamicPersistentTileSchedulerILi128ELi96ELi256ELi256ELb1ELb1ELb0ELb1ELb0ELb1EEEEEEEEEvNT_6ParamsE --------------------------
	.section	.text._ZN7cutlass13device_kernelIN5flash19enable_sm80_to_sm89INS1_16FlashAttnFwdSm80INS1_25CollectiveMainloopFwdSm80ILi8ELi1ELb1EN4cute5tupleIJNS5_1CILi128EEENS7_ILi96EEES8_EEELi128ENS_6half_tEfNS_4arch4Sm80ELb0ELb1ELb0ELb1ELb0ELb0ELb1ELb1EEENS1_21CollectiveEpilogueFwdINS6_IJS8_S8_S9_EEENS6_IJNS7_ILi1EEESH_SH_EEESB_SD_Li256ELb1ELb1ELb1ELb0EEENS1_36VarlenDynamicPersistentTileSchedulerILi128ELi96ELi256ELi256ELb1ELb1ELb0ELb1ELb0ELb1EEEEEEEEEvNT_6ParamsE,"ax",@progbits
	.sectioninfo	@"SHI_REGISTERS=255"
	.align	128
.text._ZN7cutlass13device_kernelIN5flash19enable_sm80_to_sm89INS1_16FlashAttnFwdSm80INS1_25CollectiveMainloopFwdSm80ILi8ELi1ELb1EN4cute5tupleIJNS5_1CILi128EEENS7_ILi96EEES8_EEELi128ENS_6half_tEfNS_4arch4Sm80ELb0ELb1ELb0ELb1ELb0ELb0ELb1ELb1EEENS1_21CollectiveEpilogueFwdINS6_IJS8_S8_S9_EEENS6_IJNS7_ILi1EEESH_SH_EEESB_SD_Li256ELb1ELb1ELb1ELb0EEENS1_36VarlenDynamicPersistentTileSchedulerILi128ELi96ELi256ELi256ELb1ELb1ELb0ELb1ELb0ELb1EEEEEEEEEvNT_6ParamsE:
        .type           _ZN7cutlass13device_kernelIN5flash19enable_sm80_to_sm89INS1_16FlashAttnFwdSm80INS1_25CollectiveMainloopFwdSm80ILi8ELi1ELb1EN4cute5tupleIJNS5_1CILi128EEENS7_ILi96EEES8_EEELi128ENS_6half_tEfNS_4arch4Sm80ELb0ELb1ELb0ELb1ELb0ELb0ELb1ELb1EEENS1_21CollectiveEpilogueFwdINS6_IJS8_S8_S9_EEENS6_IJNS7_ILi1EEESH_SH_EEESB_SD_Li256ELb1ELb1ELb1ELb0EEENS1_36VarlenDynamicPersistentTileSchedulerILi128ELi96ELi256ELi256ELb1ELb1ELb0ELb1ELb0ELb1EEEEEEEEEvNT_6ParamsE,@function
        .size           _ZN7cutlass13device_kernelIN5flash19enable_sm80_to_sm89INS1_16FlashAttnFwdSm80INS1_25CollectiveMainloopFwdSm80ILi8ELi1ELb1EN4cute5tupleIJNS5_1CILi128EEENS7_ILi96EEES8_EEELi128ENS_6half_tEfNS_4arch4Sm80ELb0ELb1ELb0ELb1ELb0ELb0ELb1ELb1EEENS1_21CollectiveEpilogueFwdINS6_IJS8_S8_S9_EEENS6_IJNS7_ILi1EEESH_SH_EEESB_SD_Li256ELb1ELb1ELb1ELb0EEENS1_36VarlenDynamicPersistentTileSchedulerILi128ELi96ELi256ELi256ELb1ELb1ELb0ELb1ELb0ELb1EEEEEEEEEvNT_6ParamsE,(.L_x_1353 - _ZN7cutlass13device_kernelIN5flash19enable_sm80_to_sm89INS1_16FlashAttnFwdSm80INS1_25CollectiveMainloopFwdSm80ILi8ELi1ELb1EN4cute5tupleIJNS5_1CILi128EEENS7_ILi96EEES8_EEELi128ENS_6half_tEfNS_4arch4Sm80ELb0ELb1ELb0ELb1ELb0ELb0ELb1ELb1EEENS1_21CollectiveEpilogueFwdINS6_IJS8_S8_S9_EEENS6_IJNS7_ILi1EEESH_SH_EEESB_SD_Li256ELb1ELb1ELb1ELb0EEENS1_36VarlenDynamicPersistentTileSchedulerILi128ELi96ELi256ELi256ELb1ELb1ELb0ELb1ELb0ELb1EEEEEEEEEvNT_6ParamsE)
        .other          _ZN7cutlass13device_kernelIN5flash19enable_sm80_to_sm89INS1_16FlashAttnFwdSm80INS1_25CollectiveMainloopFwdSm80ILi8ELi1ELb1EN4cute5tupleIJNS5_1CILi128EEENS7_ILi96EEES8_EEELi128ENS_6half_tEfNS_4arch4Sm80ELb0ELb1ELb0ELb1ELb0ELb0ELb1ELb1EEENS1_21CollectiveEpilogueFwdINS6_IJS8_S8_S9_EEENS6_IJNS7_ILi1EEESH_SH_EEESB_SD_Li256ELb1ELb1ELb1ELb0EEENS1_36VarlenDynamicPersistentTileSchedulerILi128ELi96ELi256ELi256ELb1ELb1ELb0ELb1ELb0ELb1EEEEEEEEEvNT_6ParamsE,@"STO_CUDA_ENTRY STV_DEFAULT"
_ZN7cutlass13device_kernelIN5flash19enable_sm80_to_sm89INS1_16FlashAttnFwdSm80INS1_25CollectiveMainloopFwdSm80ILi8ELi1ELb1EN4cute5tupleIJNS5_1CILi128EEENS7_ILi96EEES8_EEELi128ENS_6half_tEfNS_4arch4Sm80ELb0ELb1ELb0ELb1ELb0ELb0ELb1ELb1EEENS1_21CollectiveEpilogueFwdINS6_IJS8_S8_S9_EEENS6_IJNS7_ILi1EEESH_SH_EEESB_SD_Li256ELb1ELb1ELb1ELb0EEENS1_36VarlenDynamicPersistentTileSchedulerILi128ELi96ELi256ELi256ELb1ELb1ELb0ELb1ELb0ELb1EEEEEEEEEvNT_6ParamsE:
[----:B------:R-:W-:-:S03]  /*0000*/  MOV R1, c[0x0][0x28] ;  /* 0x00000a0000017a02 */ /* 0x000fc60000000f00 */
[----:B------:R-:W1:Y:S01]  /*0010*/  S2R R2, SR_TID.X ;  /* 0x0000000000027919 */ /* 0x000e620000002100 */
[----:B------:R-:W-:Y:S01]  /*0020*/  IADD3 R1, R1, -0x68, RZ ;  /* 0xffffff9801017810 */ /* 0x000fe20007ffe0ff */
[----:B------:R-:W-:Y:S01]  /*0030*/  ULDC.64 UR8, c[0x0][0x118] ;  /* 0x0000460000087ab9 */ /* 0x000fe20000000a00 */
[----:B-1----:R-:W-:-:S05]  /*0040*/  SHF.R.U32.HI R0, RZ, 0x5, R2 ;  /* 0x00000005ff007819 */ /* 0x002fca0000011602 */
[----:B------:R-:W1:Y:S02]  /*0050*/  SHFL.IDX PT, R3, R0, RZ, 0x1f ;  /* 0x00001fff00037589 */ /* 0x000e6400000e0000 */
[----:B-1----:R-:W-:Y:S02]  /*0060*/  ISETP.NE.AND P0, PT, R3, RZ, PT ;  /* 0x000000ff0300720c */ /* 0x002fe40003f05270 */
[----:B------:R-:W-:Y:S11]  /*0070*/  STL [R1+0x5c], R3 ;  /* 0x00005c0301007387 */ /* 0x000ff60000100800 */
[----:B------:R-:W-:Y:S06]  /*0080*/  @P0 BAR.SYNC.DEFER_BLOCKING 0x5, 0x100 ;  /* 0x0144000000000b1d */ /* 0x000fec0000010000 */
[----:B------:R-:W1:Y:S04]  /*0090*/  @P0 LDS.128 R4, [0xe100] ;  /* 0x00e10000ff040984 */ /* 0x000e680000000c00 */
[----:B-1----:R1:W-:Y:S04]  /*00a0*/  @P0 STL.64 [R1+0x28], R4 ;  /* 0x0000280401000387 */ /* 0x0023e80000100a00 */
[----:B------:R1:W-:Y:S04]  /*00b0*/  @P0 STL.64 [R1+0x30], R6 ;  /* 0x0000300601000387 */ /* 0x0003e80000100a00 */
[----:B------:R-:W-:Y:S06]  /*00c0*/  @P0 BAR.ARV 0x4, 0x100 ;  /* 0x0104000000000b1d */ /* 0x000fec0000002000 */
[----:B------:R-:W-:Y:S05]  /*00d0*/  @P0 BRA `(.L_x_518) ;  /* 0x00000ff000000947 */ /* 0x000fea0003800000 */
[----:B------:R-:W-:Y:S01]  /*00e0*/  LOP3.LUT R13, R2, 0x1f, RZ, 0xc0, !PT ;  /* 0x0000001f020d7812 */ /* 0x000fe200078ec0ff */
[----:B------:R-:W-:-:S02]  /*00f0*/  IMAD.MOV.U32 R10, RZ, RZ, RZ ;  /* 0x000000ffff0a7224 */ /* 0x000fc400078e00ff */
[----:B------:R-:W-:Y:S01]  /*0100*/  IMAD.MOV.U32 R8, RZ, RZ, RZ ;  /* 0x000000ffff087224 */ /* 0x000fe200078e00ff */
[----:B------:R-:W-:-:S04]  /*0110*/  ISETP.NE.AND P6, PT, R13, 0x1f, PT ;  /* 0x0000001f0d00780c */ /* 0x000fc80003fc5270 */
[----:B------:R-:W-:-:S13]  /*0120*/  ISETP.GE.OR P0, PT, R13, c[0x0][0x53c], !P6 ;  /* 0x00014f000d007a0c */ /* 0x000fda0007706670 */
[----:B-1----:R-:W-:Y:S02]  /*0130*/  @!P0 IMAD.MOV.U32 R4, RZ, RZ, 0x4 ;  /* 0x00000004ff048424 */ /* 0x002fe400078e00ff */
[----:B------:R-:W-:Y:S02]  /*0140*/  @!P0 IMAD.MOV.U32 R2, RZ, RZ, 0x4 ;  /* 0x00000004ff028424 */ /* 0x000fe400078e00ff */
[----:B------:R-:W-:-:S04]  /*0150*/  @!P0 IMAD.WIDE.U32 R4, R13, R4, c[0x0][0x580] ;  /* 0x000160000d048625 */ /* 0x000fc800078e0004 */
[C---:B------:R-:W-:Y:S01]  /*0160*/  @!P0 IMAD.WIDE.U32 R2, R13.reuse, R2, c[0x0][0x578] ;  /* 0x00015e000d028625 */ /* 0x040fe200078e0002 */
[----:B------:R-:W2:Y:S04]  /*0170*/  @!P0 LDG.E R10, [R4.64] ;  /* 0x00000008040a8981 */ /* 0x000ea8000c1e1900 */
[----:B------:R-:W2:Y:S01]  /*0180*/  @!P0 LDG.E R8, [R2.64] ;  /* 0x0000000802088981 */ /* 0x000ea2000c1e1900 */
[C---:B------:R-:W-:Y:S01]  /*0190*/  ISETP.NE.AND P5, PT, R13.reuse, RZ, PT ;  /* 0x000000ff0d00720c */ /* 0x040fe20003fa5270 */
[----:B------:R-:W1:Y:S01]  /*01a0*/  S2UR UR4, SR_CTAID.X ;  /* 0x00000000000479c3 */ /* 0x000e620000002500 */
[C---:B------:R-:W-:Y:S02]  /*01b0*/  ISETP.GE.U32.AND P4, PT, R13.reuse, 0x2, PT ;  /* 0x000000020d00780c */ /* 0x040fe40003f86070 */
[----:B------:R-:W-:-:S02]  /*01c0*/  ISETP.GE.U32.AND P3, PT, R13, 0x4, PT ;  /* 0x000000040d00780c */ /* 0x000fc40003f66070 */
[C---:B------:R-:W-:Y:S02]  /*01d0*/  ISETP.GE.U32.AND P2, PT, R13.reuse, 0x8, PT ;  /* 0x000000080d00780c */ /* 0x040fe40003f46070 */
[----:B------:R-:W-:Y:S02]  /*01e0*/  ISETP.GE.U32.AND P1, PT, R13, 0x10, PT ;  /* 0x000000100d00780c */ /* 0x000fe40003f26070 */
[----:B------:R-:W-:Y:S01]  /*01f0*/  MOV R6, RZ ;  /* 0x000000ff00067202 */ /* 0x000fe20000000f00 */
[----:B--2---:R-:W-:-:S05]  /*0200*/  IMAD R4, R10, R8, RZ ;  /* 0x000000080a047224 */ /* 0x004fca00078e02ff */
[----:B------:R-:W2:Y:S02]  /*0210*/  SHFL.UP PT, R0, R4, 0x1, RZ ;  /* 0x0420000004007989 */ /* 0x000ea400000e00ff */
[----:B--2---:R-:W-:-:S05]  /*0220*/  SEL R0, R0, RZ, P5 ;  /* 0x000000ff00007207 */ /* 0x004fca0002800000 */
[----:B------:R-:W-:-:S05]  /*0230*/  IMAD.IADD R4, R4, 0x1, R0 ;  /* 0x0000000104047824 */ /* 0x000fca00078e0200 */
[----:B------:R-:W2:Y:S02]  /*0240*/  SHFL.UP PT, R0, R4, 0x2, RZ ;  /* 0x0440000004007989 */ /* 0x000ea400000e00ff */
[----:B--2---:R-:W-:-:S04]  /*0250*/  SEL R0, R0, RZ, P4 ;  /* 0x000000ff00007207 */ /* 0x004fc80002000000 */
[----:B------:R-:W-:-:S05]  /*0260*/  IADD3 R4, R4, R0, RZ ;  /* 0x0000000004047210 */ /* 0x000fca0007ffe0ff */
[----:B------:R-:W2:Y:S02]  /*0270*/  SHFL.UP PT, R0, R4, 0x4, RZ ;  /* 0x0480000004007989 */ /* 0x000ea400000e00ff */
[----:B--2---:R-:W-:-:S05]  /*0280*/  SEL R0, R0, RZ, P3 ;  /* 0x000000ff00007207 */ /* 0x004fca0001800000 */
[----:B------:R-:W-:-:S05]  /*0290*/  IMAD.IADD R4, R4, 0x1, R0 ;  /* 0x0000000104047824 */ /* 0x000fca00078e0200 */
[----:B------:R-:W2:Y:S02]  /*02a0*/  SHFL.UP PT, R0, R4, 0x8, RZ ;  /* 0x0500000004007989 */ /* 0x000ea400000e00ff */
[----:B--2---:R-:W-:-:S05]  /*02b0*/  SEL R0, R0, RZ, P2 ;  /* 0x000000ff00007207 */ /* 0x004fca0001000000 */
[----:B------:R-:W-:-:S05]  /*02c0*/  IMAD.IADD R4, R4, 0x1, R0 ;  /* 0x0000000104047824 */ /* 0x000fca00078e0200 */
[----:B------:R-:W2:Y:S02]  /*02d0*/  SHFL.UP PT, R0, R4, 0x10, RZ ;  /* 0x0600000004007989 */ /* 0x000ea400000e00ff */
[----:B--2---:R-:W-:-:S05]  /*02e0*/  SEL R0, R0, RZ, P1 ;  /* 0x000000ff00007207 */ /* 0x004fca0000800000 */
[----:B------:R-:W-:-:S05]  /*02f0*/  IMAD.IADD R4, R4, 0x1, R0 ;  /* 0x0000000104047824 */ /* 0x000fca00078e0200 */
[----:B------:R-:W2:Y:S02]  /*0300*/  SHFL.IDX PT, R7, R4, 0x1f, 0x1f ;  /* 0x03e01f0004077f89 */ /* 0x000ea400000e0000 */
[----:B--2---:R-:W-:-:S04]  /*0310*/  IMAD R7, R7, c[0x0][0x538], RZ ;  /* 0x00014e0007077a24 */ /* 0x004fc800078e02ff */
[----:B------:R-:W-:Y:S01]  /*0320*/  IMAD.MOV.U32 R0, RZ, RZ, R7 ;  /* 0x000000ffff007224 */ /* 0x000fe200078e0007 */
[----:B-1----:R-:W-:-:S13]  /*0330*/  ISETP.GT.AND P0, PT, R7, UR4, PT ;  /* 0x0000000407007c0c */ /* 0x002fda000bf04270 */
[----:B------:R-:W-:Y:S05]  /*0340*/  @P0 BRA `(.L_x_519) ;  /* 0x0000027000000947 */ /* 0x000fea0003800000 */
[----:B------:R-:W-:Y:S02]  /*0350*/  MOV R7, R0 ;  /* 0x0000000000077202 */ /* 0x000fe40000000f00 */
[----:B------:R-:W-:-:S04]  /*0360*/  MOV R6, RZ ;  /* 0x000000ff00067202 */ /* 0x000fc80000000f00 */
.L_x_523:
        /* <DEDUP_REMOVED lines=12> */
[----:B------:R-:W2:Y:S04]  /*0430*/  @!P0 LDG.E R10, [R4.64] ;  /* 0x00000008040a8981 */ /* 0x000ea8000c1e1900 */
[----:B------:R-:W2:Y:S02]  /*0440*/  @!P0 LDG.E R8, [R2.64] ;  /* 0x0000000802088981 */ /* 0x000ea4000c1e1900 */
[----:B--2---:R-:W-:Y:S01]  /*0450*/  IMAD R5, R10, R8, RZ ;  /* 0x000000080a057224 */ /* 0x004fe200078e02ff */
[----:B------:R-:W-:Y:S05]  /*0460*/  BRA.DIV ~URZ, `(.L_x_521) ;  /* 0x000153327f007947 */ /* 0x000fea000b800000 */
[----:B------:R1:W2:Y:S02]  /*0470*/  SHFL.UP PT, R0, R5, 0x1, RZ ;  /* 0x0420000005007989 */ /* 0x0002a400000e00ff */
.L_x_650:
        /* <DEDUP_REMOVED lines=16> */
.L_x_651:
[----:B--2---:R-:W-:-:S05]  /*0580*/  IMAD R0, R0, c[0x0][0x538], RZ ;  /* 0x00014e0000007a24 */ /* 0x004fca00078e02ff */
[----:B------:R-:W-:-:S04]  /*0590*/  IADD3 R7, R0, R7, RZ ;  /* 0x0000000700077210 */ /* 0x000fc80007ffe0ff */
[----:B------:R-:W-:-:S13]  /*05a0*/  ISETP.GT.AND P0, PT, R7, UR4, PT ;  /* 0x0000000407007c0c */ /* 0x000fda000bf04270 */
[----:B-1----:R-:W-:Y:S05]  /*05b0*/  @!P0 BRA `(.L_x_523) ;  /* 0xfffffdb000008947 */ /* 0x002fea000383ffff */
.L_x_519:
[----:B------:R-:W-:-:S05]  /*05c0*/  IADD3 R11, -R0, R7, RZ ;  /* 0x00000007000b7210 */ /* 0x000fca0007ffe1ff */
[----:B------:R-:W-:-:S05]  /*05d0*/  IMAD R0, R4, c[0x0][0x538], R11 ;  /* 0x00014e0004007a24 */ /* 0x000fca00078e020b */
[----:B------:R-:W-:Y:S01]  /*05e0*/  ISETP.GT.AND P0, PT, R0, UR4, PT ;  /* 0x0000000400007c0c */ /* 0x000fe2000bf04270 */
[----:B------:R-:W-:-:S12]  /*05f0*/  BRA.DIV ~URZ, `(.L_x_524) ;  /* 0x000153c27f007947 */ /* 0x000fd8000b800000 */
[----:B------:R-:W-:-:S04]  /*0600*/  VOTE.ANY R7, PT, !P0 ;  /* 0x0000000000077806 */ /* 0x000fc800040e0100 */
.L_x_652:
[----:B------:R-:W1:Y:S02]  /*0610*/  POPC R0, R7 ;  /* 0x0000000700007309 */ /* 0x000e640000000000 */
[----:B-1----:R-:W-:-:S05]  /*0620*/  IADD3 R2, R0, R6, RZ ;  /* 0x0000000600027210 */ /* 0x002fca0007ffe0ff */
[----:B------:R1:W-:Y:S01]  /*0630*/  STL [R1+0x34], R2 ;  /* 0x0000340201007387 */ /* 0x0003e20000100800 */
[----:B------:R-:W-:Y:S05]  /*0640*/  BRA.DIV ~URZ, `(.L_x_525) ;  /* 0x000153c27f007947 */ /* 0x000fea000b800000 */
[----:B------:R2:W3:Y:S01]  /*0650*/  SHFL.IDX PT, R12, R10, R0, 0x1f ;  /* 0x00001f000a0c7589 */ /* 0x0004e200000e0000 */
[----:B------:R-:W-:-:S03]  /*0660*/  MOV R6, RZ ;  /* 0x000000ff00067202 */ /* 0x000fc60000000f00 */
[----:B------:R2:W4:Y:S04]  /*0670*/  SHFL.IDX PT, R10, R8, R0, 0x1f ;  /* 0x00001f00080a7589 */ /* 0x00052800000e0000 */
.L_x_653:
[----:B------:R-:W-:Y:S01]  /*0680*/  ISETP.NE.AND P0, PT, R7, RZ, PT ;  /* 0x000000ff0700720c */ /* 0x000fe20003f05270 */
[----:B------:R-:W-:-:S12]  /*0690*/  BSSY B0, `(.L_x_526) ;  /* 0x0000005000007945 */ /* 0x000fd80003800000 */
[----:B------:R-:W-:Y:S05]  /*06a0*/  @!P0 BRA `(.L_x_527) ;  /* 0x0000003000008947 */ /* 0x000fea0003800000 */
[----:B------:R-:W-:Y:S01]  /*06b0*/  IADD3 R5, R0, -0x1, RZ ;  /* 0xffffffff00057810 */ /* 0x000fe20007ffe0ff */
[----:B------:R-:W-:Y:S05]  /*06c0*/  BRA.DIV ~URZ, `(.L_x_528) ;  /* 0x000154227f007947 */ /* 0x000fea000b800000 */
[----:B------:R1:W2:Y:S02]  /*06d0*/  SHFL.IDX PT, R6, R4, R5, 0x1f ;  /* 0x00001f0504067589 */ /* 0x0002a400000e0000 */
.L_x_527:
[----:B------:R-:W-:Y:S05]  /*06e0*/  BSYNC B0 ;  /* 0x0000000000007941 */ /* 0x000fea0003800000 */
.L_x_526:
[----:B--2---:R-:W-:Y:S01]  /*06f0*/  IMAD R0, R6, c[0x0][0x538], R11 ;  /* 0x00014e0006007a24 */ /* 0x004fe200078e020b */
[----:B----4-:R-:W-:Y:S01]  /*0700*/  ISETP.NE.AND P0, PT, R10, 0x1, PT ;  /* 0x000000010a00780c */ /* 0x010fe20003f05270 */
[----:B------:R-:W-:Y:S03]  /*0710*/  BSSY B0, `(.L_x_529) ;  /* 0x0000089000007945 */ /* 0x000fe60003800000 */
[----:B------:R2:W-:Y:S01]  /*0720*/  STL [R1+0x28], R0 ;  /* 0x0000280001007387 */ /* 0x0005e20000100800 */
[----:B------:R-:W-:-:S08]  /*0730*/  IADD3 R9, -R0, UR4, RZ ;  /* 0x0000000400097c10 */ /* 0x000fd0000fffe1ff */
[----:B------:R-:W-:Y:S05]  /*0740*/  @!P0 BRA `(.L_x_530) ;  /* 0x000003f000008947 */ /* 0x000fea0003800000 */
[-C--:B--23--:R-:W-:Y:S02]  /*0750*/  IABS R0, R12.reuse ;  /* 0x0000000c00007213 */ /* 0x08cfe40000000000 */
[----:B------:R-:W-:-:S03]  /*0760*/  IABS R6, R12 ;  /* 0x0000000c00067213 */ /* 0x000fc60000000000 */
[----:B-1----:R-:W-:Y:S01]  /*0770*/  IMAD.MOV.U32 R5, RZ, RZ, R0 ;  /* 0x000000ffff057224 */ /* 0x002fe200078e0000 */
[----:B------:R-:W-:-:S03]  /*0780*/  IABS R0, R10 ;  /* 0x0000000a00007213 */ /* 0x000fc60000000000 */
[----:B------:R-:W1:Y:S02]  /*0790*/  I2F.RP R2, R5 ;  /* 0x0000000500027306 */ /* 0x000e640000209400 */
[----:B------:R-:W-:Y:S01]  /*07a0*/  IMAD.MOV.U32 R8, RZ, RZ, R0 ;  /* 0x000000ffff087224 */ /* 0x000fe200078e0000 */
[----:B------:R-:W-:-:S05]  /*07b0*/  IABS R0, R9 ;  /* 0x0000000900007213 */ /* 0x000fca0000000000 */
[----:B------:R-:W-:Y:S08]  /*07c0*/  I2F.RP R7, R8 ;  /* 0x0000000800077306 */ /* 0x000ff00000209400 */
[----:B-1----:R-:W1:Y:S02]  /*07d0*/  MUFU.RCP R2, R2 ;  /* 0x0000000200027308 */ /* 0x002e640000001000 */
[----:B-1----:R-:W-:-:S06]  /*07e0*/  IADD3 R2, R2, 0xffffffe, RZ ;  /* 0x0ffffffe02027810 */ /* 0x002fcc0007ffe0ff */
[----:B------:R-:W1:Y:S02]  /*07f0*/  F2I.FTZ.U32.TRUNC.NTZ R3, R2 ;  /* 0x0000000200037305 */ /* 0x000e64000021f000 */
[----:B-1----:R-:W-:-:S04]  /*0800*/  IMAD.MOV R2, RZ, RZ, -R3 ;  /* 0x000000ffff027224 */ /* 0x002fc800078e0a03 */
[----:B------:R-:W-:Y:S02]  /*0810*/  IMAD R4, R2, R5, RZ ;  /* 0x0000000502047224 */ /* 0x000fe400078e02ff */
[----:B------:R-:W-:-:S04]  /*0820*/  IMAD.MOV.U32 R2, RZ, RZ, RZ ;  /* 0x000000ffff027224 */ /* 0x000fc800078e00ff */
[----:B------:R-:W-:Y:S01]  /*0830*/  IMAD.HI.U32 R2, R3, R4, R2 ;  /* 0x0000000403027227 */ /* 0x000fe200078e0002 */
[----:B------:R-:W-:-:S03]  /*0840*/  MOV R3, R0 ;  /* 0x0000000000037202 */ /* 0x000fc60000000f00 */
[----:B------:R-:W-:Y:S02]  /*0850*/  IMAD.MOV R0, RZ, RZ, -R6 ;  /* 0x000000ffff007224 */ /* 0x000fe400078e0a06 */
        /* <DEDUP_REMOVED lines=28> */
[----:B------:R-:W-:-:S03]  /*0a20*/  IMAD.MOV R5, RZ, RZ, -R4 ;  /* 0x000000ffff057224 */ /* 0x000fc600078e0a04 */
        /* <DEDUP_REMOVED lines=10> */
[----:B------:R-:W-:-:S04]  /*0ad0*/  IMAD.MOV R2, RZ, RZ, -R0 ;  /* 0x000000ffff027224 */ /* 0x000fc800078e0a00 */
[C---:B------:R-:W-:Y:S01]  /*0ae0*/  IMAD R3, R10.reuse, R2, R4 ;  /* 0x000000020a037224 */ /* 0x040fe200078e0204 */
[----:B------:R-:W-:Y:S01]  /*0af0*/  LEA R2, R10, R0, 0x18 ;  /* 0x000000000a027211 */ /* 0x000fe200078ec0ff */
[----:B------:R-:W-:-:S04]  /*0b00*/  IMAD R0, R12, R5, R9 ;  /* 0x000000050c007224 */ /* 0x000fc800078e0209 */
[----:B------:R-:W-:-:S05]  /*0b10*/  IMAD R2, R3, 0x10000, R2 ;  /* 0x0001000003027824 */ /* 0x000fca00078e0202 */
[----:B------:R1:W-:Y:S01]  /*0b20*/  STL [R1+0x30], R2 ;  /* 0x0000300201007387 */ /* 0x0003e20000100800 */
[----:B------:R-:W-:Y:S05]  /*0b30*/  BRA `(.L_x_531) ;  /* 0x0000046000007947 */ /* 0x000fea0003800000 */
.L_x_530:
[----:B------:R-:W4:Y:S01]  /*0b40*/  LDL R3, [R1+0x34] ;  /* 0x0000340001037983 */ /* 0x000f220000100800 */
[----:B-1----:R-:W-:-:S04]  /*0b50*/  IMAD.MOV.U32 R2, RZ, RZ, 0x4 ;  /* 0x00000004ff027424 */ /* 0x002fc800078e00ff */
[----:B----4-:R-:W-:-:S05]  /*0b60*/  IMAD.WIDE R2, R3, R2, c[0x0][0x590] ;  /* 0x0001640003027625 */ /* 0x010fca00078e0202 */
[----:B------:R-:W4:Y:S02]  /*0b70*/  LDG.E R7, [R2.64] ;  /* 0x0000000802077981 */ /* 0x000f24000c1e1900 */
[----:B---34-:R-:W-:-:S05]  /*0b80*/  IMAD R11, R7, R12, RZ ;  /* 0x0000000c070b7224 */ /* 0x018fca00078e02ff */
[-C--:B--2---:R-:W-:Y:S02]  /*0b90*/  IABS R0, R11.reuse ;  /* 0x0000000b00007213 */ /* 0x084fe40000000000 */
[----:B------:R-:W-:-:S03]  /*0ba0*/  IABS R8, R11 ;  /* 0x0000000b00087213 */ /* 0x000fc60000000000 */
[----:B------:R-:W-:-:S04]  /*0bb0*/  IMAD.MOV.U32 R6, RZ, RZ, R0 ;  /* 0x000000ffff067224 */ /* 0x000fc800078e0000 */
        /* <DEDUP_REMOVED lines=8> */
[----:B------:R-:W-:Y:S01]  /*0c40*/  MOV R5, R0 ;  /* 0x0000000000057202 */ /* 0x000fe20000000f00 */
[----:B------:R-:W-:-:S04]  /*0c50*/  IMAD.MOV.U32 R2, RZ, RZ, RZ ;  /* 0x000000ffff027224 */ /* 0x000fc800078e00ff */
[----:B------:R-:W-:-:S04]  /*0c60*/  IMAD.HI.U32 R0, R3, R4, R2 ;  /* 0x0000000403007227 */ /* 0x000fc800078e0002 */
[----:B------:R-:W-:Y:S02]  /*0c70*/  IMAD.MOV R2, RZ, RZ, -R8 ;  /* 0x000000ffff027224 */ /* 0x000fe400078e0a08 */
        /* <DEDUP_REMOVED lines=9> */
[----:B------:R-:W-:-:S04]  /*0d10*/  @P2 IADD3 R0, R0, 0x1, RZ ;  /* 0x0000000100002810 */ /* 0x000fc80007ffe0ff */
[----:B------:R-:W-:-:S05]  /*0d20*/  MOV R4, R0 ;  /* 0x0000000000047202 */ /* 0x000fca0000000f00 */
[----:B------:R-:W-:Y:S01]  /*0d30*/  @!P0 IMAD.MOV R4, RZ, RZ, -R4 ;  /* 0x000000ffff048224 */ /* 0x000fe200078e0a04 */
[----:B------:R-:W-:-:S05]  /*0d40*/  @!P1 LOP3.LUT R4, RZ, R11, RZ, 0x33, !PT ;  /* 0x0000000bff049212 */ /* 0x000fca00078e33ff */
[----:B------:R-:W-:-:S05]  /*0d50*/  IMAD R10, R7, R4, RZ ;  /* 0x00000004070a7224 */ /* 0x000fca00078e02ff */
[----:B------:R-:W-:-:S04]  /*0d60*/  IADD3 R0, -R10, c[0x0][0x538], RZ ;  /* 0x00014e000a007a10 */ /* 0x000fc80007ffe1ff */
[----:B------:R-:W-:-:S04]  /*0d70*/  IMNMX R6, R7, R0, PT ;  /* 0x0000000007067217 */ /* 0x000fc80003800200 */
[----:B------:R-:W-:-:S05]  /*0d80*/  IABS R0, R6 ;  /* 0x0000000600007213 */ /* 0x000fca0000000000 */
[----:B------:R-:W-:-:S04]  /*0d90*/  IMAD.MOV.U32 R5, RZ, RZ, R0 ;  /* 0x000000ffff057224 */ /* 0x000fc800078e0000 */
[----:B------:R-:W1:Y:S08]  /*0da0*/  I2F.RP R2, R5 ;  /* 0x0000000500027306 */ /* 0x000e700000209400 */
[----:B-1----:R-:W1:Y:S02]  /*0db0*/  MUFU.RCP R2, R2 ;  /* 0x0000000200027308 */ /* 0x002e640000001000 */
[----:B-1----:R-:W-:-:S06]  /*0dc0*/  IADD3 R2, R2, 0xffffffe, RZ ;  /* 0x0ffffffe02027810 */ /* 0x002fcc0007ffe0ff */
[----:B------:R1:W2:Y:S02]  /*0dd0*/  F2I.FTZ.U32.TRUNC.NTZ R3, R2 ;  /* 0x0000000200037305 */ /* 0x0002a4000021f000 */
[----:B-1----:R-:W-:Y:S01]  /*0de0*/  IMAD.MOV R2, RZ, RZ, -R4 ;  /* 0x000000ffff027224 */ /* 0x002fe200078e0a04 */
[----:B--2---:R-:W-:-:S03]  /*0df0*/  IADD3 R0, RZ, -R3, RZ ;  /* 0x80000003ff007210 */ /* 0x004fc60007ffe0ff */
[----:B------:R-:W-:Y:S01]  /*0e00*/  IMAD R8, R11, R2, R9 ;  /* 0x000000020b087224 */ /* 0x000fe200078e0209 */
[----:B------:R-:W-:Y:S01]  /*0e10*/  IABS R9, R6 ;  /* 0x0000000600097213 */ /* 0x000fe20000000000 */
[----:B------:R-:W-:-:S03]  /*0e20*/  IMAD.MOV.U32 R2, RZ, RZ, R0 ;  /* 0x000000ffff027224 */ /* 0x000fc600078e0000 */
[----:B------:R-:W-:Y:S01]  /*0e30*/  IABS R0, R8 ;  /* 0x0000000800007213 */ /* 0x000fe20000000000 */
[----:B------:R-:W-:Y:S02]  /*0e40*/  IMAD R7, R2, R5, RZ ;  /* 0x0000000502077224 */ /* 0x000fe400078e02ff */
[----:B------:R-:W-:Y:S02]  /*0e50*/  IMAD.MOV.U32 R2, RZ, RZ, RZ ;  /* 0x000000ffff027224 */ /* 0x000fe400078e00ff */
[----:B------:R-:W-:Y:S01]  /*0e60*/  IMAD.MOV.U32 R4, RZ, RZ, R0 ;  /* 0x000000ffff047224 */ /* 0x000fe200078e0000 */
[----:B------:R-:W-:Y:S01]  /*0e70*/  IADD3 R0, RZ, -R9, RZ ;  /* 0x80000009ff007210 */ /* 0x000fe20007ffe0ff */
[----:B------:R-:W-:-:S04]  /*0e80*/  IMAD.HI.U32 R3, R3, R7, R2 ;  /* 0x0000000703037227 */ /* 0x000fc800078e0002 */
[----:B------:R-:W-:Y:S02]  /*0e90*/  IMAD.MOV.U32 R2, RZ, RZ, R0 ;  /* 0x000000ffff027224 */ /* 0x000fe400078e0000 */
[----:B------:R-:W-:Y:S01]  /*0ea0*/  IMAD.HI.U32 R0, R3, R4, RZ ;  /* 0x0000000403007227 */ /* 0x000fe200078e00ff */
[----:B------:R-:W-:-:S03]  /*0eb0*/  IADD3 R3, R10, 0x1000000, R8 ;  /* 0x010000000a037810 */ /* 0x000fc60007ffe008 */
[----:B------:R-:W-:-:S05]  /*0ec0*/  IMAD R2, R0, R2, R4 ;  /* 0x0000000200027224 */ /* 0x000fca00078e0204 */
[----:B------:R-:W-:-:S13]  /*0ed0*/  ISETP.GT.U32.AND P1, PT, R5, R2, PT ;  /* 0x000000020500720c */ /* 0x000fda0003f24070 */
[----:B------:R-:W-:Y:S01]  /*0ee0*/  @!P1 IMAD.IADD R2, R2, 0x1, -R5 ;  /* 0x0000000102029824 */ /* 0x000fe200078e0a05 */
[----:B------:R-:W-:Y:S02]  /*0ef0*/  @!P1 IADD3 R0, R0, 0x1, RZ ;  /* 0x0000000100009810 */ /* 0x000fe40007ffe0ff */
[----:B------:R-:W-:Y:S02]  /*0f00*/  ISETP.NE.AND P1, PT, R6, RZ, PT ;  /* 0x000000ff0600720c */ /* 0x000fe40003f25270 */
[----:B------:R-:W-:Y:S02]  /*0f10*/  ISETP.GE.U32.AND P2, PT, R2, R5, PT ;  /* 0x000000050200720c */ /* 0x000fe40003f46070 */
[----:B------:R-:W-:-:S04]  /*0f20*/  LOP3.LUT R2, R8, R6, RZ, 0x3c, !PT ;  /* 0x0000000608027212 */ /* 0x000fc800078e3cff */
[----:B------:R-:W-:Y:S01]  /*0f30*/  ISETP.GE.AND P0, PT, R2, RZ, PT ;  /* 0x000000ff0200720c */ /* 0x000fe20003f06270 */
[----:B------:R-:W-:-:S06]  /*0f40*/  IMAD.MOV R2, RZ, RZ, -R6 ;  /* 0x000000ffff027224 */ /* 0x000fcc00078e0a06 */
[----:B------:R-:W-:-:S06]  /*0f50*/  @P2 IADD3 R0, R0, 0x1, RZ ;  /* 0x0000000100002810 */ /* 0x000fcc0007ffe0ff */
[----:B------:R-:W-:Y:S02]  /*0f60*/  @!P0 IADD3 R0, -R0, RZ, RZ ;  /* 0x000000ff00008210 */ /* 0x000fe40007ffe1ff */
[----:B------:R-:W-:-:S05]  /*0f70*/  @!P1 LOP3.LUT R0, RZ, R6, RZ, 0x33, !PT ;  /* 0x00000006ff009212 */ /* 0x000fca00078e33ff */
[----:B------:R-:W-:-:S05]  /*0f80*/  IMAD R2, R0, R2, R3 ;  /* 0x0000000200027224 */ /* 0x000fca00078e0203 */
[----:B------:R1:W-:Y:S02]  /*0f90*/  STL [R1+0x30], R2 ;  /* 0x0000300201007387 */ /* 0x0003e40000100800 */
.L_x_531:
[----:B------:R-:W-:Y:S05]  /*0fa0*/  BSYNC B0 ;  /* 0x0000000000007941 */ /* 0x000fea0003800000 */
.L_x_529:
[----:B------:R-:W-:-:S04]  /*0fb0*/  LOP3.LUT R0, RZ, R0, RZ, 0x33, !PT ;  /* 0x00000000ff007212 */ /* 0x000fc800078e33ff */
[----:B------:R-:W-:-:S05]  /*0fc0*/  IADD3 R0, R0, R12, RZ ;  /* 0x0000000c00007210 */ /* 0x000fca0007ffe0ff */
[----:B------:R2:W-:Y:S01]  /*0fd0*/  STL [R1+0x2c], R0 ;  /* 0x00002c0001007387 */ /* 0x0005e20000100800 */
[----:B------:R-:W-:Y:S05]  /*0fe0*/  BRA `(.L_x_532) ;  /* 0x0000006000007947 */ /* 0x000fea0003800000 */
.L_x_520:
[----:B------:R-:W-:Y:S01]  /*0ff0*/  MOV R0, UR4 ;  /* 0x0000000400007c02 */ /* 0x000fe20008000f00 */
[----:B------:R-:W-:Y:S04]  /*1000*/  STL [R1+0x2c], RZ ;  /* 0x00002cff01007387 */ /* 0x000fe80000100800 */
[----:B------:R-:W-:Y:S04]  /*1010*/  STL [R1+0x30], RZ ;  /* 0x000030ff01007387 */ /* 0x000fe80000100800 */
[----:B------:R1:W-:Y:S02]  /*1020*/  STL [R1+0x28], R0 ;  /* 0x0000280001007387 */ /* 0x0003e40000100800 */
[----:B-1----:R-:W-:-:S05]  /*1030*/  MOV R0, c[0x0][0x53c] ;  /* 0x00014f0000007a02 */ /* 0x002fca0000000f00 */
[----:B------:R1:W-:Y:S02]  /*1040*/  STL [R1+0x34], R0 ;  /* 0x0000340001007387 */ /* 0x0003e40000100800 */
.L_x_532:
[----:B------:R-:W3:Y:S04]  /*1050*/  LDL R4, [R1+0x28] ;  /* 0x0000280001047983 */ /* 0x000ee80000100800 */
[----:B------:R-:W3:Y:S04]  /*1060*/  LDL R5, [R1+0x2c] ;  /* 0x00002c0001057983 */ /* 0x000ee80000100800 */
[----:B------:R-:W3:Y:S04]  /*1070*/  LDL R6, [R1+0x30] ;  /* 0x0000300001067983 */ /* 0x000ee80000100800 */
[----:B------:R-:W3:Y:S01]  /*1080*/  LDL R7, [R1+0x34] ;  /* 0x0000340001077983 */ /* 0x000ee20000100800 */
[----:B------:R-:W-:Y:S01]  /*1090*/  ISETP.NE.AND P0, PT, R13, RZ, PT ;  /* 0x000000ff0d00720c */ /* 0x000fe20003f05270 */
[----:B------:R-:W-:-:S12]  /*10a0*/  WARPSYNC 0xffffffff ;  /* 0xffffffff00007948 */ /* 0x000fd80003800000 */
[----:B---3--:R3:W-:Y:S04]  /*10b0*/  @!P0 STS.128 [0xe100], R4 ;  /* 0x00e10004ff008388 */ /* 0x0087e80000000c00 */
[----:B------:R-:W-:Y:S06]  /*10c0*/  BAR.ARV 0x5, 0x100 ;  /* 0x0144000000007b1d */ /* 0x000fec0000002000 */
.L_x_518:
[----:B-12---:R-:W2:Y:S02]  /*10d0*/  LDL R0, [R1+0x34] ;  /* 0x0000340001007983 */ /* 0x006ea40000100800 */
[----:B--2---:R-:W-:-:S13]  /*10e0*/  ISETP.GE.AND P0, PT, R0, c[0x0][0x53c], PT ;  /* 0x00014f0000007a0c */ /* 0x004fda0003f06270 */
        /* <DEDUP_REMOVED lines=8> */
[----:B---3--:R-:W-:-:S02]  /*1170*/  SHF.R.S32.HI R6, RZ, 0x2, R15 ;  /* 0x00000002ff067819 */ /* 0x008fc4000001140f */
[----:B------:R-:W-:Y:S02]  /*1180*/  LOP3.LUT R0, R0, 0xfffffffe, RZ, 0xc0, !PT ;  /* 0xfffffffe00007812 */ /* 0x000fe400078ec0ff */
[----:B------:R-:W-:Y:S02]  /*1190*/  SHF.R.S32.HI R18, RZ, 0x3, R14 ;  /* 0x00000003ff127819 */ /* 0x000fe4000001140e */
[----:B------:R-:W-:Y:S01]  /*11a0*/  LOP3.LUT R7, R14, 0xfffffff8, RZ, 0xc0, !PT ;  /* 0xfffffff80e077812 */ /* 0x000fe200078ec0ff */
[----:B------:R-:W-:Y:S01]  /*11b0*/  IMAD.IADD R13, R3, 0x1, -R0 ;  /* 0x00000001030d7824 */ /* 0x000fe200078e0a00 */
[----:B------:R-:W-:Y:S01]  /*11c0*/  LOP3.LUT R0, R2, 0xfffffff0, RZ, 0xc0, !PT ;  /* 0xfffffff002007812 */ /* 0x000fe200078ec0ff */
[----:B------:R-:W-:Y:S01]  /*11d0*/  IMAD.SHL.U32 R4, R18, 0x40, RZ ;  /* 0x0000004012047824 */ /* 0x000fe200078e00ff */
[----:B------:R-:W-:Y:S01]  /*11e0*/  SHF.R.S32.HI R2, RZ, 0x1f, R15 ;  /* 0x0000001fff027819 */ /* 0x000fe2000001140f */
[C---:B------:R-:W-:Y:S01]  /*11f0*/  IMAD.IADD R7, R19.reuse, 0x1, -R7 ;  /* 0x0000000113077824 */ /* 0x040fe200078e0a07 */
[----:B------:R-:W-:Y:S01]  /*1200*/  LEA.HI R11, R12, R19, RZ, 0x5 ;  /* 0x000000130c0b7211 */ /* 0x000fe200078f28ff */
[----:B------:R-:W-:Y:S01]  /*1210*/  IMAD.IADD R0, R19, 0x1, -R0 ;  /* 0x0000000113007824 */ /* 0x000fe200078e0a00 */
[----:B------:R-:W-:Y:S01]  /*1220*/  LEA.HI R2, R2, R6, RZ, 0x3 ;  /* 0x0000000602027211 */ /* 0x000fe200078f18ff */
[C---:B------:R-:W-:Y:S01]  /*1230*/  IMAD.SHL.U32 R246, R7.reuse, 0x8, RZ ;  /* 0x0000000807f67824 */ /* 0x040fe200078e00ff */
[----:B------:R-:W-:Y:S01]  /*1240*/  SHF.R.S32.HI R208, RZ, 0x5, R11 ;  /* 0x00000005ffd07819 */ /* 0x000fe2000001140b */
[----:B------:R-:W-:Y:S01]  /*1250*/  IMAD.SHL.U32 R9, R7, 0x40, RZ ;  /* 0x0000004007097824 */ /* 0x000fe200078e00ff */
[----:B------:R-:W-:-:S02]  /*1260*/  SHF.R.S32.HI R5, RZ, 0x1f, R0 ;  /* 0x0000001fff057819 */ /* 0x000fc40000011400 */
[----:B------:R-:W-:Y:S02]  /*1270*/  LOP3.LUT R3, R2, 0xfffffff8, RZ, 0xc0, !PT ;  /* 0xfffffff802037812 */ /* 0x000fe400078ec0ff */
[----:B------:R-:W-:Y:S02]  /*1280*/  LOP3.LUT R2, R4, 0x1c0, RZ, 0xc0, !PT ;  /* 0x000001c004027812 */ /* 0x000fe400078ec0ff */
[----:B------:R-:W-:Y:S01]  /*1290*/  LEA.HI R10, R5, R0, RZ, 0x3 ;  /* 0x00000000050a7211 */ /* 0x000fe200078f18ff */
[----:B------:R-:W-:Y:S01]  /*12a0*/  IMAD.IADD R6, R6, 0x1, -R3 ;  /* 0x0000000106067824 */ /* 0x000fe200078e0a03 */
[----:B------:R-:W-:Y:S02]  /*12b0*/  SHF.R.U32.HI R4, RZ, 0x3, R2 ;  /* 0x00000003ff047819 */ /* 0x000fe40000011602 */
[----:B------:R-:W-:Y:S02]  /*12c0*/  LOP3.LUT R3, R2, 0x38, R246, 0xf8, !PT ;  /* 0x0000003802037812 */ /* 0x000fe400078ef8f6 */
[----:B------:R-:W-:-:S02]  /*12d0*/  LOP3.LUT R2, R10, 0xfffffff8, RZ, 0xc0, !PT ;  /* 0xfffffff80a027812 */ /* 0x000fc400078ec0ff */
[----:B------:R-:W-:Y:S02]  /*12e0*/  LOP3.LUT R8, R3, R4, RZ, 0x3c, !PT ;  /* 0x0000000403087212 */ /* 0x000fe400078e3cff */
[----:B------:R-:W-:Y:S01]  /*12f0*/  SHF.R.S32.HI R3, RZ, 0x1f, R11 ;  /* 0x0000001fff037819 */ /* 0x000fe2000001140b */
[----:B------:R-:W-:Y:S01]  /*1300*/  IMAD.IADD R5, R0, 0x1, -R2 ;  /* 0x0000000100057824 */ /* 0x000fe200078e0a02 */
[----:B------:R-:W-:Y:S02]  /*1310*/  LOP3.LUT R2, R11, 0xffffffe0, RZ, 0xc0, !PT ;  /* 0xffffffe00b027812 */ /* 0x000fe400078ec0ff */
[----:B------:R-:W-:Y:S02]  /*1320*/  LOP3.LUT R0, R9, 0x1c0, RZ, 0xc0, !PT ;  /* 0x000001c009007812 */ /* 0x000fe400078ec0ff */
[----:B------:R-:W-:Y:S01]  /*1330*/  LEA.HI R9, R12, R19, RZ, 0x6 ;  /* 0x000000130c097211 */ /* 0x000fe200078f30ff */
[----:B------:R-:W-:Y:S01]  /*1340*/  IMAD.IADD R17, R19, 0x1, -R2 ;  /* 0x0000000113117824 */ /* 0x000fe200078e0a02 */
[----:B------:R-:W-:Y:S01]  /*1350*/  LOP3.LUT R4, R0, 0x8, R14, 0xf8, !PT ;  /* 0x0000000800047812 */ /* 0x000fe200078ef80e */
[----:B------:R-:W-:Y:S01]  /*1360*/  IMAD.MOV.U32 R14, RZ, RZ, 0x20 ;  /* 0x00000020ff0e7424 */ /* 0x000fe200078e00ff */
[----:B------:R-:W-:-:S02]  /*1370*/  SHF.R.U32.HI R2, RZ, 0x3, R0 ;  /* 0x00000003ff027819 */ /* 0x000fc40000011600 */
[----:B------:R-:W-:Y:S02]  /*1380*/  LEA.HI R0, R3, R208, RZ, 0x3 ;  /* 0x000000d003007211 */ /* 0x000fe400078f18ff */
[----:B------:R-:W-:Y:S02]  /*1390*/  SHF.R.S32.HI R3, RZ, 0x1f, R17 ;  /* 0x0000001fff037819 */ /* 0x000fe40000011411 */
[----:B------:R-:W-:Y:S01]  /*13a0*/  LOP3.LUT R12, R4, R2, RZ, 0x3c, !PT ;  /* 0x00000002040c7212 */ /* 0x000fe200078e3cff */
[----:B------:R-:W-:Y:S01]  /*13b0*/  IMAD.SHL.U32 R2, R9, 0x8, RZ ;  /* 0x0000000809027824 */ /* 0x000fe200078e00ff */
[----:B------:R-:W-:Y:S02]  /*13c0*/  LOP3.LUT R0, R0, 0xffffff8, RZ, 0xc0, !PT ;  /* 0x0ffffff800007812 */ /* 0x000fe400078ec0ff */
[----:B------:R-:W-:Y:S02]  /*13d0*/  LEA.HI R9, R3, R17, RZ, 0x2 ;  /* 0x0000001103097211 */ /* 0x000fe400078f10ff */
[----:B------:R-:W-:-:S02]  /*13e0*/  LOP3.LUT R3, R6, 0x1, RZ, 0xc0, !PT ;  /* 0x0000000106037812 */ /* 0x000fc400078ec0ff */
[----:B------:R-:W-:Y:S01]  /*13f0*/  LOP3.LUT R213, R8, 0x7ffffe00, R2, 0xf8, !PT ;  /* 0x7ffffe0008d57812 */ /* 0x000fe200078ef802 */
[----:B------:R-:W-:Y:S01]  /*1400*/  IMAD.IADD R2, R208, 0x1, -R0 ;  /* 0x00000001d0027824 */ /* 0x000fe200078e0a00 */
[----:B------:R-:W-:Y:S02]  /*1410*/  SHF.R.S32.HI R0, RZ, 0x2, R9 ;  /* 0x00000002ff007819 */ /* 0x000fe40000011409 */
[----:B------:R-:W-:Y:S01]  /*1420*/  ISETP.NE.U32.AND P0, PT, R3, 0x1, PT ;  /* 0x000000010300780c */ /* 0x000fe20003f05070 */
[----:B------:R-:W-:Y:S01]  /*1430*/  IMAD.SHL.U32 R3, R5, 0x40, RZ ;  /* 0x0000004005037824 */ /* 0x000fe200078e00ff */
[----:B------:R-:W-:Y:S01]  /*1440*/  LOP3.LUT R4, R15, 0xfffffffc, RZ, 0xc0, !PT ;  /* 0xfffffffc0f047812 */ /* 0x000fe200078ec0ff */
[----:B------:R-:W-:Y:S01]  /*1450*/  IMAD R16, R2, 0x10, R0 ;  /* 0x0000001002107824 */ /* 0x000fe200078e0200 */
[----:B------:R-:W-:Y:S01]  /*1460*/  LOP3.LUT P4, RZ, R5, 0x2, RZ, 0xc0, !PT ;  /* 0x0000000205ff7812 */ /* 0x000fe2000788c0ff */
[----:B------:R-:W-:Y:S01]  /*1470*/  IMAD.SHL.U32 R2, R13, 0x8, RZ ;  /* 0x000000080d027824 */ /* 0x000fe200078e00ff */
[----:B------:R-:W-:Y:S01]  /*1480*/  LOP3.LUT R0, R3, 0x1c0, RZ, 0xc0, !PT ;  /* 0x000001c003007812 */ /* 0x000fe200078ec0ff */
[----:B------:R-:W-:Y:S01]  /*1490*/  IMAD.IADD R3, R19, 0x1, -R4 ;  /* 0x0000000113037824 */ /* 0x000fe200078e0a04 */
[----:B------:R-:W-:Y:S01]  /*14a0*/  LOP3.LUT P3, RZ, R5, 0x4, RZ, 0xc0, !PT ;  /* 0x0000000405ff7812 */ /* 0x000fe2000786c0ff */
[----:B------:R-:W-:Y:S01]  /*14b0*/  IMAD.SHL.U32 R4, R6, 0x40, RZ ;  /* 0x0000004006047824 */ /* 0x000fe200078e00ff */
[----:B------:R-:W-:Y:S01]  /*14c0*/  LOP3.LUT R5, R0, 0x8, R2, 0xf8, !PT ;  /* 0x0000000800057812 */ /* 0x000fe200078ef802 */
[----:B------:R-:W-:Y:S01]  /*14d0*/  STL [R1+0x60], R16 ;  /* 0x0000601001007387 */ /* 0x000fe20000100800 */
[----:B------:R-:W-:Y:S01]  /*14e0*/  SHF.R.U32.HI R2, RZ, 0x3, R0 ;  /* 0x00000003ff027819 */ /* 0x000fe20000011600 */
[----:B------:R-:W-:Y:S01]  /*14f0*/  IMAD.SHL.U32 R213, R213, 0x2, RZ ;  /* 0x00000002d5d57824 */ /* 0x000fe200078e00ff */
[----:B------:R-:W-:-:S02]  /*1500*/  LEA.HI R0, R3, R3, RZ, 0x1 ;  /* 0x0000000303007211 */ /* 0x000fc400078f08ff */
[----:B------:R-:W-:Y:S01]  /*1510*/  LOP3.LUT R8, R5, R2, RZ, 0x3c, !PT ;  /* 0x0000000205087212 */ /* 0x000fe200078e3cff */
[----:B------:R-:W-:Y:S01]  /*1520*/  IMAD.MOV.U32 R5, RZ, RZ, 0x10 ;  /* 0x00000010ff057424 */ /* 0x000fe200078e00ff */
[----:B------:R-:W-:Y:S02]  /*1530*/  LOP3.LUT R0, R0, 0x1ffffffe, RZ, 0xc0, !PT ;  /* 0x1ffffffe00007812 */ /* 0x000fe400078ec0ff */
[----:B------:R-:W-:Y:S01]  /*1540*/  LOP3.LUT R2, R4, 0x1c0, RZ, 0xc0, !PT ;  /* 0x000001c004027812 */ /* 0x000fe200078ec0ff */
[----:B------:R-:W-:Y:S01]  /*1550*/  IMAD R4, R208, 0x200, R3 ;  /* 0x00000200d0047824 */ /* 0x000fe200078e0203 */
[----:B------:R-:W-:Y:S01]  /*1560*/  SEL R5, R5, 0xfffffff0, !P4 ;  /* 0xfffffff005057807 */ /* 0x000fe20006000000 */
[----:B------:R-:W-:Y:S01]  /*1570*/  IMAD.IADD R11, R3, 0x1, -R0 ;  /* 0x00000001030b7824 */ /* 0x000fe200078e0a00 */
[----:B------:R-:W-:Y:S01]  /*1580*/  SEL R3, R14, 0xffffffe0, !P3 ;  /* 0xffffffe00e037807 */ /* 0x000fe20005800000 */
[----:B------:R-:W-:Y:S01]  /*1590*/  IMAD R0, R13, 0x200, R12 ;  /* 0x000002000d007824 */ /* 0x000fe200078e020c */
[----:B------:R-:W-:Y:S01]  /*15a0*/  R2P PR, R6, 0x6 ;  /* 0x0000000606007804 */ /* 0x000fe20000000000 */
[----:B------:R-:W-:Y:S01]  /*15b0*/  IMAD.SHL.U32 R6, R10, 0x40, RZ ;  /* 0x000000400a067824 */ /* 0x000fe200078e00ff */
[----:B------:R-:W-:Y:S01]  /*15c0*/  LEA.HI R2, R2, R2, RZ, 0x1d ;  /* 0x0000000202027211 */ /* 0x000fe200078fe8ff */
[----:B------:R-:W-:Y:S01]  /*15d0*/  IMAD.IADD R5, R5, 0x1, R3 ;  /* 0x0000000105057824 */ /* 0x000fe200078e0203 */
[----:B------:R-:W-:-:S02]  /*15e0*/  LOP3.LUT R3, R9, 0x7ffffffc, RZ, 0xc0, !PT ;  /* 0x7ffffffc09037812 */ /* 0x000fc400078ec0ff */
[----:B------:R-:W-:Y:S01]  /*15f0*/  LOP3.LUT P6, RZ, R7, 0x2, RZ, 0xc0, !PT ;  /* 0x0000000207ff7812 */ /* 0x000fe200078cc0ff */
[----:B------:R-:W-:Y:S01]  /*1600*/  IMAD.U32 R10, R4, 0x2, R2 ;  /* 0x00000002040a7824 */ /* 0x000fe200078e0002 */
[----:B------:R-:W-:Y:S01]  /*1610*/  LOP3.LUT R4, R8, 0x7ffffe00, R6, 0xf8, !PT ;  /* 0x7ffffe0008047812 */ /* 0x000fe200078ef806 */
[----:B------:R-:W-:Y:S01]  /*1620*/  IMAD.IADD R3, R17, 0x1, -R3 ;  /* 0x0000000111037824 */ /* 0x000fe200078e0a03 */
[----:B------:R-:W-:Y:S01]  /*1630*/  LEA R189, R0, 0x8100, 0x1 ;  /* 0x0000810000bd7811 */ /* 0x000fe200078e08ff */
[C---:B------:R-:W-:Y:S01]  /*1640*/  IMAD R6, R7.reuse, 0x20, R18 ;  /* 0x0000002007067824 */ /* 0x040fe200078e0212 */
[----:B------:R-:W-:Y:S01]  /*1650*/  LOP3.LUT P5, RZ, R7, 0x4, RZ, 0xc0, !PT ;  /* 0x0000000407ff7812 */ /* 0x000fe200078ac0ff */
[----:B------:R-:W-:Y:S01]  /*1660*/  IMAD.MOV.U32 R8, RZ, RZ, 0x40 ;  /* 0x00000040ff087424 */ /* 0x000fe200078e00ff */
[----:B------:R-:W-:Y:S01]  /*1670*/  SEL R7, R14, 0xffffffe0, !P1 ;  /* 0xffffffe00e077807 */ /* 0x000fe20004800000 */
[----:B------:R-:W-:Y:S01]  /*1680*/  IMAD.SHL.U32 R9, R3, 0x2, RZ ;  /* 0x0000000203097824 */ /* 0x000fe200078e00ff */
[----:B------:R-:W-:Y:S01]  /*1690*/  LEA R10, R10, 0x80, 0x1 ;  /* 0x000000800a0a7811 */ /* 0x000fe200078e08ff */
[----:B------:R-:W-:Y:S01]  /*16a0*/  IMAD R0, R11, 0x8, R16 ;  /* 0x000000080b007824 */ /* 0x000fe200078e0210 */
[----:B------:R1:W-:Y:S01]  /*16b0*/  STL [R1+0x58], R6 ;  /* 0x0000580601007387 */ /* 0x0003e20000100800 */
[----:B------:R-:W-:-:S02]  /*16c0*/  IADD3 R195, R189, 0x20, RZ ;  /* 0x00000020bdc37810 */ /* 0x000fc40007ffe0ff */
[----:B------:R-:W-:Y:S01]  /*16d0*/  SEL R2, R8, 0xffffffc0, !P5 ;  /* 0xffffffc008027807 */ /* 0x000fe20006800000 */
[----:B------:R2:W-:Y:S01]  /*16e0*/  STL [R1+0x10], R9 ;  /* 0x0000100901007387 */ /* 0x0005e20000100800 */
[C---:B------:R-:W-:Y:S01]  /*16f0*/  @P6 IADD3 R195, R189.reuse, -0x20, RZ ;  /* 0xffffffe0bdc36810 */ /* 0x040fe20007ffe0ff */
[----:B------:R-:W-:Y:S01]  /*1700*/  IMAD.IADD R12, R10, 0x1, R7 ;  /* 0x000000010a0c7824 */ /* 0x000fe200078e0207 */
[----:B------:R-:W-:Y:S01]  /*1710*/  LEA R188, R4, 0x100, 0x1 ;  /* 0x0000010004bc7811 */ /* 0x000fe200078e08ff */
[----:B------:R3:W-:Y:S01]  /*1720*/  STL [R1+0x1c], R0 ;  /* 0x00001c0001007387 */ /* 0x0007e20000100800 */
[----:B------:R-:W-:Y:S01]  /*1730*/  IMAD.IADD R193, R189, 0x1, R2 ;  /* 0x00000001bdc17824 */ /* 0x000fe200078e0202 */
[----:B------:R-:W-:Y:S01]  /*1740*/  SEL R3, R14, 0xffffffe0, !P4 ;  /* 0xffffffe00e037807 */ /* 0x000fe20006000000 */
[----:B------:R-:W-:Y:S01]  /*1750*/  IMAD.IADD R190, R2, 0x1, R195 ;  /* 0x0000000102be7824 */ /* 0x000fe200078e02c3 */
[----:B------:R-:W-:Y:S01]  /*1760*/  STL [R1+0x38], R10 ;  /* 0x0000380a01007387 */ /* 0x000fe20000100800 */
[--C-:B------:R-:W-:Y:S01]  /*1770*/  IMAD R208, R208, 0x800, R188.reuse ;  /* 0x00000800d0d07824 */ /* 0x100fe200078e02bc */
[----:B------:R-:W-:Y:S01]  /*1780*/  IADD3 R206, R195, 0x800, RZ ;  /* 0x00000800c3ce7810 */ /* 0x000fe20007ffe0ff */
[----:B------:R-:W-:Y:S01]  /*1790*/  IMAD R207, R5, 0x2, R188 ;  /* 0x0000000205cf7824 */ /* 0x000fe200078e02bc */
[----:B------:R-:W-:Y:S01]  /*17a0*/  IADD3 R205, R195, 0x1000, RZ ;  /* 0x00001000c3cd7810 */ /* 0x000fe20007ffe0ff */
[----:B------:R-:W-:Y:S01]  /*17b0*/  IMAD.IADD R209, R3, 0x1, R208 ;  /* 0x0000000103d17824 */ /* 0x000fe200078e02d0 */
[C---:B------:R-:W-:Y:S01]  /*17c0*/  IADD3 R204, R195.reuse, 0x1800, RZ ;  /* 0x00001800c3cc7810 */ /* 0x040fe20007ffe0ff */
[----:B------:R-:W-:Y:S01]  /*17d0*/  IMAD.IADD R192, R188, 0x1, R3 ;  /* 0x00000001bcc07824 */ /* 0x000fe200078e0203 */
[----:B------:R-:W-:-:S02]  /*17e0*/  IADD3 R203, R195, 0x2000, RZ ;  /* 0x00002000c3cb7810 */ /* 0x000fc40007ffe0ff */
[C---:B------:R-:W-:Y:S02]  /*17f0*/  IADD3 R202, R195.reuse, 0x2800, RZ ;  /* 0x00002800c3ca7810 */ /* 0x040fe40007ffe0ff */
[C---:B------:R-:W-:Y:S02]  /*1800*/  IADD3 R201, R195.reuse, 0x3000, RZ ;  /* 0x00003000c3c97810 */ /* 0x040fe40007ffe0ff */
[----:B-1----:R-:W-:Y:S02]  /*1810*/  SEL R6, R8, 0xffffffc0, !P2 ;  /* 0xffffffc008067807 */ /* 0x002fe40005000000 */
[----:B------:R-:W-:Y:S02]  /*1820*/  IADD3 R200, R195, 0x3800, RZ ;  /* 0x00003800c3c87810 */ /* 0x000fe40007ffe0ff */
[----:B--2---:R-:W-:Y:S01]  /*1830*/  IADD3 R9, R10, -0x10, RZ ;  /* 0xfffffff00a097810 */ /* 0x004fe20007ffe0ff */
[----:B------:R-:W-:Y:S01]  /*1840*/  IMAD.IADD R2, R12, 0x1, R6 ;  /* 0x000000010c027824 */ /* 0x000fe200078e0206 */
[----:B------:R-:W-:-:S02]  /*1850*/  @P0 IADD3 R9, R10, 0x10, RZ ;  /* 0x000000100a090810 */ /* 0x000fc40007ffe0ff */
[----:B---3--:R-:W-:Y:S01]  /*1860*/  SEL R0, R8, 0xffffffc0, !P3 ;  /* 0xffffffc008007807 */ /* 0x008fe20005800000 */
[----:B------:R-:W-:Y:S01]  /*1870*/  IMAD.IADD R8, R10, 0x1, R6 ;  /* 0x000000010a087824 */ /* 0x000fe200078e0206 */
[C---:B------:R-:W-:Y:S01]  /*1880*/  IADD3 R199, R195.reuse, 0x4000, RZ ;  /* 0x00004000c3c77810 */ /* 0x040fe20007ffe0ff */
[----:B------:R-:W-:Y:S01]  /*1890*/  IMAD.IADD R4, R6, 0x1, R9 ;  /* 0x0000000106047824 */ /* 0x000fe200078e0209 */
[C---:B------:R-:W-:Y:S01]  /*18a0*/  IADD3 R198, R195.reuse, 0x4800, RZ ;  /* 0x00004800c3c67810 */ /* 0x040fe20007ffe0ff */
[----:B------:R-:W-:Y:S01]  /*18b0*/  IMAD.IADD R191, R188, 0x1, R0 ;  /* 0x00000001bcbf7824 */ /* 0x000fe200078e0200 */
[----:B------:R-:W-:Y:S01]  /*18c0*/  STL [R1+0x54], R8 ;  /* 0x0000540801007387 */ /* 0x000fe20000100800 */
[C---:B------:R-:W-:Y:S01]  /*18d0*/  IADD3 R197, R195.reuse, 0x5000, RZ ;  /* 0x00005000c3c57810 */ /* 0x040fe20007ffe0ff */
[C---:B------:R-:W-:Y:S01]  /*18e0*/  IMAD.IADD R211, R0.reuse, 0x1, R208 ;  /* 0x0000000100d37824 */ /* 0x040fe200078e02d0 */
[----:B------:R-:W-:Y:S01]  /*18f0*/  IADD3 R196, R195, 0x5800, RZ ;  /* 0x00005800c3c47810 */ /* 0x000fe20007ffe0ff */
[----:B------:R-:W-:Y:S01]  /*1900*/  STL [R1+0x44], R12 ;  /* 0x0000440c01007387 */ /* 0x000fe20000100800 */
[C---:B------:R-:W-:Y:S01]  /*1910*/  IADD3 R194, R0.reuse, R188, R3 ;  /* 0x000000bc00c27210 */ /* 0x040fe20007ffe003 */
[----:B------:R-:W-:-:S02]  /*1920*/  IMAD.IADD R210, R0, 0x1, R209 ;  /* 0x0000000100d27824 */ /* 0x000fc400078e02d1 */
[----:B------:R1:W-:Y:S04]  /*1930*/  STL [R1+0x50], R2 ;  /* 0x0000500201007387 */ /* 0x0003e80000100800 */
[----:B------:R-:W-:Y:S04]  /*1940*/  STL [R1+0x3c], R9 ;  /* 0x00003c0901007387 */ /* 0x000fe80000100800 */
[----:B------:R-:W-:Y:S01]  /*1950*/  STL [R1+0x4c], R4 ;  /* 0x00004c0401007387 */ /* 0x000fe20000100800 */
[----:B-1----:R-:W-:-:S05]  /*1960*/  IMAD.IADD R2, R7, 0x1, R9 ;  /* 0x0000000107027824 */ /* 0x002fca00078e0209 */
[----:B------:R1:W-:Y:S02]  /*1970*/  STL [R1+0x40], R2 ;  /* 0x0000400201007387 */ /* 0x0003e40000100800 */
[----:B-1----:R-:W-:-:S05]  /*1980*/  IMAD.IADD R2, R2, 0x1, R6 ;  /* 0x0000000102027824 */ /* 0x002fca00078e0206 */
[----:B------:R1:W-:Y:S02]  /*1990*/  STL [R1+0x48], R2 ;  /* 0x0000480201007387 */ /* 0x0003e40000100800 */
.L_x_649:
[----:B------:R-:W2:Y:S01]  /*19a0*/  LDL R15, [R1+0x34] ;  /* 0x00003400010f7983 */ /* 0x000ea20000100800 */
[----:B------:R-:W-:-:S03]  /*19b0*/  ISETP.NE.U32.AND P0, PT, RZ, c[0x0][0x360], PT ;  /* 0x0000d800ff007a0c */ /* 0x000fc60003f05070 */
[----:B------:R-:W3:Y:S01]  /*19c0*/  LDL R16, [R1+0x30] ;  /* 0x0000300001107983 */ /* 0x000ee20000100800 */
[----:B------:R-:W-:Y:S01]  /*19d0*/  ISETP.NE.AND.EX P0, PT, RZ, c[0x0][0x364], PT, P0 ;  /* 0x0000d900ff007a0c */ /* 0x000fe20003f05300 */
[----:B------:R-:W-:Y:S01]  /*19e0*/  IMAD.MOV.U32 R14, RZ, RZ, 0x4 ;  /* 0x00000004ff0e7424 */ /* 0x000fe200078e00ff */
[----:B------:R-:W-:Y:S02]  /*19f0*/  ISETP.NE.U32.AND P1, PT, RZ, c[0x0][0x370], PT ;  /* 0x0000dc00ff007a0c */ /* 0x000fe40003f25070 */
[----:B------:R-:W-:Y:S02]  /*1a00*/  ISETP.NE.U32.AND P5, PT, RZ, c[0x0][0x348], PT ;  /* 0x0000d200ff007a0c */ /* 0x000fe40003fa5070 */
[----:B------:R-:W-:Y:S02]  /*1a10*/  ISETP.NE.AND.EX P1, PT, RZ, c[0x0][0x374], PT, P1 ;  /* 0x0000dd00ff007a0c */ /* 0x000fe40003f25310 */
[----:B------:R-:W-:Y:S02]  /*1a20*/  ISETP.NE.U32.AND P4, PT, RZ, c[0x0][0x350], PT ;  /* 0x0000d400ff007a0c */ /* 0x000fe40003f85070 */
[----:B------:R-:W-:-:S02]  /*1a30*/  ISETP.NE.AND.EX P5, PT, RZ, c[0x0][0x34c], PT, P5 ;  /* 0x0000d300ff007a0c */ /* 0x000fc40003fa5350 */
[----:B------:R-:W-:Y:S01]  /*1a40*/  ISETP.NE.AND.EX P4, PT, RZ, c[0x0][0x354], PT, P4 ;  /* 0x0000d500ff007a0c */ /* 0x000fe20003f85340 */
[----:B------:R-:W-:Y:S01]  /*1a50*/  CS2R R4, SRZ ;  /* 0x0000000000047805 */ /* 0x000fe2000001ff00 */
[----:B------:R-:W-:Y:S02]  /*1a60*/  IMAD.MOV.U32 R12, RZ, RZ, RZ ;  /* 0x000000ffff0c7224 */ /* 0x000fe400078e00ff */
[----:B--2---:R-:W-:-:S05]  /*1a70*/  @P0 IMAD.WIDE R8, R15, R14, c[0x0][0x360] ;  /* 0x0000d8000f080625 */ /* 0x004fca00078e020e */
[----:B------:R-:W2:Y:S01]  /*1a80*/  @P0 LDG.E R0, [R8.64] ;  /* 0x0000000808000981 */ /* 0x000ea2000c1e1900 */
[----:B------:R-:W-:-:S04]  /*1a90*/  @P1 IMAD.WIDE R10, R15, R14, c[0x0][0x370] ;  /* 0x0000dc000f0a1625 */ /* 0x000fc800078e020e */
[CC--:B------:R-:W-:Y:S01]  /*1aa0*/  IMAD.WIDE R6, R15.reuse, R14.reuse, c[0x0][0x348] ;  /* 0x0000d2000f067625 */ /* 0x0c0fe200078e020e */
[----:B------:R4:W5:Y:S03]  /*1ab0*/  @P1 LDG.E R4, [R10.64] ;  /* 0x000000080a041981 */ /* 0x000966000c1e1900 */
[----:B-1----:R-:W-:Y:S01]  /*1ac0*/  IMAD.WIDE R2, R15, R14, c[0x0][0x350] ;  /* 0x0000d4000f027625 */ /* 0x002fe200078e020e */
[----:B------:R4:W5:Y:S04]  /*1ad0*/  @P5 LDG.E R12, [R6.64] ;  /* 0x00000008060c5981 */ /* 0x000968000c1e1900 */
[----:B------:R4:W5:Y:S01]  /*1ae0*/  @P4 LDG.E R5, [R2.64] ;  /* 0x0000000802054981 */ /* 0x000962000c1e1900 */
[----:B---3--:R-:W-:-:S05]  /*1af0*/  LOP3.LUT R17, R16, 0xffff, RZ, 0xc0, !PT ;  /* 0x0000ffff10117812 */ /* 0x008fca00078ec0ff */
[----:B------:R4:W-:Y:S01]  /*1b00*/  STL [R1+0x20], R17 ;  /* 0x0000201101007387 */ /* 0x0009e20000100800 */
[----:B------:R-:W-:Y:S03]  /*1b10*/  YIELD ;  /* 0x0000000000007946 */ /* 0x000fe60003800000 */
[----:B--2---:R4:W-:Y:S01]  /*1b20*/  @P0 STL [R1+0x8], R0 ;  /* 0x0000080001000387 */ /* 0x0049e20000100800 */
[----:B------:R-:W-:Y:S05]  /*1b30*/  @P0 BRA `(.L_x_533) ;  /* 0x0000007000000947 */ /* 0x000fea0003800000 */
[----:B----4-:R-:W-:-:S05]  /*1b40*/  MOV R0, c[0x0][0x168] ;  /* 0x00005a0000007a02 */ /* 0x010fca0000000f00 */
[----:B------:R1:W-:Y:S01]  /*1b50*/  STL [R1+0x8], R0 ;  /* 0x0000080001007387 */ /* 0x0003e20000100800 */
[----:B------:R-:W-:Y:S05]  /*1b60*/  @!P5 BRA `(.L_x_533) ;  /* 0x000000400000d947 */ /* 0x000fea0003800000 */
[----:B------:R-:W2:Y:S04]  /*1b70*/  LDG.E R8, [R6.64] ;  /* 0x0000000806087981 */ /* 0x000ea8000c1e1900 */
[----:B-1----:R-:W2:Y:S02]  /*1b80*/  LDG.E R0, [R6.64+0x4] ;  /* 0x0000040806007981 */ /* 0x002ea4000c1e1900 */
[----:B--2---:R-:W-:-:S05]  /*1b90*/  IADD3 R0, -R8, R0, RZ ;  /* 0x0000000008007210 */ /* 0x004fca0007ffe1ff */
[----:B------:R1:W-:Y:S02]  /*1ba0*/  STL [R1+0x8], R0 ;  /* 0x0000080001007387 */ /* 0x0003e40000100800 */
.L_x_533:
[----:B------:R-:W-:-:S04]  /*1bb0*/  ISETP.NE.U32.AND P0, PT, RZ, c[0x0][0x368], PT ;  /* 0x0000da00ff007a0c */ /* 0x000fc80003f05070 */
[----:B------:R-:W-:-:S13]  /*1bc0*/  ISETP.NE.AND.EX P0, PT, RZ, c[0x0][0x36c], PT, P0 ;  /* 0x0000db00ff007a0c */ /* 0x000fda0003f05300 */
[----:B------:R-:W-:Y:S05]  /*1bd0*/  @!P0 BRA `(.L_x_534) ;  /* 0x0000003000008947 */ /* 0x000fea0003800000 */
[----:B----4-:R-:W-:-:S05]  /*1be0*/  IMAD.WIDE R2, R15, R14, c[0x0][0x368] ;  /* 0x0000da000f027625 */ /* 0x010fca00078e020e */
[----:B-1----:R1:W5:Y:S01]  /*1bf0*/  LDG.E R0, [R2.64] ;  /* 0x0000000802007981 */ /* 0x002362000c1e1900 */
[----:B------:R-:W-:Y:S05]  /*1c00*/  BRA `(.L_x_535) ;  /* 0x0000005000007947 */ /* 0x000fea0003800000 */
.L_x_534:
[----:B-1--4-:R-:W-:Y:S01]  /*1c10*/  MOV R0, c[0x0][0x1d0] ;  /* 0x0000740000007a02 */ /* 0x012fe20000000f00 */
[----:B------:R-:W-:Y:S05]  /*1c20*/  @!P4 BRA `(.L_x_535) ;  /* 0x000000300000c947 */ /* 0x000fea0003800000 */
[----:B------:R-:W2:Y:S04]  /*1c30*/  LDG.E R6, [R2.64] ;  /* 0x0000000802067981 */ /* 0x000ea8000c1e1900 */
[----:B------:R-:W2:Y:S02]  /*1c40*/  LDG.E R0, [R2.64+0x4] ;  /* 0x0000040802007981 */ /* 0x000ea4000c1e1900 */
[----:B--2---:R-:W-:Y:S02]  /*1c50*/  IADD3 R0, -R6, R0, RZ ;  /* 0x0000000006007210 */ /* 0x004fe40007ffe1ff */
.L_x_535:
[----:B-1----:R-:W2:Y:S04]  /*1c60*/  LDL R2, [R1+0x8] ;  /* 0x0000080001027983 */ /* 0x002ea80000100800 */
[----:B------:R-:W3:Y:S01]  /*1c70*/  LDL.LU R3, [R1+0x2c] ;  /* 0x00002c0001037983 */ /* 0x000ee20000300800 */
[----:B-----5:R-:W-:Y:S01]  /*1c80*/  IMAD.IADD R158, R0, 0x1, -R4 ;  /* 0x00000001009e7824 */ /* 0x020fe200078e0a04 */
[----:B------:R-:W-:-:S02]  /*1c90*/  MOV R243, c[0x0][0x32c] ;  /* 0x0000cb0000f37a02 */ /* 0x000fc40000000f00 */
[----:B------:R-:W-:Y:S02]  /*1ca0*/  IADD3 R13, R5, R4, RZ ;  /* 0x00000004050d7210 */ /* 0x000fe40007ffe0ff */
[----:B------:R-:W-:Y:S01]  /*1cb0*/  ISETP.GE.AND P1, PT, R243, 0x1, PT ;  /* 0x00000001f300780c */ /* 0x000fe20003f26270 */
[----:B--2---:R-:W-:Y:S02]  /*1cc0*/  IMAD.MOV.U32 R157, RZ, RZ, R2 ;  /* 0x000000ffff9d7224 */ /* 0x004fe400078e0002 */
[----:B------:R-:W-:Y:S01]  /*1cd0*/  IMAD.MOV.U32 R2, RZ, RZ, c[0x0][0x2c4] ;  /* 0x0000b100ff027624 */ /* 0x000fe200078e00ff */
[----:B---3--:R-:W-:-:S04]  /*1ce0*/  SHF.L.U32 R244, R3, 0x7, RZ ;  /* 0x0000000703f47819 */ /* 0x008fc800000006ff */
[----:B------:R-:W-:Y:S01]  /*1cf0*/  ISETP.NE.AND P2, PT, R2, 0x1, PT ;  /* 0x000000010200780c */ /* 0x000fe20003f45270 */
[----:B------:R1:W-:Y:S01]  /*1d00*/  STL [R1+0x18], R244 ;  /* 0x000018f401007387 */ /* 0x0003e20000100800 */
[----:B------:R-:W-:-:S03]  /*1d10*/  IADD3 R2, R244, 0x7f, RZ ;  /* 0x0000007ff4027810 */ /* 0x000fc60007ffe0ff */
[----:B------:R1:W-:Y:S02]  /*1d20*/  STL [R1+0xc], R158 ;  /* 0x00000c9e01007387 */ /* 0x0003e40000100800 */
[----:B------:R-:W-:-:S06]  /*1d30*/  IMAD.MOV.U32 R0, RZ, RZ, R2 ;  /* 0x000000ffff007224 */ /* 0x000fcc00078e0002 */
[----:B------:R-:W-:Y:S01]  /*1d40*/  @P2 IMAD.HI.U32 R3, R2, c[0x0][0x2c8], RZ ;  /* 0x0000b20002032a27 */ /* 0x000fe200078e00ff */
[----:B------:R-:W-:-:S04]  /*1d50*/  IADD3 R2, R158, 0x1, -R157 ;  /* 0x000000019e027810 */ /* 0x000fc80007ffe89d */
[----:B------:R-:W-:-:S05]  /*1d60*/  @P2 SHF.R.U32.HI R0, RZ, c[0x0][0x2cc], R3 ;  /* 0x0000b300ff002a19 */ /* 0x000fca0000011603 */
[----:B------:R-:W-:-:S05]  /*1d70*/  IMAD.IADD R0, R2, 0x1, R0 ;  /* 0x0000000102007824 */ /* 0x000fca00078e0200 */
[----:B------:R-:W-:Y:S01]  /*1d80*/  IADD3 R3, R0, c[0x0][0x328], RZ ;  /* 0x0000ca0000037a10 */ /* 0x000fe20007ffe0ff */
[----:B------:R-:W-:Y:S05]  /*1d90*/  @!P1 BRA `(.L_x_536) ;  /* 0x0000010000009947 */ /* 0x000fea0003800000 */
[C---:B------:R-:W-:Y:S01]  /*1da0*/  ISETP.GT.AND P0, PT, R0.reuse, RZ, PT ;  /* 0x000000ff0000720c */ /* 0x040fe20003f04270 */
[----:B------:R-:W-:Y:S01]  /*1db0*/  BSSY B0, `(.L_x_537) ;  /* 0x000000c000007945 */ /* 0x000fe20003800000 */
[----:B------:R-:W-:-:S11]  /*1dc0*/  IADD3 R2, R0, -0x1, RZ ;  /* 0xffffffff00027810 */ /* 0x000fd60007ffe0ff */
[----:B------:R-:W-:Y:S05]  /*1dd0*/  @P0 BRA `(.L_x_538) ;  /* 0x0000006000000947 */ /* 0x000fea0003800000 */
[----:B------:R-:W-:Y:S01]  /*1de0*/  ISETP.NE.AND P0, PT, R243, 0x1, PT ;  /* 0x00000001f300780c */ /* 0x000fe20003f05270 */
[----:B------:R-:W-:-:S12]  /*1df0*/  IMAD.MOV R0, RZ, RZ, -R0 ;  /* 0x000000ffff007224 */ /* 0x000fd800078e0a00 */
[----:B------:R-:W-:-:S05]  /*1e00*/  @P0 IMAD.HI.U32 R2, R0, c[0x0][0x330], RZ ;  /* 0x0000cc0000020a27 */ /* 0x000fca00078e00ff */
[----:B------:R-:W-:-:S04]  /*1e10*/  @P0 SHF.R.U32.HI R0, RZ, c[0x0][0x334], R2 ;  /* 0x0000cd00ff000a19 */ /* 0x000fc80000011602 */
[----:B------:R-:W-:Y:S01]  /*1e20*/  LOP3.LUT R2, RZ, R0, RZ, 0x33, !PT ;  /* 0x00000000ff027212 */ /* 0x000fe200078e33ff */
[----:B------:R-:W-:Y:S05]  /*1e30*/  BRA `(.L_x_539) ;  /* 0x0000003000007947 */ /* 0x000fea0003800000 */
.L_x_538:
[----:B------:R-:W-:-:S13]  /*1e40*/  ISETP.NE.AND P0, PT, R243, 0x1, PT ;  /* 0x00000001f300780c */ /* 0x000fda0003f05270 */
[----:B------:R-:W-:-:S05]  /*1e50*/  @P0 IMAD.HI.U32 R0, R2, c[0x0][0x330], RZ ;  /* 0x0000cc0002000a27 */ /* 0x000fca00078e00ff */
[----:B------:R-:W-:Y:S02]  /*1e60*/  @P0 SHF.R.U32.HI R2, RZ, c[0x0][0x334], R0 ;  /* 0x0000cd00ff020a19 */ /* 0x000fe40000011600 */
.L_x_539:
[----:B------:R-:W-:Y:S05]  /*1e70*/  BSYNC B0 ;  /* 0x0000000000007941 */ /* 0x000fea0003800000 */
.L_x_537:
[----:B------:R-:W-:-:S05]  /*1e80*/  IMAD R2, R2, R243, c[0x0][0x32c] ;  /* 0x0000cb0002027624 */ /* 0x000fca00078e02f3 */
[----:B------:R-:W-:-:S04]  /*1e90*/  IMNMX R3, R3, R2, PT ;  /* 0x0000000203037217 */ /* 0x000fc80003800200 */
.L_x_536:
[----:B------:R-:W-:Y:S01]  /*1ea0*/  IADD3 R3, R3, 0x5f, RZ ;  /* 0x0000005f03037810 */ /* 0x000fe20007ffe0ff */
[----:B------:R-:W-:Y:S01]  /*1eb0*/  @P2 IMAD.HI.U32 R4, R244, c[0x0][0x2c8], RZ ;  /* 0x0000b200f4042a27 */ /* 0x000fe200078e00ff */
[----:B------:R-:W-:-:S03]  /*1ec0*/  IADD3 R2, R158, 0x5f, RZ ;  /* 0x0000005f9e027810 */ /* 0x000fc60007ffe0ff */
[----:B------:R-:W-:-:S04]  /*1ed0*/  IMAD.HI R5, R3, 0x2aaaaaab, RZ ;  /* 0x2aaaaaab03057827 */ /* 0x000fc800078e02ff */
[----:B------:R-:W-:Y:S01]  /*1ee0*/  IMAD.HI R2, R2, 0x2aaaaaab, RZ ;  /* 0x2aaaaaab02027827 */ /* 0x000fe200078e02ff */
[----:B------:R-:W-:-:S03]  /*1ef0*/  SHF.R.U32.HI R7, RZ, 0x1f, R5 ;  /* 0x0000001fff077819 */ /* 0x000fc60000011605 */
[----:B------:R-:W-:Y:S01]  /*1f00*/  IMAD.MOV.U32 R0, RZ, RZ, R244 ;  /* 0x000000ffff007224 */ /* 0x000fe200078e00f4 */
[----:B------:R-:W-:Y:S01]  /*1f10*/  @P2 SHF.R.U32.HI R0, RZ, c[0x0][0x2cc], R4 ;  /* 0x0000b300ff002a19 */ /* 0x000fe20000011604 */
[----:B------:R-:W-:Y:S01]  /*1f20*/  IMAD.IADD R240, R158, 0x1, -R157 ;  /* 0x000000019ef07824 */ /* 0x000fe200078e0a9d */
[----:B------:R-:W-:Y:S02]  /*1f30*/  SHF.R.U32.HI R3, RZ, 0x1f, R2 ;  /* 0x0000001fff037819 */ /* 0x000fe40000011602 */
[----:B------:R-:W-:Y:S01]  /*1f40*/  LEA.HI.SX32 R7, R5, R7, 0x1c ;  /* 0x0000000705077211 */ /* 0x000fe200078fe2ff */
[----:B------:R-:W-:Y:S01]  /*1f50*/  IMAD.IADD R0, R240, 0x1, R0 ;  /* 0x00000001f0007824 */ /* 0x000fe200078e0200 */
[----:B------:R-:W-:-:S04]  /*1f60*/  LEA.HI.SX32 R3, R2, R3, 0x1c ;  /* 0x0000000302037211 */ /* 0x000fc800078fe2ff */
[----:B------:R-:W-:Y:S02]  /*1f70*/  IADD3 R2, R0, -c[0x0][0x324], RZ ;  /* 0x8000c90000027a10 */ /* 0x000fe40007ffe0ff */
[----:B------:R-:W-:Y:S01]  /*1f80*/  IMNMX R7, R3, R7, PT ;  /* 0x0000000703077217 */ /* 0x000fe20003800200 */
[----:B------:R-:W-:Y:S05]  /*1f90*/  @!P1 BRA `(.L_x_540) ;  /* 0x000000f000009947 */ /* 0x000fea0003800000 */
[----:B------:R-:W-:Y:S01]  /*1fa0*/  ISETP.GT.AND P0, PT, R0, -0x1, PT ;  /* 0xffffffff0000780c */ /* 0x000fe20003f04270 */
[----:B------:R-:W-:-:S12]  /*1fb0*/  BSSY B0, `(.L_x_541) ;  /* 0x000000b000007945 */ /* 0x000fd80003800000 */
[----:B------:R-:W-:Y:S05]  /*1fc0*/  @P0 BRA `(.L_x_542) ;  /* 0x0000006000000947 */ /* 0x000fea0003800000 */
[----:B------:R-:W-:Y:S02]  /*1fd0*/  ISETP.NE.AND P0, PT, R243, 0x1, PT ;  /* 0x00000001f300780c */ /* 0x000fe40003f05270 */
[----:B------:R-:W-:-:S11]  /*1fe0*/  LOP3.LUT R0, RZ, R0, RZ, 0x33, !PT ;  /* 0x00000000ff007212 */ /* 0x000fd600078e33ff */
[----:B------:R-:W-:-:S05]  /*1ff0*/  @P0 IMAD.HI.U32 R3, R0, c[0x0][0x330], RZ ;  /* 0x0000cc0000030a27 */ /* 0x000fca00078e00ff */
[----:B------:R-:W-:-:S04]  /*2000*/  @P0 SHF.R.U32.HI R0, RZ, c[0x0][0x334], R3 ;  /* 0x0000cd00ff000a19 */ /* 0x000fc80000011603 */
[----:B------:R-:W-:Y:S01]  /*2010*/  LOP3.LUT R0, RZ, R0, RZ, 0x33, !PT ;  /* 0x00000000ff007212 */ /* 0x000fe200078e33ff */
[----:B------:R-:W-:Y:S05]  /*2020*/  BRA `(.L_x_543) ;  /* 0x0000003000007947 */ /* 0x000fea0003800000 */
.L_x_542:
[----:B------:R-:W-:-:S13]  /*2030*/  ISETP.NE.AND P0, PT, R243, 0x1, PT ;  /* 0x00000001f300780c */ /* 0x000fda0003f05270 */
[----:B------:R-:W-:-:S05]  /*2040*/  @P0 IMAD.HI.U32 R3, R0, c[0x0][0x330], RZ ;  /* 0x0000cc0000030a27 */ /* 0x000fca00078e00ff */
[----:B------:R-:W-:Y:S02]  /*2050*/  @P0 SHF.R.U32.HI R0, RZ, c[0x0][0x334], R3 ;  /* 0x0000cd00ff000a19 */ /* 0x000fe40000011603 */
.L_x_543:
[----:B------:R-:W-:Y:S05]  /*2060*/  BSYNC B0 ;  /* 0x0000000000007941 */ /* 0x000fea0003800000 */
.L_x_541:
[----:B------:R-:W-:-:S05]  /*2070*/  IMAD R0, R0, c[0x0][0x32c], RZ ;  /* 0x0000cb0000007a24 */ /* 0x000fca00078e02ff */
[----:B------:R-:W-:-:S05]  /*2080*/  IMNMX R2, R2, R0, !PT ;  /* 0x0000000002027217 */ /* 0x000fca0007800200 */
.L_x_540:
[----:B------:R-:W-:Y:S01]  /*2090*/  IMAD.HI R2, R2, 0x2aaaaaab, RZ ;  /* 0x2aaaaaab02027827 */ /* 0x000fe200078e02ff */
[----:B------:R-:W-:Y:S01]  /*20a0*/  LOP3.LUT R3, R16, 0xff000000, RZ, 0xc0, !PT ;  /* 0xff00000010037812 */ /* 0x000fe200078ec0ff */
[----:B------:R-:W-:Y:S03]  /*20b0*/  BSSY B0, `(.L_x_544) ;  /* 0x000002d000007945 */ /* 0x000fe60003800000 */
[----:B------:R-:W-:Y:S02]  /*20c0*/  SHF.R.U32.HI R0, RZ, 0x1f, R2 ;  /* 0x0000001fff007819 */ /* 0x000fe40000011602 */
[----:B------:R-:W-:Y:S02]  /*20d0*/  SHF.R.U32.HI R3, RZ, 0x8, R3 ;  /* 0x00000008ff037819 */ /* 0x000fe40000011603 */
[----:B------:R-:W-:Y:S02]  /*20e0*/  LEA.HI.SX32 R2, R2, R0, 0x1c ;  /* 0x0000000002027211 */ /* 0x000fe400078fe2ff */
[----:B------:R-:W-:-:S02]  /*20f0*/  LOP3.LUT R0, R16, 0xff0000, RZ, 0xc0, !PT ;  /* 0x00ff000010007812 */ /* 0x000fc400078ec0ff */
[----:B------:R-:W-:Y:S01]  /*2100*/  IMNMX R6, RZ, R2, !PT ;  /* 0x00000002ff067217 */ /* 0x000fe20007800200 */
[----:B------:R-:W-:Y:S01]  /*2110*/  IMAD.MOV.U32 R2, RZ, RZ, RZ ;  /* 0x000000ffff027224 */ /* 0x000fe200078e00ff */
[----:B------:R-:W-:Y:S02]  /*2120*/  LEA.HI R0, R0, R3, RZ, 0x10 ;  /* 0x0000000300007211 */ /* 0x000fe400078f80ff */
[----:B------:R-:W-:Y:S02]  /*2130*/  ISETP.GT.AND P0, PT, R7, R6, PT ;  /* 0x000000060700720c */ /* 0x000fe40003f04270 */
[----:B------:R-:W-:Y:S02]  /*2140*/  LOP3.LUT R16, R0, 0xff, RZ, 0xc0, !PT ;  /* 0x000000ff00107812 */ /* 0x000fe400078ec0ff */
[----:B------:R-:W-:-:S03]  /*2150*/  SHF.R.U32.HI R5, RZ, 0x10, R0 ;  /* 0x00000010ff057819 */ /* 0x000fc60000011600 */
[----:B------:R2:W-:Y:S04]  /*2160*/  STL [R1+0x30], R16 ;  /* 0x0000301001007387 */ /* 0x0005e80000100800 */
[----:B------:R2:W-:Y:S02]  /*2170*/  STL [R1+0x2c], R5 ;  /* 0x00002c0501007387 */ /* 0x0005e40000100800 */
[----:B------:R-:W-:Y:S05]  /*2180*/  @!P0 BRA `(.L_x_545) ;  /* 0x000001f000008947 */ /* 0x000fea0003800000 */
[----:B------:R-:W-:-:S04]  /*2190*/  ISETP.NE.AND P0, PT, R5, RZ, PT ;  /* 0x000000ff0500720c */ /* 0x000fc80003f05270 */
[----:B------:R-:W-:-:S04]  /*21a0*/  SEL R0, R5, c[0x0][0x338], P0 ;  /* 0x0000ce0005007a07 */ /* 0x000fc80000000000 */
[----:B------:R-:W-:Y:S02]  /*21b0*/  IABS R3, R0 ;  /* 0x0000000000037213 */ /* 0x000fe40000000000 */
[----:B------:R-:W-:Y:S02]  /*21c0*/  IADD3 R4, R0, -0x1, R7 ;  /* 0xffffffff00047810 */ /* 0x000fe40007ffe007 */
[----:B------:R-:W3:Y:S03]  /*21d0*/  I2F.RP R2, R3 ;  /* 0x0000000300027306 */ /* 0x000ee60000209400 */
[----:B------:R-:W-:Y:S02]  /*21e0*/  IMAD.IADD R8, R4, 0x1, -R6 ;  /* 0x0000000104087824 */ /* 0x000fe400078e0a06 */
[----:B------:R-:W-:-:S03]  /*21f0*/  IMAD.MOV.U32 R4, RZ, RZ, RZ ;  /* 0x000000ffff047224 */ /* 0x000fc600078e00ff */
[----:B------:R-:W-:Y:S01]  /*2200*/  IABS R11, R8 ;  /* 0x00000008000b7213 */ /* 0x000fe20000000000 */
[----:B---3--:R-:W3:Y:S02]  /*2210*/  MUFU.RCP R2, R2 ;  /* 0x0000000200027308 */ /* 0x008ee40000001000 */
[----:B---3--:R-:W-:-:S06]  /*2220*/  IADD3 R2, R2, 0xffffffe, RZ ;  /* 0x0ffffffe02027810 */ /* 0x008fcc0007ffe0ff */
[----:B--2---:R-:W2:Y:S02]  /*2230*/  F2I.FTZ.U32.TRUNC.NTZ R5, R2 ;  /* 0x0000000200057305 */ /* 0x004ea4000021f000 */
[----:B--2---:R-:W-:-:S04]  /*2240*/  IMAD.MOV R2, RZ, RZ, -R5 ;  /* 0x000000ffff027224 */ /* 0x004fc800078e0a05 */
        /* <DEDUP_REMOVED lines=19> */
.L_x_545:
[----:B------:R-:W-:Y:S05]  /*2380*/  BSYNC B0 ;  /* 0x0000000000007941 */ /* 0x000fea0003800000 */
.L_x_544:
[----:B------:R-:W-:Y:S01]  /*2390*/  IMAD R223, R16, R2, R6 ;  /* 0x0000000210df7224 */ /* 0x000fe200078e0206 */
        /* <DEDUP_REMOVED lines=38> */
[----:B------:R-:W3:Y:S01]  /*2600*/  S2R R3, SR_TID.X ;  /* 0x0000000000037919 */ /* 0x000ee20000002100 */
[----:B------:R-:W-:-:S04]  /*2610*/  ISETP.NE.U32.AND P3, PT, RZ, c[0x0][0x340], PT ;  /* 0x0000d000ff007a0c */ /* 0x000fc80003f65070 */
[----:B------:R-:W-:Y:S02]  /*2620*/  ISETP.NE.AND.EX P3, PT, RZ, c[0x0][0x344], PT, P3 ;  /* 0x0000d100ff007a0c */ /* 0x000fe40003f65330 */
[----:B--23--:R-:W-:-:S04]  /*2630*/  SHF.R.S32.HI R16, RZ, 0x1f, R3 ;  /* 0x0000001fff107819 */ /* 0x00cfc80000011403 */
[----:B------:R-:W-:-:S07]  /*2640*/  LEA.HI R16, R16, R3, RZ, 0x3 ;  /* 0x0000000310107211 */ /* 0x000fce00078f18ff */
[----:B------:R-:W-:Y:S01]  /*2650*/  @P3 IMAD.WIDE R2, R15, R14, c[0x0][0x340] ;  /* 0x0000d0000f023625 */ /* 0x000fe200078e020e */
[----:B------:R-:W-:-:S04]  /*2660*/  SHF.R.S32.HI R16, RZ, 0x3, R16 ;  /* 0x00000003ff107819 */ /* 0x000fc80000011410 */
[----:B------:R2:W3:Y:S01]  /*2670*/  @P3 LDG.E R9, [R2.64] ;  /* 0x0000000802093981 */ /* 0x0004e2000c1e1900 */
[----:B------:R-:W-:Y:S01]  /*2680*/  SHF.R.S32.HI R247, RZ, 0x1f, R246 ;  /* 0x0000001ffff77819 */ /* 0x000fe200000114f6 */
[----:B------:R-:W-:Y:S01]  /*2690*/  WARPSYNC 0xffffffff ;  /* 0xffffffff00007948 */ /* 0x000fe20003800000 */
[----:B------:R-:W-:Y:S02]  /*26a0*/  IADD3 R0, P0, R16, R13, RZ ;  /* 0x0000000d10007210 */ /* 0x000fe40007f1e0ff */
[----:B------:R-:W-:Y:S02]  /*26b0*/  SHF.R.S32.HI R8, RZ, 0x1f, R15 ;  /* 0x0000001fff087819 */ /* 0x000fe4000001140f */
[----:B------:R-:W-:Y:S01]  /*26c0*/  SHF.R.S32.HI R10, RZ, 0x1f, R12 ;  /* 0x0000001fff0a7819 */ /* 0x000fe2000001140c */
[----:B------:R-:W-:Y:S01]  /*26d0*/  IMAD.WIDE.U32 R4, R0, c[0x0][0x208], R246 ;  /* 0x0000820000047a25 */ /* 0x000fe200078e00f6 */
[----:B------:R-:W-:Y:S02]  /*26e0*/  IADD3 R14, R246, 0x40, RZ ;  /* 0x00000040f60e7810 */ /* 0x000fe40007ffe0ff */
[----:B------:R-:W-:-:S02]  /*26f0*/  IADD3 R150, R212, -0x1, RZ ;  /* 0xffffffffd4967810 */ /* 0x000fc40007ffe0ff */
[----:B--2---:R-:W-:-:S04]  /*2700*/  SHF.R.S32.HI R2, RZ, 0x1f, R13 ;  /* 0x0000001fff027819 */ /* 0x004fc8000001140d */
[----:B------:R-:W-:-:S05]  /*2710*/  LEA.HI.X.SX32 R2, R16, R2, 0x1, P0 ;  /* 0x0000000210027211 */ /* 0x000fca00000f0eff */
[C---:B------:R-:W-:Y:S02]  /*2720*/  IMAD R6, R2.reuse, c[0x0][0x1e0], RZ ;  /* 0x0000780002067a24 */ /* 0x040fe400078e02ff */
[----:B------:R-:W-:Y:S02]  /*2730*/  IMAD R7, R2, c[0x0][0x208], RZ ;  /* 0x0000820002077a24 */ /* 0x000fe400078e02ff */
[----:B------:R-:W-:-:S04]  /*2740*/  IMAD.WIDE.U32 R2, R0, c[0x0][0x1e0], R246 ;  /* 0x0000780000027a25 */ /* 0x000fc800078e00f6 */
[C---:B------:R-:W-:Y:S02]  /*2750*/  IMAD R6, R0.reuse, c[0x0][0x1e4], R6 ;  /* 0x0000790000067a24 */ /* 0x040fe400078e0206 */
[----:B------:R-:W-:-:S03]  /*2760*/  IMAD R0, R0, c[0x0][0x20c], R7 ;  /* 0x0000830000007a24 */ /* 0x000fc600078e0207 */
[----:B------:R-:W-:Y:S01]  /*2770*/  IADD3 R7, R3, R6, RZ ;  /* 0x0000000603077210 */ /* 0x000fe20007ffe0ff */
[----:B------:R-:W-:Y:S01]  /*2780*/  IMAD.MOV.U32 R6, RZ, RZ, R2 ;  /* 0x000000ffff067224 */ /* 0x000fe200078e0002 */
[----:B------:R-:W-:-:S03]  /*2790*/  IADD3 R5, R5, R0, RZ ;  /* 0x0000000005057210 */ /* 0x000fc60007ffe0ff */
[----:B------:R-:W-:-:S04]  /*27a0*/  IMAD.WIDE.U32 R6, R17, c[0x0][0x1e8], R6 ;  /* 0x00007a0011067a25 */ /* 0x000fc800078e0006 */
[----:B------:R-:W-:-:S04]  /*27b0*/  IMAD.WIDE.U32 R4, R17, c[0x0][0x210], R4 ;  /* 0x0000840011047a25 */ /* 0x000fc800078e0004 */
[C---:B------:R-:W-:Y:S02]  /*27c0*/  IMAD R7, R17.reuse, c[0x0][0x1ec], R7 ;  /* 0x00007b0011077a24 */ /* 0x040fe400078e0207 */
[----:B------:R-:W-:Y:S01]  /*27d0*/  IMAD R5, R17, c[0x0][0x214], R5 ;  /* 0x0000850011057a24 */ /* 0x000fe200078e0205 */
[----:B---3--:R-:W-:Y:S02]  /*27e0*/  @P3 SHF.R.S32.HI R3, RZ, 0x1f, R9 ;  /* 0x0000001fff033819 */ /* 0x008fe40000011409 */
[----:B------:R-:W-:Y:S02]  /*27f0*/  @!P3 MOV R3, R8 ;  /* 0x000000080003b202 */ /* 0x000fe40000000f00 */
[----:B------:R-:W-:Y:S01]  /*2800*/  @P3 MOV R2, R9 ;  /* 0x0000000900023202 */ /* 0x000fe20000000f00 */
[----:B------:R-:W-:Y:S01]  /*2810*/  @!P3 IMAD.MOV.U32 R2, RZ, RZ, R15 ;  /* 0x000000ffff02b224 */ /* 0x000fe200078e000f */
[----:B------:R-:W-:Y:S01]  /*2820*/  SEL R0, R3, RZ, !P4 ;  /* 0x000000ff03007207 */ /* 0x000fe20006000000 */
[----:B------:R-:W-:Y:S01]  /*2830*/  IMAD R9, R10, c[0x0][0x178], RZ ;  /* 0x00005e000a097a24 */ /* 0x000fe200078e02ff */
[----:B------:R-:W-:-:S02]  /*2840*/  SEL R8, R8, RZ, !P5 ;  /* 0x000000ff08087207 */ /* 0x000fc40006800000 */
[----:B------:R-:W-:Y:S01]  /*2850*/  SEL R2, R2, RZ, !P4 ;  /* 0x000000ff02027207 */ /* 0x000fe20006000000 */
[C---:B------:R-:W-:Y:S02]  /*2860*/  IMAD R3, R0.reuse, c[0x0][0x1f0], RZ ;  /* 0x00007c0000037a24 */ /* 0x040fe400078e02ff */
[----:B------:R-:W-:Y:S02]  /*2870*/  IMAD R0, R0, c[0x0][0x218], RZ ;  /* 0x0000860000007a24 */ /* 0x000fe400078e02ff */
[----:B------:R-:W-:-:S04]  /*2880*/  IMAD.WIDE.U32 R226, R2, c[0x0][0x1f0], R6 ;  /* 0x00007c0002e27a25 */ /* 0x000fc800078e0006 */
[C---:B------:R-:W-:Y:S01]  /*2890*/  IMAD.WIDE.U32 R224, R2.reuse, c[0x0][0x218], R4 ;  /* 0x0000860002e07a25 */ /* 0x040fe200078e0004 */
[----:B------:R-:W-:Y:S02]  /*28a0*/  SEL R5, R15, RZ, !P5 ;  /* 0x000000ff0f057207 */ /* 0x000fe40006800000 */
[----:B------:R-:W-:Y:S01]  /*28b0*/  SHF.R.S32.HI R15, RZ, 0x1f, R14 ;  /* 0x0000001fff0f7819 */ /* 0x000fe2000001140e */
[C---:B------:R-:W-:Y:S02]  /*28c0*/  IMAD R6, R2.reuse, c[0x0][0x1f4], R3 ;  /* 0x00007d0002067a24 */ /* 0x040fe400078e0203 */
[----:B------:R-:W-:Y:S02]  /*28d0*/  IMAD R4, R2, c[0x0][0x21c], R0 ;  /* 0x0000870002047a24 */ /* 0x000fe400078e0200 */
[C---:B------:R-:W-:Y:S01]  /*28e0*/  IMAD R0, R12.reuse, c[0x0][0x17c], R9 ;  /* 0x00005f000c007a24 */ /* 0x040fe200078e0209 */
[----:B------:R-:W-:Y:S01]  /*28f0*/  IADD3 R229, R227, R6, RZ ;  /* 0x00000006e3e57210 */ /* 0x000fe20007ffe0ff */
[----:B------:R-:W-:-:S04]  /*2900*/  IMAD.WIDE.U32 R2, R12, c[0x0][0x178], RZ ;  /* 0x00005e000c027a25 */ /* 0x000fc800078e00ff */
[----:B------:R-:W-:Y:S02]  /*2910*/  IMAD.IADD R0, R3, 0x1, R0 ;  /* 0x0000000103007824 */ /* 0x000fe400078e0200 */
[----:B------:R-:W-:Y:S02]  /*2920*/  IMAD.IADD R228, R225, 0x1, R4 ;  /* 0x00000001e1e47824 */ /* 0x000fe400078e0204 */
[----:B------:R-:W2:Y:S01]  /*2930*/  LDL R11, [R1+0x58] ;  /* 0x00005800010b7983 */ /* 0x000ea20000100800 */
[----:B------:R-:W-:Y:S01]  /*2940*/  IMAD.MOV.U32 R3, RZ, RZ, R0 ;  /* 0x000000ffff037224 */ /* 0x000fe200078e0000 */
[----:B------:R-:W-:Y:S01]  /*2950*/  ISETP.GE.AND P6, PT, R246, c[0x0][0x198], PT ;  /* 0x00006600f6007a0c */ /* 0x000fe20003fc6270 */
[----:B------:R-:W-:Y:S01]  /*2960*/  IMAD R6, R8, c[0x0][0x1c0], RZ ;  /* 0x0000700008067a24 */ /* 0x000fe200078e02ff */
[----:B------:R-:W-:Y:S01]  /*2970*/  ISETP.GE.AND P3, PT, R14, c[0x0][0x198], PT ;  /* 0x000066000e007a0c */ /* 0x000fe20003f66270 */
[C---:B------:R-:W-:Y:S01]  /*2980*/  IMAD.WIDE.U32 R2, R17.reuse, c[0x0][0x1b8], R2 ;  /* 0x00006e0011027a25 */ /* 0x040fe200078e0002 */
[----:B------:R-:W-:Y:S01]  /*2990*/  ULDC.64 UR4, c[0x0][0x208] ;  /* 0x0000820000047ab9 */ /* 0x000fe20000000a00 */
[----:B------:R-:W-:Y:S01]  /*29a0*/  BSSY B0, `(.L_x_547) ;  /* 0x000014e000007945 */ /* 0x000fe20003800000 */
[----:B------:R-:W-:Y:S01]  /*29b0*/  USHF.L.U32 UR7, UR4, 0x6, URZ ;  /* 0x0000000604077899 */ /* 0x000fe2000800063f */
[----:B------:R-:W-:Y:S01]  /*29c0*/  IMAD R3, R17, c[0x0][0x1bc], R3 ;  /* 0x00006f0011037a24 */ /* 0x000fe200078e0203 */
[----:B------:R-:W-:Y:S01]  /*29d0*/  UMOV UR6, 0x6 ;  /* 0x0000000600067882 */ /* 0x000fe20000000000 */
[C---:B------:R-:W-:Y:S01]  /*29e0*/  IMAD R8, R5.reuse, c[0x0][0x1c4], R6 ;  /* 0x0000710005087a24 */ /* 0x040fe200078e0206 */
[----:B------:R-:W-:Y:S01]  /*29f0*/  USHF.L.U64.HI UR5, UR4, UR6, UR5 ;  /* 0x0000000604057299 */ /* 0x000fe20008010205 */
[----:B------:R-:W-:-:S04]  /*2a00*/  IMAD.WIDE.U32 R2, R5, c[0x0][0x1c0], R2 ;  /* 0x0000700005027a25 */ /* 0x000fc800078e0002 */
[----:B------:R-:W-:Y:S02]  /*2a10*/  IMAD.IADD R3, R3, 0x1, R8 ;  /* 0x0000000103037824 */ /* 0x000fe400078e0208 */
[----:B------:R-:W-:Y:S02]  /*2a20*/  IMAD R13, R157, c[0x0][0x2c4], RZ ;  /* 0x0000b1009d0d7a24 */ /* 0x000fe400078e02ff */
[----:B------:R-:W-:Y:S02]  /*2a30*/  IMAD.MOV.U32 R148, RZ, RZ, R226 ;  /* 0x000000ffff947224 */ /* 0x000fe400078e00e2 */
[----:B------:R-:W-:Y:S01]  /*2a40*/  IMAD.MOV.U32 R149, RZ, RZ, R229 ;  /* 0x000000ffff957224 */ /* 0x000fe200078e00e5 */
[----:B------:R-:W-:Y:S01]  /*2a50*/  BAR.SYNC.DEFER_BLOCKING 0x0 ;  /* 0x0000000000007b1d */ /* 0x000fe20000010000 */
[----:B--2---:R-:W-:-:S04]  /*2a60*/  IMAD.IADD R4, R11, 0x1, R244 ;  /* 0x000000010b047824 */ /* 0x004fc800078e02f4 */
[----:B------:R-:W-:-:S04]  /*2a70*/  @P2 IMAD.HI.U32 R7, R4, c[0x0][0x2c8], RZ ;  /* 0x0000b20004072a27 */ /* 0x000fc800078e00ff */
[----:B------:R-:W-:Y:S01]  /*2a80*/  IMAD.MOV.U32 R0, RZ, RZ, R4 ;  /* 0x000000ffff007224 */ /* 0x000fe200078e0004 */
[----:B------:R-:W-:-:S04]  /*2a90*/  @P2 SHF.R.U32.HI R0, RZ, c[0x0][0x2cc], R7 ;  /* 0x0000b300ff002a19 */ /* 0x000fc80000011607 */
[--C-:B------:R-:W-:Y:S01]  /*2aa0*/  SHF.R.S32.HI R7, RZ, 0x1f, R0.reuse ;  /* 0x0000001fff077819 */ /* 0x100fe20000011400 */
[----:B------:R-:W-:Y:S02]  /*2ab0*/  IMAD.MOV R6, RZ, RZ, -R0 ;  /* 0x000000ffff067224 */ /* 0x000fe400078e0a00 */
[----:B------:R-:W-:-:S04]  /*2ac0*/  IMAD.WIDE.U32 R2, R0, c[0x0][0x1b0], R2 ;  /* 0x00006c0000027a25 */ /* 0x000fc800078e0002 */
[----:B------:R-:W-:Y:S02]  /*2ad0*/  IMAD R4, R6, c[0x0][0x2c4], R4 ;  /* 0x0000b10006047a24 */ /* 0x000fe400078e0204 */
[----:B------:R-:W-:-:S04]  /*2ae0*/  IMAD R5, R7, c[0x0][0x1b0], RZ ;  /* 0x00006c0007057a24 */ /* 0x000fc800078e02ff */
[----:B------:R-:W-:Y:S01]  /*2af0*/  IMAD R6, R0, c[0x0][0x1b4], R5 ;  /* 0x00006d0000067a24 */ /* 0x000fe200078e0205 */
[----:B------:R-:W-:-:S03]  /*2b00*/  SHF.R.S32.HI R5, RZ, 0x1f, R4 ;  /* 0x0000001fff057819 */ /* 0x000fc60000011404 */
[----:B------:R-:W-:Y:S02]  /*2b10*/  IMAD.IADD R3, R3, 0x1, R6 ;  /* 0x0000000103037824 */ /* 0x000fe400078e0206 */
[----:B------:R-:W-:-:S04]  /*2b20*/  IMAD R0, R5, c[0x0][0x1a8], RZ ;  /* 0x00006a0005007a24 */ /* 0x000fc800078e02ff */
[C---:B------:R-:W-:Y:S02]  /*2b30*/  IMAD R0, R4.reuse, c[0x0][0x1ac], R0 ;  /* 0x00006b0004007a24 */ /* 0x040fe400078e0200 */
[----:B------:R-:W-:-:S04]  /*2b40*/  IMAD.WIDE.U32 R4, R4, c[0x0][0x1a8], R2 ;  /* 0x00006a0004047a25 */ /* 0x000fc800078e0002 */
[----:B------:R-:W-:Y:S01]  /*2b50*/  IMAD.IADD R0, R5, 0x1, R0 ;  /* 0x0000000105007824 */ /* 0x000fe200078e0200 */
[----:B------:R-:W-:Y:S01]  /*2b60*/  LEA R2, P0, R4, c[0x0][0x160], 0x1 ;  /* 0x0000580004027a11 */ /* 0x000fe200078008ff */
[----:B------:R-:W-:-:S03]  /*2b70*/  IMAD.IADD R3, R16, 0x1, R244 ;  /* 0x0000000110037824 */ /* 0x000fc600078e02f4 */
[----:B------:R-:W-:Y:S01]  /*2b80*/  LEA.HI.X R0, R4, c[0x0][0x164], R0, 0x1, P0 ;  /* 0x0000590004007a11 */ /* 0x000fe200000f0c00 */
[----:B------:R-:W-:Y:S01]  /*2b90*/  SHFL.IDX PT, R8, R2, 0x1, 0x181f ;  /* 0x00381f0002087f89 */ /* 0x000fe200000e0000 */
[CC--:B------:R-:W-:Y:S02]  /*2ba0*/  ISETP.GE.AND P5, PT, R3.reuse, R13.reuse, PT ;  /* 0x0000000d0300720c */ /* 0x0c0fe40003fa6270 */
[----:B------:R-:W-:Y:S01]  /*2bb0*/  IADD3 R7, R3, 0x20, RZ ;  /* 0x0000002003077810 */ /* 0x000fe20007ffe0ff */
[----:B------:R-:W2:Y:S03]  /*2bc0*/  SHFL.IDX PT, R4, R2, RZ, 0x181f ;  /* 0x00181fff02047589 */ /* 0x000ea600000e0000 */
[----:B------:R-:W-:Y:S01]  /*2bd0*/  ISETP.GE.AND P0, PT, R7, R13, PT ;  /* 0x0000000d0700720c */ /* 0x000fe20003f06270 */
[----:B------:R-:W3:Y:S04]  /*2be0*/  SHFL.IDX PT, R5, R0, RZ, 0x181f ;  /* 0x00181fff00057589 */ /* 0x000ee800000e0000 */
[----:B------:R-:W4:Y:S04]  /*2bf0*/  SHFL.IDX PT, R9, R0, 0x1, 0x181f ;  /* 0x00381f0000097f89 */ /* 0x000f2800000e0000 */
[----:B------:R-:W5:Y:S04]  /*2c00*/  SHFL.IDX PT, R11, R2, 0x2, 0x181f ;  /* 0x00581f00020b7f89 */ /* 0x000f6800000e0000 */
[----:B------:R-:W1:Y:S04]  /*2c10*/  SHFL.IDX PT, R12, R0, 0x2, 0x181f ;  /* 0x00581f00000c7f89 */ /* 0x000e6800000e0000 */
[----:B------:R5:W1:Y:S01]  /*2c20*/  SHFL.IDX PT, R10, R2, 0x3, 0x181f ;  /* 0x00781f00020a7f89 */ /* 0x000a6200000e0000 */
[----:B--2---:R-:W-:-:S04]  /*2c30*/  @!P5 LEA R6, P4, R246, R4, 0x1 ;  /* 0x00000004f606d211 */ /* 0x004fc800078808ff */
[----:B---3--:R-:W-:Y:S02]  /*2c40*/  @!P5 LEA.HI.X R7, R246, R5, R247, 0x1, P4 ;  /* 0x00000005f607d211 */ /* 0x008fe400020f0cf7 */
[----:B------:R-:W-:-:S03]  /*2c50*/  @!P5 LEA R4, P4, R14, R4, 0x1 ;  /* 0x000000040e04d211 */ /* 0x000fc600078808ff */
[----:B------:R2:W-:Y:S01]  /*2c60*/  @!P5 LDGSTS.E.BYPASS.LTC128B.128 [R213+0x100], [R6.64], !P6 ;  /* 0x0010000006d5dfae */ /* 0x0005e2000f101d48 */
[----:B------:R-:W-:-:S05]  /*2c70*/  @!P5 LEA.HI.X R5, R14, R5, R15, 0x1, P4 ;  /* 0x000000050e05d211 */ /* 0x000fca00020f0c0f */
[----:B------:R3:W-:Y:S01]  /*2c80*/  @!P5 LDGSTS.E.BYPASS.LTC128B.128 [R213+0x4100], [R4.64], !P3 ;  /* 0x0410000004d5dfae */ /* 0x0007e2000d901d48 */
[C---:B--2---:R-:W-:Y:S02]  /*2c90*/  IADD3 R6, R3.reuse, 0x40, RZ ;  /* 0x0000004003067810 */ /* 0x044fe40007ffe0ff */
[----:B------:R-:W-:Y:S02]  /*2ca0*/  IADD3 R3, R3, 0x60, RZ ;  /* 0x0000006003037810 */ /* 0x000fe40007ffe0ff */
[----:B------:R-:W-:Y:S02]  /*2cb0*/  ISETP.GE.AND P5, PT, R6, R13, PT ;  /* 0x0000000d0600720c */ /* 0x000fe40003fa6270 */
[----:B---3--:R-:W-:-:S04]  /*2cc0*/  @!P0 LEA R4, P4, R246, R8, 0x1 ;  /* 0x00000008f6048211 */ /* 0x008fc800078808ff */
[-C--:B----4-:R-:W-:Y:S02]  /*2cd0*/  @!P0 LEA.HI.X R5, R246, R9.reuse, R247, 0x1, P4 ;  /* 0x00000009f6058211 */ /* 0x090fe400020f0cf7 */
[C---:B------:R-:W-:Y:S02]  /*2ce0*/  @!P0 LEA R6, P4, R14.reuse, R8, 0x1 ;  /* 0x000000080e068211 */ /* 0x040fe400078808ff */
[----:B------:R2:W3:Y:S02]  /*2cf0*/  SHFL.IDX PT, R8, R0, 0x3, 0x181f ;  /* 0x00781f0000087f89 */ /* 0x0004e400000e0000 */
[----:B------:R-:W-:Y:S02]  /*2d00*/  @!P0 LEA.HI.X R7, R14, R9, R15, 0x1, P4 ;  /* 0x000000090e078211 */ /* 0x000fe400020f0c0f */
[----:B------:R4:W-:Y:S01]  /*2d10*/  @!P0 LDGSTS.E.BYPASS.LTC128B.128 [R213+0x1100], [R4.64], !P6 ;  /* 0x0110000004d58fae */ /* 0x0009e2000f101d48 */
[----:B-----5:R-:W-:-:S03]  /*2d20*/  @!P5 LEA R2, P4, R246, R11, 0x1 ;  /* 0x0000000bf602d211 */ /* 0x020fc600078808ff */
[----:B------:R5:W-:Y:S01]  /*2d30*/  @!P0 LDGSTS.E.BYPASS.LTC128B.128 [R213+0x5100], [R6.64], !P3 ;  /* 0x0510000006d58fae */ /* 0x000be2000d901d48 */
[----:B------:R-:W-:Y:S02]  /*2d40*/  ISETP.GE.AND P0, PT, R3, R13, PT ;  /* 0x0000000d0300720c */ /* 0x000fe40003f06270 */
[----:B-1----:R-:W-:-:S05]  /*2d50*/  @!P5 LEA.HI.X R3, R246, R12, R247, 0x1, P4 ;  /* 0x0000000cf603d211 */ /* 0x002fca00020f0cf7 */
[----:B------:R1:W-:Y:S01]  /*2d60*/  @!P5 LDGSTS.E.BYPASS.LTC128B.128 [R213+0x2100], [R2.64], !P6 ;  /* 0x0210000002d5dfae */ /* 0x0003e2000f101d48 */
[----:B--2---:R-:W-:-:S04]  /*2d70*/  IMAD.MOV.U32 R0, RZ, RZ, -0x60 ;  /* 0xffffffa0ff007424 */ /* 0x004fc800078e00ff */
[----:B------:R-:W-:Y:S01]  /*2d80*/  IMAD R0, R212, R0, 0x60 ;  /* 0x00000060d4007424 */ /* 0x000fe200078e0200 */
[C---:B----4-:R-:W-:Y:S02]  /*2d90*/  @!P5 LEA R4, P4, R14.reuse, R11, 0x1 ;  /* 0x0000000b0e04d211 */ /* 0x050fe400078808ff */
[----:B------:R-:W-:Y:S02]  /*2da0*/  SHF.R.S32.HI R11, RZ, 0x1f, R150 ;  /* 0x0000001fff0b7819 */ /* 0x000fe40000011496 */
[----:B------:R-:W-:Y:S01]  /*2db0*/  @!P5 LEA.HI.X R5, R14, R12, R15, 0x1, P4 ;  /* 0x0000000c0e05d211 */ /* 0x000fe200020f0c0f */
[----:B------:R-:W-:Y:S01]  /*2dc0*/  IMAD.WIDE.U32 R12, R150, c[0x0][0x1e0], RZ ;  /* 0x00007800960c7a25 */ /* 0x000fe200078e00ff */
[----:B------:R-:W-:-:S03]  /*2dd0*/  IADD3 R9, R0, R158, -R16 ;  /* 0x0000009e00097210 */ /* 0x000fc60007ffe810 */
[----:B------:R2:W-:Y:S01]  /*2de0*/  @!P5 LDGSTS.E.BYPASS.LTC128B.128 [R213+0x6100], [R4.64], !P3 ;  /* 0x0610000004d5dfae */ /* 0x0005e2000d901d48 */
[----:B-----5:R-:W-:Y:S02]  /*2df0*/  IMAD.MOV.U32 R7, RZ, RZ, 0x20 ;  /* 0x00000020ff077424 */ /* 0x020fe400078e00ff */
[----:B-1----:R-:W-:Y:S01]  /*2e00*/  IMAD R3, R11, c[0x0][0x1e0], RZ ;  /* 0x000078000b037a24 */ /* 0x002fe200078e02ff */
[----:B------:R-:W-:-:S03]  /*2e10*/  @!P0 LEA R2, P4, R246, R10, 0x1 ;  /* 0x0000000af6028211 */ /* 0x000fc600078808ff */
[----:B------:R-:W-:Y:S01]  /*2e20*/  IMAD R6, R150, c[0x0][0x1e4], R3 ;  /* 0x0000790096067a24 */ /* 0x000fe200078e0203 */
[----:B---3--:R-:W-:Y:S02]  /*2e30*/  @!P0 LEA.HI.X R3, R246, R8, R247, 0x1, P4 ;  /* 0x00000008f6038211 */ /* 0x008fe400020f0cf7 */
[----:B------:R-:W-:Y:S01]  /*2e40*/  ISETP.GE.AND P4, PT, R9, 0x1, PT ;  /* 0x000000010900780c */ /* 0x000fe20003f86270 */
[----:B------:R-:W-:Y:S02]  /*2e50*/  IMAD.IADD R6, R13, 0x1, R6 ;  /* 0x000000010d067824 */ /* 0x000fe400078e0206 */
[----:B------:R1:W-:Y:S01]  /*2e60*/  @!P0 LDGSTS.E.BYPASS.LTC128B.128 [R213+0x3100], [R2.64], !P6 ;  /* 0x0310000002d58fae */ /* 0x0003e2000f101d48 */
[----:B------:R-:W-:Y:S01]  /*2e70*/  ISETP.GE.AND P6, PT, R9, 0x21, PT ;  /* 0x000000210900780c */ /* 0x000fe20003fc6270 */
[----:B------:R-:W-:Y:S01]  /*2e80*/  IMAD R6, R6, 0x60, RZ ;  /* 0x0000006006067824 */ /* 0x000fe200078e02ff */
[----:B--2---:R-:W-:Y:S01]  /*2e90*/  @!P0 LEA R4, P5, R14, R10, 0x1 ;  /* 0x0000000a0e048211 */ /* 0x004fe200078a08ff */
[----:B------:R-:W-:-:S03]  /*2ea0*/  IMAD.MOV.U32 R10, RZ, RZ, 0x40 ;  /* 0x00000040ff0a7424 */ /* 0x000fc600078e00ff */
[----:B------:R-:W-:Y:S01]  /*2eb0*/  @!P0 LEA.HI.X R5, R14, R8, R15, 0x1, P5 ;  /* 0x000000080e058211 */ /* 0x000fe200028f0c0f */
[----:B------:R-:W-:Y:S01]  /*2ec0*/  IMAD R8, R7, c[0x0][0x1e4], RZ ;  /* 0x0000790007087a24 */ /* 0x000fe200078e02ff */
[----:B------:R-:W-:-:S03]  /*2ed0*/  ISETP.GE.AND P5, PT, R9, 0x41, PT ;  /* 0x000000410900780c */ /* 0x000fc60003fa6270 */
[----:B------:R2:W-:Y:S01]  /*2ee0*/  @!P0 LDGSTS.E.BYPASS.LTC128B.128 [R213+0x7100], [R4.64], !P3 ;  /* 0x0710000004d58fae */ /* 0x0005e2000d901d48 */
[----:B------:R-:W-:Y:S01]  /*2ef0*/  @P4 ISETP.GE.AND P3, PT, R246, c[0x0][0x1d4], PT ;  /* 0x00007500f6004a0c */ /* 0x000fe20003f66270 */
[----:B-1----:R-:W-:Y:S02]  /*2f00*/  IMAD.WIDE.U32 R2, R12, 0x60, R148 ;  /* 0x000000600c027825 */ /* 0x002fe400078e0094 */
[----:B------:R-:W0:Y:S02]  /*2f10*/  LDGDEPBAR ;  /* 0x00000000000079af */ /* 0x000e240000000000 */
[----:B------:R-:W-:Y:S02]  /*2f20*/  IMAD.IADD R3, R3, 0x1, R6 ;  /* 0x0000000103037824 */ /* 0x000fe400078e0206 */
[----:B------:R-:W-:Y:S01]  /*2f30*/  IMAD.WIDE.U32 R12, R7, c[0x0][0x1e0], RZ ;  /* 0x00007800070c7a25 */ /* 0x000fe200078e00ff */
[----:B--2---:R-:W-:-:S04]  /*2f40*/  @P4 LEA R4, P0, R2, c[0x0][0x1c8], 0x1 ;  /* 0x0000720002044a11 */ /* 0x004fc800078008ff */
[C---:B------:R-:W-:Y:S02]  /*2f50*/  @P4 LEA.HI.X R5, R2.reuse, c[0x0][0x1cc], R3, 0x1, P0 ;  /* 0x0000730002054a11 */ /* 0x040fe400000f0c03 */
[----:B------:R-:W-:-:S03]  /*2f60*/  @P6 IADD3 R7, P0, R2, R12, RZ ;  /* 0x0000000c02076210 */ /* 0x000fc60007f1e0ff */
[----:B------:R1:W-:Y:S01]  /*2f70*/  @P4 LDGSTS.E.BYPASS.LTC128B.128 [R213+0x8100], [R4.64], !P3 ;  /* 0x0810000004d54fae */ /* 0x0003e2000d901d48 */
[----:B------:R-:W-:Y:S02]  /*2f80*/  ISETP.GE.AND P3, PT, R14, c[0x0][0x1d4], PT ;  /* 0x000075000e007a0c */ /* 0x000fe40003f66270 */
[----:B------:R-:W-:Y:S01]  /*2f90*/  @P6 IADD3.X R8, R3, R13, R8, P0, !PT ;  /* 0x0000000d03086210 */ /* 0x000fe200007fe408 */
[----:B------:R-:W-:Y:S01]  /*2fa0*/  IMAD.WIDE.U32 R12, R10, c[0x0][0x1e0], RZ ;  /* 0x000078000a0c7a25 */ /* 0x000fe200078e00ff */
[----:B------:R-:W-:-:S03]  /*2fb0*/  @P6 LEA R6, P0, R7, c[0x0][0x1c8], 0x1 ;  /* 0x0000720007066a11 */ /* 0x000fc600078008ff */
[----:B------:R-:W-:Y:S01]  /*2fc0*/  IMAD R10, R10, c[0x0][0x1e4], RZ ;  /* 0x000079000a0a7a24 */ /* 0x000fe200078e02ff */
[----:B------:R-:W-:Y:S02]  /*2fd0*/  @P6 LEA.HI.X R7, R7, c[0x0][0x1cc], R8, 0x1, P0 ;  /* 0x0000730007076a11 */ /* 0x000fe400000f0c08 */
[----:B------:R-:W-:-:S03]  /*2fe0*/  @P5 IADD3 R8, P0, R2, R12, RZ ;  /* 0x0000000c02085210 */ /* 0x000fc60007f1e0ff */
[----:B------:R1:W-:Y:S01]  /*2ff0*/  @P4 LDGSTS.E.BYPASS.LTC128B.128 [R213+0xb100], [R4.64+0x80], !P3 ;  /* 0x0b10008004d54fae */ /* 0x0003e2000d901d48 */
[----:B------:R-:W-:Y:S02]  /*3000*/  @P5 IADD3.X R3, R3, R13, R10, P0, !PT ;  /* 0x0000000d03035210 */ /* 0x000fe400007fe40a */
[----:B------:R-:W-:Y:S02]  /*3010*/  @P5 LEA R2, P0, R8, c[0x0][0x1c8], 0x1 ;  /* 0x0000720008025a11 */ /* 0x000fe400078008ff */
[----:B------:R-:W-:Y:S02]  /*3020*/  @P6 ISETP.GE.AND P4, PT, R246, c[0x0][0x1d4], PT ;  /* 0x00007500f6006a0c */ /* 0x000fe40003f86270 */
[----:B------:R-:W-:Y:S02]  /*3030*/  @P5 LEA.HI.X R3, R8, c[0x0][0x1cc], R3, 0x1, P0 ;  /* 0x0000730008035a11 */ /* 0x000fe400000f0c03 */
[----:B------:R-:W-:-:S09]  /*3040*/  @P5 ISETP.GE.AND P0, PT, R246, c[0x0][0x1d4], PT ;  /* 0x00007500f6005a0c */ /* 0x000fd20003f06270 */
[----:B------:R1:W-:Y:S01]  /*3050*/  @P6 LDGSTS.E.BYPASS.LTC128B.128 [R213+0x9100], [R6.64], !P4 ;  /* 0x0910000006d56fae */ /* 0x0003e2000e101d48 */
[----:B------:R-:W-:-:S03]  /*3060*/  ISETP.LT.OR P4, PT, R9, 0x1, P3 ;  /* 0x000000010900780c */ /* 0x000fc60001f81670 */
[----:B------:R1:W-:Y:S01]  /*3070*/  @P6 LDGSTS.E.BYPASS.LTC128B.128 [R213+0xc100], [R6.64+0x80], !P3 ;  /* 0x0c10008006d56fae */ /* 0x0003e2000d901d48 */
[----:B------:R-:W-:-:S03]  /*3080*/  ISETP.GE.AND P6, PT, R246, c[0x0][0x1d4], PT ;  /* 0x00007500f6007a0c */ /* 0x000fc60003fc6270 */
[----:B------:R2:W-:Y:S04]  /*3090*/  @P5 LDGSTS.E.BYPASS.LTC128B.128 [R213+0xa100], [R2.64], !P0 ;  /* 0x0a10000002d55fae */ /* 0x0005e8000c101d48 */
[----:B------:R2:W-:Y:S01]  /*30a0*/  @P5 LDGSTS.E.BYPASS.LTC128B.128 [R213+0xd100], [R2.64+0x80], !P3 ;  /* 0x0d10008002d55fae */ /* 0x0005e2000d901d48 */
[----:B------:R-:W-:-:S03]  /*30b0*/  ISETP.LT.OR P5, PT, R9, 0x1, P6 ;  /* 0x000000010900780c */ /* 0x000fc600037a1670 */
[----:B------:R-:W0:Y:S01]  /*30c0*/  LDGDEPBAR ;  /* 0x00000000000079af */ /* 0x000e220000000000 */
[----:B--2---:R-:W-:Y:S01]  /*30d0*/  IMAD R2, R11, c[0x0][0x208], RZ ;  /* 0x000082000b027a24 */ /* 0x004fe200078e02ff */
[----:B------:R-:W-:-:S04]  /*30e0*/  DEPBAR.LE SB0, 0x1 ;  /* 0x000080400000791a */ /* 0x000fc80000000000 */
[----:B------:R-:W-:Y:S01]  /*30f0*/  BAR.SYNC.DEFER_BLOCKING 0x0 ;  /* 0x0000000000007b1d */ /* 0x000fe20000010000 */
[----:B------:R-:W-:Y:S02]  /*3100*/  IMAD R2, R150, c[0x0][0x20c], R2 ;  /* 0x0000830096027a24 */ /* 0x000fe400078e0202 */
[----:B------:R-:W-:-:S03]  /*3110*/  IMAD.MOV.U32 R3, RZ, RZ, R228 ;  /* 0x000000ffff037224 */ /* 0x000fc600078e00e4 */
        /* <DEDUP_REMOVED lines=11> */
[----:B------:R-:W2:Y:S04]  /*31d0*/  LDSM.16.M88.4 R12, [R189] ;  /* 0x00000000bd0c783b */ /* 0x000ea80000000200 */
[----:B-1----:R-:W1:Y:S04]  /*31e0*/  LDSM.16.M88.4 R4, [R189+0x800] ;  /* 0x00080000bd04783b */ /* 0x002e680000000200 */
[----:B------:R-:W3:Y:S04]  /*31f0*/  LDSM.16.M88.4 R28, [R189+0x1000] ;  /* 0x00100000bd1c783b */ /* 0x000ee80000000200 */
[----:B------:R-:W-:Y:S04]  /*3200*/  LDSM.16.M88.4 R44, [R205] ;  /* 0x00000000cd2c783b */ /* 0x000fe80000000200 */
[----:B------:R-:W4:Y:S04]  /*3210*/  LDSM.16.M88.4 R36, [R195] ;  /* 0x00000000c324783b */ /* 0x000f280000000200 */
[----:B------:R-:W5:Y:S04]  /*3220*/  LDSM.16.M88.4 R32, [R206] ;  /* 0x00000000ce20783b */ /* 0x000f680000000200 */
[----:B------:R-:W3:Y:S01]  /*3230*/  LDSM.16.M88.4 R40, [R189+0x1800] ;  /* 0x00180000bd28783b */ /* 0x000ee20000000200 */
[C---:B--2---:R-:W-:Y:S08]  /*3240*/  HMMA.16816.F32 R24, R120.reuse, R12, RZ ;  /* 0x0000000c7818723c */ /* 0x044ff000000018ff */
[C---:B------:R-:W-:Y:S08]  /*3250*/  HMMA.16816.F32 R20, R120.reuse, R14, RZ ;  /* 0x0000000e7814723c */ /* 0x040ff000000018ff */
[C---:B-1----:R-:W-:Y:S08]  /*3260*/  HMMA.16816.F32 R16, R120.reuse, R4, RZ ;  /* 0x000000047810723c */ /* 0x042ff000000018ff */
[C---:B------:R-:W-:Y:S08]  /*3270*/  HMMA.16816.F32 R12, R120.reuse, R6, RZ ;  /* 0x00000006780c723c */ /* 0x040ff000000018ff */
[----:B---3--:R-:W-:Y:S08]  /*3280*/  HMMA.16816.F32 R4, R120, R28, RZ ;  /* 0x0000001c7804723c */ /* 0x008ff000000018ff */
[C---:B----4-:R-:W-:Y:S08]  /*3290*/  HMMA.16816.F32 R56, R124.reuse, R36, R24 ;  /* 0x000000247c38723c */ /* 0x050ff00000001818 */
[C---:B------:R-:W-:Y:S01]  /*32a0*/  HMMA.16816.F32 R52, R124.reuse, R38, R20 ;  /* 0x000000267c34723c */ /* 0x040fe20000001814 */
[----:B------:R-:W1:Y:S04]  /*32b0*/  LDSM.16.M88.4 R36, [R189+0x2000] ;  /* 0x00200000bd24783b */ /* 0x000e680000000200 */
[----:B------:R-:W-:Y:S03]  /*32c0*/  LDSM.16.M88.4 R20, [R203] ;  /* 0x00000000cb14783b */ /* 0x000fe60000000200 */
[C---:B------:R-:W-:Y:S07]  /*32d0*/  HMMA.16816.F32 R68, R124.reuse, R44, R4 ;  /* 0x0000002c7c44723c */ /* 0x040fee0000001804 */
[----:B------:R-:W-:Y:S01]  /*32e0*/  IMAD.WIDE.U32 R4, R150, c[0x0][0x208], RZ ;  /* 0x0000820096047a25 */ /* 0x000fe200078e00ff */
[----:B-----5:R-:W-:Y:S03]  /*32f0*/  HMMA.16816.F32 R60, R124, R32, R16 ;  /* 0x000000207c3c723c */ /* 0x020fe60000001810 */
[----:B------:R-:W-:-:S02]  /*3300*/  IMAD.IADD R5, R5, 0x1, R2 ;  /* 0x0000000105057824 */ /* 0x000fc400078e0202 */
[----:B------:R-:W-:Y:S02]  /*3310*/  IMAD.MOV.U32 R2, RZ, RZ, R224 ;  /* 0x000000ffff027224 */ /* 0x000fe400078e00e0 */
[----:B------:R-:W-:Y:S01]  /*3320*/  IMAD R5, R5, 0x60, RZ ;  /* 0x0000006005057824 */ /* 0x000fe200078e02ff */
[----:B------:R-:W-:Y:S01]  /*3330*/  HMMA.16816.F32 R64, R124, R34, R12 ;  /* 0x000000227c40723c */ /* 0x000fe2000000180c */
[----:B------:R-:W2:Y:S01]  /*3340*/  LDSM.16.M88.4 R32, [R204] ;  /* 0x00000000cc20783b */ /* 0x000ea20000000200 */
[----:B------:R-:W-:-:S04]  /*3350*/  IMAD.WIDE.U32 R2, R4, 0x60, R2 ;  /* 0x0000006004027825 */ /* 0x000fc800078e0002 */
[----:B------:R-:W-:Y:S01]  /*3360*/  IMAD.IADD R3, R3, 0x1, R5 ;  /* 0x0000000103037824 */ /* 0x000fe200078e0205 */
[C---:B------:R-:W-:Y:S01]  /*3370*/  LEA R4, P0, R2.reuse, c[0x0][0x1f8], 0x1 ;  /* 0x00007e0002047a11 */ /* 0x040fe200078008ff */
[----:B------:R-:W-:Y:S01]  /*3380*/  HMMA.16816.F32 R16, R120, R30, RZ ;  /* 0x0000001e7810723c */ /* 0x000fe200000018ff */
[----:B------:R-:W3:Y:S02]  /*3390*/  LDSM.16.M88.4 R28, [R189+0x2800] ;  /* 0x00280000bd1c783b */ /* 0x000ee40000000200 */
[----:B------:R-:W-:Y:S02]  /*33a0*/  LEA.HI.X R5, R2, c[0x0][0x1fc], R3, 0x1, P0 ;  /* 0x00007f0002057a11 */ /* 0x000fe400000f0c03 */
[----:B------:R-:W-:-:S03]  /*33b0*/  IADD3 R2, P0, R4, UR7, RZ ;  /* 0x0000000704027c10 */ /* 0x000fc6000ff1e0ff */
[----:B------:R-:W-:Y:S01]  /*33c0*/  HMMA.16816.F32 R12, R120, R40, RZ ;  /* 0x00000028780c723c */ /* 0x000fe200000018ff */
[----:B------:R-:W-:Y:S02]  /*33d0*/  IADD3.X R3, R5, UR5, RZ, P0, !PT ;  /* 0x0000000505037c10 */ /* 0x000fe400087fe4ff */
[----:B------:R-:W-:-:S04]  /*33e0*/  IADD3 R6, P0, R2, UR7, RZ ;  /* 0x0000000702067c10 */ /* 0x000fc8000ff1e0ff */
[----:B------:R-:W-:Y:S01]  /*33f0*/  IADD3.X R7, R3, UR5, RZ, P0, !PT ;  /* 0x0000000503077c10 */ /* 0x000fe200087fe4ff */
[----:B------:R-:W-:Y:S01]  /*3400*/  HMMA.16816.F32 R24, R120, R42, RZ ;  /* 0x0000002a7818723c */ /* 0x000fe200000018ff */
[----:B------:R-:W4:Y:S01]  /*3410*/  LDSM.16.M88.4 R40, [R202] ;  /* 0x00000000ca28783b */ /* 0x000f220000000200 */
[C---:B------:R-:W-:Y:S02]  /*3420*/  ISETP.LT.OR P0, PT, R9.reuse, 0x21, P6 ;  /* 0x000000210900780c */ /* 0x040fe40003701670 */
[C---:B------:R-:W-:Y:S01]  /*3430*/  ISETP.LT.OR P6, PT, R9.reuse, 0x41, P6 ;  /* 0x000000410900780c */ /* 0x040fe200037c1670 */
[----:B------:R-:W-:Y:S01]  /*3440*/  @!PT LDS RZ, [RZ] ;  /* 0x00000000fffff984 */ /* 0x000fe20000000800 */
[----:B------:R-:W-:Y:S01]  /*3450*/  @!PT LDS RZ, [RZ] ;  /* 0x00000000fffff984 */ /* 0x000fe20000000800 */
[----:B------:R-:W-:Y:S01]  /*3460*/  @!PT LDS RZ, [RZ] ;  /* 0x00000000fffff984 */ /* 0x000fe20000000800 */
[----:B------:R5:W-:Y:S01]  /*3470*/  LDGSTS.E.BYPASS.LTC128B.128 [R213+0x100], [R4.64], !P5 ;  /* 0x0010000004d57fae */ /* 0x000be2000e901d48 */
[C---:B------:R-:W-:Y:S02]  /*3480*/  ISETP.LT.OR P5, PT, R9.reuse, 0x21, P3 ;  /* 0x000000210900780c */ /* 0x040fe40001fa1670 */
[----:B------:R-:W-:Y:S01]  /*3490*/  HMMA.16816.F32 R76, R124, R46, R16 ;  /* 0x0000002e7c4c723c */ /* 0x000fe20000001810 */
[----:B------:R5:W-:Y:S01]  /*34a0*/  LDGSTS.E.BYPASS.LTC128B.128 [R213+0x3100], [R4.64+0x80], !P4 ;  /* 0x0310008004d57fae */ /* 0x000be2000e101d48 */
[----:B------:R-:W-:-:S05]  /*34b0*/  ISETP.LT.OR P4, PT, R9, 0x41, P3 ;  /* 0x000000410900780c */ /* 0x000fca0001f81670 */
[----:B------:R4:W-:Y:S01]  /*34c0*/  LDGSTS.E.BYPASS.LTC128B.128 [R213+0x1100], [R2.64], !P0 ;  /* 0x0110000002d57fae */ /* 0x0009e2000c101d48 */
[----:B-1----:R-:W-:Y:S01]  /*34d0*/  HMMA.16816.F32 R16, R120, R36, RZ ;  /* 0x000000247810723c */ /* 0x002fe200000018ff */
[----:B------:R-:W-:Y:S02]  /*34e0*/  ISETP.GT.AND P0, PT, R150, R223, PT ;  /* 0x000000df9600720c */ /* 0x000fe40003f04270 */
[----:B------:R1:W-:Y:S04]  /*34f0*/  LDGSTS.E.BYPASS.LTC128B.128 [R213+0x4100], [R2.64+0x80], !P5 ;  /* 0x0410008002d57fae */ /* 0x0003e8000e901d48 */
[----:B------:R5:W-:Y:S01]  /*3500*/  LDGSTS.E.BYPASS.LTC128B.128 [R213+0x2100], [R6.64], !P6 ;  /* 0x0210000006d57fae */ /* 0x000be2000f101d48 */
[----:B--2---:R-:W-:Y:S03]  /*3510*/  HMMA.16816.F32 R80, R124, R32, R12 ;  /* 0x000000207c50723c */ /* 0x004fe6000000180c */
[----:B------:R5:W-:Y:S04]  /*3520*/  LDGSTS.E.BYPASS.LTC128B.128 [R213+0x5100], [R6.64+0x80], !P4 ;  /* 0x0510008006d57fae */ /* 0x000be8000e101d48 */
[----:B------:R-:W2:Y:S01]  /*3530*/  LDSM.16.M88.4 R48, [R193] ;  /* 0x00000000c130783b */ /* 0x000ea20000000200 */
[C---:B------:R-:W-:Y:S03]  /*3540*/  HMMA.16816.F32 R12, R120.reuse, R38, RZ ;  /* 0x00000026780c723c */ /* 0x040fe600000018ff */
[----:B------:R-:W1:Y:S04]  /*3550*/  LDSM.16.M88.4 R44, [R193+0x800] ;  /* 0x00080000c12c783b */ /* 0x000e680000000200 */
[----:B------:R-:W-:Y:S01]  /*3560*/  LDSM.16.M88.4 R100, [R190+0x1800] ;  /* 0x00180000be64783b */ /* 0x000fe20000000200 */
[----:B---3--:R-:W-:Y:S03]  /*3570*/  HMMA.16816.F32 R8, R120, R28, RZ ;  /* 0x0000001c7808723c */ /* 0x008fe600000018ff */
[----:B------:R-:W-:Y:S04]  /*3580*/  LDSM.16.M88.4 R92, [R190+0x1000] ;  /* 0x00100000be5c783b */ /* 0x000fe80000000200 */
[----:B------:R-:W-:Y:S01]  /*3590*/  LDSM.16.M88.4 R72, [R190+0x800] ;  /* 0x00080000be48783b */ /* 0x000fe20000000200 */
[----:B------:R-:W-:Y:S03]  /*35a0*/  HMMA.16816.F32 R84, R124, R34, R24 ;  /* 0x000000227c54723c */ /* 0x000fe60000001818 */
[----:B------:R-:W-:Y:S04]  /*35b0*/  LDSM.16.M88.4 R32, [R193+0x1000] ;  /* 0x00100000c120783b */ /* 0x000fe80000000200 */
[----:B------:R-:W-:Y:S01]  /*35c0*/  LDSM.16.M88.4 R24, [R193+0x2000] ;  /* 0x00200000c118783b */ /* 0x000fe20000000200 */
[----:B-----5:R-:W-:Y:S03]  /*35d0*/  HMMA.16816.F32 R4, R120, R30, RZ ;  /* 0x0000001e7804723c */ /* 0x020fe600000018ff */
[----:B------:R-:W3:Y:S04]  /*35e0*/  LDSM.16.M88.4 R28, [R193+0x1800] ;  /* 0x00180000c11c783b */ /* 0x000ee80000000200 */
[----:B------:R-:W-:Y:S01]  /*35f0*/  LDSM.16.M88.4 R128, [R190+0x2000] ;  /* 0x00200000be80783b */ /* 0x000fe20000000200 */
[C---:B------:R-:W-:Y:S03]  /*3600*/  HMMA.16816.F32 R36, R124.reuse, R20, R16 ;  /* 0x000000147c24723c */ /* 0x040fe60000001810 */
[----:B------:R-:W5:Y:S04]  /*3610*/  LDSM.16.M88.4 R16, [R193+0x2800] ;  /* 0x00280000c110783b */ /* 0x000f680000000200 */
[----:B------:R-:W-:Y:S01]  /*3620*/  LDSM.16.M88.4 R88, [R189+0x3000] ;  /* 0x00300000bd58783b */ /* 0x000fe20000000200 */
[C---:B------:R-:W-:Y:S03]  /*3630*/  HMMA.16816.F32 R20, R124.reuse, R22, R12 ;  /* 0x000000167c14723c */ /* 0x040fe6000000180c */
[----:B------:R-:W-:Y:S04]  /*3640*/  LDSM.16.M88.4 R108, [R189+0x4000] ;  /* 0x00400000bd6c783b */ /* 0x000fe80000000200 */
[----:B------:R-:W-:Y:S01]  /*3650*/  LDSM.16.M88.4 R96, [R189+0x3800] ;  /* 0x00380000bd60783b */ /* 0x000fe20000000200 */
[C---:B----4-:R-:W-:Y:S03]  /*3660*/  HMMA.16816.F32 R12, R124.reuse, R40, R8 ;  /* 0x000000287c0c723c */ /* 0x050fe60000001808 */
[----:B------:R-:W-:Y:S04]  /*3670*/  LDSM.16.M88.4 R116, [R189+0x4800] ;  /* 0x00480000bd74783b */ /* 0x000fe80000000200 */
[----:B------:R-:W-:Y:S01]  /*3680*/  LDSM.16.M88.4 R112, [R201] ;  /* 0x00000000c970783b */ /* 0x000fe20000000200 */
[----:B------:R-:W-:Y:S03]  /*3690*/  HMMA.16816.F32 R8, R124, R42, R4 ;  /* 0x0000002a7c08723c */ /* 0x000fe60000001804 */
[----:B------:R-:W4:Y:S04]  /*36a0*/  LDSM.16.M88.4 R40, [R190] ;  /* 0x00000000be28783b */ /* 0x000f280000000200 */
[----:B------:R-:W-:Y:S01]  /*36b0*/  LDSM.16.M88.4 R140, [R199] ;  /* 0x00000000c78c783b */ /* 0x000fe20000000200 */
[C---:B--2---:R-:W-:Y:S03]  /*36c0*/  HMMA.16816.F32 R4, R152.reuse, R48, R56 ;  /* 0x000000309804723c */ /* 0x044fe60000001838 */
[----:B------:R-:W-:Y:S04]  /*36d0*/  LDSM.16.M88.4 R104, [R200] ;  /* 0x00000000c868783b */ /* 0x000fe80000000200 */
[----:B------:R-:W-:Y:S01]  /*36e0*/  LDSM.16.M88.4 R144, [R193+0x3000] ;  /* 0x00300000c190783b */ /* 0x000fe20000000200 */
[C---:B-1----:R-:W-:Y:S03]  /*36f0*/  HMMA.16816.F32 R56, R152.reuse, R44, R60 ;  /* 0x0000002c9838723c */ /* 0x042fe6000000183c */
[----:B------:R-:W-:Y:S04]  /*3700*/  LDSM.16.M88.4 R132, [R193+0x4800] ;  /* 0x00480000c184783b */ /* 0x000fe80000000200 */
[----:B------:R-:W-:Y:S01]  /*3710*/  LDSM.16.M88.4 R136, [R193+0x5000] ;  /* 0x00500000c188783b */ /* 0x000fe20000000200 */
[C---:B------:R-:W-:Y:S03]  /*3720*/  HMMA.16816.F32 R60, R152.reuse, R46, R64 ;  /* 0x0000002e983c723c */ /* 0x040fe60000001840 */
[----:B------:R-:W0:Y:S05]  /*3730*/  LDGDEPBAR ;  /* 0x00000000000079af */ /* 0x000e2a0000000000 */
[C---:B---3--:R-:W-:Y:S08]  /*3740*/  HMMA.16816.F32 R80, R152.reuse, R28, R80 ;  /* 0x0000001c9850723c */ /* 0x048ff00000001850 */
[C---:B------:R-:W-:Y:S08]  /*3750*/  HMMA.16816.F32 R48, R152.reuse, R50, R52 ;  /* 0x000000329830723c */ /* 0x040ff00000001834 */
[C---:B------:R-:W-:Y:S08]  /*3760*/  HMMA.16816.F32 R68, R152.reuse, R32, R68 ;  /* 0x000000209844723c */ /* 0x040ff00000001844 */
[C---:B------:R-:W-:Y:S08]  /*3770*/  HMMA.16816.F32 R76, R152.reuse, R34, R76 ;  /* 0x00000022984c723c */ /* 0x040ff0000000184c */
[C---:B------:R-:W-:Y:S08]  /*3780*/  HMMA.16816.F32 R84, R152.reuse, R30, R84 ;  /* 0x0000001e9854723c */ /* 0x040ff00000001854 */
[C---:B------:R-:W-:Y:S01]  /*3790*/  HMMA.16816.F32 R64, R152.reuse, R24, R36 ;  /* 0x000000189840723c */ /* 0x040fe20000001824 */
[----:B------:R-:W1:Y:S07]  /*37a0*/  LDSM.16.M88.4 R36, [R190+0x2800] ;  /* 0x00280000be24783b */ /* 0x000e6e0000000200 */
[C---:B------:R-:W-:Y:S08]  /*37b0*/  HMMA.16816.F32 R52, R152.reuse, R26, R20 ;  /* 0x0000001a9834723c */ /* 0x040ff00000001814 */
[C---:B-----5:R-:W-:Y:S08]  /*37c0*/  HMMA.16816.F32 R44, R152.reuse, R16, R12 ;  /* 0x00000010982c723c */ /* 0x060ff0000000180c */
[----:B------:R-:W-:Y:S08]  /*37d0*/  HMMA.16816.F32 R32, R152, R18, R8 ;  /* 0x000000129820723c */ /* 0x000ff00000001808 */
[C---:B----4-:R-:W-:Y:S08]  /*37e0*/  HMMA.16816.F32 R28, R164.reuse, R40, R4 ;  /* 0x00000028a41c723c */ /* 0x050ff00000001804 */
[C---:B------:R-:W-:Y:S08]  /*37f0*/  HMMA.16816.F32 R4, R164.reuse, R100, R80 ;  /* 0x00000064a404723c */ /* 0x040ff00000001850 */
[C---:B------:R-:W-:Y:S08]  /*3800*/  HMMA.16816.F32 R24, R164.reuse, R42, R48 ;  /* 0x0000002aa418723c */ /* 0x040ff00000001830 */
[C---:B------:R-:W-:Y:S08]  /*3810*/  HMMA.16816.F32 R12, R164.reuse, R92, R68 ;  /* 0x0000005ca40c723c */ /* 0x040ff00000001844 */
[C---:B------:R-:W-:Y:S01]  /*3820*/  HMMA.16816.F32 R8, R164.reuse, R94, R76 ;  /* 0x0000005ea408723c */ /* 0x040fe2000000184c */
[----:B------:R-:W-:Y:S07]  /*3830*/  LDSM.16.M88.4 R92, [R189+0x5800] ;  /* 0x00580000bd5c783b */ /* 0x000fee0000000200 */
[C---:B------:R-:W-:Y:S01]  /*3840*/  HMMA.16816.F32 R80, R164.reuse, R102, R84 ;  /* 0x00000066a450723c */ /* 0x040fe20000001854 */
[----:B------:R-:W2:Y:S07]  /*3850*/  LDSM.16.M88.4 R84, [R189+0x5000] ;  /* 0x00500000bd54783b */ /* 0x000eae0000000200 */
[C---:B------:R-:W-:Y:S08]  /*3860*/  HMMA.16816.F32 R20, R164.reuse, R72, R56 ;  /* 0x00000048a414723c */ /* 0x040ff00000001838 */
[C---:B------:R-:W-:Y:S08]  /*3870*/  HMMA.16816.F32 R16, R164.reuse, R74, R60 ;  /* 0x0000004aa410723c */ /* 0x040ff0000000183c */
[C---:B------:R-:W-:Y:S08]  /*3880*/  HMMA.16816.F32 R76, R164.reuse, R128, R64 ;  /* 0x00000080a44c723c */ /* 0x040ff00000001840 */
[C---:B------:R-:W-:Y:S01]  /*3890*/  HMMA.16816.F32 R72, R164.reuse, R130, R52 ;  /* 0x00000082a448723c */ /* 0x040fe20000001834 */
[----:B------:R-:W-:Y:S07]  /*38a0*/  LDSM.16.M88.4 R128, [R196] ;  /* 0x00000000c480783b */ /* 0x000fee0000000200 */
[C---:B-1----:R-:W-:Y:S08]  /*38b0*/  HMMA.16816.F32 R68, R164.reuse, R36, R44 ;  /* 0x00000024a444723c */ /* 0x042ff0000000182c */
[----:B------:R-:W-:Y:S01]  /*38c0*/  HMMA.16816.F32 R64, R164, R38, R32 ;  /* 0x00000026a440723c */ /* 0x000fe20000001820 */
[----:B------:R-:W1:Y:S04]  /*38d0*/  LDSM.16.M88.4 R36, [R198] ;  /* 0x00000000c624783b */ /* 0x000e680000000200 */
[----:B------:R-:W3:Y:S03]  /*38e0*/  LDSM.16.M88.4 R32, [R197] ;  /* 0x00000000c520783b */ /* 0x000ee60000000200 */
[C---:B------:R-:W-:Y:S08]  /*38f0*/  HMMA.16816.F32 R60, R168.reuse, R88, R28 ;  /* 0x00000058a83c723c */ /* 0x040ff0000000181c */
[C---:B------:R-:W-:Y:S08]  /*3900*/  HMMA.16816.F32 R56, R168.reuse, R90, R24 ;  /* 0x0000005aa838723c */ /* 0x040ff00000001818 */
[C---:B------:R-:W-:Y:S08]  /*3910*/  HMMA.16816.F32 R44, R168.reuse, R108, R12 ;  /* 0x0000006ca82c723c */ /* 0x040ff0000000180c */
[C---:B------:R-:W-:Y:S08]  /*3920*/  HMMA.16816.F32 R40, R168.reuse, R110, R8 ;  /* 0x0000006ea828723c */ /* 0x040ff00000001808 */
[C---:B------:R-:W-:Y:S08]  /*3930*/  HMMA.16816.F32 R52, R168.reuse, R96, R20 ;  /* 0x00000060a834723c */ /* 0x040ff00000001814 */
[C---:B------:R-:W-:Y:S08]  /*3940*/  HMMA.16816.F32 R48, R168.reuse, R98, R16 ;  /* 0x00000062a830723c */ /* 0x040ff00000001810 */
[C---:B------:R-:W-:Y:S08]  /*3950*/  HMMA.16816.F32 R28, R168.reuse, R116, R4 ;  /* 0x00000074a81c723c */ /* 0x040ff00000001804 */
[C---:B------:R-:W-:Y:S01]  /*3960*/  HMMA.16816.F32 R24, R168.reuse, R118, R80 ;  /* 0x00000076a818723c */ /* 0x040fe20000001850 */
[----:B------:R-:W4:Y:S04]  /*3970*/  LDSM.16.M88.4 R80, [R193+0x3800] ;  /* 0x00380000c150783b */ /* 0x000f280000000200 */
[----:B------:R-:W5:Y:S03]  /*3980*/  LDSM.16.M88.4 R116, [R193+0x4000] ;  /* 0x00400000c174783b */ /* 0x000f660000000200 */
[C---:B--2---:R-:W-:Y:S08]  /*3990*/  HMMA.16816.F32 R20, R168.reuse, R84, R76 ;  /* 0x00000054a814723c */ /* 0x044ff0000000184c */
[C---:B------:R-:W-:Y:S01]  /*39a0*/  HMMA.16816.F32 R16, R168.reuse, R86, R72 ;  /* 0x00000056a810723c */ /* 0x040fe20000001848 */
[----:B------:R-:W-:Y:S07]  /*39b0*/  LDSM.16.M88.4 R84, [R190+0x3000] ;  /* 0x00300000be54783b */ /* 0x000fee0000000200 */
[C---:B------:R-:W-:Y:S08]  /*39c0*/  HMMA.16816.F32 R12, R168.reuse, R92, R68 ;  /* 0x0000005ca80c723c */ /* 0x040ff00000001844 */
[----:B------:R-:W-:Y:S08]  /*39d0*/  HMMA.16816.F32 R8, R168, R94, R64 ;  /* 0x0000005ea808723c */ /* 0x000ff00000001840 */
[C---:B------:R-:W-:Y:S01]  /*39e0*/  HMMA.16816.F32 R4, R172.reuse, R112, R60 ;  /* 0x00000070ac04723c */ /* 0x040fe2000000183c */
[----:B------:R-:W-:Y:S07]  /*39f0*/  LDSM.16.M88.4 R60, [R190+0x3800] ;  /* 0x00380000be3c783b */ /* 0x000fee0000000200 */
[C---:B------:R-:W-:Y:S01]  /*3a00*/  HMMA.16816.F32 R112, R172.reuse, R114, R56 ;  /* 0x00000072ac70723c */ /* 0x040fe20000001838 */
[----:B------:R-:W-:Y:S07]  /*3a10*/  LDSM.16.M88.4 R56, [R190+0x4000] ;  /* 0x00400000be38783b */ /* 0x000fee0000000200 */
[C---:B------:R-:W-:Y:S08]  /*3a20*/  HMMA.16816.F32 R100, R172.reuse, R140, R44 ;  /* 0x0000008cac64723c */ /* 0x040ff0000000182c */
[C---:B------:R-:W-:Y:S01]  /*3a30*/  HMMA.16816.F32 R96, R172.reuse, R142, R40 ;  /* 0x0000008eac60723c */ /* 0x040fe20000001828 */
[----:B------:R-:W2:Y:S07]  /*3a40*/  LDSM.16.M88.4 R140, [R193+0x5800] ;  /* 0x00580000c18c783b */ /* 0x000eae0000000200 */
[C---:B------:R-:W-:Y:S01]  /*3a50*/  HMMA.16816.F32 R108, R172.reuse, R104, R52 ;  /* 0x00000068ac6c723c */ /* 0x040fe20000001834 */
[----:B------:R-:W2:Y:S07]  /*3a60*/  LDSM.16.M88.4 R52, [R190+0x4800] ;  /* 0x00480000be34783b */ /* 0x000eae0000000200 */
[C---:B------:R-:W-:Y:S08]  /*3a70*/  HMMA.16816.F32 R104, R172.reuse, R106, R48 ;  /* 0x0000006aac68723c */ /* 0x040ff00000001830 */
[C---:B-1----:R-:W-:Y:S08]  /*3a80*/  HMMA.16816.F32 R92, R172.reuse, R36, R28 ;  /* 0x00000024ac5c723c */ /* 0x042ff0000000181c */
[C---:B------:R-:W-:Y:S08]  /*3a90*/  HMMA.16816.F32 R88, R172.reuse, R38, R24 ;  /* 0x00000026ac58723c */ /* 0x040ff00000001818 */
[C---:B---3--:R-:W-:Y:S08]  /*3aa0*/  HMMA.16816.F32 R76, R172.reuse, R32, R20 ;  /* 0x00000020ac4c723c */ /* 0x048ff00000001814 */
[C---:B------:R-:W-:Y:S08]  /*3ab0*/  HMMA.16816.F32 R72, R172.reuse, R34, R16 ;  /* 0x00000022ac48723c */ /* 0x040ff00000001810 */
[C---:B------:R-:W-:Y:S08]  /*3ac0*/  HMMA.16816.F32 R68, R172.reuse, R128, R12 ;  /* 0x00000080ac44723c */ /* 0x040ff0000000180c */
[----:B------:R-:W-:Y:S01]  /*3ad0*/  HMMA.16816.F32 R64, R172, R130, R8 ;  /* 0x00000082ac40723c */ /* 0x000fe20000001808 */
[----:B------:R-:W1:Y:S07]  /*3ae0*/  LDSM.16.M88.4 R128, [R190+0x5000] ;  /* 0x00500000be80783b */ /* 0x000e6e0000000200 */
[----:B------:R-:W-:Y:S01]  /*3af0*/  HMMA.16816.F32 R44, R176, R146, R112 ;  /* 0x00000092b02c723c */ /* 0x000fe20000001870 */
[----:B------:R-:W3:Y:S01]  /*3b00*/  LDSM.16.M88.4 R112, [R190+0x5800] ;  /* 0x00580000be70783b */ /* 0x000ee20000000200 */
[----:B------:R-:W-:-:S06]  /*3b10*/  DEPBAR.LE SB0, 0x0 ;  /* 0x000080000000791a */ /* 0x000fcc0000000000 */
[C---:B------:R-:W-:Y:S08]  /*3b20*/  HMMA.16816.F32 R48, R176.reuse, R144, R4 ;  /* 0x00000090b030723c */ /* 0x040ff00000001804 */
[C---:B----4-:R-:W-:Y:S08]  /*3b30*/  HMMA.16816.F32 R40, R176.reuse, R80, R108 ;  /* 0x00000050b028723c */ /* 0x050ff0000000186c */
[C---:B------:R-:W-:Y:S08]  /*3b40*/  HMMA.16816.F32 R36, R176.reuse, R82, R104 ;  /* 0x00000052b024723c */ /* 0x040ff00000001868 */
[C---:B-----5:R-:W-:Y:S08]  /*3b50*/  HMMA.16816.F32 R32, R176.reuse, R116, R100 ;  /* 0x00000074b020723c */ /* 0x060ff00000001864 */
[C---:B------:R-:W-:Y:S08]  /*3b60*/  HMMA.16816.F32 R24, R176.reuse, R132, R92 ;  /* 0x00000084b018723c */ /* 0x040ff0000000185c */
[C---:B------:R-:W-:Y:S08]  /*3b70*/  HMMA.16816.F32 R28, R176.reuse, R118, R96 ;  /* 0x00000076b01c723c */ /* 0x040ff00000001860 */
[C---:B------:R-:W-:Y:S08]  /*3b80*/  HMMA.16816.F32 R20, R176.reuse, R134, R88 ;  /* 0x00000086b014723c */ /* 0x040ff00000001858 */
[C---:B------:R-:W-:Y:S08]  /*3b90*/  HMMA.16816.F32 R16, R176.reuse, R136, R76 ;  /* 0x00000088b010723c */ /* 0x040ff0000000184c */
[C---:B------:R-:W-:Y:S08]  /*3ba0*/  HMMA.16816.F32 R12, R176.reuse, R138, R72 ;  /* 0x0000008ab00c723c */ /* 0x040ff00000001848 */
[C---:B--2---:R-:W-:Y:S08]  /*3bb0*/  HMMA.16816.F32 R8, R176.reuse, R140, R68 ;  /* 0x0000008cb008723c */ /* 0x044ff00000001844 */
        /* <DEDUP_REMOVED lines=11> */
[C---:B---3--:R-:W-:Y:S08]  /*3c70*/  HMMA.16816.F32 R72, R180.reuse, R112, R8 ;  /* 0x00000070b448723c */ /* 0x048ff00000001808 */
[----:B------:R-:W-:Y:S01]  /*3c80*/  HMMA.16816.F32 R60, R180, R114, R4 ;  /* 0x00000072b43c723c */ /* 0x000fe20000001804 */
[----:B------:R-:W-:Y:S06]  /*3c90*/  BAR.SYNC.DEFER_BLOCKING 0x0 ;  /* 0x0000000000007b1d */ /* 0x000fec0000010000 */
[----:B------:R-:W-:Y:S01]  /*3ca0*/  @!UPT UIADD3 URZ, URZ, URZ, URZ ;  /* 0x0000003f3f3ff290 */ /* 0x000fe2000fffe03f */
[----:B------:R-:W-:Y:S11]  /*3cb0*/  @!P0 BRA `(.L_x_548) ;  /* 0x000001c000008947 */ /* 0x000ff60003800000 */
[----:B------:R-:W-:Y:S01]  /*3cc0*/  IADD3 R2, R212, -0x2, RZ ;  /* 0xfffffffed4027810 */ /* 0x000fe20007ffe0ff */
[----:B------:R-:W-:Y:S01]  /*3cd0*/  ULDC.64 UR4, c[0x0][0x1e0] ;  /* 0x0000780000047ab9 */ /* 0x000fe20000000a00 */
[----:B------:R-:W-:Y:S01]  /*3ce0*/  ISETP.GE.AND P0, PT, R246, c[0x0][0x1d4], PT ;  /* 0x00007500f6007a0c */ /* 0x000fe20003f06270 */
[----:B------:R-:W-:Y:S01]  /*3cf0*/  USHF.L.U32 UR7, UR4, 0x6, URZ ;  /* 0x0000000604077899 */ /* 0x000fe2000800063f */
[----:B------:R-:W-:Y:S01]  /*3d00*/  SHF.R.S32.HI R3, RZ, 0x1f, R2 ;  /* 0x0000001fff037819 */ /* 0x000fe20000011402 */
[----:B------:R-:W-:Y:S01]  /*3d10*/  IMAD.WIDE.U32 R6, R2, c[0x0][0x1e0], RZ ;  /* 0x0000780002067a25 */ /* 0x000fe200078e00ff */
[----:B------:R-:W-:-:S03]  /*3d20*/  USHF.L.U64.HI UR5, UR4, UR6, UR5 ;  /* 0x0000000604057299 */ /* 0x000fc60008010205 */
[----:B------:R-:W-:-:S04]  /*3d30*/  IMAD R3, R3, c[0x0][0x1e0], RZ ;  /* 0x0000780003037a24 */ /* 0x000fc800078e02ff */
[----:B------:R-:W-:-:S04]  /*3d40*/  IMAD R2, R2, c[0x0][0x1e4], R3 ;  /* 0x0000790002027a24 */ /* 0x000fc800078e0203 */
[----:B------:R-:W-:Y:S02]  /*3d50*/  IMAD.IADD R2, R7, 0x1, R2 ;  /* 0x0000000107027824 */ /* 0x000fe400078e0202 */
[----:B------:R-:W-:-:S04]  /*3d60*/  IMAD.WIDE.U32 R6, R6, 0x60, R148 ;  /* 0x0000006006067825 */ /* 0x000fc800078e0094 */
[----:B------:R-:W-:Y:S01]  /*3d70*/  IMAD R2, R2, 0x60, RZ ;  /* 0x0000006002027824 */ /* 0x000fe200078e02ff */
[----:B------:R-:W-:-:S03]  /*3d80*/  LEA R4, P4, R6, c[0x0][0x1c8], 0x1 ;  /* 0x0000720006047a11 */ /* 0x000fc600078808ff */
[----:B------:R-:W-:Y:S01]  /*3d90*/  IMAD.IADD R3, R7, 0x1, R2 ;  /* 0x0000000107037824 */ /* 0x000fe200078e0202 */
[----:B------:R-:W-:-:S04]  /*3da0*/  IADD3 R2, P5, R4, UR7, RZ ;  /* 0x0000000704027c10 */ /* 0x000fc8000ffbe0ff */
[----:B------:R-:W-:Y:S02]  /*3db0*/  LEA.HI.X R5, R6, c[0x0][0x1cc], R3, 0x1, P4 ;  /* 0x0000730006057a11 */ /* 0x000fe400020f0c03 */
[----:B------:R-:W-:Y:S02]  /*3dc0*/  IADD3 R6, P4, R2, UR7, RZ ;  /* 0x0000000702067c10 */ /* 0x000fe4000ff9e0ff */
[----:B------:R-:W-:Y:S01]  /*3dd0*/  IADD3.X R3, R5, UR5, RZ, P5, !PT ;  /* 0x0000000505037c10 */ /* 0x000fe2000affe4ff */
[----:B------:R-:W-:Y:S01]  /*3de0*/  @!PT LDS RZ, [RZ] ;  /* 0x00000000fffff984 */ /* 0x000fe20000000800 */
[----:B------:R-:W-:Y:S01]  /*3df0*/  @!PT LDS RZ, [RZ] ;  /* 0x00000000fffff984 */ /* 0x000fe20000000800 */
[----:B------:R-:W-:Y:S01]  /*3e00*/  @!PT LDS RZ, [RZ] ;  /* 0x00000000fffff984 */ /* 0x000fe20000000800 */
[----:B------:R1:W-:Y:S03]  /*3e10*/  LDGSTS.E.BYPASS.LTC128B.128 [R213+0x8100], [R4.64], !P0 ;  /* 0x0810000004d57fae */ /* 0x0003e6000c101d48 */
[----:B------:R-:W-:Y:S01]  /*3e20*/  IADD3.X R7, R3, UR5, RZ, P4, !PT ;  /* 0x0000000503077c10 */ /* 0x000fe2000a7fe4ff */
[----:B------:R1:W-:Y:S04]  /*3e30*/  LDGSTS.E.BYPASS.LTC128B.128 [R213+0xb100], [R4.64+0x80], !P3 ;  /* 0x0b10008004d57fae */ /* 0x0003e8000d901d48 */
[----:B------:R1:W-:Y:S04]  /*3e40*/  LDGSTS.E.BYPASS.LTC128B.128 [R213+0x9100], [R2.64], !P0 ;  /* 0x0910000002d57fae */ /* 0x0003e8000c101d48 */
[----:B------:R1:W-:Y:S04]  /*3e50*/  LDGSTS.E.BYPASS.LTC128B.128 [R213+0xc100], [R2.64+0x80], !P3 ;  /* 0x0c10008002d57fae */ /* 0x0003e8000d901d48 */
[----:B------:R1:W-:Y:S04]  /*3e60*/  LDGSTS.E.BYPASS.LTC128B.128 [R213+0xa100], [R6.64], !P0 ;  /* 0x0a10000006d57fae */ /* 0x0003e8000c101d48 */
[----:B------:R1:W-:Y:S02]  /*3e70*/  LDGSTS.E.BYPASS.LTC128B.128 [R213+0xd100], [R6.64+0x80], !P3 ;  /* 0x0d10008006d57fae */ /* 0x0003e4000d901d48 */
.L_x_548:
[----:B------:R-:W-:Y:S05]  /*3e80*/  BSYNC B0 ;  /* 0x0000000000007941 */ /* 0x000fea0003800000 */
.L_x_547:
[----:B-1----:R-:W2:Y:S04]  /*3e90*/  LDL R2, [R1+0x1c] ;  /* 0x00001c0001027983 */ /* 0x002ea80000100800 */
[----:B------:R-:W3:Y:S01]  /*3ea0*/  LDL R9, [R1+0x10] ;  /* 0x0000100001097983 */ /* 0x000ee20000100800 */
[----:B------:R-:W-:-:S02]  /*3eb0*/  ULDC UR4, c[0x0][0x324] ;  /* 0x0000c90000047ab9 */ /* 0x000fc40000000800 */
[----:B------:R-:W-:Y:S01]  /*3ec0*/  ULOP3.LUT UR4, URZ, UR4, URZ, 0x33, !UPT ;  /* 0x000000043f047292 */ /* 0x000fe2000f8e333f */
[----:B------:R-:W0:Y:S01]  /*3ed0*/  LDGDEPBAR ;  /* 0x00000000000079af */ /* 0x000e220000000000 */
[----:B--2---:R-:W-:-:S04]  /*3ee0*/  IMAD.IADD R2, R2, 0x1, R244 ;  /* 0x0000000102027824 */ /* 0x004fc800078e02f4 */
[----:B------:R-:W-:-:S04]  /*3ef0*/  @P2 IMAD.HI.U32 R3, R2, c[0x0][0x2c8], RZ ;  /* 0x0000b20002032a27 */ /* 0x000fc800078e00ff */
[----:B------:R-:W-:Y:S01]  /*3f00*/  IMAD.MOV.U32 R5, RZ, RZ, R2 ;  /* 0x000000ffff057224 */ /* 0x000fe200078e0002 */
[----:B------:R-:W-:Y:S02]  /*3f10*/  @P2 SHF.R.U32.HI R5, RZ, c[0x0][0x2cc], R3 ;  /* 0x0000b300ff052a19 */ /* 0x000fe40000011603 */
[----:B------:R-:W-:-:S03]  /*3f20*/  IADD3 R2, R158, R0, RZ ;  /* 0x000000009e027210 */ /* 0x000fc60007ffe0ff */
[----:B------:R-:W1:Y:S01]  /*3f30*/  SHFL.IDX PT, R4, R5, RZ, 0x1c1f ;  /* 0x001c1fff05047589 */ /* 0x000e6200000e0000 */
[----:B---3--:R-:W-:Y:S01]  /*3f40*/  IADD3 R3, -R9, 0x1, R2 ;  /* 0x0000000109037810 */ /* 0x008fe20007ffe102 */
[--C-:B------:R-:W-:Y:S02]  /*3f50*/  IMAD.IADD R8, R2, 0x1, -R9.reuse ;  /* 0x0000000102087824 */ /* 0x100fe400078e0a09 */
[----:B------:R-:W-:Y:S02]  /*3f60*/  IMAD.IADD R9, R0, 0x1, -R9 ;  /* 0x0000000100097824 */ /* 0x000fe400078e0a09 */
[----:B------:R-:W-:-:S05]  /*3f70*/  IMAD.IADD R3, R3, 0x1, -R157 ;  /* 0x0000000103037824 */ /* 0x000fca00078e0a9d */
[C---:B------:R-:W-:Y:S02]  /*3f80*/  IADD3 R6, R3.reuse, c[0x0][0x328], RZ ;  /* 0x0000ca0003067a10 */ /* 0x040fe40007ffe0ff */
[----:B------:R-:W-:Y:S02]  /*3f90*/  IADD3 R7, R3, UR4, RZ ;  /* 0x0000000403077c10 */ /* 0x000fe4000fffe0ff */
[-C--:B-1----:R-:W-:Y:S02]  /*3fa0*/  IADD3 R3, R6, R4.reuse, RZ ;  /* 0x0000000406037210 */ /* 0x082fe40007ffe0ff */
[----:B------:R-:W-:Y:S02]  /*3fb0*/  IADD3 R2, R7, R4, RZ ;  /* 0x0000000407027210 */ /* 0x000fe40007ffe0ff */
[----:B------:R-:W-:Y:S01]  /*3fc0*/  IMNMX R3, R8, R3, PT ;  /* 0x0000000308037217 */ /* 0x000fe20003800200 */
[----:B------:R-:W-:Y:S05]  /*3fd0*/  @!P1 BRA `(.L_x_549) ;  /* 0x0000012000009947 */ /* 0x000fea0003800000 */
[----:B------:R-:W-:Y:S01]  /*3fe0*/  IADD3 R4, -R157, R158, R4 ;  /* 0x0000009e9d047210 */ /* 0x000fe20007ffe104 */
[----:B------:R-:W-:Y:S03]  /*3ff0*/  BSSY B0, `(.L_x_550) ;  /* 0x000000c000007945 */ /* 0x000fe60003800000 */
[----:B------:R-:W-:-:S13]  /*4000*/  ISETP.GT.AND P0, PT, R4, -0x1, PT ;  /* 0xffffffff0400780c */ /* 0x000fda0003f04270 */
[----:B------:R-:W-:Y:S05]  /*4010*/  @P0 BRA `(.L_x_551) ;  /* 0x0000006000000947 */ /* 0x000fea0003800000 */
[----:B------:R-:W-:Y:S02]  /*4020*/  ISETP.NE.AND P0, PT, R243, 0x1, PT ;  /* 0x00000001f300780c */ /* 0x000fe40003f05270 */
[----:B------:R-:W-:-:S11]  /*4030*/  LOP3.LUT R4, RZ, R4, RZ, 0x33, !PT ;  /* 0x00000004ff047212 */ /* 0x000fd600078e33ff */
[----:B------:R-:W-:-:S05]  /*4040*/  @P0 IMAD.HI.U32 R10, R4, c[0x0][0x330], RZ ;  /* 0x0000cc00040a0a27 */ /* 0x000fca00078e00ff */
[----:B------:R-:W-:-:S04]  /*4050*/  @P0 SHF.R.U32.HI R4, RZ, c[0x0][0x334], R10 ;  /* 0x0000cd00ff040a19 */ /* 0x000fc8000001160a */
[----:B------:R-:W-:Y:S01]  /*4060*/  LOP3.LUT R4, RZ, R4, RZ, 0x33, !PT ;  /* 0x00000004ff047212 */ /* 0x000fe200078e33ff */
[----:B------:R-:W-:Y:S05]  /*4070*/  BRA `(.L_x_552) ;  /* 0x0000003000007947 */ /* 0x000fea0003800000 */
.L_x_551:
[----:B------:R-:W-:-:S13]  /*4080*/  ISETP.NE.AND P0, PT, R243, 0x1, PT ;  /* 0x00000001f300780c */ /* 0x000fda0003f05270 */
[----:B------:R-:W-:-:S05]  /*4090*/  @P0 IMAD.HI.U32 R10, R4, c[0x0][0x330], RZ ;  /* 0x0000cc00040a0a27 */ /* 0x000fca00078e00ff */
[----:B------:R-:W-:Y:S02]  /*40a0*/  @P0 SHF.R.U32.HI R4, RZ, c[0x0][0x334], R10 ;  /* 0x0000cd00ff040a19 */ /* 0x000fe4000001160a */
.L_x_552:
[----:B------:R-:W-:Y:S05]  /*40b0*/  BSYNC B0 ;  /* 0x0000000000007941 */ /* 0x000fea0003800000 */
.L_x_550:
[----:B------:R-:W-:-:S05]  /*40c0*/  IMAD R4, R4, c[0x0][0x32c], R9 ;  /* 0x0000cb0004047a24 */ /* 0x000fca00078e0209 */
[----:B------:R-:W-:Y:S02]  /*40d0*/  IADD3 R10, R4, c[0x0][0x32c], RZ ;  /* 0x0000cb00040a7a10 */ /* 0x000fe40007ffe0ff */
[----:B------:R-:W-:Y:S02]  /*40e0*/  IMNMX R2, R2, R4, !PT ;  /* 0x0000000402027217 */ /* 0x000fe40007800200 */
[----:B------:R-:W-:Y:S02]  /*40f0*/  IMNMX R3, R3, R10, PT ;  /* 0x0000000a03037217 */ /* 0x000fe40003800200 */
.L_x_549:
[C---:B------:R-:W-:Y:S02]  /*4100*/  ISETP.GE.AND P0, PT, R0.reuse, 0x9, PT ;  /* 0x000000090000780c */ /* 0x040fe40003f06270 */
[----:B------:R-:W-:Y:S02]  /*4110*/  ISETP.GE.AND P4, PT, R0, 0x2, PT ;  /* 0x000000020000780c */ /* 0x000fe40003f86270 */
[----:B------:R-:W-:Y:S02]  /*4120*/  P2R R29, PR, RZ, 0x1 ;  /* 0x00000001ff1d7803 */ /* 0x000fe40000000000 */
[----:B------:R-:W-:-:S02]  /*4130*/  ISETP.GT.AND P0, PT, R2, 0x8, !P0 ;  /* 0x000000080200780c */ /* 0x000fc40004704270 */
[----:B------:R-:W-:Y:S02]  /*4140*/  P2R R30, PR, RZ, 0x10 ;  /* 0x00000010ff1e7803 */ /* 0x000fe40000000000 */
[C---:B------:R-:W-:Y:S02]  /*4150*/  ISETP.LT.OR P0, PT, R3.reuse, 0x9, P0 ;  /* 0x000000090300780c */ /* 0x040fe40000701670 */
[----:B------:R-:W-:Y:S02]  /*4160*/  ISETP.GT.AND P4, PT, R2, 0x1, !P4 ;  /* 0x000000010200780c */ /* 0x000fe40006784270 */
[----:B------:R-:W-:Y:S02]  /*4170*/  ISETP.GE.AND P5, PT, R0, 0xa, PT ;  /* 0x0000000a0000780c */ /* 0x000fe40003fa6270 */
[----:B------:R-:W-:Y:S02]  /*4180*/  FSEL R32, R84, -INF , !P0 ;  /* 0xff80000054207808 */ /* 0x000fe40004000000 */
[----:B------:R-:W-:-:S02]  /*4190*/  ISETP.LT.OR P4, PT, R3, 0x2, P4 ;  /* 0x000000020300780c */ /* 0x000fc40002781670 */
[----:B------:R-:W-:Y:S02]  /*41a0*/  ISETP.GT.AND P0, PT, R2, 0x9, !P5 ;  /* 0x000000090200780c */ /* 0x000fe40006f04270 */
[----:B------:R-:W-:Y:S02]  /*41b0*/  FSEL R28, R81, -INF , !P4 ;  /* 0xff800000511c7808 */ /* 0x000fe40006000000 */
        /* <DEDUP_REMOVED lines=84> */
[----:B------:R-:W-:Y:S02]  /*4700*/  ISETP.GE.AND P6, PT, R0, 0x52, PT ;  /* 0x000000520000780c */ /* 0x000fe40003fc6270 */
[----:B------:R-:W-:Y:S02]  /*4710*/  ISETP.LT.OR P0, PT, R3, 0x51, P0 ;  /* 0x000000510300780c */ /* 0x000fe40000701670 */
[----:B------:R-:W-:Y:S02]  /*4720*/  P2R R27, PR, RZ, 0x20 ;  /* 0x00000020ff1b7803 */ /* 0x000fe40000000000 */
[----:B------:R-:W-:-:S02]  /*4730*/  FSEL R161, R72, -INF , !P0 ;  /* 0xff80000048a17808 */ /* 0x000fc40004000000 */
[----:B------:R-:W-:Y:S02]  /*4740*/  ISETP.GT.AND P0, PT, R2, 0x51, !P6 ;  /* 0x000000510200780c */ /* 0x000fe40007704270 */
[----:B------:R-:W-:Y:S02]  /*4750*/  ISETP.GE.AND P5, PT, R0, 0x59, PT ;  /* 0x000000590000780c */ /* 0x000fe40003fa6270 */
[----:B------:R-:W-:Y:S02]  /*4760*/  ISETP.LT.OR P0, PT, R3, 0x52, P0 ;  /* 0x000000520300780c */ /* 0x000fe40000701670 */
[----:B------:R-:W-:Y:S02]  /*4770*/  P2R R33, PR, RZ, 0x10 ;  /* 0x00000010ff217803 */ /* 0x000fe40000000000 */
[----:B------:R-:W-:Y:S02]  /*4780*/  FSEL R162, R73, -INF , !P0 ;  /* 0xff80000049a27808 */ /* 0x000fe40004000000 */
[----:B------:R-:W-:-:S02]  /*4790*/  ISETP.GT.AND P0, PT, R2, 0x58, !P5 ;  /* 0x000000580200780c */ /* 0x000fc40006f04270 */
[----:B------:R-:W-:Y:S02]  /*47a0*/  ISETP.GE.AND P4, PT, R0, 0x1, PT ;  /* 0x000000010000780c */ /* 0x000fe40003f86270 */
[----:B------:R-:W-:Y:S02]  /*47b0*/  ISETP.LT.OR P0, PT, R3, 0x59, P0 ;  /* 0x000000590300780c */ /* 0x000fe40000701670 */
[----:B------:R-:W-:Y:S02]  /*47c0*/  P2R R31, PR, RZ, 0x10 ;  /* 0x00000010ff1f7803 */ /* 0x000fe40000000000 */
[----:B------:R-:W-:Y:S02]  /*47d0*/  FSEL R163, R60, -INF , !P0 ;  /* 0xff8000003ca37808 */ /* 0x000fe40004000000 */
[----:B------:R-:W-:Y:S02]  /*47e0*/  ISETP.GT.AND P0, PT, R2, RZ, !P4 ;  /* 0x000000ff0200720c */ /* 0x000fe40006704270 */
[----:B------:R-:W-:-:S02]  /*47f0*/  ISETP.GE.AND P4, PT, R0, 0x5a, PT ;  /* 0x0000005a0000780c */ /* 0x000fc40003f86270 */
[----:B------:R-:W-:-:S04]  /*4800*/  ISETP.LT.OR P0, PT, R3, 0x1, P0 ;  /* 0x000000010300780c */ /* 0x000fc80000701670 */
[----:B------:R-:W-:Y:S02]  /*4810*/  FSEL R26, R80, -INF , !P0 ;  /* 0xff800000501a7808 */ /* 0x000fe40004000000 */
[----:B------:R-:W-:-:S04]  /*4820*/  ISETP.GT.AND P0, PT, R2, 0x59, !P4 ;  /* 0x000000590200780c */ /* 0x000fc80006704270 */
[----:B------:R-:W-:Y:S02]  /*4830*/  ISETP.LT.OR P0, PT, R3, 0x5a, P0 ;  /* 0x0000005a0300780c */ /* 0x000fe40000701670 */
[----:B------:R-:W1:Y:S02]  /*4840*/  SHFL.IDX PT, R3, R5, 0x1, 0x1c1f ;  /* 0x003c1f0005037f89 */ /* 0x000e6400000e0000 */
[----:B------:R-:W-:Y:S01]  /*4850*/  FSEL R184, R61, -INF , !P0 ;  /* 0xff8000003db87808 */ /* 0x000fe20004000000 */
[--C-:B-1----:R-:W-:Y:S02]  /*4860*/  IMAD.IADD R2, R6, 0x1, R3.reuse ;  /* 0x0000000106027824 */ /* 0x102fe400078e0203 */
[----:B------:R-:W-:-:S03]  /*4870*/  IMAD.IADD R0, R7, 0x1, R3 ;  /* 0x0000000107007824 */ /* 0x000fc600078e0203 */
        /* <DEDUP_REMOVED lines=12> */
.L_x_555:
[----:B------:R-:W-:-:S13]  /*4940*/  ISETP.NE.AND P0, PT, R243, 0x1, PT ;  /* 0x00000001f300780c */ /* 0x000fda0003f05270 */
[----:B------:R-:W-:-:S05]  /*4950*/  @P0 IMAD.HI.U32 R4, R3, c[0x0][0x330], RZ ;  /* 0x0000cc0003040a27 */ /* 0x000fca00078e00ff */
[----:B------:R-:W-:Y:S02]  /*4960*/  @P0 SHF.R.U32.HI R3, RZ, c[0x0][0x334], R4 ;  /* 0x0000cd00ff030a19 */ /* 0x000fe40000011604 */
.L_x_556:
[----:B------:R-:W-:Y:S05]  /*4970*/  BSYNC B0 ;  /* 0x0000000000007941 */ /* 0x000fea0003800000 */
.L_x_554:
[----:B------:R-:W-:-:S05]  /*4980*/  IMAD R3, R3, c[0x0][0x32c], R9 ;  /* 0x0000cb0003037a24 */ /* 0x000fca00078e0209 */
[----:B------:R-:W-:Y:S02]  /*4990*/  IADD3 R4, R3, c[0x0][0x32c], RZ ;  /* 0x0000cb0003047a10 */ /* 0x000fe40007ffe0ff */
[----:B------:R-:W-:Y:S02]  /*49a0*/  IMNMX R0, R0, R3, !PT ;  /* 0x0000000300007217 */ /* 0x000fe40007800200 */
[----:B------:R-:W-:Y:S02]  /*49b0*/  IMNMX R2, R2, R4, PT ;  /* 0x0000000402027217 */ /* 0x000fe40003800200 */
.L_x_553:
[----:B------:R-:W-:Y:S02]  /*49c0*/  ISETP.NE.AND P0, PT, R29, RZ, PT ;  /* 0x000000ff1d00720c */ /* 0x000fe40003f05270 */
[----:B------:R-:W-:Y:S02]  /*49d0*/  FMNMX.FTZ R3, R26, R28, !PT ;  /* 0x0000001c1a037209 */ /* 0x000fe40007810000 */
[----:B------:R-:W-:Y:S02]  /*49e0*/  ISETP.GT.AND P0, PT, R0, 0x8, !P0 ;  /* 0x000000080000780c */ /* 0x000fe40004704270 */
[----:B------:R-:W-:-:S02]  /*49f0*/  FMNMX.FTZ R3, R32, R3, !PT ;  /* 0x0000000320037209 */ /* 0x000fc40007810000 */
[----:B------:R-:W-:Y:S02]  /*4a00*/  ISETP.LT.OR P0, PT, R2, 0x9, P0 ;  /* 0x000000090200780c */ /* 0x000fe40000701670 */
[----:B------:R-:W-:Y:S02]  /*4a10*/  FMNMX.FTZ R3, R34, R3, !PT ;  /* 0x0000000322037209 */ /* 0x000fe40007810000 */
[----:B------:R-:W-:Y:S02]  /*4a20*/  FSEL R8, R86, -INF , !P0 ;  /* 0xff80000056087808 */ /* 0x000fe40004000000 */
[----:B------:R-:W-:Y:S02]  /*4a30*/  ISETP.NE.AND P0, PT, R27, RZ, PT ;  /* 0x000000ff1b00720c */ /* 0x000fe40003f05270 */
[----:B------:R-:W-:Y:S02]  /*4a40*/  FMNMX.FTZ R3, R35, R3, !PT ;  /* 0x0000000323037209 */ /* 0x000fe40007810000 */
[----:B------:R-:W-:-:S02]  /*4a50*/  ISETP.GT.AND P0, PT, R0, 0x9, !P0 ;  /* 0x000000090000780c */ /* 0x000fc40004704270 */
[----:B------:R-:W-:Y:S02]  /*4a60*/  FMNMX.FTZ R3, R64, R3, !PT ;  /* 0x0000000340037209 */ /* 0x000fe40007810000 */
[----:B------:R-:W-:Y:S02]  /*4a70*/  ISETP.LT.OR P0, PT, R2, 0xa, P0 ;  /* 0x0000000a0200780c */ /* 0x000fe40000701670 */
[----:B------:R-:W-:Y:S02]  /*4a80*/  FMNMX.FTZ R3, R65, R3, !PT ;  /* 0x0000000341037209 */ /* 0x000fe40007810000 */
[----:B------:R-:W-:Y:S02]  /*4a90*/  FSEL R9, R87, -INF , !P0 ;  /* 0xff80000057097808 */ /* 0x000fe40004000000 */
[----:B------:R-:W-:Y:S02]  /*4aa0*/  ISETP.NE.AND P0, PT, R25, RZ, PT ;  /* 0x000000ff1900720c */ /* 0x000fe40003f05270 */
[----:B------:R-:W-:-:S02]  /*4ab0*/  FMNMX.FTZ R3, R68, R3, !PT ;  /* 0x0000000344037209 */ /* 0x000fc40007810000 */
[----:B------:R-:W-:Y:S02]  /*4ac0*/  ISETP.GT.AND P0, PT, R0, 0x10, !P0 ;  /* 0x000000100000780c */ /* 0x000fe40004704270 */
[----:B------:R-:W-:Y:S02]  /*4ad0*/  FMNMX.FTZ R3, R109, R3, !PT ;  /* 0x000000036d037209 */ /* 0x000fe40007810000 */
[----:B------:R-:W-:Y:S02]  /*4ae0*/  ISETP.LT.OR P0, PT, R2, 0x11, P0 ;  /* 0x000000110200780c */ /* 0x000fe40000701670 */
[----:B------:R-:W-:Y:S02]  /*4af0*/  FMNMX.FTZ R3, R110, R3, !PT ;  /* 0x000000036e037209 */ /* 0x000fe40007810000 */
[----:B------:R-:W-:Y:S02]  /*4b00*/  FSEL R40, R42, -INF , !P0 ;  /* 0xff8000002a287808 */ /* 0x000fe40004000000 */
[----:B------:R-:W-:-:S02]  /*4b10*/  ISETP.NE.AND P0, PT, R24, RZ, PT ;  /* 0x000000ff1800720c */ /* 0x000fc40003f05270 */
[----:B------:R-:W-:Y:S02]  /*4b20*/  FMNMX.FTZ R3, R111, R3, !PT ;  /* 0x000000036f037209 */ /* 0x000fe40007810000 */
[----:B------:R-:W-:Y:S02]  /*4b30*/  ISETP.GT.AND P0, PT, R0, 0x11, !P0 ;  /* 0x000000110000780c */ /* 0x000fe40004704270 */
[----:B------:R-:W-:Y:S02]  /*4b40*/  FMNMX.FTZ R3, R136, R3, !PT ;  /* 0x0000000388037209 */ /* 0x000fe40007810000 */
[----:B------:R-:W-:Y:S02]  /*4b50*/  ISETP.LT.OR P0, PT, R2, 0x12, P0 ;  /* 0x000000120200780c */ /* 0x000fe40000701670 */
[----:B------:R-:W-:Y:S02]  /*4b60*/  FMNMX.FTZ R3, R141, R3, !PT ;  /* 0x000000038d037209 */ /* 0x000fe40007810000 */
[----:B------:R-:W-:-:S02]  /*4b70*/  FSEL R42, R43, -INF , !P0 ;  /* 0xff8000002b2a7808 */ /* 0x000fc40004000000 */
[----:B------:R-:W-:Y:S02]  /*4b80*/  ISETP.NE.AND P0, PT, R23, RZ, PT ;  /* 0x000000ff1700720c */ /* 0x000fe40003f05270 */
[----:B------:R-:W-:Y:S02]  /*4b90*/  FMNMX.FTZ R3, R142, R3, !PT ;  /* 0x000000038e037209 */ /* 0x000fe40007810000 */
[----:B------:R-:W-:Y:S02]  /*4ba0*/  ISETP.GT.AND P0, PT, R0, 0x18, !P0 ;  /* 0x000000180000780c */ /* 0x000fe40004704270 */
[----:B------:R-:W-:Y:S02]  /*4bb0*/  FMNMX.FTZ R3, R143, R3, !PT ;  /* 0x000000038f037209 */ /* 0x000fe40007810000 */
[----:B------:R-:W-:Y:S02]  /*4bc0*/  ISETP.LT.OR P0, PT, R2, 0x19, P0 ;  /* 0x000000190200780c */ /* 0x000fe40000701670 */
[----:B------:R-:W-:-:S02]  /*4bd0*/  FMNMX.FTZ R3, R144, R3, !PT ;  /* 0x0000000390037209 */ /* 0x000fc40007810000 */
[----:B------:R-:W-:Y:S02]  /*4be0*/  FSEL R41, R70, -INF , !P0 ;  /* 0xff80000046297808 */ /* 0x000fe40004000000 */
[----:B------:R-:W-:Y:S02]  /*4bf0*/  ISETP.NE.AND P0, PT, R22, RZ, PT ;  /* 0x000000ff1600720c */ /* 0x000fe40003f05270 */
        /* <DEDUP_REMOVED lines=14> */
[----:B------:R-:W-:Y:S01]  /*4ce0*/  FMNMX.FTZ R3, R163, R3, !PT ;  /* 0x00000003a3037209 */ /* 0x000fe20007810000 */
[----:B------:R-:W-:Y:S01]  /*4cf0*/  LDSM.16.MT88.4 R20, [R188] ;  /* 0x00000000bc14783b */ /* 0x000fe20000004200 */
[----:B------:R-:W-:-:S02]  /*4d00*/  ISETP.GT.AND P0, PT, R0, 0x21, !P0 ;  /* 0x000000210000780c */ /* 0x000fc40004704270 */
[----:B------:R-:W-:Y:S02]  /*4d10*/  FMNMX.FTZ R3, R184, R3, !PT ;  /* 0x00000003b8037209 */ /* 0x000fe40007810000 */
[----:B------:R-:W-:Y:S02]  /*4d20*/  ISETP.LT.OR P0, PT, R2, 0x22, P0 ;  /* 0x000000220200780c */ /* 0x000fe40000701670 */
[C---:B------:R-:W-:Y:S01]  /*4d30*/  ISETP.GT.AND P6, PT, R0.reuse, 0x51, !P6 ;  /* 0x000000510000780c */ /* 0x040fe200077c4270 */
[----:B------:R-:W1:Y:S01]  /*4d40*/  SHFL.BFLY PT, R5, R3, 0x2, 0x1f ;  /* 0x0c401f0003057f89 */ /* 0x000e6200000e0000 */
[----:B------:R-:W-:Y:S02]  /*4d50*/  FSEL R106, R79, -INF , !P0 ;  /* 0xff8000004f6a7808 */ /* 0x000fe40004000000 */
[----:B------:R-:W-:Y:S02]  /*4d60*/  ISETP.NE.AND P0, PT, R19, RZ, PT ;  /* 0x000000ff1300720c */ /* 0x000fe40003f05270 */
[----:B------:R-:W-:-:S02]  /*4d70*/  ISETP.GT.AND P5, PT, R0, 0x58, !P5 ;  /* 0x000000580000780c */ /* 0x000fc40006fa4270 */
[----:B------:R-:W-:Y:S02]  /*4d80*/  ISETP.GT.AND P0, PT, R0, 0x28, !P0 ;  /* 0x000000280000780c */ /* 0x000fe40004704270 */
[C---:B------:R-:W-:Y:S02]  /*4d90*/  ISETP.LT.OR P6, PT, R2.reuse, 0x52, P6 ;  /* 0x000000520200780c */ /* 0x040fe400037c1670 */
[----:B------:R-:W-:Y:S02]  /*4da0*/  ISETP.LT.OR P0, PT, R2, 0x29, P0 ;  /* 0x000000290200780c */ /* 0x000fe40000701670 */
[----:B------:R-:W-:Y:S02]  /*4db0*/  ISETP.GT.AND P4, PT, R0, 0x59, !P4 ;  /* 0x000000590000780c */ /* 0x000fe40006784270 */
[----:B------:R-:W-:Y:S02]  /*4dc0*/  FSEL R105, R58, -INF , !P0 ;  /* 0xff8000003a697808 */ /* 0x000fe40004000000 */
[----:B------:R-:W-:-:S02]  /*4dd0*/  ISETP.NE.AND P0, PT, R18, RZ, PT ;  /* 0x000000ff1200720c */ /* 0x000fc40003f05270 */
[----:B------:R-:W-:Y:S02]  /*4de0*/  FSEL R157, R75, -INF , !P6 ;  /* 0xff8000004b9d7808 */ /* 0x000fe40007000000 */
[----:B------:R-:W-:Y:S02]  /*4df0*/  ISETP.GT.AND P0, PT, R0, 0x29, !P0 ;  /* 0x000000290000780c */ /* 0x000fe40004704270 */
[C---:B------:R-:W-:Y:S02]  /*4e00*/  ISETP.LT.OR P5, PT, R2.reuse, 0x59, P5 ;  /* 0x000000590200780c */ /* 0x040fe40002fa1670 */
[C---:B------:R-:W-:Y:S02]  /*4e10*/  ISETP.LT.OR P0, PT, R2.reuse, 0x2a, P0 ;  /* 0x0000002a0200780c */ /* 0x040fe40000701670 */
[----:B------:R-:W-:Y:S02]  /*4e20*/  ISETP.LT.OR P4, PT, R2, 0x5a, P4 ;  /* 0x0000005a0200780c */ /* 0x000fe40002781670 */
[----:B------:R-:W-:-:S02]  /*4e30*/  FSEL R107, R59, -INF , !P0 ;  /* 0xff8000003b6b7808 */ /* 0x000fc40004000000 */
[----:B------:R-:W-:Y:S02]  /*4e40*/  ISETP.NE.AND P0, PT, R17, RZ, PT ;  /* 0x000000ff1100720c */ /* 0x000fe40003f05270 */
[----:B------:R-:W-:Y:S02]  /*4e50*/  FSEL R160, R62, -INF , !P5 ;  /* 0xff8000003ea07808 */ /* 0x000fe40006800000 */
[----:B------:R-:W-:Y:S02]  /*4e60*/  ISETP.GT.AND P0, PT, R0, 0x30, !P0 ;  /* 0x000000300000780c */ /* 0x000fe40004704270 */
[----:B------:R-:W-:Y:S02]  /*4e70*/  FSEL R159, R63, -INF , !P4 ;  /* 0xff8000003f9f7808 */ /* 0x000fe40006000000 */
[----:B------:R-:W-:Y:S02]  /*4e80*/  ISETP.LT.OR P0, PT, R2, 0x31, P0 ;  /* 0x000000310200780c */ /* 0x000fe40000701670 */
[----:B------:R-:W-:-:S02]  /*4e90*/  IADD3 R212, R212, -0x2, RZ ;  /* 0xfffffffed4d47810 */ /* 0x000fc40007ffe0ff */
[----:B------:R-:W-:Y:S02]  /*4ea0*/  FSEL R137, R50, -INF , !P0 ;  /* 0xff80000032897808 */ /* 0x000fe40004000000 */
[----:B------:R-:W-:Y:S02]  /*4eb0*/  ISETP.NE.AND P0, PT, R16, RZ, PT ;  /* 0x000000ff1000720c */ /* 0x000fe40003f05270 */
[----:B------:R-:W-:Y:S02]  /*4ec0*/  LDSM.16.MT88.4 R16, [R192] ;  /* 0x00000000c010783b */ /* 0x000fe40000004200 */
        /* <DEDUP_REMOVED lines=33> */
[----:B------:R-:W-:-:S04]  /*50e0*/  ISETP.GT.AND P0, PT, R0, RZ, !P0 ;  /* 0x000000ff0000720c */ /* 0x000fc80004704270 */
[----:B------:R-:W-:-:S04]  /*50f0*/  ISETP.LT.OR P0, PT, R2, 0x1, P0 ;  /* 0x000000010200780c */ /* 0x000fc80000701670 */
        /* <DEDUP_REMOVED lines=25> */
[----:B------:R-:W-:Y:S02]  /*5290*/  FMNMX.FTZ R2, R157, R0, !PT ;  /* 0x000000009d027209 */ /* 0x000fe40007810000 */
[----:B-1----:R-:W-:Y:S02]  /*52a0*/  FMNMX.FTZ R0, R3, R5, !PT ;  /* 0x0000000503007209 */ /* 0x002fe40007810000 */
[----:B------:R-:W-:-:S03]  /*52b0*/  FMNMX.FTZ R2, R160, R2, !PT ;  /* 0x00000002a0027209 */ /* 0x000fc60007810000 */
[----:B------:R-:W1:Y:S01]  /*52c0*/  SHFL.BFLY PT, R4, R0, 0x1, 0x1f ;  /* 0x0c201f0000047f89 */ /* 0x000e6200000e0000 */
[----:B------:R-:W-:-:S05]  /*52d0*/  FMNMX.FTZ R2, R159, R2, !PT ;  /* 0x000000029f027209 */ /* 0x000fca0007810000 */
[----:B------:R-:W2:Y:S01]  /*52e0*/  SHFL.BFLY PT, R3, R2, 0x2, 0x1f ;  /* 0x0c401f0002037f89 */ /* 0x000ea200000e0000 */
[----:B-1----:R-:W-:-:S04]  /*52f0*/  FMNMX.FTZ R108, R0, R4, !PT ;  /* 0x00000004006c7209 */ /* 0x002fc80007810000 */
[----:B------:R-:W-:Y:S02]  /*5300*/  FSETP.NEU.FTZ.AND P0, PT, R108, -INF , PT ;  /* 0xff8000006c00780b */ /* 0x000fe40003f1d000 */
[----:B--2---:R-:W-:Y:S01]  /*5310*/  FMNMX.FTZ R3, R2, R3, !PT ;  /* 0x0000000302037209 */ /* 0x004fe20007810000 */
[----:B------:R-:W-:-:S04]  /*5320*/  FMUL.FTZ R2, R108, c[0x0][0x2d0] ;  /* 0x0000b4006c027a20 */ /* 0x000fc80000410000 */
[----:B------:R-:W1:Y:S01]  /*5330*/  SHFL.BFLY PT, R4, R3, 0x1, 0x1f ;  /* 0x0c201f0003047f89 */ /* 0x000e6200000e0000 */
[----:B------:R-:W-:-:S05]  /*5340*/  FSEL R2, R2, RZ, P0 ;  /* 0x000000ff02027208 */ /* 0x000fca0000000000 */
[--C-:B------:R-:W-:Y:S02]  /*5350*/  FFMA.FTZ R0, R26, c[0x0][0x2d0], -R2.reuse ;  /* 0x0000b4001a007a23 */ /* 0x100fe40000010802 */
[----:B------:R-:W-:Y:S02]  /*5360*/  LDSM.16.MT88.4 R24, [R207] ;  /* 0x00000000cf18783b */ /* 0x000fe40000004200 */
[----:B------:R2:W-:Y:S01]  /*5370*/  MUFU.EX2 R242, R0 ;  /* 0x0000000000f27308 */ /* 0x0005e20000000800 */
[----:B-1----:R-:W-:Y:S01]  /*5380*/  FMNMX.FTZ R4, R3, R4, !PT ;  /* 0x0000000403047209 */ /* 0x002fe20007810000 */
[--C-:B------:R-:W-:Y:S02]  /*5390*/  FFMA.FTZ R3, R34, c[0x0][0x2d0], -R2.reuse ;  /* 0x0000b40022037a23 */ /* 0x100fe40000010802 */
[----:B--2---:R-:W-:Y:S01]  /*53a0*/  FFMA.FTZ R0, R28, c[0x0][0x2d0], -R2 ;  /* 0x0000b4001c007a23 */ /* 0x004fe20000010802 */
[----:B------:R-:W-:-:S03]  /*53b0*/  FSETP.NEU.FTZ.AND P0, PT, R4, -INF , PT ;  /* 0xff8000000400780b */ /* 0x000fc60003f1d000 */
[----:B------:R-:W-:Y:S01]  /*53c0*/  MUFU.EX2 R239, R3 ;  /* 0x0000000300ef7308 */ /* 0x000fe20000000800 */
[----:B------:R-:W1:Y:S07]  /*53d0*/  LDSM.16.MT88.4 R28, [R188+0x3000] ;  /* 0x00300000bc1c783b */ /* 0x000e6e0000004200 */
[----:B------:R2:W-:Y:S02]  /*53e0*/  MUFU.EX2 R238, R0 ;  /* 0x0000000000ee7308 */ /* 0x0005e40000000800 */
[----:B--2---:R-:W-:-:S06]  /*53f0*/  FFMA.FTZ R0, R32, c[0x0][0x2d0], -R2 ;  /* 0x0000b40020007a23 */ /* 0x004fcc0000010802 */
[----:B------:R2:W3:Y:S02]  /*5400*/  MUFU.EX2 R241, R0 ;  /* 0x0000000000f17308 */ /* 0x0004e40000000800 */
[----:B--2---:R-:W-:Y:S01]  /*5410*/  FMUL.FTZ R0, R4, c[0x0][0x2d0] ;  /* 0x0000b40004007a20 */ /* 0x004fe20000410000 */
[----:B---3--:R-:W-:-:S04]  /*5420*/  F2FP.PACK_AB R10, R239, R241 ;  /* 0x000000f1ef0a723e */ /* 0x008fc800000000ff */
[----:B------:R-:W-:-:S05]  /*5430*/  FSEL R0, R0, RZ, P0 ;  /* 0x000000ff00007208 */ /* 0x000fca0000000000 */
[----:B------:R-:W-:-:S04]  /*5440*/  FFMA.FTZ R3, R6, c[0x0][0x2d0], -R0 ;  /* 0x0000b40006037a23 */ /* 0x000fc80000010800 */
[----:B------:R2:W-:Y:S02]  /*5450*/  MUFU.EX2 R235, R3 ;  /* 0x0000000300eb7308 */ /* 0x0005e40000000800 */
[----:B--2---:R-:W-:-:S06]  /*5460*/  FFMA.FTZ R3, R7, c[0x0][0x2d0], -R0 ;  /* 0x0000b40007037a23 */ /* 0x004fcc0000010800 */
[----:B------:R2:W3:Y:S02]  /*5470*/  MUFU.EX2 R7, R3 ;  /* 0x0000000300077308 */ /* 0x0004e40000000800 */
[----:B--2---:R-:W-:Y:S01]  /*5480*/  FFMA.FTZ R3, R8, c[0x0][0x2d0], -R0 ;  /* 0x0000b40008037a23 */ /* 0x004fe20000010800 */
[----:B------:R-:W-:-:S05]  /*5490*/  F2FP.PACK_AB R8, R238, R242 ;  /* 0x000000f2ee08723e */ /* 0x000fca00000000ff */
[----:B------:R2:W4:Y:S02]  /*54a0*/  MUFU.EX2 R237, R3 ;  /* 0x0000000300ed7308 */ /* 0x0005240000000800 */
[----:B--2---:R-:W-:Y:S01]  /*54b0*/  FFMA.FTZ R3, R9, c[0x0][0x2d0], -R0 ;  /* 0x0000b40009037a23 */ /* 0x004fe20000010800 */
[----:B---3--:R-:W-:Y:S01]  /*54c0*/  F2FP.PACK_AB R9, R7, R235 ;  /* 0x000000eb0709723e */ /* 0x008fe200000000ff */
[----:B------:R-:W-:-:S04]  /*54d0*/  FADD.FTZ R7, R235, R7 ;  /* 0x00000007eb077221 */ /* 0x000fc80000010000 */
[----:B------:R-:W2:Y:S01]  /*54e0*/  MUFU.EX2 R236, R3 ;  /* 0x0000000300ec7308 */ /* 0x000ea20000000800 */
[----:B----4-:R-:W-:Y:S01]  /*54f0*/  FADD.FTZ R7, R237, R7 ;  /* 0x00000007ed077221 */ /* 0x010fe20000010000 */
[C---:B--2---:R-:W-:Y:S01]  /*5500*/  F2FP.PACK_AB R11, R236.reuse, R237 ;  /* 0x000000edec0b723e */ /* 0x044fe200000000ff */
[----:B------:R-:W-:Y:S02]  /*5510*/  FFMA.FTZ R3, R35, c[0x0][0x2d0], -R2 ;  /* 0x0000b40023037a23 */ /* 0x000fe40000010802 */
[----:B------:R-:W-:-:S03]  /*5520*/  FADD.FTZ R7, R236, R7 ;  /* 0x00000007ec077221 */ /* 0x000fc60000010000 */
[----:B------:R2:W-:Y:S01]  /*5530*/  MUFU.EX2 R6, R3 ;  /* 0x0000000300067308 */ /* 0x0005e20000000800 */
[C---:B------:R-:W-:Y:S08]  /*5540*/  HMMA.16816.F32 R44, R8.reuse, R12, RZ ;  /* 0x0000000c082c723c */ /* 0x040ff000000018ff */
[----:B------:R-:W-:Y:S01]  /*5550*/  HMMA.16816.F32 R36, R8, R14, RZ ;  /* 0x0000000e0824723c */ /* 0x000fe200000018ff */
[----:B------:R-:W3:Y:S01]  /*5560*/  LDSM.16.MT88.4 R12, [R191+0x3000] ;  /* 0x00300000bf0c783b */ /* 0x000ee20000004200 */
[----:B--2---:R-:W-:-:S06]  /*5570*/  FFMA.FTZ R3, R64, c[0x0][0x2d0], -R2 ;  /* 0x0000b40040037a23 */ /* 0x004fcc0000010802 */
[C---:B------:R-:W-:Y:S01]  /*5580*/  HMMA.16816.F32 R52, R8.reuse, R20, RZ ;  /* 0x000000140834723c */ /* 0x040fe200000018ff */
[----:B------:R2:W4:Y:S07]  /*5590*/  MUFU.EX2 R233, R3 ;  /* 0x0000000300e97308 */ /* 0x00052e0000000800 */
[C---:B------:R-:W-:Y:S01]  /*55a0*/  HMMA.16816.F32 R60, R8.reuse, R22, RZ ;  /* 0x00000016083c723c */ /* 0x040fe200000018ff */
[----:B------:R-:W5:Y:S07]  /*55b0*/  LDSM.16.MT88.4 R20, [R192+0x3000] ;  /* 0x00300000c014783b */ /* 0x000f6e0000004200 */
[----:B------:R-:W-:Y:S01]  /*55c0*/  HMMA.16816.F32 R48, R8, R16, RZ ;  /* 0x000000100830723c */ /* 0x000fe200000018ff */
[----:B--2---:R-:W-:-:S04]  /*55d0*/  FFMA.FTZ R3, R65, c[0x0][0x2d0], -R2 ;  /* 0x0000b40041037a23 */ /* 0x004fc80000010802 */
[----:B------:R2:W-:Y:S03]  /*55e0*/  MUFU.EX2 R234, R3 ;  /* 0x0000000300ea7308 */ /* 0x0005e60000000800 */
[C---:B------:R-:W-:Y:S01]  /*55f0*/  HMMA.16816.F32 R56, R8.reuse, R18, RZ ;  /* 0x000000120838723c */ /* 0x040fe200000018ff */
[----:B------:R-:W4:Y:S07]  /*5600*/  LDSM.16.MT88.4 R16, [R194+0x3000] ;  /* 0x00300000c210783b */ /* 0x000f2e0000004200 */
[----:B-1----:R-:W-:Y:S01]  /*5610*/  HMMA.16816.F32 R76, R8, R30, RZ ;  /* 0x0000001e084c723c */ /* 0x002fe200000018ff */
[----:B--2---:R-:W-:-:S07]  /*5620*/  FFMA.FTZ R3, R68, c[0x0][0x2d0], -R2 ;  /* 0x0000b40044037a23 */ /* 0x004fce0000010802 */
[C---:B------:R-:W-:Y:S01]  /*5630*/  HMMA.16816.F32 R68, R8.reuse, R28, RZ ;  /* 0x0000001c0844723c */ /* 0x040fe200000018ff */
[----:B------:R-:W1:Y:S01]  /*5640*/  LDSM.16.MT88.4 R28, [R188+0x800] ;  /* 0x00080000bc1c783b */ /* 0x000e620000004200 */
[----:B------:R2:W1:Y:S06]  /*5650*/  MUFU.EX2 R232, R3 ;  /* 0x0000000300e87308 */ /* 0x00046c0000000800 */
[C---:B---3--:R-:W-:Y:S08]  /*5660*/  HMMA.16816.F32 R88, R8.reuse, R12, RZ ;  /* 0x0000000c0858723c */ /* 0x048ff000000018ff */
[----:B------:R-:W-:Y:S01]  /*5670*/  HMMA.16816.F32 R92, R8, R14, RZ ;  /* 0x0000000e085c723c */ /* 0x000fe200000018ff */
[----:B------:R-:W3:Y:S01]  /*5680*/  LDSM.16.MT88.4 R12, [R191+0x800] ;  /* 0x00080000bf0c783b */ /* 0x000ee20000004200 */
[----:B--2---:R-:W-:-:S04]  /*5690*/  FFMA.FTZ R3, R40, c[0x0][0x2d0], -R0 ;  /* 0x0000b40028037a23 */ /* 0x004fc80000010800 */
[----:B------:R2:W-:Y:S02]  /*56a0*/  MUFU.EX2 R231, R3 ;  /* 0x0000000300e77308 */ /* 0x0005e40000000800 */
[C---:B------:R-:W-:Y:S08]  /*56b0*/  HMMA.16816.F32 R32, R8.reuse, R24, RZ ;  /* 0x000000180820723c */ /* 0x040ff000000018ff */
[----:B------:R-:W-:Y:S01]  /*56c0*/  HMMA.16816.F32 R64, R8, R26, RZ ;  /* 0x0000001a0840723c */ /* 0x000fe200000018ff */
[----:B------:R-:W1:Y:S01]  /*56d0*/  LDSM.16.MT88.4 R24, [R192+0x800] ;  /* 0x00080000c018783b */ /* 0x000e620000004200 */
[----:B--2---:R-:W-:-:S06]  /*56e0*/  FFMA.FTZ R3, R42, c[0x0][0x2d0], -R0 ;  /* 0x0000b4002a037a23 */ /* 0x004fcc0000010800 */
[C---:B-----5:R-:W-:Y:S01]  /*56f0*/  HMMA.16816.F32 R80, R8.reuse, R20, RZ ;  /* 0x000000140850723c */ /* 0x060fe200000018ff */
[----:B------:R2:W5:Y:S07]  /*5700*/  MUFU.EX2 R222, R3 ;  /* 0x0000000300de7308 */ /* 0x00056e0000000800 */
[C---:B------:R-:W-:Y:S01]  /*5710*/  HMMA.16816.F32 R84, R8.reuse, R22, RZ ;  /* 0x000000160854723c */ /* 0x040fe200000018ff */
[----:B------:R-:W3:Y:S07]  /*5720*/  LDSM.16.MT88.4 R20, [R194+0x800] ;  /* 0x00080000c214783b */ /* 0x000eee0000004200 */
[----:B----4-:R-:W-:Y:S01]  /*5730*/  HMMA.16816.F32 R96, R8, R16, RZ ;  /* 0x000000100860723c */ /* 0x010fe200000018ff */
[----:B--2---:R-:W-:-:S04]  /*5740*/  FFMA.FTZ R3, R41, c[0x0][0x2d0], -R0 ;  /* 0x0000b40029037a23 */ /* 0x004fc80000010800 */
[----:B------:R2:W-:Y:S03]  /*5750*/  MUFU.EX2 R230, R3 ;  /* 0x0000000300e67308 */ /* 0x0005e60000000800 */
[----:B------:R-:W-:Y:S01]  /*5760*/  HMMA.16816.F32 R100, R8, R18, RZ ;  /* 0x000000120864723c */ /* 0x000fe200000018ff */
[----:B------:R-:W-:Y:S06]  /*5770*/  LDSM.16.MT88.4 R16, [R188+0x3800] ;  /* 0x00380000bc10783b */ /* 0x000fec0000004200 */
[----:B------:R-:W-:-:S02]  /*5780*/  F2FP.PACK_AB R8, R233, R6 ;  /* 0x00000006e908723e */ /* 0x000fc400000000ff */
[----:B-1----:R-:W-:Y:S02]  /*5790*/  F2FP.PACK_AB R10, R232, R234 ;  /* 0x000000eae80a723e */ /* 0x002fe400000000ff */
[----:B-----5:R-:W-:Y:S01]  /*57a0*/  F2FP.PACK_AB R9, R222, R231 ;  /* 0x000000e7de09723e */ /* 0x020fe200000000ff */
[----:B--2---:R-:W-:-:S04]  /*57b0*/  FFMA.FTZ R3, R43, c[0x0][0x2d0], -R0 ;  /* 0x0000b4002b037a23 */ /* 0x004fc80000010800 */
        /* <DEDUP_REMOVED lines=8> */
[C---:B---3--:R-:W-:Y:S01]  /*5840*/  HMMA.16816.F32 R72, R8.reuse, R12, R44 ;  /* 0x0000000c0848723c */ /* 0x048fe2000000182c */
[----:B------:R1:W3:Y:S07]  /*5850*/  MUFU.EX2 R219, R3 ;  /* 0x0000000300db7308 */ /* 0x0002ee0000000800 */
[C---:B------:R-:W-:Y:S01]  /*5860*/  HMMA.16816.F32 R52, R8.reuse, R14, R36 ;  /* 0x0000000e0834723c */ /* 0x040fe20000001824 */
[----:B------:R-:W4:Y:S07]  /*5870*/  LDSM.16.MT88.4 R12, [R194+0x3800] ;  /* 0x00380000c20c783b */ /* 0x000f2e0000004200 */
[----:B------:R-:W-:Y:S01]  /*5880*/  HMMA.16816.F32 R116, R8, R24, R48 ;  /* 0x000000180874723c */ /* 0x000fe20000001830 */
[----:B-1----:R-:W-:-:S04]  /*5890*/  FFMA.FTZ R3, R111, c[0x0][0x2d0], -R2 ;  /* 0x0000b4006f037a23 */ /* 0x002fc80000010802 */
[----:B------:R1:W-:Y:S03]  /*58a0*/  MUFU.EX2 R218, R3 ;  /* 0x0000000300da7308 */ /* 0x0003e60000000800 */
[C---:B------:R-:W-:Y:S01]  /*58b0*/  HMMA.16816.F32 R128, R8.reuse, R26, R56 ;  /* 0x0000001a0880723c */ /* 0x040fe20000001838 */
[----:B------:R-:W5:Y:S07]  /*58c0*/  LDSM.16.MT88.4 R24, [R191+0x3800] ;  /* 0x00380000bf18783b */ /* 0x000f6e0000004200 */
[----:B------:R-:W-:Y:S01]  /*58d0*/  HMMA.16816.F32 R40, R8, R20, R32 ;  /* 0x000000140828723c */ /* 0x000fe20000001820 */
[----:B------:R-:W-:Y:S01]  /*58e0*/  LDSM.16.MT88.4 R32, [R188+0x1000] ;  /* 0x00100000bc20783b */ /* 0x000fe20000004200 */
[----:B-1----:R-:W-:-:S06]  /*58f0*/  FFMA.FTZ R3, R136, c[0x0][0x2d0], -R2 ;  /* 0x0000b40088037a23 */ /* 0x002fcc0000010802 */
[C---:B------:R-:W-:Y:S01]  /*5900*/  HMMA.16816.F32 R44, R8.reuse, R22, R64 ;  /* 0x00000016082c723c */ /* 0x040fe20000001840 */
[----:B------:R-:W1:Y:S01]  /*5910*/  LDSM.16.MT88.4 R20, [R191+0x1000] ;  /* 0x00100000bf14783b */ /* 0x000e620000004200 */
[----:B------:R3:W1:Y:S06]  /*5920*/  MUFU.EX2 R217, R3 ;  /* 0x0000000300d97308 */ /* 0x00066c0000000800 */
[C---:B--2---:R-:W-:Y:S08]  /*5930*/  HMMA.16816.F32 R56, R8.reuse, R28, R80 ;  /* 0x0000001c0838723c */ /* 0x044ff00000001850 */
[----:B------:R-:W-:Y:S01]  /*5940*/  HMMA.16816.F32 R60, R8, R30, R84 ;  /* 0x0000001e083c723c */ /* 0x000fe20000001854 */
[----:B------:R-:W-:Y:S01]  /*5950*/  LDSM.16.MT88.4 R28, [R192+0x1000] ;  /* 0x00100000c01c783b */ /* 0x000fe20000004200 */
[----:B---3--:R-:W-:-:S04]  /*5960*/  FFMA.FTZ R3, R104, c[0x0][0x2d0], -R0 ;  /* 0x0000b40068037a23 */ /* 0x008fc80000010800 */
[----:B------:R2:W-:Y:S02]  /*5970*/  MUFU.EX2 R216, R3 ;  /* 0x0000000300d87308 */ /* 0x0005e40000000800 */
[C---:B----4-:R-:W-:Y:S08]  /*5980*/  HMMA.16816.F32 R80, R8.reuse, R12, R96 ;  /* 0x0000000c0850723c */ /* 0x050ff00000001860 */
[----:B------:R-:W-:Y:S01]  /*5990*/  HMMA.16816.F32 R84, R8, R14, R100 ;  /* 0x0000000e0854723c */ /* 0x000fe20000001864 */
[----:B------:R-:W3:Y:S01]  /*59a0*/  LDSM.16.MT88.4 R12, [R194+0x1000] ;  /* 0x00100000c20c783b */ /* 0x000ee20000004200 */
[----:B--2---:R-:W-:-:S06]  /*59b0*/  FFMA.FTZ R3, R106, c[0x0][0x2d0], -R0 ;  /* 0x0000b4006a037a23 */ /* 0x004fcc0000010800 */
[C---:B------:R-:W-:Y:S01]  /*59c0*/  HMMA.16816.F32 R48, R8.reuse, R18, R76 ;  /* 0x000000120830723c */ /* 0x040fe2000000184c */
[----:B------:R2:W4:Y:S07]  /*59d0*/  MUFU.EX2 R215, R3 ;  /* 0x0000000300d77308 */ /* 0x00052e0000000800 */
[C---:B------:R-:W-:Y:S01]  /*59e0*/  HMMA.16816.F32 R36, R8.reuse, R16, R68 ;  /* 0x000000100824723c */ /* 0x040fe20000001844 */
[----:B------:R-:W3:Y:S07]  /*59f0*/  LDSM.16.MT88.4 R16, [R188+0x4000] ;  /* 0x00400000bc10783b */ /* 0x000eee0000004200 */
[----:B-----5:R-:W-:Y:S01]  /*5a00*/  HMMA.16816.F32 R64, R8, R24, R88 ;  /* 0x000000180840723c */ /* 0x020fe20000001858 */
[----:B--2---:R-:W-:-:S04]  /*5a10*/  FFMA.FTZ R3, R105, c[0x0][0x2d0], -R0 ;  /* 0x0000b40069037a23 */ /* 0x004fc80000010800 */
[----:B------:R2:W-:Y:S03]  /*5a20*/  MUFU.EX2 R214, R3 ;  /* 0x0000000300d67308 */ /* 0x0005e60000000800 */
[----:B------:R-:W-:Y:S01]  /*5a30*/  HMMA.16816.F32 R76, R8, R26, R92 ;  /* 0x0000001a084c723c */ /* 0x000fe2000000185c */
[----:B------:R-:W5:Y:S06]  /*5a40*/  LDSM.16.MT88.4 R24, [R192+0x4000] ;  /* 0x00400000c018783b */ /* 0x000f6c0000004200 */
[----:B------:R-:W-:-:S02]  /*5a50*/  F2FP.PACK_AB R8, R219, R220 ;  /* 0x000000dcdb08723e */ /* 0x000fc400000000ff */
[----:B-1----:R-:W-:Y:S02]  /*5a60*/  F2FP.PACK_AB R10, R217, R218 ;  /* 0x000000dad90a723e */ /* 0x002fe400000000ff */
[----:B----4-:R-:W-:Y:S01]  /*5a70*/  F2FP.PACK_AB R9, R215, R216 ;  /* 0x000000d8d709723e */ /* 0x010fe200000000ff */
        /* <DEDUP_REMOVED lines=16> */
[C---:B------:R-:W-:Y:S08]  /*5b80*/  HMMA.16816.F32 R100, R8.reuse, R34, R132 ;  /* 0x000000220864723c */ /* 0x040ff00000001884 */
[----:B------:R-:W-:Y:S01]  /*5b90*/  HMMA.16816.F32 R40, R8, R18, R48 ;  /* 0x000000120828723c */ /* 0x000fe20000001830 */
[----:B-1----:R-:W-:-:S07]  /*5ba0*/  FFMA.FTZ R3, R144, c[0x0][0x2d0], -R2 ;  /* 0x0000b40090037a23 */ /* 0x002fce0000010802 */
[C---:B-----5:R-:W-:Y:S01]  /*5bb0*/  HMMA.16816.F32 R32, R8.reuse, R24, R56 ;  /* 0x000000180820723c */ /* 0x060fe20000001838 */
[----:B------:R1:W5:Y:S07]  /*5bc0*/  MUFU.EX2 R142, R3 ;  /* 0x00000003008e7308 */ /* 0x00036e0000000800 */
[C---:B------:R-:W-:Y:S01]  /*5bd0*/  HMMA.16816.F32 R44, R8.reuse, R26, R60 ;  /* 0x0000001a082c723c */ /* 0x040fe2000000183c */
[----:B------:R-:W3:Y:S07]  /*5be0*/  LDSM.16.MT88.4 R24, [R192+0x1800] ;  /* 0x00180000c018783b */ /* 0x000eee0000004200 */
[----:B--2---:R-:W-:Y:S01]  /*5bf0*/  HMMA.16816.F32 R48, R8, R20, R64 ;  /* 0x000000140830723c */ /* 0x004fe20000001840 */
[----:B-1----:R-:W-:-:S04]  /*5c00*/  FFMA.FTZ R3, R137, c[0x0][0x2d0], -R0 ;  /* 0x0000b40089037a23 */ /* 0x002fc80000010800 */
[----:B------:R1:W-:Y:S03]  /*5c10*/  MUFU.EX2 R141, R3 ;  /* 0x00000003008d7308 */ /* 0x0003e60000000800 */
[C---:B------:R-:W-:Y:S01]  /*5c20*/  HMMA.16816.F32 R56, R8.reuse, R22, R76 ;  /* 0x000000160838723c */ /* 0x040fe2000000184c */
[----:B------:R-:W2:Y:S07]  /*5c30*/  LDSM.16.MT88.4 R20, [R191+0x1800] ;  /* 0x00180000bf14783b */ /* 0x000eae0000004200 */
[----:B------:R-:W-:Y:S01]  /*5c40*/  HMMA.16816.F32 R96, R8, R28, R116 ;  /* 0x0000001c0860723c */ /* 0x000fe20000001874 */
[----:B------:R-:W-:Y:S01]  /*5c50*/  LDSM.16.MT88.4 R116, [R188+0x2800] ;  /* 0x00280000bc74783b */ /* 0x000fe20000004200 */
[----:B-1----:R-:W-:-:S06]  /*5c60*/  FFMA.FTZ R3, R139, c[0x0][0x2d0], -R0 ;  /* 0x0000b4008b037a23 */ /* 0x002fcc0000010800 */
[C---:B------:R-:W-:Y:S01]  /*5c70*/  HMMA.16816.F32 R104, R8.reuse, R30, R128 ;  /* 0x0000001e0868723c */ /* 0x040fe20000001880 */
[----:B------:R-:W1:Y:S01]  /*5c80*/  LDSM.16.MT88.4 R28, [R188+0x1800] ;  /* 0x00180000bc1c783b */ /* 0x000e620000004200 */
[----:B------:R3:W2:Y:S06]  /*5c90*/  MUFU.EX2 R139, R3 ;  /* 0x00000003008b7308 */ /* 0x0006ac0000000800 */
[C---:B----4-:R-:W-:Y:S08]  /*5ca0*/  HMMA.16816.F32 R52, R8.reuse, R12, R80 ;  /* 0x0000000c0834723c */ /* 0x050ff00000001850 */
[----:B------:R-:W-:Y:S01]  /*5cb0*/  HMMA.16816.F32 R60, R8, R14, R84 ;  /* 0x0000000e083c723c */ /* 0x000fe20000001854 */
[----:B------:R-:W4:Y:S01]  /*5cc0*/  LDSM.16.MT88.4 R12, [R194+0x1800] ;  /* 0x00180000c20c783b */ /* 0x000f220000004200 */
[----:B---3--:R-:W-:-:S04]  /*5cd0*/  FFMA.FTZ R3, R138, c[0x0][0x2d0], -R0 ;  /* 0x0000b4008a037a23 */ /* 0x008fc80000010800 */
[----:B------:R3:W-:Y:S02]  /*5ce0*/  MUFU.EX2 R137, R3 ;  /* 0x0000000300897308 */ /* 0x0007e40000000800 */
[----:B------:R-:W-:Y:S01]  /*5cf0*/  HMMA.16816.F32 R36, R8, R16, R36 ;  /* 0x000000100824723c */ /* 0x000fe20000001824 */
[----:B------:R-:W1:Y:S06]  /*5d00*/  LDSM.16.MT88.4 R16, [R188+0x4800] ;  /* 0x00480000bc10783b */ /* 0x000e6c0000004200 */
[----:B------:R-:W-:Y:S02]  /*5d10*/  F2FP.PACK_AB R8, R185, R186 ;  /* 0x000000bab908723e */ /* 0x000fe400000000ff */
[----:B-----5:R-:W-:-:S02]  /*5d20*/  F2FP.PACK_AB R10, R142, R143 ;  /* 0x0000008f8e0a723e */ /* 0x020fc400000000ff */
[----:B--2---:R-:W-:Y:S01]  /*5d30*/  F2FP.PACK_AB R9, R139, R141 ;  /* 0x0000008d8b09723e */ /* 0x004fe200000000ff */
[----:B---3--:R-:W-:-:S04]  /*5d40*/  FFMA.FTZ R3, R140, c[0x0][0x2d0], -R0 ;  /* 0x0000b4008c037a23 */ /* 0x008fc80000010800 */
[----:B------:R2:W3:Y:S02]  /*5d50*/  MUFU.EX2 R136, R3 ;  /* 0x0000000300887308 */ /* 0x0004e40000000800 */
[----:B--2---:R-:W-:Y:S01]  /*5d60*/  FFMA.FTZ R3, R149, c[0x0][0x2d0], -R2 ;  /* 0x0000b40095037a23 */ /* 0x004fe20000010802 */
[----:B---3--:R-:W-:-:S05]  /*5d70*/  F2FP.PACK_AB R11, R136, R137 ;  /* 0x00000089880b723e */ /* 0x008fca00000000ff */
[----:B------:R2:W-:Y:S02]  /*5d80*/  MUFU.EX2 R135, R3 ;  /* 0x0000000300877308 */ /* 0x0005e40000000800 */
[C---:B------:R-:W-:Y:S08]  /*5d90*/  HMMA.16816.F32 R76, R8.reuse, R24, R96 ;  /* 0x00000018084c723c */ /* 0x040ff00000001860 */
[----:B------:R-:W-:Y:S01]  /*5da0*/  HMMA.16816.F32 R96, R8, R20, R92 ;  /* 0x000000140860723c */ /* 0x000fe2000000185c */
[----:B--2---:R-:W-:-:S04]  /*5db0*/  FFMA.FTZ R3, R150, c[0x0][0x2d0], -R2 ;  /* 0x0000b40096037a23 */ /* 0x004fc80000010802 */
[----:B------:R2:W3:Y:S03]  /*5dc0*/  MUFU.EX2 R134, R3 ;  /* 0x0000000300867308 */ /* 0x0004e60000000800 */
[C---:B-1----:R-:W-:Y:S08]  /*5dd0*/  HMMA.16816.F32 R112, R8.reuse, R28, R112 ;  /* 0x0000001c0870723c */ /* 0x042ff00000001870 */
[----:B------:R-:W-:Y:S01]  /*5de0*/  HMMA.16816.F32 R100, R8, R30, R100 ;  /* 0x0000001e0864723c */ /* 0x000fe20000001864 */
[----:B------:R-:W1:Y:S01]  /*5df0*/  LDSM.16.MT88.4 R28, [R192+0x4800] ;  /* 0x00480000c01c783b */ /* 0x000e620000004200 */
[----:B--2---:R-:W-:-:S06]  /*5e00*/  FFMA.FTZ R3, R151, c[0x0][0x2d0], -R2 ;  /* 0x0000b40097037a23 */ /* 0x004fcc0000010802 */
[C---:B------:R-:W-:Y:S01]  /*5e10*/  HMMA.16816.F32 R92, R8.reuse, R22, R88 ;  /* 0x00000016085c723c */ /* 0x040fe20000001858 */
[----:B------:R-:W2:Y:S01]  /*5e20*/  LDSM.16.MT88.4 R20, [R191+0x4800] ;  /* 0x00480000bf14783b */ /* 0x000ea20000004200 */
[----:B------:R5:W-:Y:S06]  /*5e30*/  MUFU.EX2 R133, R3 ;  /* 0x0000000300857308 */ /* 0x000bec0000000800 */
[C---:B----4-:R-:W-:Y:S08]  /*5e40*/  HMMA.16816.F32 R84, R8.reuse, R12, R72 ;  /* 0x0000000c0854723c */ /* 0x050ff00000001848 */
[----:B------:R-:W-:Y:S01]  /*5e50*/  HMMA.16816.F32 R88, R8, R14, R68 ;  /* 0x0000000e0858723c */ /* 0x000fe20000001844 */
[----:B------:R-:W4:Y:S01]  /*5e60*/  LDSM.16.MT88.4 R12, [R194+0x4800] ;  /* 0x00480000c20c783b */ /* 0x000f220000004200 */
[----:B-----5:R-:W-:-:S04]  /*5e70*/  FFMA.FTZ R3, R156, c[0x0][0x2d0], -R2 ;  /* 0x0000b4009c037a23 */ /* 0x020fc80000010802 */
[----:B------:R5:W1:Y:S02]  /*5e80*/  MUFU.EX2 R132, R3 ;  /* 0x0000000300847308 */ /* 0x000a640000000800 */
[C---:B------:R-:W-:Y:S08]  /*5e90*/  HMMA.16816.F32 R80, R8.reuse, R16, R36 ;  /* 0x000000100850723c */ /* 0x040ff00000001824 */
[----:B------:R-:W-:Y:S01]  /*5ea0*/  HMMA.16816.F32 R72, R8, R18, R40 ;  /* 0x000000120848723c */ /* 0x000fe20000001828 */
[----:B------:R-:W3:Y:S01]  /*5eb0*/  LDSM.16.MT88.4 R16, [R188+0x2000] ;  /* 0x00200000bc10783b */ /* 0x000ee20000004200 */
[----:B-----5:R-:W-:-:S06]  /*5ec0*/  FFMA.FTZ R3, R145, c[0x0][0x2d0], -R0 ;  /* 0x0000b40091037a23 */ /* 0x020fcc0000010800 */
[C---:B-1----:R-:W-:Y:S01]  /*5ed0*/  HMMA.16816.F32 R36, R8.reuse, R30, R44 ;  /* 0x0000001e0824723c */ /* 0x042fe2000000182c */
[----:B------:R1:W-:Y:S07]  /*5ee0*/  MUFU.EX2 R131, R3 ;  /* 0x0000000300837308 */ /* 0x0003ee0000000800 */
[C---:B--2---:R-:W-:Y:S08]  /*5ef0*/  HMMA.16816.F32 R40, R8.reuse, R20, R48 ;  /* 0x000000140828723c */ /* 0x044ff00000001830 */
[----:B------:R-:W-:Y:S01]  /*5f00*/  HMMA.16816.F32 R104, R8, R26, R104 ;  /* 0x0000001a0868723c */ /* 0x000fe20000001868 */
[----:B------:R-:W-:Y:S01]  /*5f10*/  LDSM.16.MT88.4 R24, [R191+0x2000] ;  /* 0x00200000bf18783b */ /* 0x000fe20000004200 */
[----:B-1----:R-:W-:-:S04]  /*5f20*/  FFMA.FTZ R3, R147, c[0x0][0x2d0], -R0 ;  /* 0x0000b40093037a23 */ /* 0x002fc80000010800 */
[----:B------:R1:W2:Y:S02]  /*5f30*/  MUFU.EX2 R130, R3 ;  /* 0x0000000300827308 */ /* 0x0002a40000000800 */
[C---:B------:R-:W-:Y:S01]  /*5f40*/  HMMA.16816.F32 R32, R8.reuse, R28, R32 ;  /* 0x0000001c0820723c */ /* 0x040fe20000001820 */
[----:B------:R-:W5:Y:S07]  /*5f50*/  LDSM.16.MT88.4 R28, [R192+0x2000] ;  /* 0x00200000c01c783b */ /* 0x000f6e0000004200 */
[----:B------:R-:W-:Y:S01]  /*5f60*/  HMMA.16816.F32 R64, R8, R22, R56 ;  /* 0x000000160840723c */ /* 0x000fe20000001838 */
[----:B------:R-:W-:Y:S01]  /*5f70*/  LDSM.16.MT88.4 R20, [R194+0x2000] ;  /* 0x00200000c214783b */ /* 0x000fe20000004200 */
[----:B-1----:R-:W-:-:S06]  /*5f80*/  FFMA.FTZ R3, R146, c[0x0][0x2d0], -R0 ;  /* 0x0000b40092037a23 */ /* 0x002fcc0000010800 */
[C---:B----4-:R-:W-:Y:S01]  /*5f90*/  HMMA.16816.F32 R48, R8.reuse, R12, R52 ;  /* 0x0000000c0830723c */ /* 0x050fe20000001834 */
[----:B------:R1:W-:Y:S07]  /*5fa0*/  MUFU.EX2 R129, R3 ;  /* 0x0000000300817308 */ /* 0x0003ee0000000800 */
[----:B------:R-:W-:Y:S01]  /*5fb0*/  HMMA.16816.F32 R44, R8, R14, R60 ;  /* 0x0000000e082c723c */ /* 0x000fe2000000183c */
[----:B------:R-:W4:Y:S06]  /*5fc0*/  LDSM.16.MT88.4 R12, [R188+0x5000] ;  /* 0x00500000bc0c783b */ /* 0x000f2c0000004200 */
[----:B---3--:R-:W-:-:S02]  /*5fd0*/  F2FP.PACK_AB R8, R134, R135 ;  /* 0x000000878608723e */ /* 0x008fc400000000ff */
[----:B------:R-:W-:Y:S01]  /*5fe0*/  F2FP.PACK_AB R10, R132, R133 ;  /* 0x00000085840a723e */ /* 0x000fe200000000ff */
[----:B-1----:R-:W-:Y:S01]  /*5ff0*/  FFMA.FTZ R3, R148, c[0x0][0x2d0], -R0 ;  /* 0x0000b40094037a23 */ /* 0x002fe20000010800 */
[----:B--2---:R-:W-:-:S03]  /*6000*/  F2FP.PACK_AB R9, R130, R131 ;  /* 0x000000838209723e */ /* 0x004fc600000000ff */
        /* <DEDUP_REMOVED lines=8> */
[C---:B-----5:R-:W-:Y:S01]  /*6090*/  HMMA.16816.F32 R68, R8.reuse, R28, R76 ;  /* 0x0000001c0844723c */ /* 0x060fe2000000184c */
[----:B------:R1:W3:Y:S07]  /*60a0*/  MUFU.EX2 R110, R3 ;  /* 0x00000003006e7308 */ /* 0x0002ee0000000800 */
[C---:B------:R-:W-:Y:S01]  /*60b0*/  HMMA.16816.F32 R76, R8.reuse, R24, R96 ;  /* 0x00000018084c723c */ /* 0x040fe20000001860 */
[----:B------:R-:W-:Y:S07]  /*60c0*/  LDSM.16.MT88.4 R96, [R188+0x5800] ;  /* 0x00580000bc60783b */ /* 0x000fee0000004200 */
[----:B------:R-:W-:Y:S01]  /*60d0*/  HMMA.16816.F32 R56, R8, R26, R92 ;  /* 0x0000001a0838723c */ /* 0x000fe2000000185c */
[----:B------:R-:W5:Y:S01]  /*60e0*/  LDSM.16.MT88.4 R24, [R191+0x5000] ;  /* 0x00500000bf18783b */ /* 0x000f620000004200 */
[----:B-1----:R-:W-:-:S02]  /*60f0*/  FFMA.FTZ R3, R163, c[0x0][0x2d0], -R2 ;  /* 0x0000b400a3037a23 */ /* 0x002fc40000010802 */
[----:B------:R-:W-:Y:S02]  /*6100*/  FFMA.FTZ R2, R184, c[0x0][0x2d0], -R2 ;  /* 0x0000b400b8027a23 */ /* 0x000fe40000010802 */
[----:B------:R-:W-:Y:S02]  /*6110*/  MUFU.EX2 R109, R3 ;  /* 0x00000003006d7308 */ /* 0x000fe40000000800 */
[C---:B----4-:R-:W-:Y:S01]  /*6120*/  HMMA.16816.F32 R92, R8.reuse, R12, R80 ;  /* 0x0000000c085c723c */ /* 0x050fe20000001850 */
[----:B------:R-:W-:Y:S07]  /*6130*/  LDSM.16.MT88.4 R80, [R191+0x2800] ;  /* 0x00280000bf50783b */ /* 0x000fee0000004200 */
[C---:B------:R-:W-:Y:S01]  /*6140*/  HMMA.16816.F32 R60, R8.reuse, R14, R72 ;  /* 0x0000000e083c723c */ /* 0x040fe20000001848 */
[----:B------:R-:W1:Y:S04]  /*6150*/  LDSM.16.MT88.4 R12, [R194+0x5000] ;  /* 0x00500000c20c783b */ /* 0x000e680000004200 */
[----:B------:R-:W-:Y:S03]  /*6160*/  LDSM.16.MT88.4 R72, [R192+0x2800] ;  /* 0x00280000c048783b */ /* 0x000fe60000004200 */
[C---:B--2---:R-:W-:Y:S01]  /*6170*/  HMMA.16816.F32 R32, R8.reuse, R16, R32 ;  /* 0x000000100820723c */ /* 0x044fe20000001820 */
[----:B------:R2:W4:Y:S07]  /*6180*/  MUFU.EX2 R17, R2 ;  /* 0x0000000200117308 */ /* 0x00052e0000000800 */
[C---:B------:R-:W-:Y:S08]  /*6190*/  HMMA.16816.F32 R84, R8.reuse, R20, R84 ;  /* 0x000000140854723c */ /* 0x040ff00000001854 */
[C---:B------:R-:W-:Y:S01]  /*61a0*/  HMMA.16816.F32 R28, R8.reuse, R30, R104 ;  /* 0x0000001e081c723c */ /* 0x040fe20000001868 */
[--C-:B--2---:R-:W-:Y:S01]  /*61b0*/  FFMA.FTZ R2, R158, c[0x0][0x2d0], -R0.reuse ;  /* 0x0000b4009e027a23 */ /* 0x104fe20000010800 */
[----:B------:R-:W-:Y:S03]  /*61c0*/  LDSM.16.MT88.4 R104, [R192+0x5800] ;  /* 0x00580000c068783b */ /* 0x000fe60000004200 */
[----:B------:R2:W-:Y:S03]  /*61d0*/  MUFU.EX2 R16, R2 ;  /* 0x0000000200107308 */ /* 0x0005e60000000800 */
[C---:B-----5:R-:W-:Y:S08]  /*61e0*/  HMMA.16816.F32 R40, R8.reuse, R24, R40 ;  /* 0x000000180828723c */ /* 0x060ff00000001828 */
[----:B------:R-:W-:Y:S01]  /*61f0*/  HMMA.16816.F32 R20, R8, R22, R88 ;  /* 0x000000160814723c */ /* 0x000fe20000001858 */
[----:B------:R-:W-:Y:S01]  /*6200*/  LDSM.16.MT88.4 R88, [R194+0x2800] ;  /* 0x00280000c258783b */ /* 0x000fe20000004200 */
[----:B--2---:R-:W-:-:S06]  /*6210*/  FFMA.FTZ R2, R157, c[0x0][0x2d0], -R0 ;  /* 0x0000b4009d027a23 */ /* 0x004fcc0000010800 */
[C---:B------:R-:W-:Y:S01]  /*6220*/  HMMA.16816.F32 R36, R8.reuse, R18, R36 ;  /* 0x000000120824723c */ /* 0x040fe20000001824 */
[----:B------:R2:W5:Y:S07]  /*6230*/  MUFU.EX2 R5, R2 ;  /* 0x0000000200057308 */ /* 0x00056e0000000800 */
[C---:B------:R-:W-:Y:S07]  /*6240*/  HMMA.16816.F32 R24, R8.reuse, R26, R64 ;  /* 0x0000001a0818723c */ /* 0x040fee0000001840 */
[----:B---3--:R-:W-:Y:S01]  /*6250*/  F2FP.PACK_AB R64, R110, R111 ;  /* 0x0000006f6e40723e */ /* 0x008fe200000000ff */
[C---:B-1----:R-:W-:Y:S01]  /*6260*/  HMMA.16816.F32 R48, R8.reuse, R12, R48 ;  /* 0x0000000c0830723c */ /* 0x042fe20000001830 */
[--C-:B--2---:R-:W-:Y:S01]  /*6270*/  FFMA.FTZ R2, R160, c[0x0][0x2d0], -R0.reuse ;  /* 0x0000b400a0027a23 */ /* 0x104fe20000010800 */
[----:B----4-:R-:W-:Y:S01]  /*6280*/  F2FP.PACK_AB R66, R17, R109 ;  /* 0x0000006d1142723e */ /* 0x010fe200000000ff */
[----:B------:R-:W-:Y:S01]  /*6290*/  FFMA.FTZ R0, R159, c[0x0][0x2d0], -R0 ;  /* 0x0000b4009f007a23 */ /* 0x000fe20000010800 */
[----:B-----5:R-:W-:Y:S01]  /*62a0*/  F2FP.PACK_AB R65, R5, R16 ;  /* 0x000000100541723e */ /* 0x020fe200000000ff */
[----:B------:R-:W-:Y:S03]  /*62b0*/  MUFU.EX2 R3, R2 ;  /* 0x0000000200037308 */ /* 0x000fe60000000800 */
[----:B------:R-:W-:Y:S01]  /*62c0*/  HMMA.16816.F32 R44, R8, R14, R44 ;  /* 0x0000000e082c723c */ /* 0x000fe2000000182c */
[----:B------:R-:W1:Y:S04]  /*62d0*/  LDSM.16.MT88.4 R8, [R194+0x5800] ;  /* 0x00580000c208783b */ /* 0x000e680000004200 */
[----:B------:R2:W3:Y:S02]  /*62e0*/  MUFU.EX2 R2, R0 ;  /* 0x0000000000027308 */ /* 0x0004e40000000800 */
[----:B--2---:R-:W-:Y:S01]  /*62f0*/  FADD.FTZ R0, R242, R238 ;  /* 0x000000eef2007221 */ /* 0x004fe20000010000 */
[----:B---3--:R-:W-:-:S03]  /*6300*/  F2FP.PACK_AB R67, R2, R3 ;  /* 0x000000030243723e */ /* 0x008fc600000000ff */
[----:B------:R-:W-:-:S04]  /*6310*/  FADD.FTZ R0, R241, R0 ;  /* 0x00000000f1007221 */ /* 0x000fc80000010000 */
[----:B------:R-:W-:Y:S01]  /*6320*/  FADD.FTZ R0, R239, R0 ;  /* 0x00000000ef007221 */ /* 0x000fe20000010000 */
[C---:B------:R-:W-:Y:S03]  /*6330*/  HMMA.16816.F32 R76, R64.reuse, R80, R76 ;  /* 0x00000050404c723c */ /* 0x040fe6000000184c */
        /* <DEDUP_REMOVED lines=49> */
[C---:B--2---:R-:W-:Y:S01]  /*6650*/  HMMA.16816.F32 R52, R64.reuse, R56, R40 ;  /* 0x000000384034723c */ /* 0x044fe20000001828 */
[----:B------:R-:W-:Y:S02]  /*6660*/  FADD.FTZ R2, R2, R3 ;  /* 0x0000000302027221 */ /* 0x000fe40000010000 */
[----:B------:R-:W-:Y:S01]  /*6670*/  @P2 IMAD.HI.U32 R8, R244, c[0x0][0x2c8], RZ ;  /* 0x0000b200f4082a27 */ /* 0x000fe200078e00ff */
[----:B------:R1:W-:Y:S03]  /*6680*/  STL [R1], R5 ;  /* 0x0000000501007387 */ /* 0x0003e60000100800 */
[----:B------:R-:W-:Y:S01]  /*6690*/  IMAD.MOV.U32 R0, RZ, RZ, R244 ;  /* 0x000000ffff007224 */ /* 0x000fe200078e00f4 */
[----:B------:R1:W-:Y:S01]  /*66a0*/  STL [R1+0x4], R2 ;  /* 0x0000040201007387 */ /* 0x0003e20000100800 */
[----:B------:R-:W-:Y:S01]  /*66b0*/  @P2 SHF.R.U32.HI R0, RZ, c[0x0][0x2cc], R8 ;  /* 0x0000b300ff002a19 */ /* 0x000fe20000011608 */
[----:B------:R-:W-:Y:S04]  /*66c0*/  HMMA.16816.F32 R72, R64, R74, R28 ;  /* 0x0000004a4048723c */ /* 0x000fe8000000181c */
[----:B------:R-:W-:-:S04]  /*66d0*/  IMAD.IADD R0, R240, 0x1, R0 ;  /* 0x00000001f0007824 */ /* 0x000fc800078e0200 */
[----:B------:R-:W-:Y:S01]  /*66e0*/  HMMA.16816.F32 R88, R64, R90, R20 ;  /* 0x0000005a4058723c */ /* 0x000fe20000001814 */
[----:B------:R-:W-:-:S07]  /*66f0*/  IADD3 R3, R0, c[0x0][0x328], RZ ;  /* 0x0000ca0000037a10 */ /* 0x000fce0007ffe0ff */
[C---:B------:R-:W-:Y:S08]  /*6700*/  HMMA.16816.F32 R104, R64.reuse, R106, R36 ;  /* 0x0000006a4068723c */ /* 0x040ff00000001824 */
[C---:B------:R-:W-:Y:S08]  /*6710*/  HMMA.16816.F32 R56, R64.reuse, R58, R24 ;  /* 0x0000003a4038723c */ /* 0x040ff00000001818 */
[----:B------:R-:W-:Y:S01]  /*6720*/  HMMA.16816.F32 R64, R64, R10, R44 ;  /* 0x0000000a4040723c */ /* 0x000fe2000000182c */
[----:B------:R-:W-:Y:S07]  /*6730*/  @!P1 BRA `(.L_x_557) ;  /* 0x0000010000009947 */ /* 0x000fee0003800000 */
[C---:B-1----:R-:W-:Y:S01]  /*6740*/  ISETP.GT.AND P0, PT, R0.reuse, RZ, PT ;  /* 0x000000ff0000720c */ /* 0x042fe20003f04270 */
        /* <DEDUP_REMOVED lines=9> */
.L_x_559:
[----:B------:R-:W-:-:S13]  /*67e0*/  ISETP.NE.AND P0, PT, R243, 0x1, PT ;  /* 0x00000001f300780c */ /* 0x000fda0003f05270 */
[----:B------:R-:W-:-:S05]  /*67f0*/  @P0 IMAD.HI.U32 R0, R2, c[0x0][0x330], RZ ;  /* 0x0000cc0002000a27 */ /* 0x000fca00078e00ff */
[----:B------:R-:W-:Y:S02]  /*6800*/  @P0 SHF.R.U32.HI R2, RZ, c[0x0][0x334], R0 ;  /* 0x0000cd00ff020a19 */ /* 0x000fe40000011600 */
.L_x_560:
[----:B------:R-:W-:Y:S05]  /*6810*/  BSYNC B0 ;  /* 0x0000000000007941 */ /* 0x000fea0003800000 */
.L_x_558:
[----:B------:R-:W-:-:S05]  /*6820*/  IMAD R2, R2, R243, c[0x0][0x32c] ;  /* 0x0000cb0002027624 */ /* 0x000fca00078e02f3 */
[----:B------:R-:W-:-:S05]  /*6830*/  IMNMX R3, R3, R2, PT ;  /* 0x0000000203037217 */ /* 0x000fca0003800200 */
.L_x_557:
[----:B-1----:R-:W-:-:S05]  /*6840*/  IMAD.HI R3, R3, 0x2aaaaaab, RZ ;  /* 0x2aaaaaab03037827 */ /* 0x002fca00078e02ff */
[----:B------:R-:W-:-:S04]  /*6850*/  SHF.R.U32.HI R0, RZ, 0x1f, R3 ;  /* 0x0000001fff007819 */ /* 0x000fc80000011603 */
[----:B------:R-:W-:-:S04]  /*6860*/  LEA.HI.SX32 R3, R3, R0, 0x1c ;  /* 0x0000000003037211 */ /* 0x000fc800078fe2ff */
[----:B------:R-:W-:-:S04]  /*6870*/  IMNMX R2, R223, R3, !PT ;  /* 0x00000003df027217 */ /* 0x000fc80007800200 */
[----:B------:R-:W-:Y:S01]  /*6880*/  ISETP.GE.AND P0, PT, R212, R2, PT ;  /* 0x00000002d400720c */ /* 0x000fe20003f06270 */
[----:B------:R1:W-:-:S12]  /*6890*/  STL [R1+0x14], R2 ;  /* 0x0000140201007387 */ /* 0x0003d80000100800 */
[----:B------:R-:W-:Y:S05]  /*68a0*/  @!P0 BRA `(.L_x_561) ;  /* 0x00003f1000008947 */ /* 0x000fea0003800000 */
[----:B------:R-:W-:Y:S02]  /*68b0*/  MOV R110, R4 ;  /* 0x00000004006e7202 */ /* 0x000fe40000000f00 */
[----:B------:R-:W-:Y:S02]  /*68c0*/  MOV R109, R108 ;  /* 0x0000006c006d7202 */ /* 0x000fe40000000f00 */
[----:B------:R-:W-:Y:S02]  /*68d0*/  MOV R186, R212 ;  /* 0x000000d400ba7202 */ /* 0x000fe40000000f00 */
.L_x_570:
[----:B------:R-:W-:Y:S04]  /*68e0*/  DEPBAR.LE SB0, 0x0 ;  /* 0x000080000000791a */ /* 0x000fe80000000000 */
[----:B------:R-:W-:Y:S01]  /*68f0*/  WARPSYNC 0xffffffff ;  /* 0xffffffff00007948 */ /* 0x000fe20003800000 */
[----:B------:R-:W-:Y:S01]  /*6900*/  BAR.SYNC.DEFER_BLOCKING 0x0 ;  /* 0x0000000000007b1d */ /* 0x000fe20000010000 */
[----:B------:R-:W-:Y:S11]  /*6910*/  ISETP.GT.AND P6, PT, R223, R186, PT ;  /* 0x000000badf00720c */ /* 0x000ff60003fc4270 */
[----:B------:R-:W-:Y:S02]  /*6920*/  @!UPT UIADD3 URZ, URZ, URZ, URZ ;  /* 0x0000003f3f3ff290 */ /* 0x000fe4000fffe03f */
[----:B------:R-:W-:Y:S01]  /*6930*/  @!P6 SHF.R.S32.HI R0, RZ, 0x1f, R186 ;  /* 0x0000001fff00e819 */ /* 0x000fe200000114ba */
[----:B-1----:R-:W-:Y:S02]  /*6940*/  @!P6 IMAD.MOV.U32 R2, RZ, RZ, c[0x0][0x208] ;  /* 0x00008200ff02e624 */ /* 0x002fe400078e00ff */
[----:B------:R-:W-:Y:S02]  /*6950*/  @!P6 IMAD.MOV.U32 R3, RZ, RZ, 0x5 ;  /* 0x00000005ff03e424 */ /* 0x000fe400078e00ff */
[----:B------:R-:W-:Y:S02]  /*6960*/  @!P6 IMAD R0, R0, c[0x0][0x208], RZ ;  /* 0x000082000000ea24 */ /* 0x000fe400078e02ff */
[----:B------:R-:W-:Y:S01]  /*6970*/  @!P6 IMAD.WIDE.U32 R30, R186, c[0x0][0x208], RZ ;  /* 0x00008200ba1eea25 */ /* 0x000fe200078e00ff */
[----:B------:R-:W-:Y:S01]  /*6980*/  @!P6 SHF.L.U64.HI R29, R2, R3, c[0x0][0x20c] ;  /* 0x00008300021de619 */ /* 0x000fe20000010203 */
[----:B------:R-:W1:Y:S02]  /*6990*/  LDSM.16.M88.4 R8, [R189] ;  /* 0x00000000bd08783b */ /* 0x000e640000000200 */
[----:B------:R-:W-:Y:S01]  /*69a0*/  @!P6 IMAD R0, R186, c[0x0][0x20c], R0 ;  /* 0x00008300ba00ea24 */ /* 0x000fe200078e0200 */
[----:B------:R-:W-:Y:S01]  /*69b0*/  ULDC UR4, c[0x0][0x324] ;  /* 0x0000c90000047ab9 */ /* 0x000fe20000000800 */
[----:B------:R-:W-:Y:S01]  /*69c0*/  @!P6 IMAD.SHL.U32 R28, R2, 0x20, RZ ;  /* 0x00000020021ce824 */ /* 0x000fe200078e00ff */
[----:B------:R-:W-:Y:S01]  /*69d0*/  ULOP3.LUT UR4, URZ, UR4, URZ, 0x33, !UPT ;  /* 0x000000043f047292 */ /* 0x000fe2000f8e333f */
[----:B------:R-:W2:Y:S01]  /*69e0*/  LDSM.16.M88.4 R16, [R189+0x800] ;  /* 0x00080000bd10783b */ /* 0x000ea20000000200 */
[----:B------:R-:W-:Y:S02]  /*69f0*/  @!P6 IMAD.IADD R0, R31, 0x1, R0 ;  /* 0x000000011f00e824 */ /* 0x000fe400078e0200 */
[----:B------:R-:W-:Y:S02]  /*6a00*/  @!P6 IMAD.WIDE.U32 R2, R30, 0x60, R28 ;  /* 0x000000601e02e825 */ /* 0x000fe400078e001c */
[----:B------:R-:W3:Y:S02]  /*6a10*/  LDSM.16.M88.4 R24, [R189+0x1000] ;  /* 0x00100000bd18783b */ /* 0x000ee40000000200 */
[----:B------:R-:W-:Y:S01]  /*6a20*/  @!P6 IMAD R46, R0, 0x60, RZ ;  /* 0x00000060002ee824 */ /* 0x000fe200078e02ff */
[-C--:B------:R-:W-:Y:S01]  /*6a30*/  @!P6 IADD3 R31, P4, R224, R2.reuse, RZ ;  /* 0x00000002e01fe210 */ /* 0x080fe20007f9e0ff */
[----:B------:R-:W-:Y:S01]  /*6a40*/  @!P6 IMAD.MOV.U32 R36, RZ, RZ, R224 ;  /* 0x000000ffff24e224 */ /* 0x000fe200078e00e0 */
[----:B------:R-:W4:Y:S01]  /*6a50*/  LDL R214, [R1+0x18] ;  /* 0x0000180001d67983 */ /* 0x000f220000100800 */
[----:B------:R-:W-:Y:S01]  /*6a60*/  @!P6 IMAD.IADD R0, R46, 0x1, R3 ;  /* 0x000000012e00e824 */ /* 0x000fe200078e0203 */
[C---:B------:R-:W-:Y:S01]  /*6a70*/  @!P6 LEA R184, P0, R31.reuse, c[0x0][0x1f8], 0x1 ;  /* 0x00007e001fb8ea11 */ /* 0x040fe200078008ff */
[--C-:B------:R-:W-:Y:S02]  /*6a80*/  @!P6 IMAD.MOV.U32 R37, RZ, RZ, R228.reuse ;  /* 0x000000ffff25e224 */ /* 0x100fe400078e00e4 */
[----:B------:R-:W5:Y:S01]  /*6a90*/  LDSM.16.M88.4 R32, [R189+0x1800] ;  /* 0x00180000bd20783b */ /* 0x000f620000000200 */
[----:B------:R-:W-:Y:S02]  /*6aa0*/  @!P6 IMAD.X R3, R0, 0x1, R228, P4 ;  /* 0x000000010003e824 */ /* 0x000fe400020e06e4 */
[----:B------:R-:W-:Y:S02]  /*6ab0*/  @!P6 IMAD.WIDE.U32 R36, R30, 0x60, R36 ;  /* 0x000000601e24e825 */ /* 0x000fe400078e0024 */
[----:B------:R-:W4:Y:S01]  /*6ac0*/  LDL R212, [R1+0x1c] ;  /* 0x00001c0001d47983 */ /* 0x000f220000100800 */
[----:B------:R-:W-:Y:S01]  /*6ad0*/  @!P6 LEA.HI.X R185, R31, c[0x0][0x1fc], R3, 0x1, P0 ;  /* 0x00007f001fb9ea11 */ /* 0x000fe200000f0c03 */
[----:B------:R-:W-:Y:S01]  /*6ae0*/  @!P6 IMAD.IADD R37, R37, 0x1, R46 ;  /* 0x000000012525e824 */ /* 0x000fe200078e022e */
[-C--:B------:R-:W-:Y:S01]  /*6af0*/  @!P6 IADD3 R39, P0, R28, R2.reuse, RZ ;  /* 0x000000021c27e210 */ /* 0x080fe20007f1e0ff */
[----:B------:R-:W-:Y:S01]  /*6b00*/  @!P6 IMAD.SHL.U32 R47, R36, 0x2, RZ ;  /* 0x00000002242fe824 */ /* 0x000fe200078e00ff */
[----:B------:R-:W3:Y:S01]  /*6b10*/  LDSM.16.M88.4 R40, [R189+0x2000] ;  /* 0x00200000bd28783b */ /* 0x000ee20000000200 */
[----:B------:R-:W-:Y:S04]  /*6b20*/  @!P6 IADD3 R3, P4, R224, 0x40, RZ ;  /* 0x00000040e003e810 */ /* 0x000fe80007f9e0ff */
[----:B------:R-:W4:Y:S01]  /*6b30*/  LDL R187, [R1+0x10] ;  /* 0x0000100001bb7983 */ /* 0x000f220000100800 */
[----:B------:R-:W-:Y:S01]  /*6b40*/  @!P6 IADD3 R45, P5, R3, R2, RZ ;  /* 0x00000002032de210 */ /* 0x000fe20007fbe0ff */
[C---:B------:R-:W-:Y:S02]  /*6b50*/  @!P6 IMAD.X R2, R0.reuse, 0x1, R29, P0 ;  /* 0x000000010002e824 */ /* 0x040fe400000e061d */
[----:B------:R-:W-:Y:S01]  /*6b60*/  @!P6 IMAD.X R38, RZ, RZ, R228, P4 ;  /* 0x000000ffff26e224 */ /* 0x000fe200020e06e4 */
[C---:B-1----:R-:W-:Y:S01]  /*6b70*/  HMMA.16816.F32 R4, R120.reuse, R8, RZ ;  /* 0x000000087804723c */ /* 0x042fe200000018ff */
[----:B------:R-:W1:Y:S02]  /*6b80*/  LDSM.16.M88.4 R48, [R189+0x2800] ;  /* 0x00280000bd30783b */ /* 0x000e640000000200 */
[C---:B------:R-:W-:Y:S02]  /*6b90*/  @!P6 IADD3 R44, P4, R39.reuse, R3, RZ ;  /* 0x00000003272ce210 */ /* 0x040fe40007f9e0ff */
[----:B------:R-:W-:Y:S01]  /*6ba0*/  @!P6 IADD3 R3, P0, R39, R224, RZ ;  /* 0x000000e02703e210 */ /* 0x000fe20007f1e0ff */
[----:B------:R-:W1:Y:S01]  /*6bb0*/  LDSM.16.M88.4 R128, [R195] ;  /* 0x00000000c380783b */ /* 0x000e620000000200 */
[--C-:B------:R-:W-:Y:S01]  /*6bc0*/  @!P6 IMAD.X R39, R0, 0x1, R38.reuse, P5 ;  /* 0x000000010027e824 */ /* 0x100fe200028e0626 */
[C---:B------:R-:W-:Y:S01]  /*6bd0*/  HMMA.16816.F32 R8, R120.reuse, R10, RZ ;  /* 0x0000000a7808723c */ /* 0x040fe200000018ff */
[C---:B------:R-:W-:Y:S02]  /*6be0*/  @!P6 LEA R160, P5, R45.reuse, c[0x0][0x1f8], 0x1 ;  /* 0x00007e002da0ea11 */ /* 0x040fe400078a08ff */
[----:B------:R-:W1:Y:S01]  /*6bf0*/  LDSM.16.M88.4 R132, [R206] ;  /* 0x00000000ce84783b */ /* 0x000e620000000200 */
[C---:B------:R-:W-:Y:S01]  /*6c00*/  @!P6 IMAD.X R38, R2.reuse, 0x1, R38, P4 ;  /* 0x000000010226e824 */ /* 0x040fe200020e0626 */
[----:B------:R-:W-:Y:S01]  /*6c10*/  @!P6 LEA.HI.X R161, R45, c[0x0][0x1fc], R39, 0x1, P5 ;  /* 0x00007f002da1ea11 */ /* 0x000fe200028f0c27 */
[----:B------:R-:W-:Y:S01]  /*6c20*/  @!P6 IMAD.X R2, R2, 0x1, R228, P0 ;  /* 0x000000010202e824 */ /* 0x000fe200000e06e4 */
[C---:B------:R-:W-:Y:S01]  /*6c30*/  @!P6 LEA R158, P0, R44.reuse, c[0x0][0x1f8], 0x1 ;  /* 0x00007e002c9eea11 */ /* 0x040fe200078008ff */
[C---:B--2---:R-:W-:Y:S01]  /*6c40*/  HMMA.16816.F32 R12, R120.reuse, R16, RZ ;  /* 0x00000010780c723c */ /* 0x044fe200000018ff */
[----:B------:R-:W2:Y:S03]  /*6c50*/  LDSM.16.M88.4 R136, [R205] ;  /* 0x00000000cd88783b */ /* 0x000ea60000000200 */
[----:B------:R-:W-:Y:S02]  /*6c60*/  @!P6 LEA.HI.X R159, R44, c[0x0][0x1fc], R38, 0x1, P0 ;  /* 0x00007f002c9fea11 */ /* 0x000fe400000f0c26 */
[----:B------:R-:W1:Y:S01]  /*6c70*/  LDSM.16.M88.4 R140, [R204] ;  /* 0x00000000cc8c783b */ /* 0x000e620000000200 */
[C---:B------:R-:W-:Y:S01]  /*6c80*/  @!P6 LEA R162, P4, R3.reuse, c[0x0][0x1f8], 0x1 ;  /* 0x00007e0003a2ea11 */ /* 0x040fe200078808ff */
[C---:B------:R-:W-:Y:S01]  /*6c90*/  HMMA.16816.F32 R16, R120.reuse, R18, RZ ;  /* 0x000000127810723c */ /* 0x040fe200000018ff */
[----:B------:R-:W-:Y:S02]  /*6ca0*/  @!P6 ISETP.GE.AND P0, PT, R246, c[0x0][0x1d4], PT ;  /* 0x00007500f600ea0c */ /* 0x000fe40003f06270 */
[----:B------:R-:W1:Y:S01]  /*6cb0*/  LDSM.16.M88.4 R144, [R203] ;  /* 0x00000000cb90783b */ /* 0x000e620000000200 */
[----:B------:R-:W-:Y:S02]  /*6cc0*/  @!P6 LEA.HI.X R163, R3, c[0x0][0x1fc], R2, 0x1, P4 ;  /* 0x00007f0003a3ea11 */ /* 0x000fe400020f0c02 */
[C---:B------:R-:W-:Y:S02]  /*6cd0*/  @!P6 IADD3 R2, P4, R47.reuse, c[0x0][0x1f8], RZ ;  /* 0x00007e002f02ea10 */ /* 0x040fe40007f9e0ff */
[C---:B---3--:R-:W-:Y:S01]  /*6ce0*/  HMMA.16816.F32 R20, R120.reuse, R24, RZ ;  /* 0x000000187814723c */ /* 0x048fe200000018ff */
[----:B------:R-:W3:Y:S03]  /*6cf0*/  LDSM.16.M88.4 R148, [R202] ;  /* 0x00000000ca94783b */ /* 0x000ee60000000200 */
[----:B------:R-:W-:Y:S04]  /*6d00*/  @!P6 SHF.L.U64.HI R0, R36, 0x1, R37 ;  /* 0x000000012400e819 */ /* 0x000fe80000010225 */
[C---:B------:R-:W-:Y:S01]  /*6d10*/  HMMA.16816.F32 R24, R120.reuse, R26, RZ ;  /* 0x0000001a7818723c */ /* 0x040fe200000018ff */
[----:B------:R-:W-:Y:S05]  /*6d20*/  @!P6 IADD3.X R3, R0, c[0x0][0x1fc], RZ, P4, !PT ;  /* 0x00007f000003ea10 */ /* 0x000fea00027fe4ff */
[----:B------:R-:W-:Y:S01]  /*6d30*/  @!PT LDS RZ, [RZ] ;  /* 0x00000000fffff984 */ /* 0x000fe20000000800 */
[----:B------:R-:W-:Y:S01]  /*6d40*/  @!PT LDS RZ, [RZ] ;  /* 0x00000000fffff984 */ /* 0x000fe20000000800 */
[----:B------:R-:W-:Y:S01]  /*6d50*/  @!PT LDS RZ, [RZ] ;  /* 0x00000000fffff984 */ /* 0x000fe20000000800 */
[----:B------:R1:W-:Y:S02]  /*6d60*/  @!P6 LDGSTS.E.BYPASS.LTC128B.128 [R213+0x100], [R2.64], !P0 ;  /* 0x0010000002d5efae */ /* 0x0003e4000c101d48 */
[C---:B-----5:R-:W-:Y:S08]  /*6d70*/  HMMA.16816.F32 R28, R120.reuse, R32, RZ ;  /* 0x00000020781c723c */ /* 0x060ff000000018ff */
[C---:B------:R-:W-:Y:S08]  /*6d80*/  HMMA.16816.F32 R32, R120.reuse, R34, RZ ;  /* 0x000000227820723c */ /* 0x040ff000000018ff */
[C---:B------:R-:W-:Y:S07]  /*6d90*/  HMMA.16816.F32 R36, R120.reuse, R40, RZ ;  /* 0x000000287824723c */ /* 0x040fee00000018ff */
[----:B------:R-:W-:Y:S05]  /*6da0*/  @!P6 IADD3 R40, P5, R47, 0x80, RZ ;  /* 0x000000802f28e810 */ /* 0x000fea0007fbe0ff */
[----:B------:R-:W-:Y:S02]  /*6db0*/  @!P6 IADD3 R156, P4, R40, c[0x0][0x1f8], RZ ;  /* 0x00007e00289cea10 */ /* 0x000fe40007f9e0ff */
[C---:B------:R-:W-:Y:S02]  /*6dc0*/  HMMA.16816.F32 R40, R120.reuse, R42, RZ ;  /* 0x0000002a7828723c */ /* 0x040fe400000018ff */
[----:B------:R-:W-:Y:S05]  /*6dd0*/  @!P6 IADD3.X R157, RZ, c[0x0][0x1fc], R0, P4, P5 ;  /* 0x00007f00ff9dea10 */ /* 0x000fea00027ea400 */
[----:B------:R5:W-:Y:S01]  /*6de0*/  @!P6 LDGSTS.E.BYPASS.LTC128B.128 [R213+0x3100], [R156.64], !P3 ;  /* 0x031000009cd5efae */ /* 0x000be2000d901d48 */
[C---:B-1----:R-:W-:Y:S04]  /*6df0*/  HMMA.16816.F32 R44, R120.reuse, R48, RZ ;  /* 0x00000030782c723c */ /* 0x042fe800000018ff */
[----:B------:R1:W-:Y:S04]  /*6e00*/  @!P6 LDGSTS.E.BYPASS.LTC128B.128 [R213+0x1100], [R184.64], !P0 ;  /* 0x01100000b8d5efae */ /* 0x0003e8000c101d48 */
[----:B------:R-:W-:Y:S01]  /*6e10*/  HMMA.16816.F32 R48, R120, R50, RZ ;  /* 0x000000327830723c */ /* 0x000fe200000018ff */
[----:B------:R1:W-:Y:S05]  /*6e20*/  @!P6 LDGSTS.E.BYPASS.LTC128B.128 [R213+0x4100], [R160.64], !P3 ;  /* 0x04100000a0d5efae */ /* 0x0003ea000d901d48 */
[----:B------:R1:W-:Y:S02]  /*6e30*/  @!P6 LDGSTS.E.BYPASS.LTC128B.128 [R213+0x2100], [R162.64], !P0 ;  /* 0x02100000a2d5efae */ /* 0x0003e4000c101d48 */
[C---:B------:R-:W-:Y:S03]  /*6e40*/  HMMA.16816.F32 R4, R124.reuse, R128, R4 ;  /* 0x000000807c04723c */ /* 0x040fe60000001804 */
[----:B------:R5:W-:Y:S02]  /*6e50*/  @!P6 LDGSTS.E.BYPASS.LTC128B.128 [R213+0x5100], [R158.64], !P3 ;  /* 0x051000009ed5efae */ /* 0x000be4000d901d48 */
[C---:B------:R-:W-:Y:S03]  /*6e60*/  ISETP.GT.AND P6, PT, R186.reuse, R223, PT ;  /* 0x000000dfba00720c */ /* 0x040fe60003fc4270 */
[C---:B------:R-:W-:Y:S01]  /*6e70*/  HMMA.16816.F32 R8, R124.reuse, R130, R8 ;  /* 0x000000827c08723c */ /* 0x040fe20000001808 */
[----:B------:R-:W-:Y:S05]  /*6e80*/  LDSM.16.M88.4 R128, [R193+0x1000] ;  /* 0x00100000c180783b */ /* 0x000fea0000000200 */
[----:B------:R-:W0:Y:S02]  /*6e90*/  LDGDEPBAR ;  /* 0x00000000000079af */ /* 0x000e240000000000 */
[C---:B------:R-:W-:Y:S04]  /*6ea0*/  HMMA.16816.F32 R12, R124.reuse, R132, R12 ;  /* 0x000000847c0c723c */ /* 0x040fe8000000180c */
[----:B------:R-:W-:Y:S01]  /*6eb0*/  @P6 IADD3 R0, R186, -0x1, RZ ;  /* 0xffffffffba006810 */ /* 0x000fe20007ffe0ff */
[----:B------:R-:W-:Y:S02]  /*6ec0*/  @P6 IMAD.MOV.U32 R3, RZ, RZ, c[0x0][0x1e0] ;  /* 0x00007800ff036624 */ /* 0x000fe400078e00ff */
[----:B------:R-:W-:Y:S01]  /*6ed0*/  @P6 IMAD.MOV.U32 R108, RZ, RZ, 0x5 ;  /* 0x00000005ff6c6424 */ /* 0x000fe200078e00ff */
[C---:B------:R-:W-:Y:S01]  /*6ee0*/  HMMA.16816.F32 R16, R124.reuse, R134, R16 ;  /* 0x000000867c10723c */ /* 0x040fe20000001810 */
[----:B-1----:R-:W-:Y:S03]  /*6ef0*/  LDSM.16.M88.4 R160, [R193+0x800] ;  /* 0x00080000c1a0783b */ /* 0x002fe60000000200 */
[----:B------:R-:W-:Y:S02]  /*6f00*/  @P6 SHF.R.S32.HI R2, RZ, 0x1f, R0 ;  /* 0x0000001fff026819 */ /* 0x000fe40000011400 */
[----:B-----5:R-:W1:Y:S02]  /*6f10*/  LDSM.16.M88.4 R156, [R193] ;  /* 0x00000000c19c783b */ /* 0x020e640000000200 */
[C---:B--2---:R-:W-:Y:S03]  /*6f20*/  HMMA.16816.F32 R20, R124.reuse, R136, R20 ;  /* 0x000000887c14723c */ /* 0x044fe60000001814 */
[----:B------:R-:W2:Y:S01]  /*6f30*/  LDSM.16.M88.4 R132, [R193+0x1800] ;  /* 0x00180000c184783b */ /* 0x000ea20000000200 */
[----:B------:R-:W-:Y:S04]  /*6f40*/  @P6 IMAD R2, R2, c[0x0][0x1e0], RZ ;  /* 0x0000780002026a24 */ /* 0x000fe800078e02ff */
[C---:B------:R-:W-:Y:S01]  /*6f50*/  HMMA.16816.F32 R24, R124.reuse, R138, R24 ;  /* 0x0000008a7c18723c */ /* 0x040fe20000001818 */
[----:B------:R-:W5:Y:S03]  /*6f60*/  LDSM.16.M88.4 R136, [R193+0x2000] ;  /* 0x00200000c188783b */ /* 0x000f660000000200 */
[C---:B------:R-:W-:Y:S04]  /*6f70*/  @P6 IMAD R2, R0.reuse, c[0x0][0x1e4], R2 ;  /* 0x0000790000026a24 */ /* 0x040fe800078e0202 */
[C---:B------:R-:W-:Y:S08]  /*6f80*/  HMMA.16816.F32 R28, R124.reuse, R140, R28 ;  /* 0x0000008c7c1c723c */ /* 0x040ff0000000181c */
[C---:B------:R-:W-:Y:S01]  /*6f90*/  HMMA.16816.F32 R32, R124.reuse, R142, R32 ;  /* 0x0000008e7c20723c */ /* 0x040fe20000001820 */
[----:B------:R-:W2:Y:S07]  /*6fa0*/  LDSM.16.M88.4 R140, [R193+0x2800] ;  /* 0x00280000c18c783b */ /* 0x000eae0000000200 */
[C---:B------:R-:W-:Y:S08]  /*6fb0*/  HMMA.16816.F32 R36, R124.reuse, R144, R36 ;  /* 0x000000907c24723c */ /* 0x040ff00000001824 */
[C---:B------:R-:W-:Y:S01]  /*6fc0*/  HMMA.16816.F32 R40, R124.reuse, R146, R40 ;  /* 0x000000927c28723c */ /* 0x040fe20000001828 */
[----:B------:R-:W2:Y:S07]  /*6fd0*/  LDSM.16.M88.4 R144, [R190] ;  /* 0x00000000be90783b */ /* 0x000eae0000000200 */
[C---:B---3--:R-:W-:Y:S08]  /*6fe0*/  HMMA.16816.F32 R44, R124.reuse, R148, R44 ;  /* 0x000000947c2c723c */ /* 0x048ff0000000182c */
[----:B------:R-:W-:Y:S01]  /*6ff0*/  HMMA.16816.F32 R48, R124, R150, R48 ;  /* 0x000000967c30723c */ /* 0x000fe20000001830 */
[----:B------:R-:W-:Y:S07]  /*7000*/  LDSM.16.M88.4 R148, [R190+0x1000] ;  /* 0x00100000be94783b */ /* 0x000fee0000000200 */
        /* <DEDUP_REMOVED lines=8> */
[----:B------:R-:W1:Y:S07]  /*7090*/  LDSM.16.M88.4 R128, [R190+0x800] ;  /* 0x00080000be80783b */ /* 0x000e6e0000000200 */
[C---:B--2---:R-:W-:Y:S08]  /*70a0*/  HMMA.16816.F32 R28, R152.reuse, R132, R28 ;  /* 0x00000084981c723c */ /* 0x044ff0000000181c */
[C---:B------:R-:W-:Y:S01]  /*70b0*/  HMMA.16816.F32 R32, R152.reuse, R134, R32 ;  /* 0x000000869820723c */ /* 0x040fe20000001820 */
[----:B------:R-:W2:Y:S07]  /*70c0*/  LDSM.16.M88.4 R132, [R190+0x1800] ;  /* 0x00180000be84783b */ /* 0x000eae0000000200 */
[C---:B-----5:R-:W-:Y:S08]  /*70d0*/  HMMA.16816.F32 R36, R152.reuse, R136, R36 ;  /* 0x000000889824723c */ /* 0x060ff00000001824 */
[C---:B------:R-:W-:Y:S01]  /*70e0*/  HMMA.16816.F32 R40, R152.reuse, R138, R40 ;  /* 0x0000008a9828723c */ /* 0x040fe20000001828 */
[----:B------:R-:W3:Y:S07]  /*70f0*/  LDSM.16.M88.4 R136, [R190+0x2000] ;  /* 0x00200000be88783b */ /* 0x000eee0000000200 */
[C---:B------:R-:W-:Y:S08]  /*7100*/  HMMA.16816.F32 R44, R152.reuse, R140, R44 ;  /* 0x0000008c982c723c */ /* 0x040ff0000000182c */
[----:B------:R-:W-:Y:S01]  /*7110*/  HMMA.16816.F32 R48, R152, R142, R48 ;  /* 0x0000008e9830723c */ /* 0x000fe20000001830 */
[----:B------:R-:W5:Y:S07]  /*7120*/  LDSM.16.M88.4 R140, [R189+0x3800] ;  /* 0x00380000bd8c783b */ /* 0x000f6e0000000200 */
[C---:B------:R-:W-:Y:S08]  /*7130*/  HMMA.16816.F32 R4, R164.reuse, R144, R4 ;  /* 0x00000090a404723c */ /* 0x040ff00000001804 */
[C---:B------:R-:W-:Y:S01]  /*7140*/  HMMA.16816.F32 R8, R164.reuse, R146, R8 ;  /* 0x00000092a408723c */ /* 0x040fe20000001808 */
[----:B------:R-:W-:Y:S07]  /*7150*/  LDSM.16.M88.4 R144, [R189+0x4800] ;  /* 0x00480000bd90783b */ /* 0x000fee0000000200 */
[C---:B-1----:R-:W-:Y:S08]  /*7160*/  HMMA.16816.F32 R12, R164.reuse, R128, R12 ;  /* 0x00000080a40c723c */ /* 0x042ff0000000180c */
[C---:B------:R-:W-:Y:S01]  /*7170*/  HMMA.16816.F32 R16, R164.reuse, R130, R16 ;  /* 0x00000082a410723c */ /* 0x040fe20000001810 */
[----:B------:R-:W1:Y:S07]  /*7180*/  LDSM.16.M88.4 R128, [R189+0x4000] ;  /* 0x00400000bd80783b */ /* 0x000e6e0000000200 */
[C---:B------:R-:W-:Y:S08]  /*7190*/  HMMA.16816.F32 R20, R164.reuse, R148, R20 ;  /* 0x00000094a414723c */ /* 0x040ff00000001814 */
[C---:B------:R-:W-:Y:S01]  /*71a0*/  HMMA.16816.F32 R24, R164.reuse, R150, R24 ;  /* 0x00000096a418723c */ /* 0x040fe20000001818 */
[----:B------:R-:W1:Y:S07]  /*71b0*/  LDSM.16.M88.4 R148, [R189+0x5000] ;  /* 0x00500000bd94783b */ /* 0x000e6e0000000200 */
[C---:B--2---:R-:W-:Y:S08]  /*71c0*/  HMMA.16816.F32 R28, R164.reuse, R132, R28 ;  /* 0x00000084a41c723c */ /* 0x044ff0000000181c */
[C---:B------:R-:W-:Y:S01]  /*71d0*/  HMMA.16816.F32 R32, R164.reuse, R134, R32 ;  /* 0x00000086a420723c */ /* 0x040fe20000001820 */
[----:B------:R-:W2:Y:S07]  /*71e0*/  LDSM.16.M88.4 R132, [R189+0x5800] ;  /* 0x00580000bd84783b */ /* 0x000eae0000000200 */
[C---:B---3--:R-:W-:Y:S08]  /*71f0*/  HMMA.16816.F32 R36, R164.reuse, R136, R36 ;  /* 0x00000088a424723c */ /* 0x048ff00000001824 */
[C---:B------:R-:W-:Y:S01]  /*7200*/  HMMA.16816.F32 R40, R164.reuse, R138, R40 ;  /* 0x0000008aa428723c */ /* 0x040fe20000001828 */
[----:B------:R-:W3:Y:S07]  /*7210*/  LDSM.16.M88.4 R136, [R201] ;  /* 0x00000000c988783b */ /* 0x000eee0000000200 */
[C---:B------:R-:W-:Y:S08]  /*7220*/  HMMA.16816.F32 R44, R164.reuse, R156, R44 ;  /* 0x0000009ca42c723c */ /* 0x040ff0000000182c */
[----:B------:R-:W-:Y:S01]  /*7230*/  HMMA.16816.F32 R48, R164, R158, R48 ;  /* 0x0000009ea430723c */ /* 0x000fe20000001830 */
[----:B------:R-:W2:Y:S07]  /*7240*/  LDSM.16.M88.4 R156, [R200] ;  /* 0x00000000c89c783b */ /* 0x000eae0000000200 */
[C---:B------:R-:W-:Y:S08]  /*7250*/  HMMA.16816.F32 R4, R168.reuse, R160, R4 ;  /* 0x000000a0a804723c */ /* 0x040ff00000001804 */
[C---:B------:R-:W-:Y:S01]  /*7260*/  HMMA.16816.F32 R8, R168.reuse, R162, R8 ;  /* 0x000000a2a808723c */ /* 0x040fe20000001808 */
[----:B------:R-:W-:Y:S07]  /*7270*/  LDSM.16.M88.4 R160, [R193+0x5800] ;  /* 0x00580000c1a0783b */ /* 0x000fee0000000200 */
[C---:B-----5:R-:W-:Y:S08]  /*7280*/  HMMA.16816.F32 R12, R168.reuse, R140, R12 ;  /* 0x0000008ca80c723c */ /* 0x060ff0000000180c */
[C---:B------:R-:W-:Y:S01]  /*7290*/  HMMA.16816.F32 R16, R168.reuse, R142, R16 ;  /* 0x0000008ea810723c */ /* 0x040fe20000001810 */
[----:B------:R-:W5:Y:S07]  /*72a0*/  LDSM.16.M88.4 R140, [R199] ;  /* 0x00000000c78c783b */ /* 0x000f6e0000000200 */
[C---:B-1----:R-:W-:Y:S08]  /*72b0*/  HMMA.16816.F32 R20, R168.reuse, R128, R20 ;  /* 0x00000080a814723c */ /* 0x042ff00000001814 */
[C---:B------:R-:W-:Y:S01]  /*72c0*/  HMMA.16816.F32 R24, R168.reuse, R130, R24 ;  /* 0x00000082a818723c */ /* 0x040fe20000001818 */
[----:B------:R-:W1:Y:S07]  /*72d0*/  LDSM.16.M88.4 R128, [R198] ;  /* 0x00000000c680783b */ /* 0x000e6e0000000200 */
[C---:B------:R-:W-:Y:S08]  /*72e0*/  HMMA.16816.F32 R28, R168.reuse, R144, R28 ;  /* 0x00000090a81c723c */ /* 0x040ff0000000181c */
[C---:B------:R-:W-:Y:S01]  /*72f0*/  HMMA.16816.F32 R32, R168.reuse, R146, R32 ;  /* 0x00000092a820723c */ /* 0x040fe20000001820 */
[----:B------:R-:W1:Y:S07]  /*7300*/  LDSM.16.M88.4 R144, [R197] ;  /* 0x00000000c590783b */ /* 0x000e6e0000000200 */
[C---:B------:R-:W-:Y:S08]  /*7310*/  HMMA.16816.F32 R36, R168.reuse, R148, R36 ;  /* 0x00000094a824723c */ /* 0x040ff00000001824 */
[C---:B------:R-:W-:Y:S01]  /*7320*/  HMMA.16816.F32 R40, R168.reuse, R150, R40 ;  /* 0x00000096a828723c */ /* 0x040fe20000001828 */
[----:B------:R-:W-:Y:S07]  /*7330*/  LDSM.16.M88.4 R148, [R193+0x3800] ;  /* 0x00380000c194783b */ /* 0x000fee0000000200 */
[C---:B--2---:R-:W-:Y:S08]  /*7340*/  HMMA.16816.F32 R44, R168.reuse, R132, R44 ;  /* 0x00000084a82c723c */ /* 0x044ff0000000182c */
[----:B------:R-:W-:Y:S01]  /*7350*/  HMMA.16816.F32 R48, R168, R134, R48 ;  /* 0x00000086a830723c */ /* 0x000fe20000001830 */
[----:B------:R-:W2:Y:S07]  /*7360*/  LDSM.16.M88.4 R132, [R196] ;  /* 0x00000000c484783b */ /* 0x000eae0000000200 */
[C---:B---3--:R-:W-:Y:S08]  /*7370*/  HMMA.16816.F32 R4, R172.reuse, R136, R4 ;  /* 0x00000088ac04723c */ /* 0x048ff00000001804 */
[C---:B------:R-:W-:Y:S01]  /*7380*/  HMMA.16816.F32 R8, R172.reuse, R138, R8 ;  /* 0x0000008aac08723c */ /* 0x040fe20000001808 */
[----:B------:R-:W3:Y:S07]  /*7390*/  LDSM.16.M88.4 R136, [R193+0x3000] ;  /* 0x00300000c188783b */ /* 0x000eee0000000200 */
        /* <DEDUP_REMOVED lines=17> */
[----:B------:R-:W-:Y:S07]  /*74b0*/  LDSM.16.M88.4 R136, [R190+0x4800] ;  /* 0x00480000be88783b */ /* 0x000fee0000000200 */
[C---:B------:R-:W-:Y:S08]  /*74c0*/  HMMA.16816.F32 R12, R176.reuse, R148, R12 ;  /* 0x00000094b00c723c */ /* 0x040ff0000000180c */
[C---:B------:R-:W-:Y:S08]  /*74d0*/  HMMA.16816.F32 R16, R176.reuse, R150, R16 ;  /* 0x00000096b010723c */ /* 0x040ff00000001810 */
[C---:B-----5:R-:W-:Y:S07]  /*74e0*/  HMMA.16816.F32 R20, R176.reuse, R140, R20 ;  /* 0x0000008cb014723c */ /* 0x060fee0000001814 */
[C---:B------:R-:W-:Y:S01]  /*74f0*/  @P6 SHF.L.U64.HI R141, R3.reuse, R108, c[0x0][0x1e4] ;  /* 0x00007900038d6619 */ /* 0x040fe2000001026c */
[C---:B------:R-:W-:Y:S04]  /*7500*/  HMMA.16816.F32 R24, R176.reuse, R142, R24 ;  /* 0x0000008eb018723c */ /* 0x040fe80000001818 */
[----:B------:R-:W-:Y:S03]  /*7510*/  @P6 IMAD.SHL.U32 R140, R3, 0x20, RZ ;  /* 0x00000020038c6824 */ /* 0x000fe600078e00ff */
[----:B------:R-:W-:Y:S01]  /*7520*/  @P6 IMAD.WIDE.U32 R142, R0, c[0x0][0x1e0], RZ ;  /* 0x00007800008e6a25 */ /* 0x000fe200078e00ff */
[C---:B-1----:R-:W-:Y:S04]  /*7530*/  HMMA.16816.F32 R28, R176.reuse, R128, R28 ;  /* 0x00000080b01c723c */ /* 0x042fe8000000181c */
[----:B------:R-:W-:Y:S02]  /*7540*/  @P6 IMAD.IADD R0, R143, 0x1, R2 ;  /* 0x000000018f006824 */ /* 0x000fe400078e0202 */
[----:B------:R-:W-:Y:S02]  /*7550*/  @P6 IMAD.WIDE.U32 R2, R142, 0x60, R140 ;  /* 0x000000608e026825 */ /* 0x000fe400078e008c */
[C---:B------:R-:W-:Y:S01]  /*7560*/  HMMA.16816.F32 R32, R176.reuse, R130, R32 ;  /* 0x00000082b020723c */ /* 0x040fe20000001820 */
[----:B------:R-:W1:Y:S03]  /*7570*/  LDSM.16.M88.4 R128, [R190+0x4000] ;  /* 0x00400000be80783b */ /* 0x000e660000000200 */
[----:B------:R-:W-:Y:S01]  /*7580*/  @P6 IMAD R111, R0, 0x60, RZ ;  /* 0x00000060006f6824 */ /* 0x000fe200078e02ff */
[-C--:B------:R-:W-:Y:S03]  /*7590*/  @P6 IADD3 R108, P4, R226, R2.reuse, RZ ;  /* 0x00000002e26c6210 */ /* 0x080fe60007f9e0ff */
[C---:B------:R-:W-:Y:S04]  /*75a0*/  HMMA.16816.F32 R36, R176.reuse, R156, R36 ;  /* 0x0000009cb024723c */ /* 0x040fe80000001824 */
[----:B------:R-:W-:Y:S04]  /*75b0*/  @P6 IMAD.IADD R0, R111, 0x1, R3 ;  /* 0x000000016f006824 */ /* 0x000fe800078e0203 */
[C---:B------:R-:W-:Y:S01]  /*75c0*/  HMMA.16816.F32 R40, R176.reuse, R158, R40 ;  /* 0x0000009eb028723c */ /* 0x040fe20000001828 */
[----:B------:R-:W3:Y:S07]  /*75d0*/  LDL R159, [R1+0x8] ;  /* 0x00000800019f7983 */ /* 0x000eee0000100800 */
[C---:B------:R-:W-:Y:S08]  /*75e0*/  HMMA.16816.F32 R44, R176.reuse, R160, R44 ;  /* 0x000000a0b02c723c */ /* 0x040ff0000000182c */
[----:B------:R-:W-:Y:S01]  /*75f0*/  HMMA.16816.F32 R48, R176, R162, R48 ;  /* 0x000000a2b030723c */ /* 0x000fe20000001830 */
[----:B------:R-:W3:Y:S07]  /*7600*/  LDL R162, [R1+0xc] ;  /* 0x00000c0001a27983 */ /* 0x000eee0000100800 */
[C---:B------:R-:W-:Y:S08]  /*7610*/  HMMA.16816.F32 R4, R180.reuse, R144, R4 ;  /* 0x00000090b404723c */ /* 0x040ff00000001804 */
[C---:B------:R-:W-:Y:S07]  /*7620*/  HMMA.16816.F32 R8, R180.reuse, R146, R8 ;  /* 0x00000092b408723c */ /* 0x040fee0000001808 */
[----:B------:R-:W-:Y:S01]  /*7630*/  @P6 LEA R146, P0, R108, c[0x0][0x1c8], 0x1 ;  /* 0x000072006c926a11 */ /* 0x000fe200078008ff */
[C---:B--2---:R-:W-:Y:S08]  /*7640*/  HMMA.16816.F32 R12, R180.reuse, R132, R12 ;  /* 0x00000084b40c723c */ /* 0x044ff0000000180c */
[C---:B------:R-:W-:Y:S01]  /*7650*/  HMMA.16816.F32 R16, R180.reuse, R134, R16 ;  /* 0x00000086b410723c */ /* 0x040fe20000001810 */
[----:B------:R-:W2:Y:S07]  /*7660*/  LDSM.16.M88.4 R132, [R190+0x5000] ;  /* 0x00500000be84783b */ /* 0x000eae0000000200 */
[C---:B-1----:R-:W-:Y:S07]  /*7670*/  HMMA.16816.F32 R20, R180.reuse, R128, R20 ;  /* 0x00000080b414723c */ /* 0x042fee0000001814 */
[----:B------:R-:W-:Y:S01]  /*7680*/  @P6 IMAD.MOV.U32 R128, RZ, RZ, R226 ;  /* 0x000000ffff806224 */ /* 0x000fe200078e00e2 */
[C---:B------:R-:W-:Y:S04]  /*7690*/  HMMA.16816.F32 R24, R180.reuse, R130, R24 ;  /* 0x00000082b418723c */ /* 0x040fe80000001818 */
[--C-:B------:R-:W-:Y:S03]  /*76a0*/  @P6 IMAD.MOV.U32 R129, RZ, RZ, R229.reuse ;  /* 0x000000ffff816224 */ /* 0x100fe600078e00e5 */
[----:B------:R-:W-:Y:S01]  /*76b0*/  @P6 IMAD.X R130, R0, 0x1, R229, P4 ;  /* 0x0000000100826824 */ /* 0x000fe200020e06e5 */
[C---:B------:R-:W-:Y:S04]  /*76c0*/  HMMA.16816.F32 R28, R180.reuse, R136, R28 ;  /* 0x00000088b41c723c */ /* 0x040fe8000000181c */
[----:B------:R-:W-:Y:S01]  /*76d0*/  @P6 IMAD.WIDE.U32 R128, R142, 0x60, R128 ;  /* 0x000000608e806825 */ /* 0x000fe200078e0080 */
[----:B------:R-:W-:Y:S02]  /*76e0*/  @P6 LEA.HI.X R147, R108, c[0x0][0x1cc], R130, 0x1, P0 ;  /* 0x000073006c936a11 */ /* 0x000fe400000f0c82 */
[----:B------:R-:W-:Y:S01]  /*76f0*/  @P6 IADD3 R3, P4, R226, 0x40, RZ ;  /* 0x00000040e2036810 */ /* 0x000fe20007f9e0ff */
[----:B------:R-:W-:Y:S01]  /*7700*/  @P6 IMAD.IADD R108, R129, 0x1, R111 ;  /* 0x00000001816c6824 */ /* 0x000fe200078e026f */
[-C--:B------:R-:W-:Y:S01]  /*7710*/  @P6 IADD3 R137, P0, R140, R2.reuse, RZ ;  /* 0x000000028c896210 */ /* 0x080fe20007f1e0ff */
[C---:B------:R-:W-:Y:S03]  /*7720*/  HMMA.16816.F32 R32, R180.reuse, R138, R32 ;  /* 0x0000008ab420723c */ /* 0x040fe60000001820 */
[C---:B------:R-:W-:Y:S01]  /*7730*/  @P6 SHF.L.U64.HI R145, R128.reuse, 0x1, R108 ;  /* 0x0000000180916819 */ /* 0x040fe2000001026c */
[----:B------:R-:W-:Y:S01]  /*7740*/  @P6 IMAD.SHL.U32 R144, R128, 0x2, RZ ;  /* 0x0000000280906824 */ /* 0x000fe200078e00ff */
[----:B------:R-:W-:Y:S01]  /*7750*/  @P6 IADD3 R111, P5, R3, R2, RZ ;  /* 0x00000002036f6210 */ /* 0x000fe20007fbe0ff */
[----:B------:R-:W1:Y:S01]  /*7760*/  LDSM.16.M88.4 R128, [R190+0x5800] ;  /* 0x00580000be80783b */ /* 0x000e620000000200 */
[----:B------:R-:W-:Y:S01]  /*7770*/  @P6 IMAD.X R108, RZ, RZ, R229, P4 ;  /* 0x000000ffff6c6224 */ /* 0x000fe200020e06e5 */
[----:B------:R-:W-:Y:S04]  /*7780*/  DEPBAR.LE SB0, 0x0 ;  /* 0x000080000000791a */ /* 0x000fe80000000000 */
[----:B------:R-:W-:Y:S01]  /*7790*/  BAR.SYNC.DEFER_BLOCKING 0x0 ;  /* 0x0000000000007b1d */ /* 0x000fe20000010000 */
[C---:B------:R-:W-:Y:S01]  /*77a0*/  @P6 IADD3 R136, P4, R137.reuse, R3, RZ ;  /* 0x0000000389886210 */ /* 0x040fe20007f9e0ff */
[C---:B------:R-:W-:Y:S01]  /*77b0*/  @P6 IMAD.X R2, R0.reuse, 0x1, R141, P0 ;  /* 0x0000000100026824 */ /* 0x040fe200000e068d */
[----:B------:R-:W-:Y:S01]  /*77c0*/  @P6 IADD3 R3, P0, R137, R226, RZ ;  /* 0x000000e289036210 */ /* 0x000fe20007f1e0ff */
[--C-:B------:R-:W-:Y:S01]  /*77d0*/  @P6 IMAD.X R0, R0, 0x1, R108.reuse, P5 ;  /* 0x0000000100006824 */ /* 0x100fe200028e066c */
[C---:B--2---:R-:W-:Y:S05]  /*77e0*/  HMMA.16816.F32 R36, R180.reuse, R132, R36 ;  /* 0x00000084b424723c */ /* 0x044fea0000001824 */
[C---:B------:R-:W-:Y:S01]  /*77f0*/  @P6 IMAD.X R108, R2.reuse, 0x1, R108, P4 ;  /* 0x00000001026c6824 */ /* 0x040fe200020e066c */
[----:B------:R-:W-:Y:S01]  /*7800*/  @P6 LEA R140, P4, R3, c[0x0][0x1c8], 0x1 ;  /* 0x00007200038c6a11 */ /* 0x000fe200078808ff */
[----:B------:R-:W-:Y:S01]  /*7810*/  @P6 IMAD.X R2, R2, 0x1, R229, P0 ;  /* 0x0000000102026824 */ /* 0x000fe200000e06e5 */
[C---:B------:R-:W-:Y:S01]  /*7820*/  @P6 LEA R138, P0, R136.reuse, c[0x0][0x1c8], 0x1 ;  /* 0x00007200888a6a11 */ /* 0x040fe200078008ff */
[C---:B------:R-:W-:Y:S03]  /*7830*/  HMMA.16816.F32 R40, R180.reuse, R134, R40 ;  /* 0x00000086b428723c */ /* 0x040fe60000001828 */
[----:B------:R-:W-:Y:S02]  /*7840*/  @P6 LEA.HI.X R139, R136, c[0x0][0x1cc], R108, 0x1, P0 ;  /* 0x00007300888b6a11 */ /* 0x000fe400000f0c6c */
[----:B------:R-:W-:Y:S02]  /*7850*/  @P6 ISETP.GE.AND P0, PT, R246, c[0x0][0x1d4], PT ;  /* 0x00007500f6006a0c */ /* 0x000fe40003f06270 */
[----:B------:R-:W-:Y:S02]  /*7860*/  @P6 LEA R142, P5, R111, c[0x0][0x1c8], 0x1 ;  /* 0x000072006f8e6a11 */ /* 0x000fe400078a08ff */
[----:B------:R-:W-:Y:S03]  /*7870*/  @P6 LEA.HI.X R141, R3, c[0x0][0x1cc], R2, 0x1, P4 ;  /* 0x00007300038d6a11 */ /* 0x000fe600020f0c02 */
[----:B------:R-:W-:Y:S02]  /*7880*/  @P6 IADD3 R132, P4, R144, c[0x0][0x1c8], RZ ;  /* 0x0000720090846a10 */ /* 0x000fe40007f9e0ff */
[----:B------:R-:W-:Y:S01]  /*7890*/  @P6 LEA.HI.X R143, R111, c[0x0][0x1cc], R0, 0x1, P5 ;  /* 0x000073006f8f6a11 */ /* 0x000fe200028f0c00 */
[----:B----4-:R-:W-:Y:S01]  /*78a0*/  IMAD.IADD R111, R212, 0x1, R214 ;  /* 0x00000001d46f7824 */ /* 0x010fe200078e02d6 */
[----:B------:R-:W-:Y:S02]  /*78b0*/  @P6 IADD3 R2, P5, R144, 0x80, RZ ;  /* 0x0000008090026810 */ /* 0x000fe40007fbe0ff */
[----:B------:R-:W-:Y:S01]  /*78c0*/  @P6 IADD3.X R133, R145, c[0x0][0x1cc], RZ, P4, !PT ;  /* 0x0000730091856a10 */ /* 0x000fe200027fe4ff */
[----:B------:R-:W-:Y:S01]  /*78d0*/  @P2 IMAD.HI.U32 R0, R111, c[0x0][0x2c8], RZ ;  /* 0x0000b2006f002a27 */ /* 0x000fe200078e00ff */
[----:B------:R-:W-:Y:S01]  /*78e0*/  @P6 IADD3 R2, P4, R2, c[0x0][0x1c8], RZ ;  /* 0x0000720002026a10 */ /* 0x000fe20007f9e0ff */
[C---:B-1----:R-:W-:Y:S02]  /*78f0*/  HMMA.16816.F32 R44, R180.reuse, R128, R44 ;  /* 0x00000080b42c723c */ /* 0x042fe4000000182c */
[----:B------:R-:W-:Y:S01]  /*7900*/  @!PT LDS RZ, [RZ] ;  /* 0x00000000fffff984 */ /* 0x000fe20000000800 */
[----:B------:R-:W-:Y:S01]  /*7910*/  @!PT LDS RZ, [RZ] ;  /* 0x00000000fffff984 */ /* 0x000fe20000000800 */
[----:B------:R-:W-:Y:S01]  /*7920*/  @!PT LDS RZ, [RZ] ;  /* 0x00000000fffff984 */ /* 0x000fe20000000800 */
[----:B------:R1:W-:Y:S01]  /*7930*/  @P6 LDGSTS.E.BYPASS.LTC128B.128 [R213+0x8100], [R132.64], !P0 ;  /* 0x0810000084d56fae */ /* 0x0003e2000c101d48 */
[----:B------:R-:W-:Y:S02]  /*7940*/  @P6 IADD3.X R3, RZ, c[0x0][0x1cc], R145, P4, P5 ;  /* 0x00007300ff036a10 */ /* 0x000fe400027ea491 */
[----:B------:R-:W-:Y:S03]  /*7950*/  @P2 SHF.R.U32.HI R111, RZ, c[0x0][0x2cc], R0 ;  /* 0x0000b300ff6f2a19 */ /* 0x000fe60000011600 */
[----:B------:R2:W-:Y:S01]  /*7960*/  @P6 LDGSTS.E.BYPASS.LTC128B.128 [R213+0xb100], [R2.64], !P3 ;  /* 0x0b10000002d56fae */ /* 0x0005e2000d901d48 */
[----:B------:R-:W-:Y:S04]  /*7970*/  HMMA.16816.F32 R48, R180, R130, R48 ;  /* 0x00000082b430723c */ /* 0x000fe80000001830 */
[----:B------:R1:W-:Y:S05]  /*7980*/  @P6 LDGSTS.E.BYPASS.LTC128B.128 [R213+0x9100], [R146.64], !P0 ;  /* 0x0910000092d56fae */ /* 0x0003ea000c101d48 */
[----:B------:R1:W-:Y:S05]  /*7990*/  @P6 LDGSTS.E.BYPASS.LTC128B.128 [R213+0xc100], [R142.64], !P3 ;  /* 0x0c1000008ed56fae */ /* 0x0003ea000d901d48 */
[----:B------:R1:W-:Y:S05]  /*79a0*/  @P6 LDGSTS.E.BYPASS.LTC128B.128 [R213+0xa100], [R140.64], !P0 ;  /* 0x0a1000008cd56fae */ /* 0x0003ea000c101d48 */
[----:B------:R1:W-:Y:S05]  /*79b0*/  @P6 LDGSTS.E.BYPASS.LTC128B.128 [R213+0xd100], [R138.64], !P3 ;  /* 0x0d1000008ad56fae */ /* 0x0003ea000d901d48 */
[----:B------:R-:W4:Y:S01]  /*79c0*/  SHFL.IDX PT, R108, R111, RZ, 0x1c1f ;  /* 0x001c1fff6f6c7589 */ /* 0x000f2200000e0000 */
[----:B--2---:R-:W-:Y:S04]  /*79d0*/  IMAD R3, R186, -0x60, RZ ;  /* 0xffffffa0ba037824 */ /* 0x004fe800078e02ff */
[----:B------:R-:W0:Y:S01]  /*79e0*/  LDGDEPBAR ;  /* 0x00000000000079af */ /* 0x000e220000000000 */
[----:B------:R-:W-:Y:S04]  /*79f0*/  IADD3 R0, -R187, 0x1, R3 ;  /* 0x00000001bb007810 */ /* 0x000fe80007ffe103 */
[----:B---3--:R-:W-:Y:S04]  /*7a00*/  IADD3 R0, -R159, R0, R162 ;  /* 0x000000009f007210 */ /* 0x008fe80007ffe1a2 */
[C---:B------:R-:W-:Y:S02]  /*7a10*/  IADD3 R129, R0.reuse, c[0x0][0x328], RZ ;  /* 0x0000ca0000817a10 */ /* 0x040fe40007ffe0ff */
[----:B------:R-:W-:Y:S03]  /*7a20*/  IADD3 R128, R0, UR4, RZ ;  /* 0x0000000400807c10 */ /* 0x000fe6000fffe0ff */
[----:B----4-:R-:W-:Y:S02]  /*7a30*/  IMAD.IADD R2, R129, 0x1, R108 ;  /* 0x0000000181027824 */ /* 0x010fe400078e026c */
[----:B------:R-:W-:Y:S01]  /*7a40*/  IMAD.IADD R0, R108, 0x1, R128 ;  /* 0x000000016c007824 */ /* 0x000fe200078e0280 */
[----:B------:R-:W-:-:S05]  /*7a50*/  @!P1 BRA `(.L_x_562) ;  /* 0x0000018000009947 */ /* 0x000fca0003800000 */
[----:B-1----:R-:W-:Y:S01]  /*7a60*/  IADD3 R108, -R159, R162, R108 ;  /* 0x000000a29f6c7210 */ /* 0x002fe20007ffe16c */
[----:B------:R-:W-:Y:S03]  /*7a70*/  BSSY B0, `(.L_x_563) ;  /* 0x0000011000007945 */ /* 0x000fe60003800000 */
        /* <DEDUP_REMOVED lines=11> */
.L_x_564:
[----:B------:R-:W-:Y:S04]  /*7b30*/  MOV R130, c[0x0][0x32c] ;  /* 0x0000cb0000827a02 */ /* 0x000fe80000000f00 */
[----:B------:R-:W-:Y:S11]  /*7b40*/  ISETP.NE.AND P0, PT, R130, 0x1, PT ;  /* 0x000000018200780c */ /* 0x000ff60003f05270 */
[----:B------:R-:W-:Y:S02]  /*7b50*/  @!UPT UIADD3 URZ, URZ, URZ, URZ ;  /* 0x0000003f3f3ff290 */ /* 0x000fe4000fffe03f */
[----:B------:R-:W-:Y:S05]  /*7b60*/  @P0 IMAD.HI.U32 R130, R108, c[0x0][0x330], RZ ;  /* 0x0000cc006c820a27 */ /* 0x000fea00078e00ff */
[----:B------:R-:W-:Y:S02]  /*7b70*/  @P0 SHF.R.U32.HI R108, RZ, c[0x0][0x334], R130 ;  /* 0x0000cd00ff6c0a19 */ /* 0x000fe40000011682 */
.L_x_565:
[----:B------:R-:W-:Y:S05]  /*7b80*/  BSYNC B0 ;  /* 0x0000000000007941 */ /* 0x000fea0003800000 */
.L_x_563:
[----:B------:R-:W-:Y:S04]  /*7b90*/  IMAD.IADD R130, R3, 0x1, -R187 ;  /* 0x0000000103827824 */ /* 0x000fe800078e0abb */
[----:B------:R-:W-:Y:S05]  /*7ba0*/  IMAD R108, R108, c[0x0][0x32c], R130 ;  /* 0x0000cb006c6c7a24 */ /* 0x000fea00078e0282 */
[----:B------:R-:W-:Y:S02]  /*7bb0*/  IADD3 R130, R108, c[0x0][0x32c], RZ ;  /* 0x0000cb006c827a10 */ /* 0x000fe40007ffe0ff */
[----:B------:R-:W-:Y:S02]  /*7bc0*/  IMNMX R0, R0, R108, !PT ;  /* 0x0000006c00007217 */ /* 0x000fe40007800200 */
[----:B------:R-:W-:Y:S02]  /*7bd0*/  IMNMX R2, R2, R130, PT ;  /* 0x0000008202027217 */ /* 0x000fe40003800200 */
.L_x_562:
[C---:B-1----:R-:W-:Y:S02]  /*7be0*/  ISETP.GE.AND P0, PT, R3.reuse, 0x2, PT ;  /* 0x000000020300780c */ /* 0x042fe40003f06270 */
[C---:B------:R-:W-:Y:S02]  /*7bf0*/  ISETP.GE.AND P4, PT, R3.reuse, 0x1, PT ;  /* 0x000000010300780c */ /* 0x040fe40003f86270 */
[----:B------:R-:W-:Y:S02]  /*7c00*/  P2R R144, PR, RZ, 0x1 ;  /* 0x00000001ff907803 */ /* 0x000fe40000000000 */
[C---:B------:R-:W-:Y:S02]  /*7c10*/  ISETP.GT.AND P0, PT, R0.reuse, 0x1, !P0 ;  /* 0x000000010000780c */ /* 0x040fe40004704270 */
[----:B------:R-:W-:Y:S02]  /*7c20*/  P2R R143, PR, RZ, 0x10 ;  /* 0x00000010ff8f7803 */ /* 0x000fe40000000000 */
[----:B------:R-:W-:Y:S02]  /*7c30*/  ISETP.GT.AND P4, PT, R0, RZ, !P4 ;  /* 0x000000ff0000720c */ /* 0x000fe40006784270 */
[C---:B------:R-:W-:Y:S02]  /*7c40*/  ISETP.LT.OR P0, PT, R2.reuse, 0x2, P0 ;  /* 0x000000020200780c */ /* 0x040fe40000701670 */
[----:B------:R-:W-:Y:S02]  /*7c50*/  ISETP.GE.AND P5, PT, R3, 0x9, PT ;  /* 0x000000090300780c */ /* 0x000fe40003fa6270 */
[----:B------:R-:W-:Y:S02]  /*7c60*/  ISETP.LT.OR P4, PT, R2, 0x1, P4 ;  /* 0x000000010200780c */ /* 0x000fe40002781670 */
[----:B------:R-:W-:Y:S02]  /*7c70*/  FSEL R133, R5, -INF , !P0 ;  /* 0xff80000005857808 */ /* 0x000fe40004000000 */
[----:B------:R-:W-:Y:S02]  /*7c80*/  ISETP.GT.AND P0, PT, R0, 0x8, !P5 ;  /* 0x000000080000780c */ /* 0x000fe40006f04270 */
[----:B------:R-:W-:Y:S02]  /*7c90*/  FSEL R130, R4, -INF , !P4 ;  /* 0xff80000004827808 */ /* 0x000fe40006000000 */
[----:B------:R-:W-:Y:S01]  /*7ca0*/  ISETP.LT.OR P0, PT, R2, 0x9, P0 ;  /* 0x000000090200780c */ /* 0x000fe20000701670 */
[----:B------:R-:W1:Y:S01]  /*7cb0*/  SHFL.IDX PT, R4, R111, 0x1, 0x1c1f ;  /* 0x003c1f006f047f89 */ /* 0x000e6200000e0000 */
[C---:B------:R-:W-:Y:S02]  /*7cc0*/  ISETP.GE.AND P4, PT, R3.reuse, 0xa, PT ;  /* 0x0000000a0300780c */ /* 0x040fe40003f86270 */
        /* <DEDUP_REMOVED lines=98> */
[----:B------:R-:W-:Y:S04]  /*82f0*/  ISETP.LT.OR P0, PT, R2, 0x59, P0 ;  /* 0x000000590200780c */ /* 0x000fe80000701670 */
[----:B------:R-:W-:Y:S02]  /*8300*/  FSEL R221, R48, -INF , !P0 ;  /* 0xff80000030dd7808 */ /* 0x000fe40004000000 */
[----:B------:R-:W-:Y:S01]  /*8310*/  ISETP.GT.AND P0, PT, R0, 0x59, !P4 ;  /* 0x000000590000780c */ /* 0x000fe20006704270 */
[--C-:B-1----:R-:W-:Y:S03]  /*8320*/  IMAD.IADD R0, R128, 0x1, R4.reuse ;  /* 0x0000000180007824 */ /* 0x102fe600078e0204 */
[----:B------:R-:W-:Y:S01]  /*8330*/  ISETP.LT.OR P0, PT, R2, 0x5a, P0 ;  /* 0x0000005a0200780c */ /* 0x000fe20000701670 */
[----:B------:R-:W-:Y:S03]  /*8340*/  IMAD.IADD R2, R129, 0x1, R4 ;  /* 0x0000000181027824 */ /* 0x000fe600078e0204 */
[----:B------:R-:W-:Y:S01]  /*8350*/  FSEL R222, R49, -INF , !P0 ;  /* 0xff80000031de7808 */ /* 0x000fe20004000000 */
[----:B------:R-:W-:-:S05]  /*8360*/  @!P1 BRA `(.L_x_566) ;  /* 0x0000018000009947 */ /* 0x000fca0003800000 */
[----:B------:R-:W-:Y:S01]  /*8370*/  IADD3 R4, -R159, R162, R4 ;  /* 0x000000a29f047210 */ /* 0x000fe20007ffe104 */
        /* <DEDUP_REMOVED lines=12> */
.L_x_568:
[----:B------:R-:W-:Y:S04]  /*8440*/  MOV R5, c[0x0][0x32c] ;  /* 0x0000cb0000057a02 */ /* 0x000fe80000000f00 */
[----:B------:R-:W-:Y:S11]  /*8450*/  ISETP.NE.AND P0, PT, R5, 0x1, PT ;  /* 0x000000010500780c */ /* 0x000ff60003f05270 */
[----:B------:R-:W-:Y:S02]  /*8460*/  @!UPT UIADD3 URZ, URZ, URZ, URZ ;  /* 0x0000003f3f3ff290 */ /* 0x000fe4000fffe03f */
[----:B------:R-:W-:Y:S05]  /*8470*/  @P0 IMAD.HI.U32 R5, R4, c[0x0][0x330], RZ ;  /* 0x0000cc0004050a27 */ /* 0x000fea00078e00ff */
[----:B------:R-:W-:Y:S02]  /*8480*/  @P0 SHF.R.U32.HI R4, RZ, c[0x0][0x334], R5 ;  /* 0x0000cd00ff040a19 */ /* 0x000fe40000011605 */
.L_x_569:
[----:B------:R-:W-:Y:S05]  /*8490*/  BSYNC B0 ;  /* 0x0000000000007941 */ /* 0x000fea0003800000 */
.L_x_567:
[----:B------:R-:W-:Y:S04]  /*84a0*/  IMAD.IADD R3, R3, 0x1, -R187 ;  /* 0x0000000103037824 */ /* 0x000fe800078e0abb */
[----:B------:R-:W-:Y:S05]  /*84b0*/  IMAD R3, R4, c[0x0][0x32c], R3 ;  /* 0x0000cb0004037a24 */ /* 0x000fea00078e0203 */
[----:B------:R-:W-:Y:S02]  /*84c0*/  IADD3 R4, R3, c[0x0][0x32c], RZ ;  /* 0x0000cb0003047a10 */ /* 0x000fe40007ffe0ff */
[----:B------:R-:W-:Y:S02]  /*84d0*/  IMNMX R0, R0, R3, !PT ;  /* 0x0000000300007217 */ /* 0x000fe40007800200 */
[----:B------:R-:W-:Y:S02]  /*84e0*/  IMNMX R2, R2, R4, PT ;  /* 0x0000000402027217 */ /* 0x000fe40003800200 */
.L_x_566:
        /* <DEDUP_REMOVED lines=82> */
[----:B------:R-:W-:Y:S01]  /*8a10*/  ISETP.GT.AND P6, PT, R0, 0x51, !P6 ;  /* 0x000000510000780c */ /* 0x000fe200077c4270 */
[----:B------:R-:W1:Y:S01]  /*8a20*/  SHFL.BFLY PT, R5, R3, 0x2, 0x1f ;  /* 0x0c401f0003057f89 */ /* 0x000e6200000e0000 */
[----:B------:R-:W-:Y:S02]  /*8a30*/  FSEL R141, R27, -INF , !P0 ;  /* 0xff8000001b8d7808 */ /* 0x000fe40004000000 */
[----:B------:R-:W-:Y:S02]  /*8a40*/  ISETP.NE.AND P0, PT, R108, RZ, PT ;  /* 0x000000ff6c00720c */ /* 0x000fe40003f05270 */
[----:B------:R-:W-:Y:S02]  /*8a50*/  FMNMX.FTZ R4, R141, R4, !PT ;  /* 0x000000048d047209 */ /* 0x000fe40007810000 */
[----:B------:R-:W-:Y:S02]  /*8a60*/  ISETP.GT.AND P0, PT, R0, 0x30, !P0 ;  /* 0x000000300000780c */ /* 0x000fe40004704270 */
[C---:B------:R-:W-:Y:S02]  /*8a70*/  ISETP.LT.OR P6, PT, R2.reuse, 0x52, P6 ;  /* 0x000000520200780c */ /* 0x040fe400037c1670 */
[----:B------:R-:W-:Y:S02]  /*8a80*/  ISETP.LT.OR P0, PT, R2, 0x31, P0 ;  /* 0x000000310200780c */ /* 0x000fe40000701670 */
[----:B------:R-:W-:Y:S02]  /*8a90*/  ISETP.GT.AND P5, PT, R0, 0x58, !P5 ;  /* 0x000000580000780c */ /* 0x000fe40006fa4270 */
[----:B------:R-:W-:Y:S02]  /*8aa0*/  FSEL R142, R30, -INF , !P0 ;  /* 0xff8000001e8e7808 */ /* 0x000fe40004000000 */
[----:B------:R-:W-:Y:S02]  /*8ab0*/  ISETP.NE.AND P0, PT, R25, RZ, PT ;  /* 0x000000ff1900720c */ /* 0x000fe40003f05270 */
[----:B------:R-:W-:Y:S02]  /*8ac0*/  FMNMX.FTZ R4, R142, R4, !PT ;  /* 0x000000048e047209 */ /* 0x000fe40007810000 */
[----:B------:R-:W-:Y:S02]  /*8ad0*/  ISETP.GT.AND P0, PT, R0, 0x31, !P0 ;  /* 0x000000310000780c */ /* 0x000fe40004704270 */
[----:B------:R-:W-:Y:S02]  /*8ae0*/  FSEL R217, R47, -INF , !P6 ;  /* 0xff8000002fd97808 */ /* 0x000fe40007000000 */
[----:B------:R-:W-:Y:S02]  /*8af0*/  ISETP.LT.OR P0, PT, R2, 0x32, P0 ;  /* 0x000000320200780c */ /* 0x000fe40000701670 */
[----:B-1----:R-:W-:Y:S02]  /*8b00*/  FMNMX.FTZ R3, R3, R5, !PT ;  /* 0x0000000503037209 */ /* 0x002fe40007810000 */
        /* <DEDUP_REMOVED lines=12> */
[C---:B------:R-:W-:Y:S02]  /*8bd0*/  ISETP.LT.OR P0, PT, R2.reuse, 0x3a, P0 ;  /* 0x0000003a0200780c */ /* 0x040fe40000701670 */
[----:B------:R-:W-:Y:S02]  /*8be0*/  ISETP.LT.OR P4, PT, R2, 0x5a, P4 ;  /* 0x0000005a0200780c */ /* 0x000fe40002781670 */
[----:B------:R-:W-:Y:S02]  /*8bf0*/  FSEL R159, R35, -INF , !P0 ;  /* 0xff800000239f7808 */ /* 0x000fe40004000000 */
[----:B------:R-:W-:Y:S02]  /*8c00*/  ISETP.NE.AND P0, PT, R20, RZ, PT ;  /* 0x000000ff1400720c */ /* 0x000fe40003f05270 */
[----:B------:R-:W-:Y:S01]  /*8c10*/  FMNMX.FTZ R4, R159, R4, !PT ;  /* 0x000000049f047209 */ /* 0x000fe20007810000 */
[----:B------:R-:W-:Y:S01]  /*8c20*/  LDSM.16.MT88.4 R20, [R192] ;  /* 0x00000000c014783b */ /* 0x000fe20000004200 */
[----:B------:R-:W-:Y:S02]  /*8c30*/  ISETP.GT.AND P0, PT, R0, 0x40, !P0 ;  /* 0x000000400000780c */ /* 0x000fe40004704270 */
[----:B------:R-:W-:Y:S02]  /*8c40*/  FSEL R111, R51, -INF , !P4 ;  /* 0xff800000336f7808 */ /* 0x000fe40006000000 */
[----:B------:R-:W-:Y:S04]  /*8c50*/  ISETP.LT.OR P0, PT, R2, 0x41, P0 ;  /* 0x000000410200780c */ /* 0x000fe80000701670 */
[----:B------:R-:W-:Y:S02]  /*8c60*/  FSEL R162, R38, -INF , !P0 ;  /* 0xff80000026a27808 */ /* 0x000fe40004000000 */
[----:B------:R-:W-:Y:S02]  /*8c70*/  ISETP.NE.AND P0, PT, R17, RZ, PT ;  /* 0x000000ff1100720c */ /* 0x000fe40003f05270 */
[----:B------:R-:W-:Y:S02]  /*8c80*/  FMNMX.FTZ R4, R162, R4, !PT ;  /* 0x00000004a2047209 */ /* 0x000fe40007810000 */
[----:B------:R-:W-:Y:S04]  /*8c90*/  ISETP.GT.AND P0, PT, R0, 0x41, !P0 ;  /* 0x000000410000780c */ /* 0x000fe80004704270 */
[----:B------:R-:W-:Y:S04]  /*8ca0*/  ISETP.LT.OR P0, PT, R2, 0x42, P0 ;  /* 0x000000420200780c */ /* 0x000fe80000701670 */
[----:B------:R-:W-:Y:S02]  /*8cb0*/  FSEL R163, R39, -INF , !P0 ;  /* 0xff80000027a37808 */ /* 0x000fe40004000000 */
[----:B------:R-:W-:Y:S01]  /*8cc0*/  ISETP.NE.AND P0, PT, R16, RZ, PT ;  /* 0x000000ff1000720c */ /* 0x000fe20003f05270 */
[----:B------:R-:W-:Y:S01]  /*8cd0*/  LDSM.16.MT88.4 R36, [R207] ;  /* 0x00000000cf24783b */ /* 0x000fe20000004200 */
[----:B------:R-:W-:Y:S02]  /*8ce0*/  FMNMX.FTZ R4, R163, R4, !PT ;  /* 0x00000004a3047209 */ /* 0x000fe40007810000 */
[----:B------:R-:W-:Y:S04]  /*8cf0*/  ISETP.GT.AND P0, PT, R0, 0x48, !P0 ;  /* 0x000000480000780c */ /* 0x000fe80004704270 */
[----:B------:R-:W-:Y:S04]  /*8d00*/  ISETP.LT.OR P0, PT, R2, 0x49, P0 ;  /* 0x000000490200780c */ /* 0x000fe80000701670 */
[----:B------:R-:W-:Y:S02]  /*8d10*/  FSEL R184, R42, -INF , !P0 ;  /* 0xff8000002ab87808 */ /* 0x000fe40004000000 */
[----:B------:R-:W-:Y:S02]  /*8d20*/  ISETP.NE.AND P0, PT, R13, RZ, PT ;  /* 0x000000ff0d00720c */ /* 0x000fe40003f05270 */
[----:B------:R-:W-:Y:S02]  /*8d30*/  FMNMX.FTZ R4, R184, R4, !PT ;  /* 0x00000004b8047209 */ /* 0x000fe40007810000 */
[----:B------:R-:W-:Y:S04]  /*8d40*/  ISETP.GT.AND P0, PT, R0, 0x49, !P0 ;  /* 0x000000490000780c */ /* 0x000fe80004704270 */
[----:B------:R-:W-:Y:S04]  /*8d50*/  ISETP.LT.OR P0, PT, R2, 0x4a, P0 ;  /* 0x0000004a0200780c */ /* 0x000fe80000701670 */
[----:B------:R-:W-:Y:S02]  /*8d60*/  FSEL R187, R43, -INF , !P0 ;  /* 0xff8000002bbb7808 */ /* 0x000fe40004000000 */
[----:B------:R-:W-:Y:S02]  /*8d70*/  ISETP.NE.AND P0, PT, R12, RZ, PT ;  /* 0x000000ff0c00720c */ /* 0x000fe40003f05270 */
[----:B------:R-:W-:Y:S01]  /*8d80*/  FMNMX.FTZ R4, R187, R4, !PT ;  /* 0x00000004bb047209 */ /* 0x000fe20007810000 */
[----:B------:R-:W-:Y:S01]  /*8d90*/  LDSM.16.MT88.4 R12, [R188] ;  /* 0x00000000bc0c783b */ /* 0x000fe20000004200 */
[----:B------:R-:W-:Y:S04]  /*8da0*/  ISETP.GT.AND P0, PT, R0, 0x50, !P0 ;  /* 0x000000500000780c */ /* 0x000fe80004704270 */
[----:B------:R-:W-:Y:S04]  /*8db0*/  ISETP.LT.OR P0, PT, R2, 0x51, P0 ;  /* 0x000000510200780c */ /* 0x000fe80000701670 */
[----:B------:R-:W-:Y:S02]  /*8dc0*/  FSEL R216, R46, -INF , !P0 ;  /* 0xff8000002ed87808 */ /* 0x000fe40004000000 */
[----:B------:R-:W-:Y:S02]  /*8dd0*/  LDSM.16.MT88.4 R44, [R188+0x3000] ;  /* 0x00300000bc2c783b */ /* 0x000fe40000004200 */
[----:B------:R-:W-:Y:S04]  /*8de0*/  FMNMX.FTZ R0, R216, R4, !PT ;  /* 0x00000004d8007209 */ /* 0x000fe80007810000 */
[----:B------:R-:W-:Y:S02]  /*8df0*/  FMNMX.FTZ R0, R217, R0, !PT ;  /* 0x00000000d9007209 */ /* 0x000fe40007810000 */
[----:B------:R-:W1:Y:S02]  /*8e00*/  SHFL.BFLY PT, R4, R3, 0x1, 0x1f ;  /* 0x0c201f0003047f89 */ /* 0x000e6400000e0000 */
[----:B------:R-:W-:Y:S04]  /*8e10*/  FMNMX.FTZ R0, R218, R0, !PT ;  /* 0x00000000da007209 */ /* 0x000fe80007810000 */
[----:B------:R-:W-:Y:S05]  /*8e20*/  FMNMX.FTZ R0, R111, R0, !PT ;  /* 0x000000006f007209 */ /* 0x000fea0007810000 */
[----:B------:R-:W2:Y:S01]  /*8e30*/  SHFL.BFLY PT, R2, R0, 0x2, 0x1f ;  /* 0x0c401f0000027f89 */ /* 0x000ea200000e0000 */
[----:B-1----:R-:W-:Y:S04]  /*8e40*/  FMNMX.FTZ R108, R3, R4, !PT ;  /* 0x00000004036c7209 */ /* 0x002fe80007810000 */
[C---:B------:R-:W-:Y:S01]  /*8e50*/  FSETP.NEU.FTZ.AND P0, PT, R108.reuse, -INF , PT ;  /* 0xff8000006c00780b */ /* 0x040fe20003f1d000 */
[----:B------:R-:W-:Y:S05]  /*8e60*/  FMUL.FTZ R3, R108, c[0x0][0x2d0] ;  /* 0x0000b4006c037a20 */ /* 0x000fea0000410000 */
[----:B------:R-:W-:Y:S02]  /*8e70*/  FSEL R132, R3, RZ, P0 ;  /* 0x000000ff03847208 */ /* 0x000fe40000000000 */
[----:B--2---:R-:W-:Y:S03]  /*8e80*/  FMNMX.FTZ R2, R0, R2, !PT ;  /* 0x0000000200027209 */ /* 0x004fe60007810000 */
[--C-:B------:R-:W-:Y:S02]  /*8e90*/  FFMA.FTZ R0, R130, c[0x0][0x2d0], -R132.reuse ;  /* 0x0000b40082007a23 */ /* 0x100fe40000010884 */
[----:B------:R-:W1:Y:S01]  /*8ea0*/  SHFL.BFLY PT, R3, R2, 0x1, 0x1f ;  /* 0x0c201f0002037f89 */ /* 0x000e6200000e0000 */
[--C-:B------:R-:W-:Y:S01]  /*8eb0*/  FFMA.FTZ R4, R9, c[0x0][0x2d0], -R132.reuse ;  /* 0x0000b40009047a23 */ /* 0x100fe20000010884 */
[----:B------:R2:W-:Y:S01]  /*8ec0*/  MUFU.EX2 R252, R0 ;  /* 0x0000000000fc7308 */ /* 0x0005e20000000800 */
[--C-:B------:R-:W-:Y:S02]  /*8ed0*/  FFMA.FTZ R40, R146, c[0x0][0x2d0], -R132.reuse ;  /* 0x0000b40092287a23 */ /* 0x100fe40000010884 */
[--C-:B------:R-:W-:Y:S07]  /*8ee0*/  FFMA.FTZ R48, R148, c[0x0][0x2d0], -R132.reuse ;  /* 0x0000b40094307a23 */ /* 0x100fee0000010884 */
[----:B------:R3:W-:Y:S10]  /*8ef0*/  MUFU.EX2 R28, R4 ;  /* 0x00000004001c7308 */ /* 0x0007f40000000800 */
[----:B------:R-:W-:Y:S01]  /*8f00*/  MUFU.EX2 R244, R40 ;  /* 0x0000002800f47308 */ /* 0x000fe20000000800 */
[----:B-1----:R-:W-:Y:S01]  /*8f10*/  FMNMX.FTZ R3, R2, R3, !PT ;  /* 0x0000000302037209 */ /* 0x002fe20007810000 */
[--C-:B--2---:R-:W-:Y:S08]  /*8f20*/  FFMA.FTZ R0, R133, c[0x0][0x2d0], -R132.reuse ;  /* 0x0000b40085007a23 */ /* 0x104ff00000010884 */
[----:B------:R1:W2:Y:S01]  /*8f30*/  MUFU.EX2 R133, R0 ;  /* 0x0000000000857308 */ /* 0x0002a20000000800 */
[----:B---3--:R-:W-:Y:S09]  /*8f40*/  FMUL.FTZ R4, R3, c[0x0][0x2d0] ;  /* 0x0000b40003047a20 */ /* 0x008ff20000410000 */
[----:B------:R-:W-:Y:S01]  /*8f50*/  MUFU.EX2 R242, R48 ;  /* 0x0000003000f27308 */ /* 0x000fe20000000800 */
[----:B-1----:R-:W-:Y:S01]  /*8f60*/  FFMA.FTZ R0, R131, c[0x0][0x2d0], -R132 ;  /* 0x0000b40083007a23 */ /* 0x002fe20000010884 */
[----:B--2---:R-:W-:Y:S08]  /*8f70*/  F2FP.PACK_AB R128, R133, R252 ;  /* 0x000000fc8580723e */ /* 0x004ff000000000ff */
[----:B------:R1:W-:Y:S02]  /*8f80*/  MUFU.EX2 R29, R0 ;  /* 0x00000000001d7308 */ /* 0x0003e40000000800 */
[----:B-1----:R-:W-:Y:S02]  /*8f90*/  FSEL R0, R108, RZ, P0 ;  /* 0x000000ff6c007208 */ /* 0x002fe40000000000 */
[----:B------:R-:W-:Y:S03]  /*8fa0*/  FSETP.NEU.FTZ.AND P0, PT, R3, -INF , PT ;  /* 0xff8000000300780b */ /* 0x000fe60003f1d000 */
[----:B------:R-:W-:Y:S01]  /*8fb0*/  FADD.FTZ R0, -R0, R109 ;  /* 0x0000006d00007221 */ /* 0x000fe20000010100 */
[----:B------:R-:W-:Y:S03]  /*8fc0*/  FSEL R109, R4, RZ, P0 ;  /* 0x000000ff046d7208 */ /* 0x000fe60000000000 */
[----:B------:R-:W-:Y:S02]  /*8fd0*/  FMUL.FTZ R0, R0, c[0x0][0x2d0] ;  /* 0x0000b40000007a20 */ /* 0x000fe40000410000 */
[--C-:B------:R-:W-:Y:S02]  /*8fe0*/  FFMA.FTZ R4, R6, c[0x0][0x2d0], -R109.reuse ;  /* 0x0000b40006047a23 */ /* 0x100fe4000001086d */
[----:B------:R1:W2:Y:S10]  /*8ff0*/  MUFU.EX2 R2, R0 ;  /* 0x0000000000027308 */ /* 0x0002b40000000800 */
[----:B------:R3:W-:Y:S01]  /*9000*/  MUFU.EX2 R251, R4 ;  /* 0x0000000400fb7308 */ /* 0x0007e20000000800 */
[--C-:B-1----:R-:W-:Y:S02]  /*9010*/  FFMA.FTZ R0, R8, c[0x0][0x2d0], -R109.reuse ;  /* 0x0000b40008007a23 */ /* 0x102fe4000001086d */
[C---:B--2---:R-:W-:Y:S07]  /*9020*/  FMUL.FTZ R5, R2.reuse, R113 ;  /* 0x0000007102057220 */ /* 0x044fee0000410000 */
[----:B------:R1:W2:Y:S01]  /*9030*/  MUFU.EX2 R250, R0 ;  /* 0x0000000000fa7308 */ /* 0x0002a20000000800 */
[C---:B------:R-:W-:Y:S02]  /*9040*/  FMUL.FTZ R8, R2.reuse, R116 ;  /* 0x0000007402087220 */ /* 0x040fe40000410000 */
[C---:B------:R-:W-:Y:S02]  /*9050*/  FMUL.FTZ R9, R2.reuse, R117 ;  /* 0x0000007502097220 */ /* 0x040fe40000410000 */
[C---:B------:R-:W-:Y:S02]  /*9060*/  FMUL.FTZ R16, R2.reuse, R72 ;  /* 0x0000004802107220 */ /* 0x040fe40000410000 */
[--C-:B---3--:R-:W-:Y:S02]  /*9070*/  FFMA.FTZ R4, R11, c[0x0][0x2d0], -R109.reuse ;  /* 0x0000b4000b047a23 */ /* 0x108fe4000001086d */
[C---:B------:R-:W-:Y:S02]  /*9080*/  FMUL.FTZ R17, R2.reuse, R73 ;  /* 0x0000004902117220 */ /* 0x040fe40000410000 */
[----:B------:R3:W-:Y:S01]  /*9090*/  MUFU.EX2 R248, R4 ;  /* 0x0000000400f87308 */ /* 0x0007e20000000800 */
[C---:B------:R-:W-:Y:S02]  /*90a0*/  FMUL.FTZ R24, R2.reuse, R80 ;  /* 0x0000005002187220 */ /* 0x040fe40000410000 */
[C---:B------:R-:W-:Y:S02]  /*90b0*/  FMUL.FTZ R25, R2.reuse, R81 ;  /* 0x0000005102197220 */ /* 0x040fe40000410000 */
[C---:B------:R-:W-:Y:S02]  /*90c0*/  FMUL.FTZ R32, R2.reuse, R88 ;  /* 0x0000005802207220 */ /* 0x040fe40000410000 */
[C---:B------:R-:W-:Y:S02]  /*90d0*/  FMUL.FTZ R33, R2.reuse, R89 ;  /* 0x0000005902217220 */ /* 0x040fe40000410000 */
[C---:B------:R-:W-:Y:S02]  /*90e0*/  FMUL.FTZ R40, R2.reuse, R96 ;  /* 0x0000006002287220 */ /* 0x040fe40000410000 */
[----:B------:R-:W-:Y:S02]  /*90f0*/  FMUL.FTZ R41, R2, R97 ;  /* 0x0000006102297220 */ /* 0x000fe40000410000 */
[----:B-1----:R-:W-:Y:S01]  /*9100*/  FFMA.FTZ R0, R7, c[0x0][0x2d0], -R109 ;  /* 0x0000b40007007a23 */ /* 0x002fe2000001086d */
[----:B--2---:R-:W-:Y:S01]  /*9110*/  F2FP.PACK_AB R129, R250, R251 ;  /* 0x000000fbfa81723e */ /* 0x004fe200000000ff */
[C---:B------:R-:W-:Y:S02]  /*9120*/  FMUL.FTZ R48, R2.reuse, R104 ;  /* 0x0000006802307220 */ /* 0x040fe40000410000 */
[----:B------:R1:W2:Y:S01]  /*9130*/  MUFU.EX2 R249, R0 ;  /* 0x0000000000f97308 */ /* 0x0002a20000000800 */
[C---:B------:R-:W-:Y:S01]  /*9140*/  FMUL.FTZ R49, R2.reuse, R105 ;  /* 0x0000006902317220 */ /* 0x040fe20000410000 */
[----:B------:R-:W4:Y:S01]  /*9150*/  LDL.LU R104, [R1] ;  /* 0x0000000001687983 */ /* 0x000f220000300800 */
[C---:B------:R-:W-:Y:S02]  /*9160*/  FMUL.FTZ R52, R2.reuse, R52 ;  /* 0x0000003402347220 */ /* 0x040fe40000410000 */
[C---:B------:R-:W-:Y:S02]  /*9170*/  FMUL.FTZ R53, R2.reuse, R53 ;  /* 0x0000003502357220 */ /* 0x040fe40000410000 */
[C---:B---3--:R-:W-:Y:S02]  /*9180*/  FMUL.FTZ R4, R2.reuse, R112 ;  /* 0x0000007002047220 */ /* 0x048fe40000410000 */
[----:B------:R-:W-:Y:S02]  /*9190*/  IMAD.MOV.U32 R112, RZ, RZ, R28 ;  /* 0x000000ffff707224 */ /* 0x000fe400078e001c */
[C---:B------:R-:W-:Y:S02]  /*91a0*/  FMUL.FTZ R56, R2.reuse, R56 ;  /* 0x0000003802387220 */ /* 0x040fe40000410000 */
[C---:B------:R-:W-:Y:S02]  /*91b0*/  FMUL.FTZ R57, R2.reuse, R57 ;  /* 0x0000003902397220 */ /* 0x040fe40000410000 */
[C---:B------:R-:W-:Y:S02]  /*91c0*/  FMUL.FTZ R60, R2.reuse, R60 ;  /* 0x0000003c023c7220 */ /* 0x040fe40000410000 */
[C---:B------:R-:W-:Y:S02]  /*91d0*/  FMUL.FTZ R61, R2.reuse, R61 ;  /* 0x0000003d023d7220 */ /* 0x040fe40000410000 */
[C---:B------:R-:W-:Y:S02]  /*91e0*/  FMUL.FTZ R64, R2.reuse, R64 ;  /* 0x0000004002407220 */ /* 0x040fe40000410000 */
[----:B------:R-:W-:Y:S01]  /*91f0*/  FMUL.FTZ R65, R2, R65 ;  /* 0x0000004102417220 */ /* 0x000fe20000410000 */
[----:B-1----:R-:W-:Y:S02]  /*9200*/  FSEL R0, R3, RZ, P0 ;  /* 0x000000ff03007208 */ /* 0x002fe40000000000 */
[----:B--2---:R-:W-:Y:S03]  /*9210*/  F2FP.PACK_AB R131, R248, R249 ;  /* 0x000000f9f883723e */ /* 0x004fe600000000ff */
[----:B------:R-:W-:Y:S02]  /*9220*/  FADD.FTZ R0, -R0, R110 ;  /* 0x0000006e00007221 */ /* 0x000fe40000010100 */
[----:B------:R-:W-:Y:S02]  /*9230*/  IMAD.MOV.U32 R110, RZ, RZ, R29 ;  /* 0x000000ffff6e7224 */ /* 0x000fe400078e001d */
[----:B------:R-:W-:Y:S03]  /*9240*/  FMUL.FTZ R0, R0, c[0x0][0x2d0] ;  /* 0x0000b40000007a20 */ /* 0x000fe60000410000 */
[----:B------:R-:W-:Y:S02]  /*9250*/  F2FP.PACK_AB R130, R28, R110 ;  /* 0x0000006e1c82723e */ /* 0x000fe400000000ff */
[----:B------:R-:W1:Y:S01]  /*9260*/  LDSM.16.MT88.4 R28, [R191] ;  /* 0x00000000bf1c783b */ /* 0x000e620000004200 */
[----:B------:R-:W2:Y:S02]  /*9270*/  MUFU.EX2 R0, R0 ;  /* 0x0000000000007308 */ /* 0x000ea40000000800 */
[C---:B--2---:R-:W-:Y:S02]  /*9280*/  FMUL.FTZ R6, R0.reuse, R114 ;  /* 0x0000007200067220 */ /* 0x044fe40000410000 */
[C---:B------:R-:W-:Y:S02]  /*9290*/  FMUL.FTZ R7, R0.reuse, R115 ;  /* 0x0000007300077220 */ /* 0x040fe40000410000 */
[C---:B------:R-:W-:Y:S02]  /*92a0*/  FMUL.FTZ R10, R0.reuse, R118 ;  /* 0x00000076000a7220 */ /* 0x040fe40000410000 */
[C---:B------:R-:W-:Y:S02]  /*92b0*/  FMUL.FTZ R11, R0.reuse, R119 ;  /* 0x00000077000b7220 */ /* 0x040fe40000410000 */
[----:B------:R-:W-:Y:S01]  /*92c0*/  LDSM.16.MT88.4 R116, [R188+0x2800] ;  /* 0x00280000bc74783b */ /* 0x000fe20000004200 */
[C---:B------:R-:W-:Y:S05]  /*92d0*/  HMMA.16816.F32 R4, R128.reuse, R12, R4 ;  /* 0x0000000c8004723c */ /* 0x040fea0000001804 */
[----:B------:R-:W-:Y:S02]  /*92e0*/  FMUL.FTZ R18, R0, R74 ;  /* 0x0000004a00127220 */ /* 0x000fe40000410000 */
[C---:B------:R-:W-:Y:S01]  /*92f0*/  FMUL.FTZ R12, R2.reuse, R68 ;  /* 0x00000044020c7220 */ /* 0x040fe20000410000 */
[C---:B------:R-:W-:Y:S04]  /*9300*/  HMMA.16816.F32 R8, R128.reuse, R14, R8 ;  /* 0x0000000e8008723c */ /* 0x040fe80000001808 */
[----:B------:R-:W-:Y:S02]  /*9310*/  FMUL.FTZ R13, R2, R69 ;  /* 0x00000045020d7220 */ /* 0x000fe40000410000 */
[C---:B------:R-:W-:Y:S02]  /*9320*/  FMUL.FTZ R19, R0.reuse, R75 ;  /* 0x0000004b00137220 */ /* 0x040fe40000410000 */
[C---:B------:R-:W-:Y:S01]  /*9330*/  FMUL.FTZ R14, R0.reuse, R70 ;  /* 0x00000046000e7220 */ /* 0x040fe20000410000 */
[----:B------:R-:W-:Y:S03]  /*9340*/  LDSM.16.MT88.4 R72, [R191+0x3000] ;  /* 0x00300000bf48783b */ /* 0x000fe60000004200 */
[C---:B------:R-:W-:Y:S02]  /*9350*/  FMUL.FTZ R15, R0.reuse, R71 ;  /* 0x00000047000f7220 */ /* 0x040fe40000410000 */
[C---:B------:R-:W-:Y:S02]  /*9360*/  FMUL.FTZ R26, R0.reuse, R82 ;  /* 0x00000052001a7220 */ /* 0x040fe40000410000 */
[C---:B------:R-:W-:Y:S01]  /*9370*/  FMUL.FTZ R27, R0.reuse, R83 ;  /* 0x00000053001b7220 */ /* 0x040fe20000410000 */
[----:B------:R-:W2:Y:S01]  /*9380*/  LDSM.16.MT88.4 R68, [R192+0x3000] ;  /* 0x00300000c044783b */ /* 0x000ea20000004200 */
[C---:B------:R-:W-:Y:S01]  /*9390*/  FMUL.FTZ R34, R0.reuse, R90 ;  /* 0x0000005a00227220 */ /* 0x040fe20000410000 */
[C---:B------:R-:W-:Y:S03]  /*93a0*/  HMMA.16816.F32 R12, R128.reuse, R20, R12 ;  /* 0x00000014800c723c */ /* 0x040fe6000000180c */
[C---:B------:R-:W-:Y:S02]  /*93b0*/  FMUL.FTZ R35, R0.reuse, R91 ;  /* 0x0000005b00237220 */ /* 0x040fe40000410000 */
[----:B------:R-:W-:Y:S01]  /*93c0*/  FMUL.FTZ R42, R0, R98 ;  /* 0x00000062002a7220 */ /* 0x000fe20000410000 */
[----:B------:R-:W-:Y:S01]  /*93d0*/  LDSM.16.MT88.4 R80, [R188+0x800] ;  /* 0x00080000bc50783b */ /* 0x000fe20000004200 */
[C---:B------:R-:W-:Y:S01]  /*93e0*/  FMUL.FTZ R20, R2.reuse, R76 ;  /* 0x0000004c02147220 */ /* 0x040fe20000410000 */
[C---:B------:R-:W-:Y:S04]  /*93f0*/  HMMA.16816.F32 R16, R128.reuse, R22, R16 ;  /* 0x000000168010723c */ /* 0x040fe80000001810 */
[----:B------:R-:W-:Y:S02]  /*9400*/  FMUL.FTZ R21, R2, R77 ;  /* 0x0000004d02157220 */ /* 0x000fe40000410000 */
[C---:B------:R-:W-:Y:S01]  /*9410*/  FMUL.FTZ R43, R0.reuse, R99 ;  /* 0x00000063002b7220 */ /* 0x040fe20000410000 */
[----:B------:R-:W-:Y:S01]  /*9420*/  LDSM.16.MT88.4 R88, [R194+0x800] ;  /* 0x00080000c258783b */ /* 0x000fe20000004200 */
[C---:B------:R-:W-:Y:S04]  /*9430*/  FMUL.FTZ R22, R0.reuse, R78 ;  /* 0x0000004e00167220 */ /* 0x040fe80000410000 */
[C---:B------:R-:W-:Y:S02]  /*9440*/  FMUL.FTZ R23, R0.reuse, R79 ;  /* 0x0000004f00177220 */ /* 0x040fe40000410000 */
[C---:B------:R-:W-:Y:S01]  /*9450*/  FMUL.FTZ R50, R0.reuse, R106 ;  /* 0x0000006a00327220 */ /* 0x040fe20000410000 */
[----:B------:R-:W3:Y:S01]  /*9460*/  LDSM.16.MT88.4 R76, [R194+0x3000] ;  /* 0x00300000c24c783b */ /* 0x000ee20000004200 */
[C---:B------:R-:W-:Y:S02]  /*9470*/  FMUL.FTZ R51, R0.reuse, R107 ;  /* 0x0000006b00337220 */ /* 0x040fe40000410000 */
[C---:B------:R-:W-:Y:S01]  /*9480*/  FMUL.FTZ R54, R0.reuse, R54 ;  /* 0x0000003600367220 */ /* 0x040fe20000410000 */
[C---:B-1----:R-:W-:Y:S03]  /*9490*/  HMMA.16816.F32 R20, R128.reuse, R28, R20 ;  /* 0x0000001c8014723c */ /* 0x042fe60000001814 */
[C---:B------:R-:W-:Y:S01]  /*94a0*/  FMUL.FTZ R55, R0.reuse, R55 ;  /* 0x0000003700377220 */ /* 0x040fe20000410000 */
[----:B------:R-:W-:Y:S01]  /*94b0*/  LDSM.16.MT88.4 R96, [R194+0x2800] ;  /* 0x00280000c260783b */ /* 0x000fe20000004200 */
[----:B------:R-:W-:Y:S02]  /*94c0*/  FMUL.FTZ R58, R0, R58 ;  /* 0x0000003a003a7220 */ /* 0x000fe40000410000 */
[C---:B------:R-:W-:Y:S01]  /*94d0*/  FMUL.FTZ R28, R2.reuse, R84 ;  /* 0x00000054021c7220 */ /* 0x040fe20000410000 */
[C---:B------:R-:W-:Y:S04]  /*94e0*/  HMMA.16816.F32 R24, R128.reuse, R30, R24 ;  /* 0x0000001e8018723c */ /* 0x040fe80000001818 */
[----:B------:R-:W-:Y:S02]  /*94f0*/  FMUL.FTZ R29, R2, R85 ;  /* 0x00000055021d7220 */ /* 0x000fe40000410000 */
[C---:B------:R-:W-:Y:S02]  /*9500*/  FMUL.FTZ R59, R0.reuse, R59 ;  /* 0x0000003b003b7220 */ /* 0x040fe40000410000 */
[C---:B------:R-:W-:Y:S04]  /*9510*/  FMUL.FTZ R30, R0.reuse, R86 ;  /* 0x00000056001e7220 */ /* 0x040fe80000410000 */
[C---:B------:R-:W-:Y:S02]  /*9520*/  FMUL.FTZ R31, R0.reuse, R87 ;  /* 0x00000057001f7220 */ /* 0x040fe40000410000 */
[----:B------:R-:W-:Y:S01]  /*9530*/  LDSM.16.MT88.4 R84, [R191+0x800] ;  /* 0x00080000bf54783b */ /* 0x000fe20000004200 */
[C---:B------:R-:W-:Y:S02]  /*9540*/  FMUL.FTZ R62, R0.reuse, R62 ;  /* 0x0000003e003e7220 */ /* 0x040fe40000410000 */
[C---:B------:R-:W-:Y:S02]  /*9550*/  FMUL.FTZ R63, R0.reuse, R63 ;  /* 0x0000003f003f7220 */ /* 0x040fe40000410000 */
[C---:B------:R-:W-:Y:S03]  /*9560*/  HMMA.16816.F32 R28, R128.reuse, R36, R28 ;  /* 0x00000024801c723c */ /* 0x040fe6000000181c */
[C---:B------:R-:W-:Y:S02]  /*9570*/  FMUL.FTZ R66, R0.reuse, R66 ;  /* 0x0000004200427220 */ /* 0x040fe40000410000 */
[----:B------:R-:W-:Y:S02]  /*9580*/  FMUL.FTZ R67, R0, R67 ;  /* 0x0000004300437220 */ /* 0x000fe40000410000 */
[--C-:B------:R-:W-:Y:S01]  /*9590*/  FFMA.FTZ R36, R145, c[0x0][0x2d0], -R132.reuse ;  /* 0x0000b40091247a23 */ /* 0x100fe20000010884 */
[C---:B------:R-:W-:Y:S03]  /*95a0*/  HMMA.16816.F32 R32, R128.reuse, R38, R32 ;  /* 0x000000268020723c */ /* 0x040fe60000001820 */
[----:B------:R1:W-:Y:S01]  /*95b0*/  MUFU.EX2 R245, R36 ;  /* 0x0000002400f57308 */ /* 0x0003e20000000800 */
[----:B------:R-:W-:Y:S03]  /*95c0*/  FMUL.FTZ R37, R2, R93 ;  /* 0x0000005d02257220 */ /* 0x000fe60000410000 */
[C---:B------:R-:W-:Y:S02]  /*95d0*/  FMUL.FTZ R38, R0.reuse, R94 ;  /* 0x0000005e00267220 */ /* 0x040fe40000410000 */
[----:B------:R-:W-:Y:S03]  /*95e0*/  FMUL.FTZ R39, R0, R95 ;  /* 0x0000005f00277220 */ /* 0x000fe60000410000 */
[C---:B-1----:R-:W-:Y:S02]  /*95f0*/  FMUL.FTZ R36, R2.reuse, R92 ;  /* 0x0000005c02247220 */ /* 0x042fe40000410000 */
[----:B------:R-:W-:Y:S05]  /*9600*/  LDSM.16.MT88.4 R92, [R194+0x4800] ;  /* 0x00480000c25c783b */ /* 0x000fea0000004200 */
[C---:B------:R-:W-:Y:S07]  /*9610*/  HMMA.16816.F32 R36, R128.reuse, R44, R36 ;  /* 0x0000002c8024723c */ /* 0x040fee0000001824 */
[--C-:B------:R-:W-:Y:S01]  /*9620*/  FFMA.FTZ R44, R147, c[0x0][0x2d0], -R132.reuse ;  /* 0x0000b400932c7a23 */ /* 0x100fe20000010884 */
[C---:B------:R-:W-:Y:S03]  /*9630*/  HMMA.16816.F32 R40, R128.reuse, R46, R40 ;  /* 0x0000002e8028723c */ /* 0x040fe60000001828 */
[----:B------:R1:W5:Y:S01]  /*9640*/  MUFU.EX2 R243, R44 ;  /* 0x0000002c00f37308 */ /* 0x0003620000000800 */
[----:B------:R-:W-:Y:S03]  /*9650*/  FMUL.FTZ R45, R2, R101 ;  /* 0x00000065022d7220 */ /* 0x000fe60000410000 */
[C---:B------:R-:W-:Y:S02]  /*9660*/  FMUL.FTZ R46, R0.reuse, R102 ;  /* 0x00000066002e7220 */ /* 0x040fe40000410000 */
[----:B------:R-:W-:Y:S03]  /*9670*/  FMUL.FTZ R47, R0, R103 ;  /* 0x00000067002f7220 */ /* 0x000fe60000410000 */
[----:B-1----:R-:W-:Y:S02]  /*9680*/  FMUL.FTZ R44, R2, R100 ;  /* 0x00000064022c7220 */ /* 0x002fe40000410000 */
[----:B------:R-:W-:Y:S05]  /*9690*/  LDSM.16.MT88.4 R100, [R188+0x5800] ;  /* 0x00580000bc64783b */ /* 0x000fea0000004200 */
[C---:B--2---:R-:W-:Y:S07]  /*96a0*/  HMMA.16816.F32 R44, R128.reuse, R68, R44 ;  /* 0x00000044802c723c */ /* 0x044fee000000182c */
[--C-:B------:R-:W-:Y:S01]  /*96b0*/  FFMA.FTZ R68, R140, c[0x0][0x2d0], -R109.reuse ;  /* 0x0000b4008c447a23 */ /* 0x100fe2000001086d */
[C---:B------:R-:W-:Y:S03]  /*96c0*/  HMMA.16816.F32 R48, R128.reuse, R70, R48 ;  /* 0x000000468030723c */ /* 0x040fe60000001830 */
[----:B------:R1:W-:Y:S04]  /*96d0*/  MUFU.EX2 R241, R68 ;  /* 0x0000004400f17308 */ /* 0x0003e80000000800 */
[----:B-----5:R-:W-:Y:S01]  /*96e0*/  F2FP.PACK_AB R70, R242, R243 ;  /* 0x000000f3f246723e */ /* 0x020fe200000000ff */
[C---:B------:R-:W-:Y:S08]  /*96f0*/  HMMA.16816.F32 R52, R128.reuse, R72, R52 ;  /* 0x000000488034723c */ /* 0x040ff00000001834 */
[C---:B------:R-:W-:Y:S01]  /*9700*/  HMMA.16816.F32 R56, R128.reuse, R74, R56 ;  /* 0x0000004a8038723c */ /* 0x040fe20000001838 */
[----:B------:R-:W2:Y:S07]  /*9710*/  LDSM.16.MT88.4 R72, [R192+0x800] ;  /* 0x00080000c048783b */ /* 0x000eae0000004200 */
[C---:B---3--:R-:W-:Y:S04]  /*9720*/  HMMA.16816.F32 R60, R128.reuse, R76, R60 ;  /* 0x0000004c803c723c */ /* 0x048fe8000000183c */
[--C-:B-1----:R-:W-:Y:S04]  /*9730*/  FFMA.FTZ R68, R139, c[0x0][0x2d0], -R109.reuse ;  /* 0x0000b4008b447a23 */ /* 0x102fe8000001086d */
[----:B------:R-:W-:Y:S01]  /*9740*/  HMMA.16816.F32 R64, R128, R78, R64 ;  /* 0x0000004e8040723c */ /* 0x000fe20000001840 */
[----:B------:R1:W3:Y:S01]  /*9750*/  MUFU.EX2 R240, R68 ;  /* 0x0000004400f07308 */ /* 0x0002e20000000800 */
[----:B------:R-:W5:Y:S02]  /*9760*/  LDSM.16.MT88.4 R76, [R188+0x3800] ;  /* 0x00380000bc4c783b */ /* 0x000f640000004200 */
[--C-:B-1----:R-:W-:Y:S01]  /*9770*/  FFMA.FTZ R68, R138, c[0x0][0x2d0], -R109.reuse ;  /* 0x0000b4008a447a23 */ /* 0x102fe2000001086d */
[----:B---3--:R-:W-:Y:S06]  /*9780*/  F2FP.PACK_AB R69, R240, R241 ;  /* 0x000000f1f045723e */ /* 0x008fec00000000ff */
[----:B------:R1:W-:Y:S02]  /*9790*/  MUFU.EX2 R239, R68 ;  /* 0x0000004400ef7308 */ /* 0x0003e40000000800 */
[--C-:B-1----:R-:W-:Y:S08]  /*97a0*/  FFMA.FTZ R68, R137, c[0x0][0x2d0], -R109.reuse ;  /* 0x0000b40089447a23 */ /* 0x102ff0000001086d */
[----:B------:R1:W3:Y:S02]  /*97b0*/  MUFU.EX2 R238, R68 ;  /* 0x0000004400ee7308 */ /* 0x0002e40000000800 */
[----:B-1----:R-:W-:Y:S02]  /*97c0*/  F2FP.PACK_AB R68, R244, R245 ;  /* 0x000000f5f444723e */ /* 0x002fe400000000ff */
[----:B---3--:R-:W-:Y:S07]  /*97d0*/  F2FP.PACK_AB R71, R238, R239 ;  /* 0x000000efee47723e */ /* 0x008fee00000000ff */
[C---:B------:R-:W-:Y:S07]  /*97e0*/  HMMA.16816.F32 R4, R68.reuse, R80, R4 ;  /* 0x000000504404723c */ /* 0x040fee0000001804 */
[--C-:B------:R-:W-:Y:S01]  /*97f0*/  FFMA.FTZ R80, R149, c[0x0][0x2d0], -R132.reuse ;  /* 0x0000b40095507a23 */ /* 0x100fe20000010884 */
[C---:B------:R-:W-:Y:S03]  /*9800*/  HMMA.16816.F32 R8, R68.reuse, R82, R8 ;  /* 0x000000524408723c */ /* 0x040fe60000001808 */
[----:B------:R1:W-:Y:S05]  /*9810*/  MUFU.EX2 R236, R80 ;  /* 0x0000005000ec7308 */ /* 0x0003ea0000000800 */
[C---:B--2---:R-:W-:Y:S08]  /*9820*/  HMMA.16816.F32 R12, R68.reuse, R72, R12 ;  /* 0x00000048440c723c */ /* 0x044ff0000000180c */
[C---:B------:R-:W-:Y:S01]  /*9830*/  HMMA.16816.F32 R16, R68.reuse, R74, R16 ;  /* 0x0000004a4410723c */ /* 0x040fe20000001810 */
[----:B------:R-:W2:Y:S07]  /*9840*/  LDSM.16.MT88.4 R72, [R192+0x3800] ;  /* 0x00380000c048783b */ /* 0x000eae0000004200 */
[C---:B------:R-:W-:Y:S04]  /*9850*/  HMMA.16816.F32 R20, R68.reuse, R84, R20 ;  /* 0x000000544414723c */ /* 0x040fe80000001814 */
[--C-:B-1----:R-:W-:Y:S03]  /*9860*/  FFMA.FTZ R80, R150, c[0x0][0x2d0], -R132.reuse ;  /* 0x0000b40096507a23 */ /* 0x102fe60000010884 */
[--C-:B------:R-:W-:Y:S01]  /*9870*/  FFMA.FTZ R84, R151, c[0x0][0x2d0], -R132.reuse ;  /* 0x0000b40097547a23 */ /* 0x100fe20000010884 */
[C---:B------:R-:W-:Y:S01]  /*9880*/  HMMA.16816.F32 R24, R68.reuse, R86, R24 ;  /* 0x000000564418723c */ /* 0x040fe20000001818 */
[----:B------:R1:W3:Y:S07]  /*9890*/  MUFU.EX2 R237, R80 ;  /* 0x0000005000ed7308 */ /* 0x0002ee0000000800 */
[C---:B------:R-:W-:Y:S03]  /*98a0*/  HMMA.16816.F32 R28, R68.reuse, R88, R28 ;  /* 0x00000058441c723c */ /* 0x040fe6000000181c */
[----:B------:R2:W-:Y:S04]  /*98b0*/  MUFU.EX2 R235, R84 ;  /* 0x0000005400eb7308 */ /* 0x0005e80000000800 */
[--C-:B------:R-:W-:Y:S01]  /*98c0*/  FFMA.FTZ R88, R157, c[0x0][0x2d0], -R132.reuse ;  /* 0x0000b4009d587a23 */ /* 0x100fe20000010884 */
[C---:B------:R-:W-:Y:S05]  /*98d0*/  HMMA.16816.F32 R32, R68.reuse, R90, R32 ;  /* 0x0000005a4420723c */ /* 0x040fea0000001820 */
[----:B------:R3:W-:Y:S03]  /*98e0*/  MUFU.EX2 R157, R88 ;  /* 0x00000058009d7308 */ /* 0x0007e60000000800 */
[C---:B-----5:R-:W-:Y:S01]  /*98f0*/  HMMA.16816.F32 R36, R68.reuse, R76, R36 ;  /* 0x0000004c4424723c */ /* 0x060fe20000001824 */
[----:B-1----:R-:W1:Y:S06]  /*9900*/  LDSM.16.MT88.4 R80, [R191+0x3800] ;  /* 0x00380000bf50783b */ /* 0x002e6c0000004200 */
[--C-:B------:R-:W-:Y:S01]  /*9910*/  FFMA.FTZ R76, R136, c[0x0][0x2d0], -R109.reuse ;  /* 0x0000b400884c7a23 */ /* 0x100fe2000001086d */
[C---:B------:R-:W-:Y:S03]  /*9920*/  HMMA.16816.F32 R40, R68.reuse, R78, R40 ;  /* 0x0000004e4428723c */ /* 0x040fe60000001828 */
[----:B------:R5:W-:Y:S01]  /*9930*/  MUFU.EX2 R233, R76 ;  /* 0x0000004c00e97308 */ /* 0x000be20000000800 */
[--C-:B--2---:R-:W-:Y:S04]  /*9940*/  FFMA.FTZ R84, R156, c[0x0][0x2d0], -R132.reuse ;  /* 0x0000b4009c547a23 */ /* 0x104fe80000010884 */
[C---:B------:R-:W-:Y:S05]  /*9950*/  HMMA.16816.F32 R44, R68.reuse, R72, R44 ;  /* 0x00000048442c723c */ /* 0x040fea000000182c */
[----:B------:R2:W2:Y:S01]  /*9960*/  MUFU.EX2 R234, R84 ;  /* 0x0000005400ea7308 */ /* 0x0004a20000000800 */
[----:B---3--:R-:W-:Y:S01]  /*9970*/  LDSM.16.MT88.4 R88, [R194+0x4000] ;  /* 0x00400000c258783b */ /* 0x008fe20000004200 */
[--C-:B------:R-:W-:Y:S01]  /*9980*/  FFMA.FTZ R72, R134, c[0x0][0x2d0], -R109.reuse ;  /* 0x0000b40086487a23 */ /* 0x100fe2000001086d */
[C---:B------:R-:W-:Y:S07]  /*9990*/  HMMA.16816.F32 R48, R68.reuse, R74, R48 ;  /* 0x0000004a4430723c */ /* 0x040fee0000001830 */
[----:B------:R3:W-:Y:S01]  /*99a0*/  MUFU.EX2 R231, R72 ;  /* 0x0000004800e77308 */ /* 0x0007e20000000800 */
[--C-:B-----5:R-:W-:Y:S01]  /*99b0*/  FFMA.FTZ R76, R135, c[0x0][0x2d0], -R109.reuse ;  /* 0x0000b400874c7a23 */ /* 0x120fe2000001086d */
[C---:B-1----:R-:W-:Y:S08]  /*99c0*/  HMMA.16816.F32 R52, R68.reuse, R80, R52 ;  /* 0x000000504434723c */ /* 0x042ff00000001834 */
[----:B------:R1:W5:Y:S01]  /*99d0*/  MUFU.EX2 R232, R76 ;  /* 0x0000004c00e87308 */ /* 0x0003620000000800 */
[----:B--2---:R-:W2:Y:S01]  /*99e0*/  LDSM.16.MT88.4 R84, [R194+0x3800] ;  /* 0x00380000c254783b */ /* 0x004ea20000004200 */
[C---:B------:R-:W-:Y:S07]  /*99f0*/  HMMA.16816.F32 R56, R68.reuse, R82, R56 ;  /* 0x000000524438723c */ /* 0x040fee0000001838 */
[----:B------:R-:W-:Y:S08]  /*9a00*/  LDSM.16.MT88.4 R80, [R191+0x1000] ;  /* 0x00100000bf50783b */ /* 0x000ff00000004200 */
[----:B---3--:R-:W3:Y:S01]  /*9a10*/  LDSM.16.MT88.4 R72, [R188+0x1000] ;  /* 0x00100000bc48783b */ /* 0x008ee20000004200 */
[--C-:B-1----:R-:W-:Y:S04]  /*9a20*/  FFMA.FTZ R76, R141, c[0x0][0x2d0], -R109.reuse ;  /* 0x0000b4008d4c7a23 */ /* 0x102fe8000001086d */
[----:B------:R1:W1:Y:S01]  /*9a30*/  MUFU.EX2 R230, R76 ;  /* 0x0000004c00e67308 */ /* 0x0002620000000800 */
[C---:B--2---:R-:W-:Y:S08]  /*9a40*/  HMMA.16816.F32 R60, R68.reuse, R84, R60 ;  /* 0x00000054443c723c */ /* 0x044ff0000000183c */
[----:B------:R-:W-:Y:S01]  /*9a50*/  HMMA.16816.F32 R64, R68, R86, R64 ;  /* 0x000000564440723c */ /* 0x000fe20000001840 */
[----:B-1----:R-:W1:Y:S06]  /*9a60*/  LDSM.16.MT88.4 R76, [R192+0x1000] ;  /* 0x00100000c04c783b */ /* 0x002e6c0000004200 */
[----:B------:R-:W-:Y:S02]  /*9a70*/  F2FP.PACK_AB R68, R237, R236 ;  /* 0x000000eced44723e */ /* 0x000fe400000000ff */
[----:B------:R-:W-:Y:S01]  /*9a80*/  F2FP.PACK_AB R70, R234, R235 ;  /* 0x000000ebea46723e */ /* 0x000fe200000000ff */
[----:B------:R-:W2:Y:S02]  /*9a90*/  LDSM.16.MT88.4 R84, [R194+0x1000] ;  /* 0x00100000c254783b */ /* 0x000ea40000004200 */
[----:B-----5:R-:W-:Y:S02]  /*9aa0*/  F2FP.PACK_AB R69, R232, R233 ;  /* 0x000000e9e845723e */ /* 0x020fe400000000ff */
[----:B------:R-:W-:Y:S07]  /*9ab0*/  F2FP.PACK_AB R71, R230, R231 ;  /* 0x000000e7e647723e */ /* 0x000fee00000000ff */
[C---:B---3--:R-:W-:Y:S07]  /*9ac0*/  HMMA.16816.F32 R4, R68.reuse, R72, R4 ;  /* 0x000000484404723c */ /* 0x048fee0000001804 */
[----:B------:R-:W-:Y:S01]  /*9ad0*/  FFMA.FTZ R72, R158, c[0x0][0x2d0], -R132 ;  /* 0x0000b4009e487a23 */ /* 0x000fe20000010884 */
[C---:B------:R-:W-:Y:S03]  /*9ae0*/  HMMA.16816.F32 R8, R68.reuse, R74, R8 ;  /* 0x0000004a4408723c */ /* 0x040fe60000001808 */
[----:B------:R3:W5:Y:S01]  /*9af0*/  MUFU.EX2 R156, R72 ;  /* 0x00000048009c7308 */ /* 0x0007620000000800 */
[----:B------:R-:W-:Y:S04]  /*9b00*/  IMAD.MOV.U32 R158, RZ, RZ, R112 ;  /* 0x000000ffff9e7224 */ /* 0x000fe800078e0070 */
[C---:B-1----:R-:W-:Y:S07]  /*9b10*/  HMMA.16816.F32 R12, R68.reuse, R76, R12 ;  /* 0x0000004c440c723c */ /* 0x042fee000000180c */
[----:B------:R-:W-:Y:S01]  /*9b20*/  FFMA.FTZ R76, R160, c[0x0][0x2d0], -R132 ;  /* 0x0000b400a04c7a23 */ /* 0x000fe20000010884 */
[C---:B------:R-:W-:Y:S03]  /*9b30*/  HMMA.16816.F32 R16, R68.reuse, R78, R16 ;  /* 0x0000004e4410723c */ /* 0x040fe60000001810 */
[----:B------:R1:W-:Y:S01]  /*9b40*/  MUFU.EX2 R151, R76 ;  /* 0x0000004c00977308 */ /* 0x0003e20000000800 */
[----:B------:R-:W-:Y:S01]  /*9b50*/  IMAD.MOV.U32 R160, RZ, RZ, R110 ;  /* 0x000000ffffa07224 */ /* 0x000fe200078e006e */
[----:B---3--:R-:W3:Y:S03]  /*9b60*/  LDSM.16.MT88.4 R72, [R188+0x4000] ;  /* 0x00400000bc48783b */ /* 0x008ee60000004200 */
[C---:B------:R-:W-:Y:S07]  /*9b70*/  HMMA.16816.F32 R20, R68.reuse, R80, R20 ;  /* 0x000000504414723c */ /* 0x040fee0000001814 */
[----:B------:R-:W-:Y:S01]  /*9b80*/  FFMA.FTZ R80, R142, c[0x0][0x2d0], -R109 ;  /* 0x0000b4008e507a23 */ /* 0x000fe2000001086d */
[C---:B------:R-:W-:Y:S03]  /*9b90*/  HMMA.16816.F32 R24, R68.reuse, R82, R24 ;  /* 0x000000524418723c */ /* 0x040fe60000001818 */
[----:B------:R4:W-:Y:S05]  /*9ba0*/  MUFU.EX2 R149, R80 ;  /* 0x0000005000957308 */ /* 0x0009ea0000000800 */
[C---:B--2---:R-:W-:Y:S04]  /*9bb0*/  HMMA.16816.F32 R28, R68.reuse, R84, R28 ;  /* 0x00000054441c723c */ /* 0x044fe8000000181c */
[--C-:B-1----:R-:W-:Y:S02]  /*9bc0*/  FFMA.FTZ R76, R161, c[0x0][0x2d0], -R132.reuse ;  /* 0x0000b400a14c7a23 */ /* 0x102fe40000010884 */
[----:B------:R-:W-:Y:S02]  /*9bd0*/  IMAD.MOV.U32 R161, RZ, RZ, R133 ;  /* 0x000000ffffa17224 */ /* 0x000fe400078e0085 */
[C---:B------:R-:W-:Y:S01]  /*9be0*/  HMMA.16816.F32 R32, R68.reuse, R86, R32 ;  /* 0x000000564420723c */ /* 0x040fe20000001820 */
[----:B------:R1:W2:Y:S03]  /*9bf0*/  MUFU.EX2 R150, R76 ;  /* 0x0000004c00967308 */ /* 0x0002a60000000800 */
[--C-:B------:R-:W-:Y:S07]  /*9c00*/  FFMA.FTZ R84, R143, c[0x0][0x2d0], -R109.reuse ;  /* 0x0000b4008f547a23 */ /* 0x100fee000001086d */
[----:B------:R2:W2:Y:S01]  /*9c10*/  MUFU.EX2 R148, R84 ;  /* 0x0000005400947308 */ /* 0x0004a20000000800 */
[----:B----4-:R-:W-:Y:S01]  /*9c20*/  LDSM.16.MT88.4 R80, [R191+0x4000] ;  /* 0x00400000bf50783b */ /* 0x010fe20000004200 */
[C---:B---3--:R-:W-:Y:S07]  /*9c30*/  HMMA.16816.F32 R36, R68.reuse, R72, R36 ;  /* 0x000000484424723c */ /* 0x048fee0000001824 */
[--C-:B------:R-:W-:Y:S01]  /*9c40*/  FFMA.FTZ R72, R159, c[0x0][0x2d0], -R109.reuse ;  /* 0x0000b4009f487a23 */ /* 0x100fe2000001086d */
[C---:B------:R-:W-:Y:S01]  /*9c50*/  HMMA.16816.F32 R40, R68.reuse, R74, R40 ;  /* 0x0000004a4428723c */ /* 0x040fe20000001828 */
[----:B------:R-:W3:Y:S02]  /*9c60*/  LDL.LU R159, [R1+0x4] ;  /* 0x00000400019f7983 */ /* 0x000ee40000300800 */
[----:B------:R4:W-:Y:S02]  /*9c70*/  MUFU.EX2 R146, R72 ;  /* 0x0000004800927308 */ /* 0x0009e40000000800 */
[----:B-1----:R-:W1:Y:S01]  /*9c80*/  LDSM.16.MT88.4 R76, [R192+0x4000] ;  /* 0x00400000c04c783b */ /* 0x002e620000004200 */
[--C-:B--2---:R-:W-:Y:S07]  /*9c90*/  FFMA.FTZ R84, R144, c[0x0][0x2d0], -R109.reuse ;  /* 0x0000b40090547a23 */ /* 0x104fee000001086d */
[----:B------:R2:W1:Y:S01]  /*9ca0*/  MUFU.EX2 R147, R84 ;  /* 0x0000005400937308 */ /* 0x0004620000000800 */
[----:B----4-:R-:W-:Y:S08]  /*9cb0*/  LDSM.16.MT88.4 R72, [R192+0x1800] ;  /* 0x00180000c048783b */ /* 0x010ff00000004200 */
[----:B--2---:R-:W2:Y:S01]  /*9cc0*/  LDSM.16.MT88.4 R84, [R188+0x1800] ;  /* 0x00180000bc54783b */ /* 0x004ea20000004200 */
[C---:B-1----:R-:W-:Y:S08]  /*9cd0*/  HMMA.16816.F32 R44, R68.reuse, R76, R44 ;  /* 0x0000004c442c723c */ /* 0x042ff0000000182c */
[C---:B------:R-:W-:Y:S01]  /*9ce0*/  HMMA.16816.F32 R48, R68.reuse, R78, R48 ;  /* 0x0000004e4430723c */ /* 0x040fe20000001830 */
[----:B------:R-:W1:Y:S07]  /*9cf0*/  LDSM.16.MT88.4 R76, [R191+0x1800] ;  /* 0x00180000bf4c783b */ /* 0x000e6e0000004200 */
[C---:B------:R-:W-:Y:S07]  /*9d00*/  HMMA.16816.F32 R52, R68.reuse, R80, R52 ;  /* 0x000000504434723c */ /* 0x040fee0000001834 */
[--C-:B------:R-:W-:Y:S01]  /*9d10*/  FFMA.FTZ R80, R185, c[0x0][0x2d0], -R132.reuse ;  /* 0x0000b400b9507a23 */ /* 0x100fe20000010884 */
[C---:B------:R-:W-:Y:S03]  /*9d20*/  HMMA.16816.F32 R56, R68.reuse, R82, R56 ;  /* 0x000000524438723c */ /* 0x040fe60000001838 */
[----:B------:R4:W-:Y:S05]  /*9d30*/  MUFU.EX2 R145, R80 ;  /* 0x0000005000917308 */ /* 0x0009ea0000000800 */
[C---:B------:R-:W-:Y:S08]  /*9d40*/  HMMA.16816.F32 R60, R68.reuse, R88, R60 ;  /* 0x00000058443c723c */ /* 0x040ff0000000183c */
[----:B------:R-:W-:Y:S01]  /*9d50*/  HMMA.16816.F32 R64, R68, R90, R64 ;  /* 0x0000005a4440723c */ /* 0x000fe20000001840 */
[----:B------:R-:W-:Y:S06]  /*9d60*/  LDSM.16.MT88.4 R88, [R191+0x4800] ;  /* 0x00480000bf58783b */ /* 0x000fec0000004200 */
[----:B-----5:R-:W-:Y:S02]  /*9d70*/  F2FP.PACK_AB R68, R156, R157 ;  /* 0x0000009d9c44723e */ /* 0x020fe400000000ff */
[----:B------:R-:W-:Y:S01]  /*9d80*/  F2FP.PACK_AB R70, R150, R151 ;  /* 0x000000979646723e */ /* 0x000fe200000000ff */
[----:B----4-:R-:W4:Y:S02]  /*9d90*/  LDSM.16.MT88.4 R80, [R194+0x1800] ;  /* 0x00180000c250783b */ /* 0x010f240000004200 */
[----:B------:R-:W-:Y:S02]  /*9da0*/  F2FP.PACK_AB R69, R148, R149 ;  /* 0x000000959445723e */ /* 0x000fe400000000ff */
[----:B------:R-:W-:Y:S07]  /*9db0*/  F2FP.PACK_AB R71, R146, R147 ;  /* 0x000000939247723e */ /* 0x000fee00000000ff */
[C---:B--2---:R-:W-:Y:S07]  /*9dc0*/  HMMA.16816.F32 R4, R68.reuse, R84, R4 ;  /* 0x000000544404723c */ /* 0x044fee0000001804 */
[--C-:B------:R-:W-:Y:S01]  /*9dd0*/  FFMA.FTZ R84, R212, c[0x0][0x2d0], -R132.reuse ;  /* 0x0000b400d4547a23 */ /* 0x100fe20000010884 */
[C---:B------:R-:W-:Y:S03]  /*9de0*/  HMMA.16816.F32 R8, R68.reuse, R86, R8 ;  /* 0x000000564408723c */ /* 0x040fe60000001808 */
[----:B------:R2:W5:Y:S01]  /*9df0*/  MUFU.EX2 R144, R84 ;  /* 0x0000005400907308 */ /* 0x0005620000000800 */
[----:B------:R-:W-:Y:S04]  /*9e00*/  IADD3 R212, R186, -0x1, RZ ;  /* 0xffffffffbad47810 */ /* 0x000fe80007ffe0ff */
[C---:B------:R-:W-:Y:S07]  /*9e10*/  HMMA.16816.F32 R12, R68.reuse, R72, R12 ;  /* 0x00000048440c723c */ /* 0x040fee000000180c */
[--C-:B------:R-:W-:Y:S01]  /*9e20*/  FFMA.FTZ R72, R214, c[0x0][0x2d0], -R132.reuse ;  /* 0x0000b400d6487a23 */ /* 0x100fe20000010884 */
[C---:B------:R-:W-:Y:S03]  /*9e30*/  HMMA.16816.F32 R16, R68.reuse, R74, R16 ;  /* 0x0000004a4410723c */ /* 0x040fe60000001810 */
[----:B------:R5:W-:Y:S05]  /*9e40*/  MUFU.EX2 R143, R72 ;  /* 0x00000048008f7308 */ /* 0x000bea0000000800 */
[C---:B-1----:R-:W-:Y:S01]  /*9e50*/  HMMA.16816.F32 R20, R68.reuse, R76, R20 ;  /* 0x0000004c4414723c */ /* 0x042fe20000001814 */
[----:B--2---:R-:W1:Y:S06]  /*9e60*/  LDSM.16.MT88.4 R84, [R188+0x4800] ;  /* 0x00480000bc54783b */ /* 0x004e6c0000004200 */
[--C-:B------:R-:W-:Y:S01]  /*9e70*/  FFMA.FTZ R76, R162, c[0x0][0x2d0], -R109.reuse ;  /* 0x0000b400a24c7a23 */ /* 0x100fe2000001086d */
[C---:B------:R-:W-:Y:S03]  /*9e80*/  HMMA.16816.F32 R24, R68.reuse, R78, R24 ;  /* 0x0000004e4418723c */ /* 0x040fe60000001818 */
[----:B------:R2:W-:Y:S05]  /*9e90*/  MUFU.EX2 R141, R76 ;  /* 0x0000004c008d7308 */ /* 0x0005ea0000000800 */
[C---:B----4-:R-:W-:Y:S04]  /*9ea0*/  HMMA.16816.F32 R28, R68.reuse, R80, R28 ;  /* 0x00000050441c723c */ /* 0x050fe8000000181c */
[--C-:B-----5:R-:W-:Y:S03]  /*9eb0*/  FFMA.FTZ R72, R215, c[0x0][0x2d0], -R132.reuse ;  /* 0x0000b400d7487a23 */ /* 0x120fe60000010884 */
[--C-:B------:R-:W-:Y:S01]  /*9ec0*/  FFMA.FTZ R80, R187, c[0x0][0x2d0], -R109.reuse ;  /* 0x0000b400bb507a23 */ /* 0x100fe2000001086d */
[C---:B------:R-:W-:Y:S01]  /*9ed0*/  HMMA.16816.F32 R32, R68.reuse, R82, R32 ;  /* 0x000000524420723c */ /* 0x040fe20000001820 */
[----:B------:R4:W5:Y:S10]  /*9ee0*/  MUFU.EX2 R142, R72 ;  /* 0x00000048008e7308 */ /* 0x0009740000000800 */
[----:B------:R5:W-:Y:S01]  /*9ef0*/  MUFU.EX2 R138, R80 ;  /* 0x00000050008a7308 */ /* 0x000be20000000800 */
[--C-:B--2---:R-:W-:Y:S01]  /*9f00*/  FFMA.FTZ R76, R163, c[0x0][0x2d0], -R109.reuse ;  /* 0x0000b400a34c7a23 */ /* 0x104fe2000001086d */
[C---:B-1----:R-:W-:Y:S08]  /*9f10*/  HMMA.16816.F32 R36, R68.reuse, R84, R36 ;  /* 0x000000544424723c */ /* 0x042ff00000001824 */
[----:B------:R1:W2:Y:S01]  /*9f20*/  MUFU.EX2 R140, R76 ;  /* 0x0000004c008c7308 */ /* 0x0002a20000000800 */
[----:B----4-:R-:W4:Y:S01]  /*9f30*/  LDSM.16.MT88.4 R72, [R192+0x4800] ;  /* 0x00480000c048783b */ /* 0x010f220000004200 */
[C---:B------:R-:W-:Y:S07]  /*9f40*/  HMMA.16816.F32 R40, R68.reuse, R86, R40 ;  /* 0x000000564428723c */ /* 0x040fee0000001828 */
[----:B------:R-:W-:Y:S08]  /*9f50*/  LDSM.16.MT88.4 R84, [R194+0x2000] ;  /* 0x00200000c254783b */ /* 0x000ff00000004200 */
[----:B-----5:R-:W-:Y:S01]  /*9f60*/  LDSM.16.MT88.4 R80, [R192+0x2000] ;  /* 0x00200000c050783b */ /* 0x020fe20000004200 */
[--C-:B-1----:R-:W-:Y:S04]  /*9f70*/  FFMA.FTZ R76, R184, c[0x0][0x2d0], -R109.reuse ;  /* 0x0000b400b84c7a23 */ /* 0x102fe8000001086d */
[----:B------:R1:W5:Y:S01]  /*9f80*/  MUFU.EX2 R139, R76 ;  /* 0x0000004c008b7308 */ /* 0x0003620000000800 */
[C---:B----4-:R-:W-:Y:S08]  /*9f90*/  HMMA.16816.F32 R44, R68.reuse, R72, R44 ;  /* 0x00000048442c723c */ /* 0x050ff0000000182c */
[C---:B------:R-:W-:Y:S01]  /*9fa0*/  HMMA.16816.F32 R48, R68.reuse, R74, R48 ;  /* 0x0000004a4430723c */ /* 0x040fe20000001830 */
[----:B-1----:R-:W1:Y:S07]  /*9fb0*/  LDSM.16.MT88.4 R76, [R188+0x2000] ;  /* 0x00200000bc4c783b */ /* 0x002e6e0000004200 */
[C---:B------:R-:W-:Y:S01]  /*9fc0*/  HMMA.16816.F32 R52, R68.reuse, R88, R52 ;  /* 0x000000584434723c */ /* 0x040fe20000001834 */
[----:B------:R-:W4:Y:S07]  /*9fd0*/  LDSM.16.MT88.4 R72, [R191+0x2000] ;  /* 0x00200000bf48783b */ /* 0x000f2e0000004200 */
[C---:B------:R-:W-:Y:S01]  /*9fe0*/  HMMA.16816.F32 R56, R68.reuse, R90, R56 ;  /* 0x0000005a4438723c */ /* 0x040fe20000001838 */
[----:B------:R-:W-:Y:S07]  /*9ff0*/  LDSM.16.MT88.4 R88, [R191+0x5000] ;  /* 0x00500000bf58783b */ /* 0x000fee0000004200 */
[C---:B------:R-:W-:Y:S07]  /*a000*/  HMMA.16816.F32 R60, R68.reuse, R92, R60 ;  /* 0x0000005c443c723c */ /* 0x040fee000000183c */
[--C-:B------:R-:W-:Y:S01]  /*a010*/  FFMA.FTZ R92, R217, c[0x0][0x2d0], -R109.reuse ;  /* 0x0000b400d95c7a23 */ /* 0x100fe2000001086d */
[----:B------:R-:W-:Y:S07]  /*a020*/  HMMA.16816.F32 R64, R68, R94, R64 ;  /* 0x0000005e4440723c */ /* 0x000fee0000001840 */
[----:B------:R-:W-:Y:S02]  /*a030*/  F2FP.PACK_AB R68, R144, R145 ;  /* 0x000000919044723e */ /* 0x000fe400000000ff */
[----:B------:R-:W-:Y:S03]  /*a040*/  F2FP.PACK_AB R70, R142, R143 ;  /* 0x0000008f8e46723e */ /* 0x000fe600000000ff */
[----:B--2---:R-:W-:Y:S02]  /*a050*/  F2FP.PACK_AB R69, R140, R141 ;  /* 0x0000008d8c45723e */ /* 0x004fe400000000ff */
[----:B-----5:R-:W-:Y:S07]  /*a060*/  F2FP.PACK_AB R71, R138, R139 ;  /* 0x0000008b8a47723e */ /* 0x020fee00000000ff */
[C---:B-1----:R-:W-:Y:S07]  /*a070*/  HMMA.16816.F32 R4, R68.reuse, R76, R4 ;  /* 0x0000004c4404723c */ /* 0x042fee0000001804 */
[--C-:B------:R-:W-:Y:S01]  /*a080*/  FFMA.FTZ R76, R219, c[0x0][0x2d0], -R132.reuse ;  /* 0x0000b400db4c7a23 */ /* 0x100fe20000010884 */
[C---:B------:R-:W-:Y:S03]  /*a090*/  HMMA.16816.F32 R8, R68.reuse, R78, R8 ;  /* 0x0000004e4408723c */ /* 0x040fe60000001808 */
[----:B------:R1:W-:Y:S05]  /*a0a0*/  MUFU.EX2 R137, R76 ;  /* 0x0000004c00897308 */ /* 0x0003ea0000000800 */
[C---:B------:R-:W-:Y:S07]  /*a0b0*/  HMMA.16816.F32 R12, R68.reuse, R80, R12 ;  /* 0x00000050440c723c */ /* 0x040fee000000180c */
[--C-:B------:R-:W-:Y:S01]  /*a0c0*/  FFMA.FTZ R80, R221, c[0x0][0x2d0], -R132.reuse ;  /* 0x0000b400dd507a23 */ /* 0x100fe20000010884 */
[C---:B------:R-:W-:Y:S03]  /*a0d0*/  HMMA.16816.F32 R16, R68.reuse, R82, R16 ;  /* 0x000000524410723c */ /* 0x040fe60000001810 */
[----:B------:R2:W-:Y:S05]  /*a0e0*/  MUFU.EX2 R135, R80 ;  /* 0x0000005000877308 */ /* 0x0005ea0000000800 */
[C---:B----4-:R-:W-:Y:S04]  /*a0f0*/  HMMA.16816.F32 R20, R68.reuse, R72, R20 ;  /* 0x000000484414723c */ /* 0x050fe80000001814 */
[--C-:B-1----:R-:W-:Y:S02]  /*a100*/  FFMA.FTZ R76, R220, c[0x0][0x2d0], -R132.reuse ;  /* 0x0000b400dc4c7a23 */ /* 0x102fe40000010884 */
[----:B------:R-:W-:Y:S02]  /*a110*/  FFMA.FTZ R132, R222, c[0x0][0x2d0], -R132 ;  /* 0x0000b400de847a23 */ /* 0x000fe40000010884 */
[C---:B------:R-:W-:Y:S01]  /*a120*/  HMMA.16816.F32 R24, R68.reuse, R74, R24 ;  /* 0x0000004a4418723c */ /* 0x040fe20000001818 */
[----:B------:R1:W4:Y:S03]  /*a130*/  MUFU.EX2 R136, R76 ;  /* 0x0000004c00887308 */ /* 0x0003260000000800 */
[--C-:B------:R-:W-:Y:S04]  /*a140*/  FFMA.FTZ R72, R216, c[0x0][0x2d0], -R109.reuse ;  /* 0x0000b400d8487a23 */ /* 0x100fe8000001086d */
[C---:B------:R-:W-:Y:S01]  /*a150*/  HMMA.16816.F32 R28, R68.reuse, R84, R28 ;  /* 0x00000054441c723c */ /* 0x040fe2000000181c */
[----:B--2---:R-:W-:Y:S02]  /*a160*/  LDSM.16.MT88.4 R80, [R192+0x5000] ;  /* 0x00500000c050783b */ /* 0x004fe40000004200 */
[----:B------:R2:W-:Y:S04]  /*a170*/  MUFU.EX2 R133, R72 ;  /* 0x0000004800857308 */ /* 0x0005e80000000800 */
[--C-:B------:R-:W-:Y:S01]  /*a180*/  FFMA.FTZ R84, R218, c[0x0][0x2d0], -R109.reuse ;  /* 0x0000b400da547a23 */ /* 0x100fe2000001086d */
[C---:B------:R-:W-:Y:S04]  /*a190*/  HMMA.16816.F32 R32, R68.reuse, R86, R32 ;  /* 0x000000564420723c */ /* 0x040fe80000001820 */
[----:B------:R-:W-:Y:S01]  /*a1a0*/  FFMA.FTZ R109, R111, c[0x0][0x2d0], -R109 ;  /* 0x0000b4006f6d7a23 */ /* 0x000fe2000001086d */
[----:B------:R5:W-:Y:S01]  /*a1b0*/  MUFU.EX2 R110, R84 ;  /* 0x00000054006e7308 */ /* 0x000be20000000800 */
[----:B-1----:R-:W1:Y:S01]  /*a1c0*/  LDSM.16.MT88.4 R76, [R188+0x5000] ;  /* 0x00500000bc4c783b */ /* 0x002e620000004200 */
[----:B----4-:R-:W-:Y:S08]  /*a1d0*/  F2FP.PACK_AB R128, R136, R137 ;  /* 0x000000898880723e */ /* 0x010ff000000000ff */
[----:B------:R-:W4:Y:S01]  /*a1e0*/  MUFU.EX2 R134, R132 ;  /* 0x0000008400867308 */ /* 0x000f220000000800 */
[----:B--2---:R-:W2:Y:S09]  /*a1f0*/  LDSM.16.MT88.4 R72, [R194+0x5000] ;  /* 0x00500000c248783b */ /* 0x004eb20000004200 */
[----:B------:R3:W3:Y:S01]  /*a200*/  MUFU.EX2 R132, R92 ;  /* 0x0000005c00847308 */ /* 0x0006e20000000800 */
[----:B-----5:R-:W5:Y:S09]  /*a210*/  LDSM.16.MT88.4 R84, [R192+0x2800] ;  /* 0x00280000c054783b */ /* 0x020f720000004200 */
[----:B------:R-:W2:Y:S01]  /*a220*/  MUFU.EX2 R109, R109 ;  /* 0x0000006d006d7308 */ /* 0x000ea20000000800 */
[----:B----4-:R-:W-:Y:S01]  /*a230*/  F2FP.PACK_AB R130, R134, R135 ;  /* 0x000000878682723e */ /* 0x010fe200000000ff */
[C---:B-1----:R-:W-:Y:S01]  /*a240*/  HMMA.16816.F32 R36, R68.reuse, R76, R36 ;  /* 0x0000004c4424723c */ /* 0x042fe20000001824 */
[----:B---3--:R-:W1:Y:S02]  /*a250*/  LDSM.16.MT88.4 R92, [R191+0x2800] ;  /* 0x00280000bf5c783b */ /* 0x008e640000004200 */
[----:B------:R-:W-:Y:S05]  /*a260*/  F2FP.PACK_AB R129, R132, R133 ;  /* 0x000000858481723e */ /* 0x000fea00000000ff */
[C---:B------:R-:W-:Y:S04]  /*a270*/  HMMA.16816.F32 R40, R68.reuse, R78, R40 ;  /* 0x0000004e4428723c */ /* 0x040fe80000001828 */
[----:B--2---:R-:W-:Y:S04]  /*a280*/  F2FP.PACK_AB R131, R109, R110 ;  /* 0x0000006e6d83723e */ /* 0x004fe800000000ff */
[C---:B------:R-:W-:Y:S08]  /*a290*/  HMMA.16816.F32 R44, R68.reuse, R80, R44 ;  /* 0x00000050442c723c */ /* 0x040ff0000000182c */
[C---:B------:R-:W-:Y:S08]  /*a2a0*/  HMMA.16816.F32 R48, R68.reuse, R82, R48 ;  /* 0x000000524430723c */ /* 0x040ff00000001830 */
[C---:B------:R-:W-:Y:S08]  /*a2b0*/  HMMA.16816.F32 R52, R68.reuse, R88, R52 ;  /* 0x000000584434723c */ /* 0x040ff00000001834 */
[C---:B------:R-:W-:Y:S08]  /*a2c0*/  HMMA.16816.F32 R56, R68.reuse, R90, R56 ;  /* 0x0000005a4438723c */ /* 0x040ff00000001838 */
[C---:B------:R-:W-:Y:S08]  /*a2d0*/  HMMA.16816.F32 R60, R68.reuse, R72, R60 ;  /* 0x00000048443c723c */ /* 0x040ff0000000183c */
[----:B------:R-:W-:Y:S08]  /*a2e0*/  HMMA.16816.F32 R64, R68, R74, R64 ;  /* 0x0000004a4440723c */ /* 0x000ff00000001840 */
[C---:B------:R-:W-:Y:S07]  /*a2f0*/  HMMA.16816.F32 R112, R128.reuse, R116, R4 ;  /* 0x000000748070723c */ /* 0x040fee0000001804 */
[----:B------:R-:W-:Y:S01]  /*a300*/  FFMA.FTZ R4, R2, R104, R252 ;  /* 0x0000006802047223 */ /* 0x000fe200000100fc */
[C---:B------:R-:W-:Y:S01]  /*a310*/  HMMA.16816.F32 R116, R128.reuse, R118, R8 ;  /* 0x000000768074723c */ /* 0x040fe20000001808 */
[----:B------:R-:W2:Y:S03]  /*a320*/  LDSM.16.MT88.4 R104, [R192+0x5800] ;  /* 0x00580000c068783b */ /* 0x000ea60000004200 */
[----:B------:R-:W-:Y:S02]  /*a330*/  FFMA.FTZ R2, R0, R159, R251 ;  /* 0x0000009f00027223 */ /* 0x000fe400000100fb */
[----:B------:R-:W-:Y:S02]  /*a340*/  FADD.FTZ R0, R161, R4 ;  /* 0x00000004a1007221 */ /* 0x000fe40000010000 */
[C---:B-----5:R-:W-:Y:S01]  /*a350*/  HMMA.16816.F32 R68, R128.reuse, R84, R12 ;  /* 0x000000548044723c */ /* 0x060fe2000000180c */
[----:B------:R-:W3:Y:S03]  /*a360*/  LDL R12, [R1+0x14] ;  /* 0x00001400010c7983 */ /* 0x000ee60000100800 */
[----:B------:R-:W-:Y:S01]  /*a370*/  FADD.FTZ R2, R250, R2 ;  /* 0x00000002fa027221 */ /* 0x000fe20000010000 */
[----:B------:R-:W4:Y:S01]  /*a380*/  LDSM.16.MT88.4 R4, [R191+0x5800] ;  /* 0x00580000bf04783b */ /* 0x000f220000004200 */
[----:B------:R-:W-:Y:S02]  /*a390*/  FADD.FTZ R0, R160, R0 ;  /* 0x00000000a0007221 */ /* 0x000fe40000010000 */
[C---:B------:R-:W-:Y:S04]  /*a3a0*/  HMMA.16816.F32 R72, R128.reuse, R86, R16 ;  /* 0x000000568048723c */ /* 0x040fe80000001810 */
[----:B------:R-:W-:Y:S01]  /*a3b0*/  FADD.FTZ R2, R249, R2 ;  /* 0x00000002f9027221 */ /* 0x000fe20000010000 */
[----:B------:R-:W5:Y:S01]  /*a3c0*/  LDSM.16.MT88.4 R8, [R194+0x5800] ;  /* 0x00580000c208783b */ /* 0x000f620000004200 */
[----:B------:R-:W-:Y:S02]  /*a3d0*/  FADD.FTZ R0, R158, R0 ;  /* 0x000000009e007221 */ /* 0x000fe40000010000 */
[C---:B-1----:R-:W-:Y:S04]  /*a3e0*/  HMMA.16816.F32 R76, R128.reuse, R92, R20 ;  /* 0x0000005c804c723c */ /* 0x042fe80000001814 */
[----:B------:R-:W-:Y:S02]  /*a3f0*/  FADD.FTZ R2, R248, R2 ;  /* 0x00000002f8027221 */ /* 0x000fe40000010000 */
[----:B------:R-:W-:Y:S02]  /*a400*/  FADD.FTZ R0, R245, R0 ;  /* 0x00000000f5007221 */ /* 0x000fe40000010000 */
[C---:B------:R-:W-:Y:S04]  /*a410*/  HMMA.16816.F32 R80, R128.reuse, R94, R24 ;  /* 0x0000005e8050723c */ /* 0x040fe80000001818 */
[----:B------:R-:W-:Y:S02]  /*a420*/  FADD.FTZ R2, R241, R2 ;  /* 0x00000002f1027221 */ /* 0x000fe40000010000 */
[----:B------:R-:W-:Y:S02]  /*a430*/  FADD.FTZ R0, R244, R0 ;  /* 0x00000000f4007221 */ /* 0x000fe40000010000 */
[----:B------:R-:W-:Y:S01]  /*a440*/  FADD.FTZ R2, R240, R2 ;  /* 0x00000002f0027221 */ /* 0x000fe20000010000 */
[C---:B------:R-:W-:Y:S03]  /*a450*/  HMMA.16816.F32 R84, R128.reuse, R96, R28 ;  /* 0x000000608054723c */ /* 0x040fe6000000181c */
[----:B------:R-:W-:Y:S02]  /*a460*/  FADD.FTZ R0, R243, R0 ;  /* 0x00000000f3007221 */ /* 0x000fe40000010000 */
[----:B------:R-:W-:Y:S02]  /*a470*/  FADD.FTZ R2, R239, R2 ;  /* 0x00000002ef027221 */ /* 0x000fe40000010000 */
[----:B------:R-:W-:Y:S01]  /*a480*/  FADD.FTZ R0, R242, R0 ;  /* 0x00000000f2007221 */ /* 0x000fe20000010000 */
        /* <DEDUP_REMOVED lines=12> */
[C---:B--2---:R-:W-:Y:S03]  /*a550*/  HMMA.16816.F32 R100, R128.reuse, R104, R44 ;  /* 0x000000688064723c */ /* 0x044fe6000000182c */
[----:B------:R-:W-:Y:S02]  /*a560*/  FADD.FTZ R0, R157, R0 ;  /* 0x000000009d007221 */ /* 0x000fe40000010000 */
[----:B------:R-:W-:Y:S02]  /*a570*/  FADD.FTZ R2, R149, R2 ;  /* 0x0000000295027221 */ /* 0x000fe40000010000 */
[----:B------:R-:W-:Y:S01]  /*a580*/  FADD.FTZ R0, R156, R0 ;  /* 0x000000009c007221 */ /* 0x000fe20000010000 */
[C---:B------:R-:W-:Y:S04]  /*a590*/  HMMA.16816.F32 R104, R128.reuse, R106, R48 ;  /* 0x0000006a8068723c */ /* 0x040fe80000001830 */
[----:B------:R-:W-:Y:S02]  /*a5a0*/  FADD.FTZ R2, R148, R2 ;  /* 0x0000000294027221 */ /* 0x000fe40000010000 */
[----:B------:R-:W-:Y:S02]  /*a5b0*/  FADD.FTZ R0, R151, R0 ;  /* 0x0000000097007221 */ /* 0x000fe40000010000 */
[----:B------:R-:W-:Y:S01]  /*a5c0*/  FADD.FTZ R2, R147, R2 ;  /* 0x0000000293027221 */ /* 0x000fe20000010000 */
[C---:B----4-:R-:W-:Y:S03]  /*a5d0*/  HMMA.16816.F32 R52, R128.reuse, R4, R52 ;  /* 0x000000048034723c */ /* 0x050fe60000001834 */
[----:B------:R-:W-:Y:S02]  /*a5e0*/  FADD.FTZ R0, R150, R0 ;  /* 0x0000000096007221 */ /* 0x000fe40000010000 */
[----:B------:R-:W-:Y:S02]  /*a5f0*/  FADD.FTZ R2, R146, R2 ;  /* 0x0000000292027221 */ /* 0x000fe40000010000 */
[----:B------:R-:W-:Y:S01]  /*a600*/  FADD.FTZ R0, R145, R0 ;  /* 0x0000000091007221 */ /* 0x000fe20000010000 */
[C---:B------:R-:W-:Y:S04]  /*a610*/  HMMA.16816.F32 R56, R128.reuse, R6, R56 ;  /* 0x000000068038723c */ /* 0x040fe80000001838 */
[----:B------:R-:W-:Y:S02]  /*a620*/  FADD.FTZ R2, R141, R2 ;  /* 0x000000028d027221 */ /* 0x000fe40000010000 */
[----:B------:R-:W-:Y:S02]  /*a630*/  FADD.FTZ R0, R144, R0 ;  /* 0x0000000090007221 */ /* 0x000fe40000010000 */
[----:B------:R-:W-:Y:S01]  /*a640*/  FADD.FTZ R2, R140, R2 ;  /* 0x000000028c027221 */ /* 0x000fe20000010000 */
[C---:B-----5:R-:W-:Y:S03]  /*a650*/  HMMA.16816.F32 R60, R128.reuse, R8, R60 ;  /* 0x00000008803c723c */ /* 0x060fe6000000183c */
        /* <DEDUP_REMOVED lines=13> */
[--C-:B------:R-:W-:Y:S01]  /*a730*/  IMAD.MOV.U32 R4, RZ, RZ, R3.reuse ;  /* 0x000000ffff047224 */ /* 0x100fe200078e0003 */
[----:B------:R1:W-:Y:S01]  /*a740*/  STL [R1], R2 ;  /* 0x0000000201007387 */ /* 0x0003e20000100800 */
[----:B------:R-:W-:Y:S02]  /*a750*/  IMAD.MOV.U32 R109, RZ, RZ, R108 ;  /* 0x000000ffff6d7224 */ /* 0x000fe400078e006c */
[----:B------:R-:W-:Y:S01]  /*a760*/  IMAD.MOV.U32 R110, RZ, RZ, R3 ;  /* 0x000000ffff6e7224 */ /* 0x000fe200078e0003 */
[----:B------:R1:W-:Y:S01]  /*a770*/  STL [R1+0x4], R0 ;  /* 0x0000040001007387 */ /* 0x0003e20000100800 */
[----:B---3--:R-:W-:Y:S01]  /*a780*/  ISETP.GT.AND P0, PT, R186, R12, PT ;  /* 0x0000000cba00720c */ /* 0x008fe20003f04270 */
[----:B------:R-:W-:Y:S11]  /*a790*/  IMAD.MOV.U32 R186, RZ, RZ, R212 ;  /* 0x000000ffffba7224 */ /* 0x000ff600078e00d4 */
[----:B------:R-:W-:Y:S01]  /*a7a0*/  @!UPT UIADD3 URZ, URZ, URZ, URZ ;  /* 0x0000003f3f3ff290 */ /* 0x000fe2000fffe03f */
[----:B-1----:R-:W-:-:S05]  /*a7b0*/  @P0 BRA `(.L_x_570) ;  /* 0xffffc12000000947 */ /* 0x002fca000383ffff */
.L_x_561:
[----:B------:R-:W2:Y:S04]  /*a7c0*/  LDL R0, [R1+0x18] ;  /* 0x0000180001007983 */ /* 0x000ea80000100800 */
[----:B------:R-:W3:Y:S04]  /*a7d0*/  LDL R3, [R1+0x8] ;  /* 0x0000080001037983 */ /* 0x000ee80000100800 */
[----:B-1----:R-:W4:Y:S01]  /*a7e0*/  LDL R2, [R1+0xc] ;  /* 0x00000c0001027983 */ /* 0x002f220000100800 */
[----:B--2---:R-:W-:Y:S01]  /*a7f0*/  IADD3 R0, R0, 0x7f, RZ ;  /* 0x0000007f00007810 */ /* 0x004fe20007ffe0ff */
[----:B---3--:R-:W-:-:S04]  /*a800*/  IMAD.MOV.U32 R5, RZ, RZ, R3 ;  /* 0x000000ffff057224 */ /* 0x008fc800078e0003 */
[----:B------:R-:W-:Y:S01]  /*a810*/  @P2 IMAD.HI.U32 R3, R0, c[0x0][0x2c8], RZ ;  /* 0x0000b20000032a27 */ /* 0x000fe200078e00ff */
[----:B----4-:R-:W-:-:S04]  /*a820*/  IADD3 R2, R2, 0x1, -R5 ;  /* 0x0000000102027810 */ /* 0x010fc80007ffe805 */
[----:B------:R-:W-:-:S05]  /*a830*/  @P2 SHF.R.U32.HI R0, RZ, c[0x0][0x2cc], R3 ;  /* 0x0000b300ff002a19 */ /* 0x000fca0000011603 */
[----:B------:R-:W-:-:S05]  /*a840*/  IMAD.IADD R0, R2, 0x1, R0 ;  /* 0x0000000102007824 */ /* 0x000fca00078e0200 */
[----:B------:R-:W-:Y:S01]  /*a850*/  IADD3 R2, R0, -c[0x0][0x324], RZ ;  /* 0x8000c90000027a10 */ /* 0x000fe20007ffe0ff */
[----:B------:R-:W-:Y:S05]  /*a860*/  @!P1 BRA `(.L_x_571) ;  /* 0x0000011000009947 */ /* 0x000fea0003800000 */
[----:B------:R-:W-:Y:S01]  /*a870*/  ISETP.GT.AND P0, PT, R0, -0x1, PT ;  /* 0xffffffff0000780c */ /* 0x000fe20003f04270 */
[----:B------:R-:W-:-:S12]  /*a880*/  BSSY B0, `(.L_x_572) ;  /* 0x000000d000007945 */ /* 0x000fd80003800000 */
        /* <DEDUP_REMOVED lines=8> */
.L_x_573:
[----:B------:R-:W-:-:S04]  /*a910*/  MOV R3, c[0x0][0x32c] ;  /* 0x0000cb0000037a02 */ /* 0x000fc80000000f00 */
[----:B------:R-:W-:-:S13]  /*a920*/  ISETP.NE.AND P0, PT, R3, 0x1, PT ;  /* 0x000000010300780c */ /* 0x000fda0003f05270 */
[----:B------:R-:W-:-:S05]  /*a930*/  @P0 IMAD.HI.U32 R3, R0, c[0x0][0x330], RZ ;  /* 0x0000cc0000030a27 */ /* 0x000fca00078e00ff */
[----:B------:R-:W-:Y:S02]  /*a940*/  @P0 SHF.R.U32.HI R0, RZ, c[0x0][0x334], R3 ;  /* 0x0000cd00ff000a19 */ /* 0x000fe40000011603 */
.L_x_574:
[----:B------:R-:W-:Y:S05]  /*a950*/  BSYNC B0 ;  /* 0x0000000000007941 */ /* 0x000fea0003800000 */
.L_x_572:
[----:B------:R-:W-:-:S05]  /*a960*/  IMAD R0, R0, c[0x0][0x32c], RZ ;  /* 0x0000cb0000007a24 */ /* 0x000fca00078e02ff */
[----:B------:R-:W-:-:S04]  /*a970*/  IMNMX R2, R2, R0, !PT ;  /* 0x0000000002027217 */ /* 0x000fc80007800200 */
.L_x_571:
[----:B------:R-:W-:-:S05]  /*a980*/  IADD3 R2, R2, 0x5f, RZ ;  /* 0x0000005f02027810 */ /* 0x000fca0007ffe0ff */
[----:B------:R-:W-:-:S05]  /*a990*/  IMAD.HI R2, R2, 0x2aaaaaab, RZ ;  /* 0x2aaaaaab02027827 */ /* 0x000fca00078e02ff */
[----:B------:R-:W-:-:S04]  /*a9a0*/  SHF.R.U32.HI R0, RZ, 0x1f, R2 ;  /* 0x0000001fff007819 */ /* 0x000fc80000011602 */
[----:B------:R-:W-:-:S04]  /*a9b0*/  LEA.HI.SX32 R0, R2, R0, 0x1c ;  /* 0x0000000002007211 */ /* 0x000fc800078fe2ff */
[----:B------:R-:W-:-:S04]  /*a9c0*/  IMNMX R220, R223, R0, !PT ;  /* 0x00000000dfdc7217 */ /* 0x000fc80007800200 */
[----:B------:R-:W-:-:S13]  /*a9d0*/  ISETP.GE.AND P0, PT, R212, R220, PT ;  /* 0x000000dcd400720c */ /* 0x000fda0003f06270 */
[----:B------:R-:W-:Y:S05]  /*a9e0*/  @!P0 BRA `(.L_x_575) ;  /* 0x00002c6000008947 */ /* 0x000fea0003800000 */
[----:B------:R-:W-:Y:S02]  /*a9f0*/  MOV R110, R4 ;  /* 0x00000004006e7202 */ /* 0x000fe40000000f00 */
[----:B------:R-:W-:Y:S02]  /*aa00*/  MOV R109, R108 ;  /* 0x0000006c006d7202 */ /* 0x000fe40000000f00 */
[----:B------:R-:W-:Y:S02]  /*aa10*/  MOV R214, R212 ;  /* 0x000000d400d67202 */ /* 0x000fe40000000f00 */
.L_x_576:
[----:B------:R-:W-:Y:S04]  /*aa20*/  DEPBAR.LE SB0, 0x0 ;  /* 0x000080000000791a */ /* 0x000fe80000000000 */
[----:B------:R-:W-:Y:S01]  /*aa30*/  WARPSYNC 0xffffffff ;  /* 0xffffffff00007948 */ /* 0x000fe20003800000 */
[----:B------:R-:W-:Y:S01]  /*aa40*/  BAR.SYNC.DEFER_BLOCKING 0x0 ;  /* 0x0000000000007b1d */ /* 0x000fe20000010000 */
[----:B------:R-:W-:Y:S02]  /*aa50*/  ISETP.GT.AND P6, PT, R223, R214, PT ;  /* 0x000000d6df00720c */ /* 0x000fe40003fc4270 */
[C---:B------:R-:W-:Y:S11]  /*aa60*/  IADD3 R212, R214.reuse, -0x1, RZ ;  /* 0xffffffffd6d47810 */ /* 0x040ff60007ffe0ff */
[----:B-1----:R-:W-:Y:S01]  /*aa70*/  @!P6 SHF.R.S32.HI R0, RZ, 0x1f, R214 ;  /* 0x0000001fff00e819 */ /* 0x002fe200000114d6 */
[----:B------:R-:W-:Y:S01]  /*aa80*/  @!P6 IMAD.WIDE.U32 R20, R214, c[0x0][0x208], RZ ;  /* 0x00008200d614ea25 */ /* 0x000fe200078e00ff */
[----:B------:R-:W-:Y:S02]  /*aa90*/  @!P6 MOV R2, c[0x0][0x208] ;  /* 0x000082000002ea02 */ /* 0x000fe40000000f00 */
[----:B------:R-:W-:Y:S01]  /*aaa0*/  @!P6 MOV R3, 0x5 ;  /* 0x000000050003e802 */ /* 0x000fe20000000f00 */
[----:B------:R-:W-:Y:S01]  /*aab0*/  @!P6 IMAD R0, R0, c[0x0][0x208], RZ ;  /* 0x000082000000ea24 */ /* 0x000fe200078e02ff */
[C---:B------:R-:W-:Y:S02]  /*aac0*/  @!P6 SHF.L.U32 R28, R2.reuse, 0x5, RZ ;  /* 0x00000005021ce819 */ /* 0x040fe400000006ff */
[----:B------:R-:W-:Y:S01]  /*aad0*/  @!P6 SHF.L.U64.HI R29, R2, R3, c[0x0][0x20c] ;  /* 0x00008300021de619 */ /* 0x000fe20000010203 */
[----:B------:R-:W-:Y:S01]  /*aae0*/  @!P6 IMAD R0, R214, c[0x0][0x20c], R0 ;  /* 0x00008300d600ea24 */ /* 0x000fe200078e0200 */
[----:B------:R-:W1:Y:S01]  /*aaf0*/  LDSM.16.M88.4 R8, [R189] ;  /* 0x00000000bd08783b */ /* 0x000e620000000200 */
[----:B------:R-:W-:Y:S02]  /*ab00*/  @!P6 MOV R30, R224 ;  /* 0x000000e0001ee202 */ /* 0x000fe40000000f00 */
[----:B------:R-:W-:Y:S01]  /*ab10*/  @!P6 IMAD.WIDE.U32 R2, R20, 0x60, R28 ;  /* 0x000000601402e825 */ /* 0x000fe200078e001c */
[----:B------:R-:W-:Y:S02]  /*ab20*/  @!P6 IADD3 R0, R21, R0, RZ ;  /* 0x000000001500e210 */ /* 0x000fe40007ffe0ff */
[----:B------:R-:W-:Y:S02]  /*ab30*/  @!P6 MOV R31, R228 ;  /* 0x000000e4001fe202 */ /* 0x000fe40000000f00 */
[----:B------:R-:W2:Y:S01]  /*ab40*/  LDSM.16.M88.4 R16, [R189+0x800] ;  /* 0x00080000bd10783b */ /* 0x000ea20000000200 */
[----:B------:R-:W-:Y:S01]  /*ab50*/  @!P6 IMAD R22, R0, 0x60, RZ ;  /* 0x000000600016e824 */ /* 0x000fe200078e02ff */
[----:B------:R-:W-:Y:S01]  /*ab60*/  @!P6 IADD3 R21, P4, R224, R2, RZ ;  /* 0x00000002e015e210 */ /* 0x000fe20007f9e0ff */
[----:B------:R-:W-:Y:S03]  /*ab70*/  @!P6 IMAD.WIDE.U32 R30, R20, 0x60, R30 ;  /* 0x00000060141ee825 */ /* 0x000fe600078e001e */
[----:B------:R-:W-:Y:S02]  /*ab80*/  @!P6 IADD3 R0, R22, R3, RZ ;  /* 0x000000031600e210 */ /* 0x000fe40007ffe0ff */
[----:B------:R-:W3:Y:S01]  /*ab90*/  LDSM.16.M88.4 R24, [R189+0x1000] ;  /* 0x00100000bd18783b */ /* 0x000ee20000000200 */
[C---:B------:R-:W-:Y:S02]  /*aba0*/  @!P6 LEA R160, P0, R21.reuse, c[0x0][0x1f8], 0x1 ;  /* 0x00007e0015a0ea11 */ /* 0x040fe400078008ff */
[----:B------:R-:W-:Y:S02]  /*abb0*/  @!P6 IADD3.X R3, R0, R228, RZ, P4, !PT ;  /* 0x000000e40003e210 */ /* 0x000fe400027fe4ff */
[----:B------:R-:W-:Y:S02]  /*abc0*/  @!P6 IADD3 R28, P4, R28, R2, RZ ;  /* 0x000000021c1ce210 */ /* 0x000fe40007f9e0ff */
[----:B------:R-:W-:Y:S01]  /*abd0*/  @!P6 LEA.HI.X R161, R21, c[0x0][0x1fc], R3, 0x1, P0 ;  /* 0x00007f0015a1ea11 */ /* 0x000fe200000f0c03 */
[----:B------:R-:W4:Y:S01]  /*abe0*/  LDL.LU R222, [R1] ;  /* 0x0000000001de7983 */ /* 0x000f220000300800 */
[----:B------:R-:W-:Y:S02]  /*abf0*/  @!P6 IADD3 R36, P0, R224, 0x40, RZ ;  /* 0x00000040e024e810 */ /* 0x000fe40007f1e0ff */
[----:B------:R-:W-:Y:S01]  /*ac00*/  @!P6 IADD3 R3, R31, R22, RZ ;  /* 0x000000161f03e210 */ /* 0x000fe20007ffe0ff */
[----:B------:R-:W5:Y:S01]  /*ac10*/  LDSM.16.M88.4 R32, [R189+0x1800] ;  /* 0x00180000bd20783b */ /* 0x000f620000000200 */
[----:B------:R-:W-:Y:S02]  /*ac20*/  @!P6 IADD3 R37, P5, R36, R2, RZ ;  /* 0x000000022425e210 */ /* 0x000fe40007fbe0ff */
[----:B------:R-:W-:Y:S02]  /*ac30*/  @!P6 SHF.L.U64.HI R108, R30, 0x1, R3 ;  /* 0x000000011e6ce819 */ /* 0x000fe40000010203 */
[----:B------:R-:W-:Y:S02]  /*ac40*/  @!P6 IADD3.X R3, RZ, R228, RZ, P0, !PT ;  /* 0x000000e4ff03e210 */ /* 0x000fe400007fe4ff */
[----:B------:R-:W-:Y:S01]  /*ac50*/  @!P6 IADD3 R38, P0, R28, R36, RZ ;  /* 0x000000241c26e210 */ /* 0x000fe20007f1e0ff */
[----:B------:R-:W4:Y:S01]  /*ac60*/  LDL.LU R221, [R1+0x4] ;  /* 0x0000040001dd7983 */ /* 0x000f220000300800 */
[----:B------:R-:W-:Y:S02]  /*ac70*/  @!P6 IADD3.X R2, R0, R29, RZ, P4, !PT ;  /* 0x0000001d0002e210 */ /* 0x000fe400027fe4ff */
[----:B------:R-:W-:Y:S01]  /*ac80*/  @!P6 IADD3 R36, P4, R28, R224, RZ ;  /* 0x000000e01c24e210 */ /* 0x000fe20007f9e0ff */
[C---:B-1----:R-:W-:Y:S01]  /*ac90*/  HMMA.16816.F32 R4, R120.reuse, R8, RZ ;  /* 0x000000087804723c */ /* 0x042fe200000018ff */
[----:B------:R-:W1:Y:S02]  /*aca0*/  LDSM.16.M88.4 R40, [R189+0x2000] ;  /* 0x00200000bd28783b */ /* 0x000e640000000200 */
[-C--:B------:R-:W-:Y:S02]  /*acb0*/  @!P6 IADD3.X R0, R0, R3.reuse, RZ, P5, !PT ;  /* 0x000000030000e210 */ /* 0x080fe40002ffe4ff */
[----:B------:R-:W-:Y:S02]  /*acc0*/  @!P6 IADD3.X R3, R2, R3, RZ, P0, !PT ;  /* 0x000000030203e210 */ /* 0x000fe400007fe4ff */
[----:B------:R-:W-:Y:S01]  /*acd0*/  @!P6 LEA R46, P0, R36, c[0x0][0x1f8], 0x1 ;  /* 0x00007e00242eea11 */ /* 0x000fe200078008ff */
[C---:B------:R-:W-:Y:S01]  /*ace0*/  HMMA.16816.F32 R8, R120.reuse, R10, RZ ;  /* 0x0000000a7808723c */ /* 0x040fe200000018ff */
[----:B------:R-:W-:Y:S01]  /*acf0*/  @!P6 IADD3.X R2, R2, R228, RZ, P4, !PT ;  /* 0x000000e40202e210 */ /* 0x000fe200027fe4ff */
[----:B------:R-:W1:Y:S02]  /*ad00*/  LDSM.16.M88.4 R48, [R189+0x2800] ;  /* 0x00280000bd30783b */ /* 0x000e640000000200 */
[----:B------:R-:W-:Y:S02]  /*ad10*/  @!P6 LEA R156, P4, R38, c[0x0][0x1f8], 0x1 ;  /* 0x00007e00269cea11 */ /* 0x000fe400078808ff */
[----:B------:R-:W-:Y:S02]  /*ad20*/  @!P6 LEA.HI.X R47, R36, c[0x0][0x1fc], R2, 0x1, P0 ;  /* 0x00007f00242fea11 */ /* 0x000fe400000f0c02 */
[C---:B--2---:R-:W-:Y:S01]  /*ad30*/  HMMA.16816.F32 R12, R120.reuse, R16, RZ ;  /* 0x00000010780c723c */ /* 0x044fe200000018ff */
[----:B------:R-:W-:Y:S01]  /*ad40*/  @!P6 ISETP.GE.AND P0, PT, R246, c[0x0][0x1d4], PT ;  /* 0x00007500f600ea0c */ /* 0x000fe20003f06270 */
[----:B------:R-:W2:Y:S02]  /*ad50*/  LDSM.16.M88.4 R128, [R195] ;  /* 0x00000000c380783b */ /* 0x000ea40000000200 */
[----:B------:R-:W-:Y:S02]  /*ad60*/  @!P6 SHF.L.U32 R39, R30, 0x1, RZ ;  /* 0x000000011e27e819 */ /* 0x000fe400000006ff */
[----:B------:R-:W-:Y:S02]  /*ad70*/  @!P6 LEA R158, P5, R37, c[0x0][0x1f8], 0x1 ;  /* 0x00007e00259eea11 */ /* 0x000fe400078a08ff */
[C---:B------:R-:W-:Y:S01]  /*ad80*/  HMMA.16816.F32 R16, R120.reuse, R18, RZ ;  /* 0x000000127810723c */ /* 0x040fe200000018ff */
[----:B------:R-:W-:Y:S01]  /*ad90*/  @!P6 LEA.HI.X R157, R38, c[0x0][0x1fc], R3, 0x1, P4 ;  /* 0x00007f00269dea11 */ /* 0x000fe200020f0c03 */
[----:B------:R-:W2:Y:S02]  /*ada0*/  LDSM.16.M88.4 R132, [R206] ;  /* 0x00000000ce84783b */ /* 0x000ea40000000200 */
[----:B------:R-:W-:Y:S02]  /*adb0*/  @!P6 IADD3 R44, P4, R39, c[0x0][0x1f8], RZ ;  /* 0x00007e00272cea10 */ /* 0x000fe40007f9e0ff */
[----:B------:R-:W-:Y:S02]  /*adc0*/  @!P6 LEA.HI.X R159, R37, c[0x0][0x1fc], R0, 0x1, P5 ;  /* 0x00007f00259fea11 */ /* 0x000fe400028f0c00 */
[C---:B---3--:R-:W-:Y:S01]  /*add0*/  HMMA.16816.F32 R20, R120.reuse, R24, RZ ;  /* 0x000000187814723c */ /* 0x048fe200000018ff */
[----:B------:R-:W-:Y:S01]  /*ade0*/  @!P6 IADD3.X R45, R108, c[0x0][0x1fc], RZ, P4, !PT ;  /* 0x00007f006c2dea10 */ /* 0x000fe200027fe4ff */
[----:B------:R-:W3:Y:S02]  /*adf0*/  LDSM.16.M88.4 R136, [R205] ;  /* 0x00000000cd88783b */ /* 0x000ee40000000200 */
[----:B------:R-:W-:Y:S04]  /*ae00*/  @!P6 IADD3 R2, P5, R39, 0x80, RZ ;  /* 0x000000802702e810 */ /* 0x000fe80007fbe0ff */
[C---:B------:R-:W-:Y:S01]  /*ae10*/  HMMA.16816.F32 R24, R120.reuse, R26, RZ ;  /* 0x0000001a7818723c */ /* 0x040fe200000018ff */
[----:B------:R-:W-:Y:S01]  /*ae20*/  @!P6 IADD3 R2, P4, R2, c[0x0][0x1f8], RZ ;  /* 0x00007e000202ea10 */ /* 0x000fe20007f9e0ff */
[----:B------:R-:W2:Y:S03]  /*ae30*/  LDSM.16.M88.4 R140, [R204] ;  /* 0x00000000cc8c783b */ /* 0x000ea60000000200 */
[----:B------:R-:W-:Y:S03]  /*ae40*/  @!P6 IADD3.X R3, RZ, c[0x0][0x1fc], R108, P4, P5 ;  /* 0x00007f00ff03ea10 */ /* 0x000fe600027ea46c */
[C---:B-----5:R-:W-:Y:S02]  /*ae50*/  HMMA.16816.F32 R28, R120.reuse, R32, RZ ;  /* 0x00000020781c723c */ /* 0x060fe400000018ff */
[----:B------:R-:W5:Y:S06]  /*ae60*/  LDSM.16.M88.4 R144, [R203] ;  /* 0x00000000cb90783b */ /* 0x000f6c0000000200 */
[C---:B------:R-:W-:Y:S02]  /*ae70*/  HMMA.16816.F32 R32, R120.reuse, R34, RZ ;  /* 0x000000227820723c */ /* 0x040fe400000018ff */
[----:B------:R-:W2:Y:S06]  /*ae80*/  LDSM.16.M88.4 R148, [R202] ;  /* 0x00000000ca94783b */ /* 0x000eac0000000200 */
[C---:B-1----:R-:W-:Y:S02]  /*ae90*/  HMMA.16816.F32 R36, R120.reuse, R40, RZ ;  /* 0x000000287824723c */ /* 0x042fe400000018ff */
[----:B------:R-:W-:Y:S01]  /*aea0*/  @!PT LDS RZ, [RZ] ;  /* 0x00000000fffff984 */ /* 0x000fe20000000800 */
[----:B------:R-:W-:Y:S01]  /*aeb0*/  @!PT LDS RZ, [RZ] ;  /* 0x00000000fffff984 */ /* 0x000fe20000000800 */
[----:B------:R-:W-:Y:S01]  /*aec0*/  @!PT LDS RZ, [RZ] ;  /* 0x00000000fffff984 */ /* 0x000fe20000000800 */
[----:B------:R1:W-:Y:S06]  /*aed0*/  @!P6 LDGSTS.E.BYPASS.LTC128B.128 [R213+0x100], [R44.64], !P0 ;  /* 0x001000002cd5efae */ /* 0x0003ec000c101d48 */
[C---:B------:R-:W-:Y:S02]  /*aee0*/  HMMA.16816.F32 R40, R120.reuse, R42, RZ ;  /* 0x0000002a7828723c */ /* 0x040fe400000018ff */
[----:B------:R1:W-:Y:S08]  /*aef0*/  @!P6 LDGSTS.E.BYPASS.LTC128B.128 [R213+0x3100], [R2.64], !P3 ;  /* 0x0310000002d5efae */ /* 0x0003f0000d901d48 */
[----:B------:R1:W-:Y:S08]  /*af00*/  @!P6 LDGSTS.E.BYPASS.LTC128B.128 [R213+0x1100], [R160.64], !P0 ;  /* 0x01100000a0d5efae */ /* 0x0003f0000c101d48 */
[----:B------:R2:W-:Y:S08]  /*af10*/  @!P6 LDGSTS.E.BYPASS.LTC128B.128 [R213+0x4100], [R158.64], !P3 ;  /* 0x041000009ed5efae */ /* 0x0005f0000d901d48 */
[----:B------:R2:W-:Y:S08]  /*af20*/  @!P6 LDGSTS.E.BYPASS.LTC128B.128 [R213+0x2100], [R46.64], !P0 ;  /* 0x021000002ed5efae */ /* 0x0005f0000c101d48 */
[----:B------:R3:W-:Y:S01]  /*af30*/  @!P6 LDGSTS.E.BYPASS.LTC128B.128 [R213+0x5100], [R156.64], !P3 ;  /* 0x051000009cd5efae */ /* 0x0007e2000d901d48 */
[----:B------:R-:W-:Y:S07]  /*af40*/  ISETP.GT.AND P6, PT, R214, R223, PT ;  /* 0x000000dfd600720c */ /* 0x000fee0003fc4270 */
[----:B-1----:R-:W-:Y:S06]  /*af50*/  LDSM.16.M88.4 R160, [R193+0x800] ;  /* 0x00080000c1a0783b */ /* 0x002fec0000000200 */
[----:B------:R-:W-:Y:S02]  /*af60*/  @P6 SHF.R.S32.HI R111, RZ, 0x1f, R212 ;  /* 0x0000001fff6f6819 */ /* 0x000fe400000114d4 */
[----:B------:R-:W0:Y:S01]  /*af70*/  LDGDEPBAR ;  /* 0x00000000000079af */ /* 0x000e220000000000 */
[C---:B--2---:R-:W-:Y:S07]  /*af80*/  HMMA.16816.F32 R44, R120.reuse, R48, RZ ;  /* 0x00000030782c723c */ /* 0x044fee00000018ff */
[----:B------:R-:W-:Y:S01]  /*af90*/  LDSM.16.M88.4 R184, [R190+0x3000] ;  /* 0x00300000beb8783b */ /* 0x000fe20000000200 */
[----:B------:R-:W-:Y:S07]  /*afa0*/  HMMA.16816.F32 R48, R120, R50, RZ ;  /* 0x000000327830723c */ /* 0x000fee00000018ff */
[----:B---3--:R-:W1:Y:S01]  /*afb0*/  LDSM.16.M88.4 R156, [R193] ;  /* 0x00000000c19c783b */ /* 0x008e620000000200 */
[C---:B------:R-:W-:Y:S08]  /*afc0*/  HMMA.16816.F32 R4, R124.reuse, R128, R4 ;  /* 0x000000807c04723c */ /* 0x040ff00000001804 */
[C---:B------:R-:W-:Y:S01]  /*afd0*/  HMMA.16816.F32 R8, R124.reuse, R130, R8 ;  /* 0x000000827c08723c */ /* 0x040fe20000001808 */
[----:B------:R-:W2:Y:S07]  /*afe0*/  LDSM.16.M88.4 R128, [R193+0x1000] ;  /* 0x00100000c180783b */ /* 0x000eae0000000200 */
[C---:B------:R-:W-:Y:S08]  /*aff0*/  HMMA.16816.F32 R12, R124.reuse, R132, R12 ;  /* 0x000000847c0c723c */ /* 0x040ff0000000180c */
[C---:B------:R-:W-:Y:S01]  /*b000*/  HMMA.16816.F32 R16, R124.reuse, R134, R16 ;  /* 0x000000867c10723c */ /* 0x040fe20000001810 */
[----:B------:R-:W3:Y:S07]  /*b010*/  LDSM.16.M88.4 R132, [R193+0x1800] ;  /* 0x00180000c184783b */ /* 0x000eee0000000200 */
[C---:B------:R-:W-:Y:S08]  /*b020*/  HMMA.16816.F32 R20, R124.reuse, R136, R20 ;  /* 0x000000887c14723c */ /* 0x040ff00000001814 */
[C---:B------:R-:W-:Y:S01]  /*b030*/  HMMA.16816.F32 R24, R124.reuse, R138, R24 ;  /* 0x0000008a7c18723c */ /* 0x040fe20000001818 */
[----:B------:R-:W1:Y:S07]  /*b040*/  LDSM.16.M88.4 R136, [R193+0x2000] ;  /* 0x00200000c188783b */ /* 0x000e6e0000000200 */
[C---:B------:R-:W-:Y:S08]  /*b050*/  HMMA.16816.F32 R28, R124.reuse, R140, R28 ;  /* 0x0000008c7c1c723c */ /* 0x040ff0000000181c */
[C---:B------:R-:W-:Y:S01]  /*b060*/  HMMA.16816.F32 R32, R124.reuse, R142, R32 ;  /* 0x0000008e7c20723c */ /* 0x040fe20000001820 */
[----:B------:R-:W2:Y:S07]  /*b070*/  LDSM.16.M88.4 R140, [R193+0x2800] ;  /* 0x00280000c18c783b */ /* 0x000eae0000000200 */
[C---:B-----5:R-:W-:Y:S08]  /*b080*/  HMMA.16816.F32 R36, R124.reuse, R144, R36 ;  /* 0x000000907c24723c */ /* 0x060ff00000001824 */
[C---:B------:R-:W-:Y:S01]  /*b090*/  HMMA.16816.F32 R40, R124.reuse, R146, R40 ;  /* 0x000000927c28723c */ /* 0x040fe20000001828 */
[----:B------:R-:W5:Y:S07]  /*b0a0*/  LDSM.16.M88.4 R144, [R190] ;  /* 0x00000000be90783b */ /* 0x000f6e0000000200 */
[C---:B------:R-:W-:Y:S08]  /*b0b0*/  HMMA.16816.F32 R44, R124.reuse, R148, R44 ;  /* 0x000000947c2c723c */ /* 0x040ff0000000182c */
[----:B------:R-:W-:Y:S01]  /*b0c0*/  HMMA.16816.F32 R48, R124, R150, R48 ;  /* 0x000000967c30723c */ /* 0x000fe20000001830 */
[----:B------:R-:W3:Y:S07]  /*b0d0*/  LDSM.16.M88.4 R148, [R190+0x800] ;  /* 0x00080000be94783b */ /* 0x000eee0000000200 */
[C---:B-1----:R-:W-:Y:S08]  /*b0e0*/  HMMA.16816.F32 R4, R152.reuse, R156, R4 ;  /* 0x0000009c9804723c */ /* 0x042ff00000001804 */
[C---:B------:R-:W-:Y:S01]  /*b0f0*/  HMMA.16816.F32 R8, R152.reuse, R158, R8 ;  /* 0x0000009e9808723c */ /* 0x040fe20000001808 */
[----:B------:R-:W-:Y:S07]  /*b100*/  LDSM.16.M88.4 R156, [R190+0x2000] ;  /* 0x00200000be9c783b */ /* 0x000fee0000000200 */
[C---:B------:R-:W-:Y:S08]  /*b110*/  HMMA.16816.F32 R12, R152.reuse, R160, R12 ;  /* 0x000000a0980c723c */ /* 0x040ff0000000180c */
[C---:B------:R-:W-:Y:S01]  /*b120*/  HMMA.16816.F32 R16, R152.reuse, R162, R16 ;  /* 0x000000a29810723c */ /* 0x040fe20000001810 */
[----:B------:R-:W-:Y:S07]  /*b130*/  LDSM.16.M88.4 R160, [R190+0x2800] ;  /* 0x00280000bea0783b */ /* 0x000fee0000000200 */
[C---:B--2---:R-:W-:Y:S08]  /*b140*/  HMMA.16816.F32 R20, R152.reuse, R128, R20 ;  /* 0x000000809814723c */ /* 0x044ff00000001814 */
[C---:B------:R-:W-:Y:S01]  /*b150*/  HMMA.16816.F32 R24, R152.reuse, R130, R24 ;  /* 0x000000829818723c */ /* 0x040fe20000001818 */
[----:B------:R-:W1:Y:S07]  /*b160*/  LDSM.16.M88.4 R128, [R190+0x1000] ;  /* 0x00100000be80783b */ /* 0x000e6e0000000200 */
[C---:B---3--:R-:W-:Y:S08]  /*b170*/  HMMA.16816.F32 R28, R152.reuse, R132, R28 ;  /* 0x00000084981c723c */ /* 0x048ff0000000181c */
[C---:B------:R-:W-:Y:S01]  /*b180*/  HMMA.16816.F32 R32, R152.reuse, R134, R32 ;  /* 0x000000869820723c */ /* 0x040fe20000001820 */
[----:B------:R-:W2:Y:S07]  /*b190*/  LDSM.16.M88.4 R132, [R190+0x1800] ;  /* 0x00180000be84783b */ /* 0x000eae0000000200 */
[C---:B------:R-:W-:Y:S08]  /*b1a0*/  HMMA.16816.F32 R36, R152.reuse, R136, R36 ;  /* 0x000000889824723c */ /* 0x040ff00000001824 */
[C---:B------:R-:W-:Y:S01]  /*b1b0*/  HMMA.16816.F32 R40, R152.reuse, R138, R40 ;  /* 0x0000008a9828723c */ /* 0x040fe20000001828 */
[----:B------:R-:W3:Y:S07]  /*b1c0*/  LDSM.16.M88.4 R136, [R189+0x3000] ;  /* 0x00300000bd88783b */ /* 0x000eee0000000200 */
[C---:B------:R-:W-:Y:S08]  /*b1d0*/  HMMA.16816.F32 R44, R152.reuse, R140, R44 ;  /* 0x0000008c982c723c */ /* 0x040ff0000000182c */
[----:B------:R-:W-:Y:S01]  /*b1e0*/  HMMA.16816.F32 R48, R152, R142, R48 ;  /* 0x0000008e9830723c */ /* 0x000fe20000001830 */
[----:B------:R-:W2:Y:S07]  /*b1f0*/  LDSM.16.M88.4 R140, [R189+0x3800] ;  /* 0x00380000bd8c783b */ /* 0x000eae0000000200 */
[C---:B-----5:R-:W-:Y:S08]  /*b200*/  HMMA.16816.F32 R4, R164.reuse, R144, R4 ;  /* 0x00000090a404723c */ /* 0x060ff00000001804 */
[C---:B------:R-:W-:Y:S01]  /*b210*/  HMMA.16816.F32 R8, R164.reuse, R146, R8 ;  /* 0x00000092a408723c */ /* 0x040fe20000001808 */
[----:B------:R-:W5:Y:S07]  /*b220*/  LDSM.16.M88.4 R144, [R189+0x4000] ;  /* 0x00400000bd90783b */ /* 0x000f6e0000000200 */
        /* <DEDUP_REMOVED lines=11> */
[----:B------:R-:W1:Y:S07]  /*b2e0*/  LDSM.16.M88.4 R156, [R201] ;  /* 0x00000000c99c783b */ /* 0x000e6e0000000200 */
[C---:B------:R-:W-:Y:S08]  /*b2f0*/  HMMA.16816.F32 R44, R164.reuse, R160, R44 ;  /* 0x000000a0a42c723c */ /* 0x040ff0000000182c */
[----:B------:R-:W-:Y:S01]  /*b300*/  HMMA.16816.F32 R48, R164, R162, R48 ;  /* 0x000000a2a430723c */ /* 0x000fe20000001830 */
[----:B------:R-:W-:Y:S07]  /*b310*/  LDSM.16.M88.4 R160, [R193+0x5000] ;  /* 0x00500000c1a0783b */ /* 0x000fee0000000200 */
[C---:B---3--:R-:W-:Y:S08]  /*b320*/  HMMA.16816.F32 R4, R168.reuse, R136, R4 ;  /* 0x00000088a804723c */ /* 0x048ff00000001804 */
[C---:B------:R-:W-:Y:S01]  /*b330*/  HMMA.16816.F32 R8, R168.reuse, R138, R8 ;  /* 0x0000008aa808723c */ /* 0x040fe20000001808 */
[----:B------:R-:W3:Y:S07]  /*b340*/  LDSM.16.M88.4 R136, [R200] ;  /* 0x00000000c888783b */ /* 0x000eee0000000200 */
[C---:B------:R-:W-:Y:S08]  /*b350*/  HMMA.16816.F32 R12, R168.reuse, R140, R12 ;  /* 0x0000008ca80c723c */ /* 0x040ff0000000180c */
[C---:B------:R-:W-:Y:S01]  /*b360*/  HMMA.16816.F32 R16, R168.reuse, R142, R16 ;  /* 0x0000008ea810723c */ /* 0x040fe20000001810 */
[----:B------:R-:W2:Y:S07]  /*b370*/  LDSM.16.M88.4 R140, [R199] ;  /* 0x00000000c78c783b */ /* 0x000eae0000000200 */
[C---:B-----5:R-:W-:Y:S08]  /*b380*/  HMMA.16816.F32 R20, R168.reuse, R144, R20 ;  /* 0x00000090a814723c */ /* 0x060ff00000001814 */
[C---:B------:R-:W-:Y:S01]  /*b390*/  HMMA.16816.F32 R24, R168.reuse, R146, R24 ;  /* 0x00000092a818723c */ /* 0x040fe20000001818 */
[----:B------:R-:W5:Y:S07]  /*b3a0*/  LDSM.16.M88.4 R144, [R198] ;  /* 0x00000000c690783b */ /* 0x000f6e0000000200 */
[C---:B------:R-:W-:Y:S08]  /*b3b0*/  HMMA.16816.F32 R28, R168.reuse, R148, R28 ;  /* 0x00000094a81c723c */ /* 0x040ff0000000181c */
[C---:B------:R-:W-:Y:S01]  /*b3c0*/  HMMA.16816.F32 R32, R168.reuse, R150, R32 ;  /* 0x00000096a820723c */ /* 0x040fe20000001820 */
[----:B------:R-:W-:Y:S07]  /*b3d0*/  LDSM.16.M88.4 R148, [R193+0x3000] ;  /* 0x00300000c194783b */ /* 0x000fee0000000200 */
[C---:B-1----:R-:W-:Y:S08]  /*b3e0*/  HMMA.16816.F32 R36, R168.reuse, R128, R36 ;  /* 0x00000080a824723c */ /* 0x042ff00000001824 */
[C---:B------:R-:W-:Y:S01]  /*b3f0*/  HMMA.16816.F32 R40, R168.reuse, R130, R40 ;  /* 0x00000082a828723c */ /* 0x040fe20000001828 */
[----:B------:R-:W1:Y:S07]  /*b400*/  LDSM.16.M88.4 R128, [R197] ;  /* 0x00000000c580783b */ /* 0x000e6e0000000200 */
[C---:B--2---:R-:W-:Y:S08]  /*b410*/  HMMA.16816.F32 R44, R168.reuse, R132, R44 ;  /* 0x00000084a82c723c */ /* 0x044ff0000000182c */
[----:B------:R-:W-:Y:S01]  /*b420*/  HMMA.16816.F32 R48, R168, R134, R48 ;  /* 0x00000086a830723c */ /* 0x000fe20000001830 */
[----:B------:R-:W2:Y:S07]  /*b430*/  LDSM.16.M88.4 R132, [R196] ;  /* 0x00000000c484783b */ /* 0x000eae0000000200 */
[C---:B------:R-:W-:Y:S08]  /*b440*/  HMMA.16816.F32 R4, R172.reuse, R156, R4 ;  /* 0x0000009cac04723c */ /* 0x040ff00000001804 */
[C---:B------:R-:W-:Y:S01]  /*b450*/  HMMA.16816.F32 R8, R172.reuse, R158, R8 ;  /* 0x0000009eac08723c */ /* 0x040fe20000001808 */
[----:B------:R-:W-:Y:S07]  /*b460*/  LDSM.16.M88.4 R156, [R193+0x4800] ;  /* 0x00480000c19c783b */ /* 0x000fee0000000200 */
[C---:B---3--:R-:W-:Y:S08]  /*b470*/  HMMA.16816.F32 R12, R172.reuse, R136, R12 ;  /* 0x00000088ac0c723c */ /* 0x048ff0000000180c */
[C---:B------:R-:W-:Y:S01]  /*b480*/  HMMA.16816.F32 R16, R172.reuse, R138, R16 ;  /* 0x0000008aac10723c */ /* 0x040fe20000001810 */
[----:B------:R-:W3:Y:S07]  /*b490*/  LDSM.16.M88.4 R136, [R193+0x3800] ;  /* 0x00380000c188783b */ /* 0x000eee0000000200 */
[C---:B------:R-:W-:Y:S08]  /*b4a0*/  HMMA.16816.F32 R20, R172.reuse, R140, R20 ;  /* 0x0000008cac14723c */ /* 0x040ff00000001814 */
[C---:B------:R-:W-:Y:S01]  /*b4b0*/  HMMA.16816.F32 R24, R172.reuse, R142, R24 ;  /* 0x0000008eac18723c */ /* 0x040fe20000001818 */
[----:B------:R-:W3:Y:S07]  /*b4c0*/  LDSM.16.M88.4 R140, [R193+0x4000] ;  /* 0x00400000c18c783b */ /* 0x000eee0000000200 */
[C---:B-----5:R-:W-:Y:S08]  /*b4d0*/  HMMA.16816.F32 R28, R172.reuse, R144, R28 ;  /* 0x00000090ac1c723c */ /* 0x060ff0000000181c */
[C---:B------:R-:W-:Y:S01]  /*b4e0*/  HMMA.16816.F32 R32, R172.reuse, R146, R32 ;  /* 0x00000092ac20723c */ /* 0x040fe20000001820 */
[----:B------:R-:W5:Y:S07]  /*b4f0*/  LDSM.16.M88.4 R144, [R193+0x5800] ;  /* 0x00580000c190783b */ /* 0x000f6e0000000200 */
[C---:B-1----:R-:W-:Y:S08]  /*b500*/  HMMA.16816.F32 R36, R172.reuse, R128, R36 ;  /* 0x00000080ac24723c */ /* 0x042ff00000001824 */
[C---:B------:R-:W-:Y:S01]  /*b510*/  HMMA.16816.F32 R40, R172.reuse, R130, R40 ;  /* 0x00000082ac28723c */ /* 0x040fe20000001828 */
[----:B------:R-:W1:Y:S07]  /*b520*/  LDSM.16.M88.4 R128, [R190+0x3800] ;  /* 0x00380000be80783b */ /* 0x000e6e0000000200 */
[C---:B--2---:R-:W-:Y:S08]  /*b530*/  HMMA.16816.F32 R44, R172.reuse, R132, R44 ;  /* 0x00000084ac2c723c */ /* 0x044ff0000000182c */
[----:B------:R-:W-:Y:S01]  /*b540*/  HMMA.16816.F32 R48, R172, R134, R48 ;  /* 0x00000086ac30723c */ /* 0x000fe20000001830 */
[----:B------:R-:W2:Y:S07]  /*b550*/  LDSM.16.M88.4 R132, [R190+0x4000] ;  /* 0x00400000be84783b */ /* 0x000eae0000000200 */
[C---:B------:R-:W-:Y:S08]  /*b560*/  HMMA.16816.F32 R4, R176.reuse, R148, R4 ;  /* 0x00000094b004723c */ /* 0x040ff00000001804 */
[C---:B------:R-:W-:Y:S08]  /*b570*/  HMMA.16816.F32 R8, R176.reuse, R150, R8 ;  /* 0x00000096b008723c */ /* 0x040ff00000001808 */
[C---:B---3--:R-:W-:Y:S08]  /*b580*/  HMMA.16816.F32 R12, R176.reuse, R136, R12 ;  /* 0x00000088b00c723c */ /* 0x048ff0000000180c */
[C---:B------:R-:W-:Y:S01]  /*b590*/  HMMA.16816.F32 R16, R176.reuse, R138, R16 ;  /* 0x0000008ab010723c */ /* 0x040fe20000001810 */
[----:B------:R-:W3:Y:S07]  /*b5a0*/  LDSM.16.M88.4 R136, [R190+0x4800] ;  /* 0x00480000be88783b */ /* 0x000eee0000000200 */
[C---:B------:R-:W-:Y:S08]  /*b5b0*/  HMMA.16816.F32 R20, R176.reuse, R140, R20 ;  /* 0x0000008cb014723c */ /* 0x040ff00000001814 */
[C---:B------:R-:W-:Y:S08]  /*b5c0*/  HMMA.16816.F32 R24, R176.reuse, R142, R24 ;  /* 0x0000008eb018723c */ /* 0x040ff00000001818 */
[C---:B------:R-:W-:Y:S08]  /*b5d0*/  HMMA.16816.F32 R28, R176.reuse, R156, R28 ;  /* 0x0000009cb01c723c */ /* 0x040ff0000000181c */
[C---:B------:R-:W-:Y:S08]  /*b5e0*/  HMMA.16816.F32 R32, R176.reuse, R158, R32 ;  /* 0x0000009eb020723c */ /* 0x040ff00000001820 */
[C---:B------:R-:W-:Y:S08]  /*b5f0*/  HMMA.16816.F32 R36, R176.reuse, R160, R36 ;  /* 0x000000a0b024723c */ /* 0x040ff00000001824 */
[C---:B------:R-:W-:Y:S08]  /*b600*/  HMMA.16816.F32 R40, R176.reuse, R162, R40 ;  /* 0x000000a2b028723c */ /* 0x040ff00000001828 */
[C---:B-----5:R-:W-:Y:S08]  /*b610*/  HMMA.16816.F32 R44, R176.reuse, R144, R44 ;  /* 0x00000090b02c723c */ /* 0x060ff0000000182c */
[----:B------:R-:W-:Y:S08]  /*b620*/  HMMA.16816.F32 R48, R176, R146, R48 ;  /* 0x00000092b030723c */ /* 0x000ff00000001830 */
[C---:B------:R-:W-:Y:S08]  /*b630*/  HMMA.16816.F32 R4, R180.reuse, R184, R4 ;  /* 0x000000b8b404723c */ /* 0x040ff00000001804 */
[C---:B------:R-:W-:Y:S08]  /*b640*/  HMMA.16816.F32 R8, R180.reuse, R186, R8 ;  /* 0x000000bab408723c */ /* 0x040ff00000001808 */
[C---:B-1----:R-:W-:Y:S08]  /*b650*/  HMMA.16816.F32 R12, R180.reuse, R128, R12 ;  /* 0x00000080b40c723c */ /* 0x042ff0000000180c */
[C---:B------:R-:W-:Y:S01]  /*b660*/  HMMA.16816.F32 R16, R180.reuse, R130, R16 ;  /* 0x00000082b410723c */ /* 0x040fe20000001810 */
[----:B------:R-:W1:Y:S03]  /*b670*/  LDSM.16.M88.4 R128, [R190+0x5000] ;  /* 0x00500000be80783b */ /* 0x000e660000000200 */
        /* <DEDUP_REMOVED lines=9> */
[C---:B---3--:R-:W-:Y:S01]  /*b710*/  HMMA.16816.F32 R28, R180.reuse, R136, R28 ;  /* 0x00000088b41c723c */ /* 0x048fe2000000181c */
[----:B------:R-:W-:Y:S04]  /*b720*/  BAR.SYNC.DEFER_BLOCKING 0x0 ;  /* 0x0000000000007b1d */ /* 0x000fe80000010000 */
[----:B------:R-:W-:Y:S02]  /*b730*/  FMNMX.FTZ R0, R9, R0, !PT ;  /* 0x0000000009007209 */ /* 0x000fe40007810000 */
[----:B------:R-:W-:Y:S01]  /*b740*/  FMNMX.FTZ R2, R10, R2, !PT ;  /* 0x000000020a027209 */ /* 0x000fe20007810000 */
[C---:B------:R-:W-:Y:S04]  /*b750*/  HMMA.16816.F32 R32, R180.reuse, R138, R32 ;  /* 0x0000008ab420723c */ /* 0x040fe80000001820 */
[----:B------:R-:W-:Y:S01]  /*b760*/  FMNMX.FTZ R0, R12, R0, !PT ;  /* 0x000000000c007209 */ /* 0x000fe20007810000 */
[----:B------:R-:W-:Y:S01]  /*b770*/  @P6 IMAD.WIDE.U32 R136, R212, c[0x0][0x1e0], RZ ;  /* 0x00007800d4886a25 */ /* 0x000fe200078e00ff */
[----:B------:R-:W-:Y:S02]  /*b780*/  FMNMX.FTZ R2, R11, R2, !PT ;  /* 0x000000020b027209 */ /* 0x000fe40007810000 */
[----:B------:R-:W-:Y:S01]  /*b790*/  FMNMX.FTZ R0, R13, R0, !PT ;  /* 0x000000000d007209 */ /* 0x000fe20007810000 */
[C---:B-1----:R-:W-:Y:S03]  /*b7a0*/  HMMA.16816.F32 R36, R180.reuse, R128, R36 ;  /* 0x00000080b424723c */ /* 0x042fe60000001824 */
[----:B------:R-:W-:Y:S02]  /*b7b0*/  FMNMX.FTZ R2, R14, R2, !PT ;  /* 0x000000020e027209 */ /* 0x000fe40007810000 */
[----:B------:R-:W-:Y:S02]  /*b7c0*/  FMNMX.FTZ R0, R16, R0, !PT ;  /* 0x0000000010007209 */ /* 0x000fe40007810000 */
[----:B------:R-:W-:Y:S01]  /*b7d0*/  FMNMX.FTZ R2, R15, R2, !PT ;  /* 0x000000020f027209 */ /* 0x000fe20007810000 */
[C---:B------:R-:W-:Y:S01]  /*b7e0*/  HMMA.16816.F32 R40, R180.reuse, R130, R40 ;  /* 0x00000082b428723c */ /* 0x040fe20000001828 */
[----:B------:R-:W-:Y:S03]  /*b7f0*/  @P6 MOV R128, c[0x0][0x1e0] ;  /* 0x0000780000806a02 */ /* 0x000fe60000000f00 */
        /* <DEDUP_REMOVED lines=38> */
[----:B------:R-:W-:Y:S02]  /*ba60*/  FMNMX.FTZ R0, R51, R0, !PT ;  /* 0x0000000033007209 */ /* 0x000fe40007810000 */
[----:B------:R-:W-:Y:S05]  /*ba70*/  @P6 MOV R131, R229 ;  /* 0x000000e500836202 */ /* 0x000fea0000000f00 */
[----:B------:R-:W2:Y:S01]  /*ba80*/  SHFL.BFLY PT, R2, R0, 0x2, 0x1f ;  /* 0x0c401f0000027f89 */ /* 0x000ea200000e0000 */
[----:B------:R-:W-:Y:S01]  /*ba90*/  @P6 IMAD.WIDE.U32 R130, R136, 0x60, R130 ;  /* 0x0000006088826825 */ /* 0x000fe200078e0082 */
[----:B-1----:R-:W-:Y:S06]  /*baa0*/  FMNMX.FTZ R3, R3, R108, !PT ;  /* 0x0000006c03037209 */ /* 0x002fec0007810000 */
[----:B------:R-:W1:Y:S01]  /*bab0*/  SHFL.BFLY PT, R108, R3, 0x1, 0x1f ;  /* 0x0c201f00036c7f89 */ /* 0x000e6200000e0000 */
[----:B--2---:R-:W-:Y:S07]  /*bac0*/  FMNMX.FTZ R0, R0, R2, !PT ;  /* 0x0000000200007209 */ /* 0x004fee0007810000 */
[----:B------:R-:W2:Y:S01]  /*bad0*/  SHFL.BFLY PT, R2, R0, 0x1, 0x1f ;  /* 0x0c201f0000027f89 */ /* 0x000ea200000e0000 */
[----:B-1----:R-:W-:Y:S05]  /*bae0*/  FMNMX.FTZ R108, R3, R108, !PT ;  /* 0x0000006c036c7209 */ /* 0x002fea0007810000 */
[----:B------:R-:W-:Y:S01]  /*baf0*/  FMUL.FTZ R140, R108, c[0x0][0x2d0] ;  /* 0x0000b4006c8c7a20 */ /* 0x000fe20000410000 */
[----:B--2---:R-:W-:Y:S01]  /*bb00*/  FMNMX.FTZ R3, R0, R2, !PT ;  /* 0x0000000200037209 */ /* 0x004fe20007810000 */
[----:B------:R-:W-:Y:S01]  /*bb10*/  FADD.FTZ R0, -R108, R109 ;  /* 0x0000006d6c007221 */ /* 0x000fe20000010100 */
[----:B------:R-:W-:Y:S01]  /*bb20*/  @P6 MOV R2, 0x5 ;  /* 0x0000000500026802 */ /* 0x000fe20000000f00 */
[----:B------:R-:W-:Y:S02]  /*bb30*/  @P6 IMAD R109, R111, c[0x0][0x1e0], RZ ;  /* 0x000078006f6d6a24 */ /* 0x000fe400078e02ff */
[----:B------:R-:W-:Y:S01]  /*bb40*/  FMUL.FTZ R0, R0, c[0x0][0x2d0] ;  /* 0x0000b40000007a20 */ /* 0x000fe20000410000 */
[----:B------:R-:W-:Y:S01]  /*bb50*/  @P6 SHF.L.U64.HI R129, R128, R2, c[0x0][0x1e4] ;  /* 0x0000790080816619 */ /* 0x000fe20000010202 */
[----:B------:R-:W-:Y:S01]  /*bb60*/  @P6 IMAD R109, R212, c[0x0][0x1e4], R109 ;  /* 0x00007900d46d6a24 */ /* 0x000fe200078e026d */
[----:B------:R-:W-:Y:S01]  /*bb70*/  @P6 SHF.L.U32 R128, R128, 0x5, RZ ;  /* 0x0000000580806819 */ /* 0x000fe200000006ff */
[----:B------:R1:W2:Y:S01]  /*bb80*/  MUFU.EX2 R2, R0 ;  /* 0x0000000000027308 */ /* 0x0002a20000000800 */
[--C-:B------:R-:W-:Y:S02]  /*bb90*/  FFMA.FTZ R5, R5, c[0x0][0x2d0], -R140.reuse ;  /* 0x0000b40005057a23 */ /* 0x100fe4000001088c */
[----:B------:R-:W-:Y:S01]  /*bba0*/  @P6 IADD3 R109, R137, R109, RZ ;  /* 0x0000006d896d6210 */ /* 0x000fe20007ffe0ff */
[--C-:B------:R-:W-:Y:S02]  /*bbb0*/  FFMA.FTZ R9, R9, c[0x0][0x2d0], -R140.reuse ;  /* 0x0000b40009097a23 */ /* 0x100fe4000001088c */
[--C-:B------:R-:W-:Y:S02]  /*bbc0*/  FFMA.FTZ R12, R12, c[0x0][0x2d0], -R140.reuse ;  /* 0x0000b4000c0c7a23 */ /* 0x100fe4000001088c */
[----:B------:R-:W-:Y:S02]  /*bbd0*/  @P6 IMAD R133, R109, 0x60, RZ ;  /* 0x000000606d856824 */ /* 0x000fe400078e02ff */
[----:B------:R3:W-:Y:S01]  /*bbe0*/  MUFU.EX2 R218, R5 ;  /* 0x0000000500da7308 */ /* 0x0007e20000000800 */
[--C-:B------:R-:W-:Y:S02]  /*bbf0*/  FFMA.FTZ R13, R13, c[0x0][0x2d0], -R140.reuse ;  /* 0x0000b4000d0d7a23 */ /* 0x100fe4000001088c */
[--C-:B------:R-:W-:Y:S02]  /*bc00*/  FFMA.FTZ R21, R21, c[0x0][0x2d0], -R140.reuse ;  /* 0x0000b40015157a23 */ /* 0x100fe4000001088c */
[----:B------:R-:W-:Y:S05]  /*bc10*/  FFMA.FTZ R29, R29, c[0x0][0x2d0], -R140 ;  /* 0x0000b4001d1d7a23 */ /* 0x000fea000001088c */
[----:B------:R-:W-:Y:S01]  /*bc20*/  MUFU.EX2 R216, R9 ;  /* 0x0000000900d87308 */ /* 0x000fe20000000800 */
[----:B-1----:R-:W-:Y:S02]  /*bc30*/  FADD.FTZ R0, -R3, R110 ;  /* 0x0000006e03007221 */ /* 0x002fe40000010100 */
[----:B------:R-:W-:Y:S04]  /*bc40*/  @P6 IMAD.WIDE.U32 R110, R136, 0x60, R128 ;  /* 0x00000060886e6825 */ /* 0x000fe800078e0080 */
[----:B------:R-:W-:Y:S01]  /*bc50*/  FMUL.FTZ R0, R0, c[0x0][0x2d0] ;  /* 0x0000b40000007a20 */ /* 0x000fe20000410000 */
[----:B------:R-:W-:Y:S01]  /*bc60*/  @P6 IADD3 R109, R133, R111, RZ ;  /* 0x0000006f856d6210 */ /* 0x000fe20007ffe0ff */
[----:B------:R-:W-:Y:S01]  /*bc70*/  FFMA.FTZ R111, R4, c[0x0][0x2d0], -R140 ;  /* 0x0000b400046f7a23 */ /* 0x000fe2000001088c */
[----:B------:R-:W-:Y:S01]  /*bc80*/  @P6 IADD3 R132, P4, R226, R110, RZ ;  /* 0x0000006ee2846210 */ /* 0x000fe20007f9e0ff */
[----:B------:R1:W-:Y:S01]  /*bc90*/  MUFU.EX2 R215, R12 ;  /* 0x0000000c00d77308 */ /* 0x0003e20000000800 */
[----:B--2---:R-:W-:Y:S02]  /*bca0*/  FMUL.FTZ R68, R2, R68 ;  /* 0x0000004402447220 */ /* 0x004fe40000410000 */
[----:B------:R-:W-:Y:S01]  /*bcb0*/  @P6 LEA R134, P0, R132, c[0x0][0x1c8], 0x1 ;  /* 0x0000720084866a11 */ /* 0x000fe200078008ff */
[C---:B------:R-:W-:Y:S01]  /*bcc0*/  FMUL.FTZ R69, R2.reuse, R69 ;  /* 0x0000004502457220 */ /* 0x040fe20000410000 */
[----:B------:R-:W-:Y:S01]  /*bcd0*/  @P6 IADD3.X R4, R109, R229, RZ, P4, !PT ;  /* 0x000000e56d046210 */ /* 0x000fe200027fe4ff */
[----:B------:R-:W-:Y:S01]  /*bce0*/  FMUL.FTZ R72, R2, R72 ;  /* 0x0000004802487220 */ /* 0x000fe20000410000 */
[----:B------:R-:W-:Y:S01]  /*bcf0*/  @P6 IADD3 R128, P4, R128, R110, RZ ;  /* 0x0000006e80806210 */ /* 0x000fe20007f9e0ff */
[----:B------:R-:W-:Y:S01]  /*bd00*/  FMUL.FTZ R73, R2, R73 ;  /* 0x0000004902497220 */ /* 0x000fe20000410000 */
[----:B------:R-:W-:Y:S01]  /*bd10*/  @P6 LEA.HI.X R135, R132, c[0x0][0x1cc], R4, 0x1, P0 ;  /* 0x0000730084876a11 */ /* 0x000fe200000f0c04 */
[----:B------:R2:W-:Y:S01]  /*bd20*/  MUFU.EX2 R219, R111 ;  /* 0x0000006f00db7308 */ /* 0x0005e20000000800 */
[----:B------:R-:W-:Y:S01]  /*bd30*/  @P6 IADD3 R4, R131, R133, RZ ;  /* 0x0000008583046210 */ /* 0x000fe20007ffe0ff */
[C---:B------:R-:W-:Y:S01]  /*bd40*/  FMUL.FTZ R76, R2.reuse, R76 ;  /* 0x0000004c024c7220 */ /* 0x040fe20000410000 */
[----:B---3--:R-:W-:Y:S01]  /*bd50*/  @P6 IADD3.X R5, R109, R129, RZ, P4, !PT ;  /* 0x000000816d056210 */ /* 0x008fe200027fe4ff */
[----:B------:R-:W-:Y:S01]  /*bd60*/  FMUL.FTZ R77, R2, R77 ;  /* 0x0000004d024d7220 */ /* 0x000fe20000410000 */
[----:B------:R-:W-:Y:S01]  /*bd70*/  @P6 SHF.L.U64.HI R136, R130, 0x1, R4 ;  /* 0x0000000182886819 */ /* 0x000fe20000010204 */
[----:B------:R-:W-:Y:S01]  /*bd80*/  FMUL.FTZ R80, R2, R80 ;  /* 0x0000005002507220 */ /* 0x000fe20000410000 */
[----:B------:R-:W-:Y:S01]  /*bd90*/  @P6 SHF.L.U32 R133, R130, 0x1, RZ ;  /* 0x0000000182856819 */ /* 0x000fe200000006ff */
[C---:B------:R-:W-:Y:S02]  /*bda0*/  FMUL.FTZ R81, R2.reuse, R81 ;  /* 0x0000005102517220 */ /* 0x040fe40000410000 */
[----:B------:R-:W3:Y:S01]  /*bdb0*/  MUFU.EX2 R0, R0 ;  /* 0x0000000000007308 */ /* 0x000ee20000000800 */
[C---:B------:R-:W-:Y:S02]  /*bdc0*/  FMUL.FTZ R84, R2.reuse, R84 ;  /* 0x0000005402547220 */ /* 0x040fe40000410000 */
[----:B------:R-:W-:Y:S02]  /*bdd0*/  FMUL.FTZ R85, R2, R85 ;  /* 0x0000005502557220 */ /* 0x000fe40000410000 */
[--C-:B-1----:R-:W-:Y:S02]  /*bde0*/  FFMA.FTZ R12, R16, c[0x0][0x2d0], -R140.reuse ;  /* 0x0000b400100c7a23 */ /* 0x102fe4000001088c */
[C---:B------:R-:W-:Y:S02]  /*bdf0*/  FMUL.FTZ R88, R2.reuse, R88 ;  /* 0x0000005802587220 */ /* 0x040fe40000410000 */
[C---:B------:R-:W-:Y:S01]  /*be00*/  FMUL.FTZ R89, R2.reuse, R89 ;  /* 0x0000005902597220 */ /* 0x040fe20000410000 */
[----:B------:R-:W-:Y:S01]  /*be10*/  MUFU.EX2 R186, R12 ;  /* 0x0000000c00ba7308 */ /* 0x000fe20000000800 */
[C---:B------:R-:W-:Y:S02]  /*be20*/  FMUL.FTZ R92, R2.reuse, R92 ;  /* 0x0000005c025c7220 */ /* 0x040fe40000410000 */
[----:B------:R-:W-:Y:S01]  /*be30*/  FMUL.FTZ R93, R2, R93 ;  /* 0x0000005d025d7220 */ /* 0x000fe20000410000 */
[----:B--2---:R-:W-:Y:S01]  /*be40*/  @P6 IADD3 R111, P0, R226, 0x40, RZ ;  /* 0x00000040e26f6810 */ /* 0x004fe20007f1e0ff */
[C---:B------:R-:W-:Y:S02]  /*be50*/  FMUL.FTZ R96, R2.reuse, R96 ;  /* 0x0000006002607220 */ /* 0x040fe40000410000 */
[----:B------:R-:W-:Y:S01]  /*be60*/  FMUL.FTZ R97, R2, R97 ;  /* 0x0000006102617220 */ /* 0x000fe20000410000 */
[----:B------:R-:W-:Y:S01]  /*be70*/  @P6 IADD3 R131, P5, R111, R110, RZ ;  /* 0x0000006e6f836210 */ /* 0x000fe20007fbe0ff */
[----:B------:R-:W-:Y:S01]  /*be80*/  FFMA.FTZ R110, R8, c[0x0][0x2d0], -R140 ;  /* 0x0000b400086e7a23 */ /* 0x000fe2000001088c */
[----:B------:R-:W-:Y:S01]  /*be90*/  @P6 IADD3.X R4, RZ, R229, RZ, P0, !PT ;  /* 0x000000e5ff046210 */ /* 0x000fe200007fe4ff */
[----:B------:R-:W-:Y:S01]  /*bea0*/  FMUL.FTZ R100, R2, R100 ;  /* 0x0000006402647220 */ /* 0x000fe20000410000 */
[C---:B------:R-:W-:Y:S01]  /*beb0*/  @P6 IADD3 R132, P0, R128.reuse, R111, RZ ;  /* 0x0000006f80846210 */ /* 0x040fe20007f1e0ff */
[----:B------:R1:W2:Y:S01]  /*bec0*/  MUFU.EX2 R217, R110 ;  /* 0x0000006e00d97308 */ /* 0x0002a20000000800 */
[----:B------:R-:W-:Y:S01]  /*bed0*/  @P6 IADD3 R111, P4, R128, R226, RZ ;  /* 0x000000e2806f6210 */ /* 0x000fe20007f9e0ff */
[C---:B---3--:R-:W-:Y:S01]  /*bee0*/  FMUL.FTZ R70, R0.reuse, R70 ;  /* 0x0000004600467220 */ /* 0x048fe20000410000 */
[-C--:B------:R-:W-:Y:S01]  /*bef0*/  @P6 IADD3.X R8, R109, R4.reuse, RZ, P5, !PT ;  /* 0x000000046d086210 */ /* 0x080fe20002ffe4ff */
[----:B------:R-:W-:Y:S01]  /*bf00*/  FMUL.FTZ R109, R3, c[0x0][0x2d0] ;  /* 0x0000b400036d7a20 */ /* 0x000fe20000410000 */
[----:B------:R-:W-:Y:S01]  /*bf10*/  @P6 IADD3.X R4, R5, R4, RZ, P0, !PT ;  /* 0x0000000405046210 */ /* 0x000fe200007fe4ff */
[----:B------:R-:W-:Y:S01]  /*bf20*/  FMUL.FTZ R71, R0, R71 ;  /* 0x0000004700477220 */ /* 0x000fe20000410000 */
[----:B------:R-:W-:Y:S01]  /*bf30*/  @P6 LEA R128, P0, R111, c[0x0][0x1c8], 0x1 ;  /* 0x000072006f806a11 */ /* 0x000fe200078008ff */
[--C-:B------:R-:W-:Y:S01]  /*bf40*/  FFMA.FTZ R6, R6, c[0x0][0x2d0], -R109.reuse ;  /* 0x0000b40006067a23 */ /* 0x100fe2000001086d */
[----:B------:R-:W-:Y:S01]  /*bf50*/  @P6 IADD3.X R5, R5, R229, RZ, P4, !PT ;  /* 0x000000e505056210 */ /* 0x000fe200027fe4ff */
[----:B------:R-:W-:Y:S01]  /*bf60*/  FFMA.FTZ R7, R7, c[0x0][0x2d0], -R109 ;  /* 0x0000b40007077a23 */ /* 0x000fe2000001086d */
[----:B------:R-:W-:Y:S01]  /*bf70*/  @P6 LEA R130, P5, R131, c[0x0][0x1c8], 0x1 ;  /* 0x0000720083826a11 */ /* 0x000fe200078a08ff */
[----:B------:R3:W-:Y:S01]  /*bf80*/  MUFU.EX2 R147, R6 ;  /* 0x0000000600937308 */ /* 0x0007e20000000800 */
[----:B------:R-:W-:Y:S01]  /*bf90*/  @P6 LEA.HI.X R129, R111, c[0x0][0x1cc], R5, 0x1, P0 ;  /* 0x000073006f816a11 */ /* 0x000fe200000f0c05 */
[----:B------:R-:W-:Y:S01]  /*bfa0*/  FMUL.FTZ R74, R0, R74 ;  /* 0x0000004a004a7220 */ /* 0x000fe20000410000 */
[----:B------:R-:W-:Y:S01]  /*bfb0*/  @P6 ISETP.GE.AND P0, PT, R246, c[0x0][0x1d4], PT ;  /* 0x00007500f6006a0c */ /* 0x000fe20003f06270 */
[C---:B------:R-:W-:Y:S01]  /*bfc0*/  FMUL.FTZ R75, R0.reuse, R75 ;  /* 0x0000004b004b7220 */ /* 0x040fe20000410000 */
[----:B------:R-:W-:Y:S01]  /*bfd0*/  @P6 LEA.HI.X R131, R131, c[0x0][0x1cc], R8, 0x1, P5 ;  /* 0x0000730083836a11 */ /* 0x000fe200028f0c08 */
[C---:B------:R-:W-:Y:S02]  /*bfe0*/  FMUL.FTZ R78, R0.reuse, R78 ;  /* 0x0000004e004e7220 */ /* 0x040fe40000410000 */
[C---:B------:R-:W-:Y:S02]  /*bff0*/  FMUL.FTZ R79, R0.reuse, R79 ;  /* 0x0000004f004f7220 */ /* 0x040fe40000410000 */
[----:B------:R5:W4:Y:S01]  /*c000*/  MUFU.EX2 R148, R7 ;  /* 0x0000000700947308 */ /* 0x000b220000000800 */
[----:B------:R-:W-:Y:S01]  /*c010*/  FMUL.FTZ R82, R0, R82 ;  /* 0x0000005200527220 */ /* 0x000fe20000410000 */
[----:B-1----:R-:W-:Y:S01]  /*c020*/  @P6 LEA R110, P4, R132, c[0x0][0x1c8], 0x1 ;  /* 0x00007200846e6a11 */ /* 0x002fe200078808ff */
[----:B------:R-:W-:Y:S02]  /*c030*/  FMUL.FTZ R83, R0, R83 ;  /* 0x0000005300537220 */ /* 0x000fe40000410000 */
[----:B------:R-:W-:Y:S01]  /*c040*/  FFMA.FTZ R12, R17, c[0x0][0x2d0], -R140 ;  /* 0x0000b400110c7a23 */ /* 0x000fe2000001088c */
[----:B------:R-:W-:Y:S01]  /*c050*/  @P6 LEA.HI.X R111, R132, c[0x0][0x1cc], R4, 0x1, P4 ;  /* 0x00007300846f6a11 */ /* 0x000fe200020f0c04 */
[C---:B------:R-:W-:Y:S01]  /*c060*/  FMUL.FTZ R86, R0.reuse, R86 ;  /* 0x0000005600567220 */ /* 0x040fe20000410000 */
[C---:B------:R-:W-:Y:S01]  /*c070*/  @P6 IADD3 R8, P4, R133.reuse, c[0x0][0x1c8], RZ ;  /* 0x0000720085086a10 */ /* 0x040fe20007f9e0ff */
[----:B------:R-:W-:Y:S01]  /*c080*/  FMUL.FTZ R87, R0, R87 ;  /* 0x0000005700577220 */ /* 0x000fe20000410000 */
[----:B------:R-:W-:Y:S01]  /*c090*/  @P6 IADD3 R4, P5, R133, 0x80, RZ ;  /* 0x0000008085046810 */ /* 0x000fe20007fbe0ff */
[----:B------:R1:W1:Y:S01]  /*c0a0*/  MUFU.EX2 R185, R12 ;  /* 0x0000000c00b97308 */ /* 0x0002620000000800 */
[----:B------:R-:W-:Y:S01]  /*c0b0*/  @P6 IADD3.X R9, R136, c[0x0][0x1cc], RZ, P4, !PT ;  /* 0x0000730088096a10 */ /* 0x000fe200027fe4ff */
[----:B------:R-:W-:Y:S01]  /*c0c0*/  FMUL.FTZ R90, R0, R90 ;  /* 0x0000005a005a7220 */ /* 0x000fe20000410000 */
[----:B------:R-:W-:Y:S01]  /*c0d0*/  @P6 IADD3 R4, P4, R4, c[0x0][0x1c8], RZ ;  /* 0x0000720004046a10 */ /* 0x000fe20007f9e0ff */
[----:B---3--:R-:W-:Y:S01]  /*c0e0*/  FMUL.FTZ R6, R0, R114 ;  /* 0x0000007200067220 */ /* 0x008fe20000410000 */
[----:B--2---:R-:W-:Y:S01]  /*c0f0*/  F2FP.PACK_AB R114, R216, R217 ;  /* 0x000000d9d872723e */ /* 0x004fe200000000ff */
[----:B------:R2:W-:Y:S01]  /*c100*/  @P6 LDGSTS.E.BYPASS.LTC128B.128 [R213+0x8100], [R8.64], !P0 ;  /* 0x0810000008d56fae */ /* 0x0005e2000c101d48 */
[----:B------:R-:W-:Y:S01]  /*c110*/  @P6 IADD3.X R5, RZ, c[0x0][0x1cc], R136, P4, P5 ;  /* 0x00007300ff056a10 */ /* 0x000fe200027ea488 */
[C---:B------:R-:W-:Y:S02]  /*c120*/  FMUL.FTZ R91, R0.reuse, R91 ;  /* 0x0000005b005b7220 */ /* 0x040fe40000410000 */
[C---:B------:R-:W-:Y:S01]  /*c130*/  FMUL.FTZ R94, R0.reuse, R94 ;  /* 0x0000005e005e7220 */ /* 0x040fe20000410000 */
[----:B------:R-:W-:Y:S01]  /*c140*/  MUFU.EX2 R187, R13 ;  /* 0x0000000d00bb7308 */ /* 0x000fe20000000800 */
[C---:B------:R-:W-:Y:S02]  /*c150*/  FMUL.FTZ R95, R0.reuse, R95 ;  /* 0x0000005f005f7220 */ /* 0x040fe40000410000 */
[----:B------:R3:W-:Y:S01]  /*c160*/  @P6 LDGSTS.E.BYPASS.LTC128B.128 [R213+0xb100], [R4.64], !P3 ;  /* 0x0b10000004d56fae */ /* 0x0007e2000d901d48 */
[C---:B-----5:R-:W-:Y:S02]  /*c170*/  FMUL.FTZ R7, R0.reuse, R115 ;  /* 0x0000007300077220 */ /* 0x060fe40000410000 */
[C---:B------:R-:W-:Y:S02]  /*c180*/  FMUL.FTZ R98, R0.reuse, R98 ;  /* 0x0000006200627220 */ /* 0x040fe40000410000 */
[----:B------:R-:W-:Y:S02]  /*c190*/  FMUL.FTZ R99, R0, R99 ;  /* 0x0000006300637220 */ /* 0x000fe40000410000 */
[----:B------:R-:W-:Y:S01]  /*c1a0*/  FMUL.FTZ R101, R2, R101 ;  /* 0x0000006502657220 */ /* 0x000fe20000410000 */
[----:B------:R5:W-:Y:S01]  /*c1b0*/  @P6 LDGSTS.E.BYPASS.LTC128B.128 [R213+0x9100], [R134.64], !P0 ;  /* 0x0910000086d56fae */ /* 0x000be2000c101d48 */
[----:B------:R-:W-:Y:S01]  /*c1c0*/  FMUL.FTZ R102, R0, R102 ;  /* 0x0000006600667220 */ /* 0x000fe20000410000 */
[----:B------:R-:W-:Y:S01]  /*c1d0*/  MUFU.EX2 R184, R21 ;  /* 0x0000001500b87308 */ /* 0x000fe20000000800 */
[--C-:B-1----:R-:W-:Y:S02]  /*c1e0*/  FFMA.FTZ R12, R18, c[0x0][0x2d0], -R109.reuse ;  /* 0x0000b400120c7a23 */ /* 0x102fe4000001086d */
[----:B------:R-:W-:Y:S02]  /*c1f0*/  FMUL.FTZ R103, R0, R103 ;  /* 0x0000006700677220 */ /* 0x000fe40000410000 */
[C---:B------:R-:W-:Y:S01]  /*c200*/  FMUL.FTZ R104, R2.reuse, R104 ;  /* 0x0000006802687220 */ /* 0x040fe20000410000 */
[----:B------:R1:W-:Y:S01]  /*c210*/  @P6 LDGSTS.E.BYPASS.LTC128B.128 [R213+0xc100], [R130.64], !P3 ;  /* 0x0c10000082d56fae */ /* 0x0003e2000d901d48 */
[C---:B------:R-:W-:Y:S02]  /*c220*/  FMUL.FTZ R105, R2.reuse, R105 ;  /* 0x0000006902697220 */ /* 0x040fe40000410000 */
[C---:B--2---:R-:W-:Y:S01]  /*c230*/  FMUL.FTZ R8, R2.reuse, R116 ;  /* 0x0000007402087220 */ /* 0x044fe20000410000 */
[----:B------:R2:W-:Y:S01]  /*c240*/  MUFU.EX2 R142, R12 ;  /* 0x0000000c008e7308 */ /* 0x0005e20000000800 */
[----:B------:R-:W-:Y:S02]  /*c250*/  FMUL.FTZ R9, R2, R117 ;  /* 0x0000007502097220 */ /* 0x000fe40000410000 */
[C---:B------:R-:W-:Y:S01]  /*c260*/  FMUL.FTZ R106, R0.reuse, R106 ;  /* 0x0000006a006a7220 */ /* 0x040fe20000410000 */
[----:B------:R1:W-:Y:S01]  /*c270*/  @P6 LDGSTS.E.BYPASS.LTC128B.128 [R213+0xa100], [R128.64], !P0 ;  /* 0x0a10000080d56fae */ /* 0x0003e2000c101d48 */
[----:B------:R-:W-:Y:S01]  /*c280*/  FMUL.FTZ R107, R0, R107 ;  /* 0x0000006b006b7220 */ /* 0x000fe20000410000 */
[----:B------:R-:W-:Y:S01]  /*c290*/  ISETP.GT.AND P0, PT, R214, R220, PT ;  /* 0x000000dcd600720c */ /* 0x000fe20003f04270 */
[--C-:B---3--:R-:W-:Y:S01]  /*c2a0*/  FFMA.FTZ R4, R10, c[0x0][0x2d0], -R109.reuse ;  /* 0x0000b4000a047a23 */ /* 0x108fe2000001086d */
[----:B------:R-:W-:Y:S01]  /*c2b0*/  MOV R214, R212 ;  /* 0x000000d400d67202 */ /* 0x000fe20000000f00 */
[----:B------:R-:W-:Y:S01]  /*c2c0*/  FMUL.FTZ R5, R2, R113 ;  /* 0x0000007102057220 */ /* 0x000fe20000410000 */
[----:B----4-:R-:W-:Y:S01]  /*c2d0*/  F2FP.PACK_AB R113, R148, R147 ;  /* 0x000000939471723e */ /* 0x010fe200000000ff */
[----:B------:R3:W-:Y:S01]  /*c2e0*/  MUFU.EX2 R146, R4 ;  /* 0x0000000400927308 */ /* 0x0007e20000000800 */
[----:B------:R4:W-:Y:S01]  /*c2f0*/  @P6 LDGSTS.E.BYPASS.LTC128B.128 [R213+0xd100], [R110.64], !P3 ;  /* 0x0d1000006ed56fae */ /* 0x0009e2000d901d48 */
[----:B------:R-:W-:Y:S02]  /*c300*/  FMUL.FTZ R10, R0, R118 ;  /* 0x00000076000a7220 */ /* 0x000fe40000410000 */
[C---:B------:R-:W-:Y:S02]  /*c310*/  FMUL.FTZ R52, R2.reuse, R52 ;  /* 0x0000003402347220 */ /* 0x040fe40000410000 */
[----:B------:R-:W-:Y:S02]  /*c320*/  FMUL.FTZ R53, R2, R53 ;  /* 0x0000003502357220 */ /* 0x000fe40000410000 */
[C---:B------:R-:W-:Y:S01]  /*c330*/  FMUL.FTZ R54, R0.reuse, R54 ;  /* 0x0000003600367220 */ /* 0x040fe20000410000 */
[----:B-----5:R-:W-:Y:S01]  /*c340*/  LDSM.16.MT88.4 R132, [R192] ;  /* 0x00000000c084783b */ /* 0x020fe20000004200 */
[----:B------:R-:W-:Y:S01]  /*c350*/  FMUL.FTZ R55, R0, R55 ;  /* 0x0000003700377220 */ /* 0x000fe20000410000 */
[----:B------:R-:W-:Y:S01]  /*c360*/  MUFU.EX2 R159, R29 ;  /* 0x0000001d009f7308 */ /* 0x000fe20000000800 */
[--C-:B------:R-:W-:Y:S02]  /*c370*/  FFMA.FTZ R14, R14, c[0x0][0x2d0], -R109.reuse ;  /* 0x0000b4000e0e7a23 */ /* 0x100fe4000001086d */
[--C-:B--2---:R-:W-:Y:S02]  /*c380*/  FFMA.FTZ R12, R19, c[0x0][0x2d0], -R109.reuse ;  /* 0x0000b400130c7a23 */ /* 0x104fe4000001086d */
[--C-:B------:R-:W-:Y:S01]  /*c390*/  FFMA.FTZ R15, R15, c[0x0][0x2d0], -R109.reuse ;  /* 0x0000b4000f0f7a23 */ /* 0x100fe2000001086d */
[----:B------:R-:W-:Y:S01]  /*c3a0*/  LDSM.16.MT88.4 R136, [R191] ;  /* 0x00000000bf88783b */ /* 0x000fe20000004200 */
[C---:B------:R-:W-:Y:S02]  /*c3b0*/  FMUL.FTZ R56, R2.reuse, R56 ;  /* 0x0000003802387220 */ /* 0x040fe40000410000 */
[----:B------:R-:W-:Y:S01]  /*c3c0*/  FMUL.FTZ R57, R2, R57 ;  /* 0x0000003902397220 */ /* 0x000fe20000410000 */
[----:B------:R2:W-:Y:S01]  /*c3d0*/  MUFU.EX2 R144, R14 ;  /* 0x0000000e00907308 */ /* 0x0005e20000000800 */
[C---:B------:R-:W-:Y:S02]  /*c3e0*/  FMUL.FTZ R58, R0.reuse, R58 ;  /* 0x0000003a003a7220 */ /* 0x040fe40000410000 */
[--C-:B---3--:R-:W-:Y:S01]  /*c3f0*/  FFMA.FTZ R4, R11, c[0x0][0x2d0], -R109.reuse ;  /* 0x0000b4000b047a23 */ /* 0x108fe2000001086d */
[----:B-1----:R-:W1:Y:S01]  /*c400*/  LDSM.16.MT88.4 R128, [R188] ;  /* 0x00000000bc80783b */ /* 0x002e620000004200 */
[C---:B------:R-:W-:Y:S02]  /*c410*/  FMUL.FTZ R11, R0.reuse, R119 ;  /* 0x00000077000b7220 */ /* 0x040fe40000410000 */
[----:B------:R-:W-:Y:S02]  /*c420*/  FMUL.FTZ R59, R0, R59 ;  /* 0x0000003b003b7220 */ /* 0x000fe40000410000 */
[C---:B------:R-:W-:Y:S01]  /*c430*/  FMUL.FTZ R60, R2.reuse, R60 ;  /* 0x0000003c023c7220 */ /* 0x040fe20000410000 */
[----:B------:R-:W3:Y:S01]  /*c440*/  MUFU.EX2 R145, R4 ;  /* 0x0000000400917308 */ /* 0x000ee20000000800 */
[----:B------:R-:W-:Y:S01]  /*c450*/  FMUL.FTZ R61, R2, R61 ;  /* 0x0000003d023d7220 */ /* 0x000fe20000410000 */
[----:B------:R-:W5:Y:S01]  /*c460*/  LDSM.16.MT88.4 R116, [R207] ;  /* 0x00000000cf74783b */ /* 0x000f620000004200 */
[C---:B------:R-:W-:Y:S02]  /*c470*/  FMUL.FTZ R62, R0.reuse, R62 ;  /* 0x0000003e003e7220 */ /* 0x040fe40000410000 */
[----:B------:R-:W-:Y:S02]  /*c480*/  FMUL.FTZ R63, R0, R63 ;  /* 0x0000003f003f7220 */ /* 0x000fe40000410000 */
[C---:B------:R-:W-:Y:S02]  /*c490*/  FMUL.FTZ R64, R2.reuse, R64 ;  /* 0x0000004002407220 */ /* 0x040fe40000410000 */
[----:B------:R-:W-:Y:S01]  /*c4a0*/  FMUL.FTZ R65, R2, R65 ;  /* 0x0000004102417220 */ /* 0x000fe20000410000 */
[----:B------:R-:W1:Y:S01]  /*c4b0*/  MUFU.EX2 R143, R15 ;  /* 0x0000000f008f7308 */ /* 0x000e620000000800 */
[----:B------:R-:W-:Y:S01]  /*c4c0*/  LDSM.16.MT88.4 R16, [R192+0x800] ;  /* 0x00080000c010783b */ /* 0x000fe20000004200 */
[C---:B------:R-:W-:Y:S02]  /*c4d0*/  FMUL.FTZ R66, R0.reuse, R66 ;  /* 0x0000004200427220 */ /* 0x040fe40000410000 */
[----:B------:R-:W-:Y:S01]  /*c4e0*/  FMUL.FTZ R67, R0, R67 ;  /* 0x0000004300437220 */ /* 0x000fe20000410000 */
[----:B--2---:R-:W-:Y:S01]  /*c4f0*/  F2FP.PACK_AB R14, R185, R186 ;  /* 0x000000bab90e723e */ /* 0x004fe200000000ff */
[--C-:B------:R-:W-:Y:S02]  /*c500*/  FFMA.FTZ R22, R22, c[0x0][0x2d0], -R109.reuse ;  /* 0x0000b40016167a23 */ /* 0x100fe4000001086d */
[--C-:B------:R-:W-:Y:S01]  /*c510*/  FFMA.FTZ R23, R23, c[0x0][0x2d0], -R109.reuse ;  /* 0x0000b40017177a23 */ /* 0x100fe2000001086d */
[----:B------:R-:W0:Y:S01]  /*c520*/  LDGDEPBAR ;  /* 0x00000000000079af */ /* 0x000e220000000000 */
[----:B------:R2:W2:Y:S01]  /*c530*/  MUFU.EX2 R141, R12 ;  /* 0x0000000c008d7308 */ /* 0x0004a20000000800 */
[--C-:B------:R-:W-:Y:S02]  /*c540*/  FFMA.FTZ R31, R31, c[0x0][0x2d0], -R109.reuse ;  /* 0x0000b4001f1f7a23 */ /* 0x100fe4000001086d */
[----:B------:R-:W-:Y:S01]  /*c550*/  FFMA.FTZ R35, R35, c[0x0][0x2d0], -R109 ;  /* 0x0000b40023237a23 */ /* 0x000fe2000001086d */
[----:B---3--:R-:W-:Y:S01]  /*c560*/  F2FP.PACK_AB R115, R145, R146 ;  /* 0x000000929173723e */ /* 0x008fe200000000ff */
[----:B------:R-:W-:Y:S01]  /*c570*/  FMUL.FTZ R4, R2, R112 ;  /* 0x0000007002047220 */ /* 0x000fe20000410000 */
[----:B------:R-:W-:Y:S01]  /*c580*/  F2FP.PACK_AB R112, R218, R219 ;  /* 0x000000dbda70723e */ /* 0x000fe200000000ff */
[----:B------:R-:W-:Y:S02]  /*c590*/  FFMA.FTZ R2, R2, R222, R219 ;  /* 0x000000de02027223 */ /* 0x000fe400000100db */
[----:B------:R-:W-:Y:S02]  /*c5a0*/  FFMA.FTZ R0, R0, R221, R147 ;  /* 0x000000dd00007223 */ /* 0x000fe40000010093 */
[----:B------:R-:W-:Y:S02]  /*c5b0*/  FADD.FTZ R2, R218, R2 ;  /* 0x00000002da027221 */ /* 0x000fe40000010000 */
[----:B------:R-:W-:Y:S01]  /*c5c0*/  FADD.FTZ R0, R148, R0 ;  /* 0x0000000094007221 */ /* 0x000fe20000010000 */
[C---:B-1----:R-:W-:Y:S05]  /*c5d0*/  HMMA.16816.F32 R4, R112.reuse, R128, R4 ;  /* 0x000000807004723c */ /* 0x042fea0000001804 */
[----:B------:R-:W-:Y:S01]  /*c5e0*/  F2FP.PACK_AB R13, R143, R144 ;  /* 0x000000908f0d723e */ /* 0x000fe200000000ff */
[----:B------:R-:W-:Y:S02]  /*c5f0*/  FADD.FTZ R2, R217, R2 ;  /* 0x00000002d9027221 */ /* 0x000fe40000010000 */
[C---:B------:R-:W-:Y:S01]  /*c600*/  HMMA.16816.F32 R8, R112.reuse, R130, R8 ;  /* 0x000000827008723c */ /* 0x040fe20000001808 */
[----:B------:R-:W1:Y:S03]  /*c610*/  LDSM.16.MT88.4 R128, [R188+0x3000] ;  /* 0x00300000bc80783b */ /* 0x000e660000004200 */
[----:B--2---:R-:W-:Y:S01]  /*c620*/  F2FP.PACK_AB R12, R187, R215 ;  /* 0x000000d7bb0c723e */ /* 0x004fe200000000ff */
[----:B------:R-:W-:Y:S01]  /*c630*/  FADD.FTZ R2, R216, R2 ;  /* 0x00000002d8027221 */ /* 0x000fe20000010000 */
[----:B------:R-:W-:Y:S01]  /*c640*/  F2FP.PACK_AB R15, R141, R142 ;  /* 0x0000008e8d0f723e */ /* 0x000fe200000000ff */
[----:B------:R-:W-:Y:S01]  /*c650*/  FADD.FTZ R0, R146, R0 ;  /* 0x0000000092007221 */ /* 0x000fe20000010000 */
        /* <DEDUP_REMOVED lines=10> */
[C---:B------:R-:W-:Y:S01]  /*c700*/  HMMA.16816.F32 R80, R112.reuse, R138, R80 ;  /* 0x0000008a7050723c */ /* 0x040fe20000001850 */
[----:B------:R-:W3:Y:S03]  /*c710*/  MUFU.EX2 R138, R22 ;  /* 0x00000016008a7308 */ /* 0x000ee60000000800 */
[----:B------:R-:W-:Y:S02]  /*c720*/  FADD.FTZ R2, R185, R2 ;  /* 0x00000002b9027221 */ /* 0x000fe40000010000 */
[----:B------:R-:W-:Y:S02]  /*c730*/  FADD.FTZ R0, R142, R0 ;  /* 0x000000008e007221 */ /* 0x000fe40000010000 */
[C---:B-----5:R-:W-:Y:S03]  /*c740*/  HMMA.16816.F32 R84, R112.reuse, R116, R84 ;  /* 0x000000747054723c */ /* 0x060fe60000001854 */
[----:B------:R-:W5:Y:S01]  /*c750*/  MUFU.EX2 R139, R23 ;  /* 0x00000017008b7308 */ /* 0x000f620000000800 */
[----:B------:R-:W-:Y:S04]  /*c760*/  FADD.FTZ R0, R141, R0 ;  /* 0x000000008d007221 */ /* 0x000fe80000010000 */
[C---:B------:R-:W-:Y:S01]  /*c770*/  HMMA.16816.F32 R88, R112.reuse, R118, R88 ;  /* 0x000000767058723c */ /* 0x040fe20000001858 */
[----:B------:R-:W4:Y:S07]  /*c780*/  LDSM.16.MT88.4 R116, [R191+0x3000] ;  /* 0x00300000bf74783b */ /* 0x000f2e0000004200 */
[C---:B-1----:R-:W-:Y:S04]  /*c790*/  HMMA.16816.F32 R92, R112.reuse, R128, R92 ;  /* 0x00000080705c723c */ /* 0x042fe8000000185c */
[----:B---3--:R-:W-:Y:S04]  /*c7a0*/  FADD.FTZ R0, R138, R0 ;  /* 0x000000008a007221 */ /* 0x008fe80000010000 */
[C---:B------:R-:W-:Y:S01]  /*c7b0*/  HMMA.16816.F32 R96, R112.reuse, R130, R96 ;  /* 0x000000827060723c */ /* 0x040fe20000001860 */
[----:B------:R-:W1:Y:S03]  /*c7c0*/  LDSM.16.MT88.4 R128, [R194+0x3000] ;  /* 0x00300000c280783b */ /* 0x000e660000004200 */
[----:B-----5:R-:W-:Y:S04]  /*c7d0*/  FADD.FTZ R0, R139, R0 ;  /* 0x000000008b007221 */ /* 0x020fe80000010000 */
[C---:B--2---:R-:W-:Y:S08]  /*c7e0*/  HMMA.16816.F32 R100, R112.reuse, R132, R100 ;  /* 0x000000847064723c */ /* 0x044ff00000001864 */
[C---:B------:R-:W-:Y:S01]  /*c7f0*/  HMMA.16816.F32 R104, R112.reuse, R134, R104 ;  /* 0x000000867068723c */ /* 0x040fe20000001868 */
[----:B------:R-:W2:Y:S07]  /*c800*/  LDSM.16.MT88.4 R132, [R188+0x800] ;  /* 0x00080000bc84783b */ /* 0x000eae0000004200 */
[C---:B----4-:R-:W-:Y:S08]  /*c810*/  HMMA.16816.F32 R52, R112.reuse, R116, R52 ;  /* 0x000000747034723c */ /* 0x050ff00000001834 */
[C---:B------:R-:W-:Y:S01]  /*c820*/  HMMA.16816.F32 R56, R112.reuse, R118, R56 ;  /* 0x000000767038723c */ /* 0x040fe20000001838 */
[----:B------:R-:W3:Y:S07]  /*c830*/  LDSM.16.MT88.4 R116, [R191+0x800] ;  /* 0x00080000bf74783b */ /* 0x000eee0000004200 */
[C---:B-1----:R-:W-:Y:S08]  /*c840*/  HMMA.16816.F32 R60, R112.reuse, R128, R60 ;  /* 0x00000080703c723c */ /* 0x042ff0000000183c */
[----:B------:R-:W-:Y:S01]  /*c850*/  HMMA.16816.F32 R64, R112, R130, R64 ;  /* 0x000000827040723c */ /* 0x000fe20000001840 */
[----:B------:R-:W1:Y:S07]  /*c860*/  LDSM.16.MT88.4 R112, [R194+0x800] ;  /* 0x00080000c270783b */ /* 0x000e6e0000004200 */
[C---:B--2---:R-:W-:Y:S01]  /*c870*/  HMMA.16816.F32 R4, R12.reuse, R132, R4 ;  /* 0x000000840c04723c */ /* 0x044fe20000001804 */
[----:B------:R-:W2:Y:S01]  /*c880*/  LDSM.16.MT88.4 R128, [R188+0x3800] ;  /* 0x00380000bc80783b */ /* 0x000ea20000004200 */
[----:B------:R-:W-:Y:S06]  /*c890*/  MUFU.EX2 R132, R35 ;  /* 0x0000002300847308 */ /* 0x000fec0000000800 */
[C---:B------:R-:W-:Y:S04]  /*c8a0*/  HMMA.16816.F32 R8, R12.reuse, R134, R8 ;  /* 0x000000860c08723c */ /* 0x040fe80000001808 */
[----:B------:R-:W-:Y:S04]  /*c8b0*/  MUFU.EX2 R134, R31 ;  /* 0x0000001f00867308 */ /* 0x000fe80000000800 */
[C---:B------:R-:W-:Y:S07]  /*c8c0*/  HMMA.16816.F32 R68, R12.reuse, R16, R68 ;  /* 0x000000100c44723c */ /* 0x040fee0000001844 */
[--C-:B------:R-:W-:Y:S01]  /*c8d0*/  FFMA.FTZ R16, R20, c[0x0][0x2d0], -R140.reuse ;  /* 0x0000b40014107a23 */ /* 0x100fe2000001088c */
[C---:B------:R-:W-:Y:S03]  /*c8e0*/  HMMA.16816.F32 R72, R12.reuse, R18, R72 ;  /* 0x000000120c48723c */ /* 0x040fe60000001848 */
[----:B------:R4:W5:Y:S01]  /*c8f0*/  MUFU.EX2 R163, R16 ;  /* 0x0000001000a37308 */ /* 0x0009620000000800 */
[--C-:B------:R-:W-:Y:S02]  /*c900*/  FFMA.FTZ R20, R24, c[0x0][0x2d0], -R140.reuse ;  /* 0x0000b40018147a23 */ /* 0x100fe4000001088c */
[----:B------:R-:W-:Y:S02]  /*c910*/  FFMA.FTZ R24, R28, c[0x0][0x2d0], -R140 ;  /* 0x0000b4001c187a23 */ /* 0x000fe4000001088c */
[C---:B---3--:R-:W-:Y:S05]  /*c920*/  HMMA.16816.F32 R76, R12.reuse, R116, R76 ;  /* 0x000000740c4c723c */ /* 0x048fea000000184c */
[----:B------:R3:W2:Y:S03]  /*c930*/  MUFU.EX2 R162, R20 ;  /* 0x0000001400a27308 */ /* 0x0006a60000000800 */
[C---:B------:R-:W-:Y:S01]  /*c940*/  HMMA.16816.F32 R80, R12.reuse, R118, R80 ;  /* 0x000000760c50723c */ /* 0x040fe20000001850 */
[----:B------:R-:W-:Y:S06]  /*c950*/  LDSM.16.MT88.4 R116, [R191+0x3800] ;  /* 0x00380000bf74783b */ /* 0x000fec0000004200 */
[----:B------:R-:W-:Y:S01]  /*c960*/  MUFU.EX2 R160, R24 ;  /* 0x0000001800a07308 */ /* 0x000fe20000000800 */
[C---:B-1----:R-:W-:Y:S01]  /*c970*/  HMMA.16816.F32 R84, R12.reuse, R112, R84 ;  /* 0x000000700c54723c */ /* 0x042fe20000001854 */
[----:B----4-:R-:W1:Y:S03]  /*c980*/  LDSM.16.MT88.4 R16, [R192+0x3800] ;  /* 0x00380000c010783b */ /* 0x010e660000004200 */
[----:B-----5:R-:W-:Y:S04]  /*c990*/  FADD.FTZ R2, R163, R2 ;  /* 0x00000002a3027221 */ /* 0x020fe80000010000 */
[C---:B------:R-:W-:Y:S01]  /*c9a0*/  HMMA.16816.F32 R88, R12.reuse, R114, R88 ;  /* 0x000000720c58723c */ /* 0x040fe20000001858 */
[----:B------:R-:W4:Y:S03]  /*c9b0*/  LDSM.16.MT88.4 R112, [R194+0x3800] ;  /* 0x00380000c270783b */ /* 0x000f260000004200 */
[----:B------:R-:W-:Y:S02]  /*c9c0*/  FADD.FTZ R2, R184, R2 ;  /* 0x00000002b8027221 */ /* 0x000fe40000010000 */
[----:B---3--:R-:W-:Y:S02]  /*c9d0*/  FFMA.FTZ R20, R25, c[0x0][0x2d0], -R140 ;  /* 0x0000b40019147a23 */ /* 0x008fe4000001088c */
[C---:B--2---:R-:W-:Y:S02]  /*c9e0*/  HMMA.16816.F32 R92, R12.reuse, R128, R92 ;  /* 0x000000800c5c723c */ /* 0x044fe4000000185c */
[----:B------:R2:W3:Y:S02]  /*c9f0*/  MUFU.EX2 R161, R20 ;  /* 0x0000001400a17308 */ /* 0x0004e40000000800 */
[----:B------:R-:W-:Y:S04]  /*ca00*/  FADD.FTZ R2, R162, R2 ;  /* 0x00000002a2027221 */ /* 0x000fe80000010000 */
[C---:B------:R-:W-:Y:S01]  /*ca10*/  HMMA.16816.F32 R96, R12.reuse, R130, R96 ;  /* 0x000000820c60723c */ /* 0x040fe20000001860 */
[----:B------:R-:W-:Y:S03]  /*ca20*/  LDSM.16.MT88.4 R128, [R191+0x4000] ;  /* 0x00400000bf80783b */ /* 0x000fe60000004200 */
[--C-:B--2---:R-:W-:Y:S04]  /*ca30*/  FFMA.FTZ R20, R26, c[0x0][0x2d0], -R109.reuse ;  /* 0x0000b4001a147a23 */ /* 0x104fe8000001086d */
[C---:B-1----:R-:W-:Y:S01]  /*ca40*/  HMMA.16816.F32 R100, R12.reuse, R16, R100 ;  /* 0x000000100c64723c */ /* 0x042fe20000001864 */
[----:B------:R-:W1:Y:S03]  /*ca50*/  MUFU.EX2 R137, R20 ;  /* 0x0000001400897308 */ /* 0x000e660000000800 */
[----:B---3--:R-:W-:Y:S03]  /*ca60*/  FADD.FTZ R2, R161, R2 ;  /* 0x00000002a1027221 */ /* 0x008fe60000010000 */
[--C-:B------:R-:W-:Y:S01]  /*ca70*/  FFMA.FTZ R16, R27, c[0x0][0x2d0], -R109.reuse ;  /* 0x0000b4001b107a23 */ /* 0x100fe2000001086d */
[C---:B------:R-:W-:Y:S01]  /*ca80*/  HMMA.16816.F32 R104, R12.reuse, R18, R104 ;  /* 0x000000120c68723c */ /* 0x040fe20000001868 */
[----:B------:R-:W-:Y:S03]  /*ca90*/  LDSM.16.MT88.4 R24, [R191+0x1000] ;  /* 0x00100000bf18783b */ /* 0x000fe60000004200 */
[----:B------:R-:W-:Y:S01]  /*caa0*/  FADD.FTZ R2, R160, R2 ;  /* 0x00000002a0027221 */ /* 0x000fe20000010000 */
[----:B------:R-:W2:Y:S03]  /*cab0*/  MUFU.EX2 R136, R16 ;  /* 0x0000001000887308 */ /* 0x000ea60000000800 */
[C---:B------:R-:W-:Y:S04]  /*cac0*/  HMMA.16816.F32 R52, R12.reuse, R116, R52 ;  /* 0x000000740c34723c */ /* 0x040fe80000001834 */
[----:B------:R-:W-:Y:S04]  /*cad0*/  FADD.FTZ R2, R159, R2 ;  /* 0x000000029f027221 */ /* 0x000fe80000010000 */
[C---:B------:R-:W-:Y:S01]  /*cae0*/  HMMA.16816.F32 R56, R12.reuse, R118, R56 ;  /* 0x000000760c38723c */ /* 0x040fe20000001838 */
[----:B------:R-:W-:Y:S03]  /*caf0*/  LDSM.16.MT88.4 R116, [R192+0x4000] ;  /* 0x00400000c074783b */ /* 0x000fe60000004200 */
[----:B-1----:R-:W-:Y:S04]  /*cb00*/  FADD.FTZ R0, R137, R0 ;  /* 0x0000000089007221 */ /* 0x002fe80000010000 */
[C---:B----4-:R-:W-:Y:S01]  /*cb10*/  HMMA.16816.F32 R60, R12.reuse, R112, R60 ;  /* 0x000000700c3c723c */ /* 0x050fe2000000183c */
[----:B------:R-:W1:Y:S03]  /*cb20*/  LDSM.16.MT88.4 R20, [R188+0x1000] ;  /* 0x00100000bc14783b */ /* 0x000e660000004200 */
[----:B--2---:R-:W-:Y:S04]  /*cb30*/  FADD.FTZ R0, R136, R0 ;  /* 0x0000000088007221 */ /* 0x004fe80000010000 */
[----:B------:R-:W-:Y:S01]  /*cb40*/  HMMA.16816.F32 R64, R12, R114, R64 ;  /* 0x000000720c40723c */ /* 0x000fe20000001840 */
[----:B------:R-:W2:Y:S06]  /*cb50*/  LDSM.16.MT88.4 R16, [R192+0x1000] ;  /* 0x00100000c010783b */ /* 0x000eac0000004200 */
[----:B------:R-:W-:Y:S02]  /*cb60*/  F2FP.PACK_AB R12, R184, R163 ;  /* 0x000000a3b80c723e */ /* 0x000fe400000000ff */
[----:B------:R-:W-:Y:S01]  /*cb70*/  F2FP.PACK_AB R14, R161, R162 ;  /* 0x000000a2a10e723e */ /* 0x000fe200000000ff */
[----:B------:R-:W3:Y:S02]  /*cb80*/  LDSM.16.MT88.4 R112, [R194+0x1000] ;  /* 0x00100000c270783b */ /* 0x000ee40000004200 */
[----:B------:R-:W-:Y:S02]  /*cb90*/  F2FP.PACK_AB R13, R139, R138 ;  /* 0x0000008a8b0d723e */ /* 0x000fe400000000ff */
[----:B------:R-:W-:Y:S07]  /*cba0*/  F2FP.PACK_AB R15, R136, R137 ;  /* 0x00000089880f723e */ /* 0x000fee00000000ff */
[C---:B-1----:R-:W-:Y:S07]  /*cbb0*/  HMMA.16816.F32 R4, R12.reuse, R20, R4 ;  /* 0x000000140c04723c */ /* 0x042fee0000001804 */
[--C-:B------:R-:W-:Y:S01]  /*cbc0*/  FFMA.FTZ R20, R32, c[0x0][0x2d0], -R140.reuse ;  /* 0x0000b40020147a23 */ /* 0x100fe2000001088c */
[C---:B------:R-:W-:Y:S03]  /*cbd0*/  HMMA.16816.F32 R8, R12.reuse, R22, R8 ;  /* 0x000000160c08723c */ /* 0x040fe60000001808 */
[----:B------:R1:W4:Y:S05]  /*cbe0*/  MUFU.EX2 R158, R20 ;  /* 0x00000014009e7308 */ /* 0x00032a0000000800 */
[C---:B--2---:R-:W-:Y:S07]  /*cbf0*/  HMMA.16816.F32 R68, R12.reuse, R16, R68 ;  /* 0x000000100c44723c */ /* 0x044fee0000001844 */
[--C-:B------:R-:W-:Y:S01]  /*cc00*/  FFMA.FTZ R16, R30, c[0x0][0x2d0], -R109.reuse ;  /* 0x0000b4001e107a23 */ /* 0x100fe2000001086d */
[C---:B------:R-:W-:Y:S01]  /*cc10*/  HMMA.16816.F32 R72, R12.reuse, R18, R72 ;  /* 0x000000120c48723c */ /* 0x040fe20000001848 */
[----:B------:R-:W-:Y:S02]  /*cc20*/  LDSM.16.MT88.4 R28, [R192+0x1800] ;  /* 0x00180000c01c783b */ /* 0x000fe40000004200 */
[----:B------:R-:W2:Y:S05]  /*cc30*/  MUFU.EX2 R135, R16 ;  /* 0x0000001000877308 */ /* 0x000eaa0000000800 */
[C---:B------:R-:W-:Y:S04]  /*cc40*/  HMMA.16816.F32 R76, R12.reuse, R24, R76 ;  /* 0x000000180c4c723c */ /* 0x040fe8000000184c */
[----:B-1----:R-:W-:Y:S02]  /*cc50*/  FFMA.FTZ R20, R33, c[0x0][0x2d0], -R140 ;  /* 0x0000b40021147a23 */ /* 0x002fe4000001088c */
[----:B----4-:R-:W-:Y:S02]  /*cc60*/  FADD.FTZ R2, R158, R2 ;  /* 0x000000029e027221 */ /* 0x010fe40000010000 */
[C---:B------:R-:W-:Y:S01]  /*cc70*/  HMMA.16816.F32 R80, R12.reuse, R26, R80 ;  /* 0x0000001a0c50723c */ /* 0x040fe20000001850 */
[----:B------:R1:W4:Y:S03]  /*cc80*/  MUFU.EX2 R157, R20 ;  /* 0x00000014009d7308 */ /* 0x0003260000000800 */
[--C-:B------:R-:W-:Y:S02]  /*cc90*/  FFMA.FTZ R24, R34, c[0x0][0x2d0], -R109.reuse ;  /* 0x0000b40022187a23 */ /* 0x100fe4000001086d */
[----:B------:R-:W-:Y:S02]  /*cca0*/  LDSM.16.MT88.4 R32, [R191+0x1800] ;  /* 0x00180000bf20783b */ /* 0x000fe40000004200 */
[C---:B---3--:R-:W-:Y:S03]  /*ccb0*/  HMMA.16816.F32 R84, R12.reuse, R112, R84 ;  /* 0x000000700c54723c */ /* 0x048fe60000001854 */
[----:B------:R3:W5:Y:S01]  /*ccc0*/  MUFU.EX2 R133, R24 ;  /* 0x0000001800857308 */ /* 0x0007620000000800 */
[----:B--2---:R-:W-:Y:S02]  /*ccd0*/  FADD.FTZ R0, R135, R0 ;  /* 0x0000000087007221 */ /* 0x004fe40000010000 */
[----:B------:R-:W-:Y:S02]  /*cce0*/  LDSM.16.MT88.4 R16, [R194+0x4000] ;  /* 0x00400000c210783b */ /* 0x000fe40000004200 */
[C---:B------:R-:W-:Y:S04]  /*ccf0*/  HMMA.16816.F32 R88, R12.reuse, R114, R88 ;  /* 0x000000720c58723c */ /* 0x040fe80000001858 */
[----:B------:R-:W-:Y:S02]  /*cd00*/  FADD.FTZ R0, R134, R0 ;  /* 0x0000000086007221 */ /* 0x000fe40000010000 */
[----:B-1----:R-:W1:Y:S01]  /*cd10*/  LDSM.16.MT88.4 R20, [R188+0x4000] ;  /* 0x00400000bc14783b */ /* 0x002e620000004200 */
[----:B----4-:R-:W-:Y:S07]  /*cd20*/  FADD.FTZ R2, R157, R2 ;  /* 0x000000029d027221 */ /* 0x010fee0000010000 */
[----:B---3--:R-:W2:Y:S01]  /*cd30*/  LDSM.16.MT88.4 R24, [R188+0x1800] ;  /* 0x00180000bc18783b */ /* 0x008ea20000004200 */
[----:B-----5:R-:W-:Y:S04]  /*cd40*/  FADD.FTZ R0, R133, R0 ;  /* 0x0000000085007221 */ /* 0x020fe80000010000 */
[----:B------:R-:W-:Y:S01]  /*cd50*/  FADD.FTZ R0, R132, R0 ;  /* 0x0000000084007221 */ /* 0x000fe20000010000 */
[C---:B-1----:R-:W-:Y:S08]  /*cd60*/  HMMA.16816.F32 R92, R12.reuse, R20, R92 ;  /* 0x000000140c5c723c */ /* 0x042ff0000000185c */
[C---:B------:R-:W-:Y:S01]  /*cd70*/  HMMA.16816.F32 R96, R12.reuse, R22, R96 ;  /* 0x000000160c60723c */ /* 0x040fe20000001860 */
[----:B------:R-:W-:Y:S07]  /*cd80*/  LDSM.16.MT88.4 R20, [R188+0x4800] ;  /* 0x00480000bc14783b */ /* 0x000fee0000004200 */
[C---:B------:R-:W-:Y:S08]  /*cd90*/  HMMA.16816.F32 R100, R12.reuse, R116, R100 ;  /* 0x000000740c64723c */ /* 0x040ff00000001864 */
[C---:B------:R-:W-:Y:S01]  /*cda0*/  HMMA.16816.F32 R104, R12.reuse, R118, R104 ;  /* 0x000000760c68723c */ /* 0x040fe20000001868 */
[----:B------:R-:W-:Y:S07]  /*cdb0*/  LDSM.16.MT88.4 R116, [R188+0x2800] ;  /* 0x00280000bc74783b */ /* 0x000fee0000004200 */
[C---:B------:R-:W-:Y:S08]  /*cdc0*/  HMMA.16816.F32 R52, R12.reuse, R128, R52 ;  /* 0x000000800c34723c */ /* 0x040ff00000001834 */
[C---:B------:R-:W-:Y:S08]  /*cdd0*/  HMMA.16816.F32 R56, R12.reuse, R130, R56 ;  /* 0x000000820c38723c */ /* 0x040ff00000001838 */
[C---:B------:R-:W-:Y:S08]  /*cde0*/  HMMA.16816.F32 R60, R12.reuse, R16, R60 ;  /* 0x000000100c3c723c */ /* 0x040ff0000000183c */
[----:B------:R-:W-:Y:S01]  /*cdf0*/  HMMA.16816.F32 R64, R12, R18, R64 ;  /* 0x000000120c40723c */ /* 0x000fe20000001840 */
[----:B------:R-:W1:Y:S06]  /*ce00*/  LDSM.16.MT88.4 R16, [R194+0x1800] ;  /* 0x00180000c210783b */ /* 0x000e6c0000004200 */
[----:B------:R-:W-:Y:S02]  /*ce10*/  F2FP.PACK_AB R12, R159, R160 ;  /* 0x000000a09f0c723e */ /* 0x000fe400000000ff */
[----:B------:R-:W-:Y:S03]  /*ce20*/  F2FP.PACK_AB R14, R157, R158 ;  /* 0x0000009e9d0e723e */ /* 0x000fe600000000ff */
[----:B------:R-:W-:Y:S02]  /*ce30*/  F2FP.PACK_AB R13, R134, R135 ;  /* 0x00000087860d723e */ /* 0x000fe400000000ff */
[----:B------:R-:W-:Y:S07]  /*ce40*/  F2FP.PACK_AB R15, R132, R133 ;  /* 0x00000085840f723e */ /* 0x000fee00000000ff */
[C---:B--2---:R-:W-:Y:S07]  /*ce50*/  HMMA.16816.F32 R4, R12.reuse, R24, R4 ;  /* 0x000000180c04723c */ /* 0x044fee0000001804 */
[--C-:B------:R-:W-:Y:S01]  /*ce60*/  FFMA.FTZ R24, R36, c[0x0][0x2d0], -R140.reuse ;  /* 0x0000b40024187a23 */ /* 0x100fe2000001088c */
[C---:B------:R-:W-:Y:S03]  /*ce70*/  HMMA.16816.F32 R8, R12.reuse, R26, R8 ;  /* 0x0000001a0c08723c */ /* 0x040fe60000001808 */
[----:B------:R2:W3:Y:S05]  /*ce80*/  MUFU.EX2 R156, R24 ;  /* 0x00000018009c7308 */ /* 0x0004ea0000000800 */
[C---:B------:R-:W-:Y:S07]  /*ce90*/  HMMA.16816.F32 R68, R12.reuse, R28, R68 ;  /* 0x0000001c0c44723c */ /* 0x040fee0000001844 */
[----:B------:R-:W-:Y:S01]  /*cea0*/  FFMA.FTZ R28, R37, c[0x0][0x2d0], -R140 ;  /* 0x0000b400251c7a23 */ /* 0x000fe2000001088c */
[C---:B------:R-:W-:Y:S03]  /*ceb0*/  HMMA.16816.F32 R72, R12.reuse, R30, R72 ;  /* 0x0000001e0c48723c */ /* 0x040fe60000001848 */
[----:B------:R4:W5:Y:S05]  /*cec0*/  MUFU.EX2 R151, R28 ;  /* 0x0000001c00977308 */ /* 0x00096a0000000800 */
[C---:B------:R-:W-:Y:S01]  /*ced0*/  HMMA.16816.F32 R76, R12.reuse, R32, R76 ;  /* 0x000000200c4c723c */ /* 0x040fe2000000184c */
[----:B--2---:R-:W2:Y:S03]  /*cee0*/  LDSM.16.MT88.4 R24, [R192+0x4800] ;  /* 0x00480000c018783b */ /* 0x004ea60000004200 */
[----:B---3--:R-:W-:Y:S03]  /*cef0*/  FADD.FTZ R2, R156, R2 ;  /* 0x000000029c027221 */ /* 0x008fe60000010000 */
[--C-:B------:R-:W-:Y:S01]  /*cf00*/  FFMA.FTZ R32, R38, c[0x0][0x2d0], -R109.reuse ;  /* 0x0000b40026207a23 */ /* 0x100fe2000001086d */
[C---:B------:R-:W-:Y:S03]  /*cf10*/  HMMA.16816.F32 R80, R12.reuse, R34, R80 ;  /* 0x000000220c50723c */ /* 0x040fe60000001850 */
[----:B------:R3:W3:Y:S05]  /*cf20*/  MUFU.EX2 R129, R32 ;  /* 0x0000002000817308 */ /* 0x0006ea0000000800 */
[C---:B-1----:R-:W-:Y:S04]  /*cf30*/  HMMA.16816.F32 R84, R12.reuse, R16, R84 ;  /* 0x000000100c54723c */ /* 0x042fe80000001854 */
[----:B----4-:R-:W-:Y:S02]  /*cf40*/  FFMA.FTZ R28, R40, c[0x0][0x2d0], -R140 ;  /* 0x0000b400281c7a23 */ /* 0x010fe4000001088c */
[----:B-----5:R-:W-:Y:S02]  /*cf50*/  FADD.FTZ R2, R151, R2 ;  /* 0x0000000297027221 */ /* 0x020fe40000010000 */
[C---:B------:R-:W-:Y:S01]  /*cf60*/  HMMA.16816.F32 R88, R12.reuse, R18, R88 ;  /* 0x000000120c58723c */ /* 0x040fe20000001858 */
[----:B------:R-:W1:Y:S03]  /*cf70*/  MUFU.EX2 R150, R28 ;  /* 0x0000001c00967308 */ /* 0x000e660000000800 */
[--C-:B------:R-:W-:Y:S04]  /*cf80*/  FFMA.FTZ R16, R41, c[0x0][0x2d0], -R140.reuse ;  /* 0x0000b40029107a23 */ /* 0x100fe8000001088c */
[C---:B------:R-:W-:Y:S03]  /*cf90*/  HMMA.16816.F32 R92, R12.reuse, R20, R92 ;  /* 0x000000140c5c723c */ /* 0x040fe6000000185c */
[----:B------:R4:W5:Y:S01]  /*cfa0*/  MUFU.EX2 R149, R16 ;  /* 0x0000001000957308 */ /* 0x0009620000000800 */
[----:B---3--:R-:W-:Y:S02]  /*cfb0*/  FFMA.FTZ R32, R45, c[0x0][0x2d0], -R140 ;  /* 0x0000b4002d207a23 */ /* 0x008fe4000001088c */
[----:B------:R-:W-:Y:S02]  /*cfc0*/  FADD.FTZ R0, R129, R0 ;  /* 0x0000000081007221 */ /* 0x000fe40000010000 */
[C---:B------:R-:W-:Y:S04]  /*cfd0*/  HMMA.16816.F32 R96, R12.reuse, R22, R96 ;  /* 0x000000160c60723c */ /* 0x040fe80000001860 */
[--C-:B------:R-:W-:Y:S01]  /*cfe0*/  FFMA.FTZ R20, R39, c[0x0][0x2d0], -R109.reuse ;  /* 0x0000b40027147a23 */ /* 0x100fe2000001086d */
[----:B------:R3:W-:Y:S01]  /*cff0*/  MUFU.EX2 R130, R32 ;  /* 0x0000002000827308 */ /* 0x0007e20000000800 */
[----:B------:R-:W-:Y:S02]  /*d000*/  LDSM.16.MT88.4 R36, [R191+0x2800] ;  /* 0x00280000bf24783b */ /* 0x000fe40000004200 */
[C---:B--2---:R-:W-:Y:S04]  /*d010*/  HMMA.16816.F32 R100, R12.reuse, R24, R100 ;  /* 0x000000180c64723c */ /* 0x044fe80000001864 */
[----:B-1----:R-:W-:Y:S02]  /*d020*/  FADD.FTZ R2, R150, R2 ;  /* 0x0000000296027221 */ /* 0x002fe40000010000 */
[----:B------:R-:W1:Y:S01]  /*d030*/  LDSM.16.MT88.4 R28, [R191+0x4800] ;  /* 0x00480000bf1c783b */ /* 0x000e620000004200 */
[----:B------:R2:W2:Y:S01]  /*d040*/  MUFU.EX2 R128, R20 ;  /* 0x0000001400807308 */ /* 0x0004a20000000800 */
[C---:B------:R-:W-:Y:S04]  /*d050*/  HMMA.16816.F32 R104, R12.reuse, R26, R104 ;  /* 0x0000001a0c68723c */ /* 0x040fe80000001868 */
[--C-:B------:R-:W-:Y:S02]  /*d060*/  FFMA.FTZ R24, R43, c[0x0][0x2d0], -R109.reuse ;  /* 0x0000b4002b187a23 */ /* 0x100fe4000001086d */
[----:B----4-:R-:W4:Y:S01]  /*d070*/  LDSM.16.MT88.4 R16, [R194+0x4800] ;  /* 0x00480000c210783b */ /* 0x010f220000004200 */
[----:B-----5:R-:W-:Y:S02]  /*d080*/  FADD.FTZ R2, R149, R2 ;  /* 0x0000000295027221 */ /* 0x020fe40000010000 */
[----:B------:R5:W-:Y:S05]  /*d090*/  MUFU.EX2 R110, R24 ;  /* 0x00000018006e7308 */ /* 0x000bea0000000800 */
[----:B---3--:R-:W-:Y:S01]  /*d0a0*/  LDSM.16.MT88.4 R32, [R194+0x5000] ;  /* 0x00500000c220783b */ /* 0x008fe20000004200 */
[--C-:B--2---:R-:W-:Y:S02]  /*d0b0*/  FFMA.FTZ R20, R42, c[0x0][0x2d0], -R109.reuse ;  /* 0x0000b4002a147a23 */ /* 0x104fe4000001086d */
[----:B------:R-:W-:Y:S02]  /*d0c0*/  FADD.FTZ R0, R128, R0 ;  /* 0x0000000080007221 */ /* 0x000fe40000010000 */
[----:B------:R-:W2:Y:S03]  /*d0d0*/  MUFU.EX2 R111, R20 ;  /* 0x00000014006f7308 */ /* 0x000ea60000000800 */
[----:B-----5:R-:W-:Y:S01]  /*d0e0*/  LDSM.16.MT88.4 R24, [R192+0x2000] ;  /* 0x00200000c018783b */ /* 0x020fe20000004200 */
[C---:B-1----:R-:W-:Y:S08]  /*d0f0*/  HMMA.16816.F32 R52, R12.reuse, R28, R52 ;  /* 0x0000001c0c34723c */ /* 0x042ff00000001834 */
[C---:B------:R-:W-:Y:S01]  /*d100*/  HMMA.16816.F32 R56, R12.reuse, R30, R56 ;  /* 0x0000001e0c38723c */ /* 0x040fe20000001838 */
[----:B------:R-:W-:Y:S03]  /*d110*/  LDSM.16.MT88.4 R28, [R191+0x2000] ;  /* 0x00200000bf1c783b */ /* 0x000fe60000004200 */
[----:B--2---:R-:W-:Y:S04]  /*d120*/  FADD.FTZ R0, R111, R0 ;  /* 0x000000006f007221 */ /* 0x004fe80000010000 */
[C---:B----4-:R-:W-:Y:S01]  /*d130*/  HMMA.16816.F32 R60, R12.reuse, R16, R60 ;  /* 0x000000100c3c723c */ /* 0x050fe2000000183c */
[----:B------:R-:W1:Y:S03]  /*d140*/  LDSM.16.MT88.4 R20, [R188+0x2000] ;  /* 0x00200000bc14783b */ /* 0x000e660000004200 */
[----:B------:R-:W-:Y:S04]  /*d150*/  FADD.FTZ R0, R110, R0 ;  /* 0x000000006e007221 */ /* 0x000fe80000010000 */
[----:B------:R-:W-:Y:S01]  /*d160*/  HMMA.16816.F32 R64, R12, R18, R64 ;  /* 0x000000120c40723c */ /* 0x000fe20000001840 */
[----:B------:R-:W2:Y:S06]  /*d170*/  LDSM.16.MT88.4 R16, [R194+0x2000] ;  /* 0x00200000c210783b */ /* 0x000eac0000004200 */
[----:B------:R-:W-:Y:S02]  /*d180*/  F2FP.PACK_AB R12, R151, R156 ;  /* 0x0000009c970c723e */ /* 0x000fe400000000ff */
[----:B------:R-:W-:Y:S03]  /*d190*/  F2FP.PACK_AB R14, R149, R150 ;  /* 0x00000096950e723e */ /* 0x000fe600000000ff */
[----:B------:R-:W-:Y:S02]  /*d1a0*/  F2FP.PACK_AB R13, R128, R129 ;  /* 0x00000081800d723e */ /* 0x000fe400000000ff */
[----:B------:R-:W-:Y:S02]  /*d1b0*/  F2FP.PACK_AB R15, R110, R111 ;  /* 0x0000006f6e0f723e */ /* 0x000fe400000000ff */
[----:B------:R-:W-:Y:S05]  /*d1c0*/  MOV R110, R3 ;  /* 0x00000003006e7202 */ /* 0x000fea0000000f00 */
[C---:B-1----:R-:W-:Y:S07]  /*d1d0*/  HMMA.16816.F32 R4, R12.reuse, R20, R4 ;  /* 0x000000140c04723c */ /* 0x042fee0000001804 */
[--C-:B------:R-:W-:Y:S01]  /*d1e0*/  FFMA.FTZ R20, R44, c[0x0][0x2d0], -R140.reuse ;  /* 0x0000b4002c147a23 */ /* 0x100fe2000001088c */
[C---:B------:R-:W-:Y:S03]  /*d1f0*/  HMMA.16816.F32 R8, R12.reuse, R22, R8 ;  /* 0x000000160c08723c */ /* 0x040fe60000001808 */
[----:B------:R1:W3:Y:S05]  /*d200*/  MUFU.EX2 R131, R20 ;  /* 0x0000001400837308 */ /* 0x0002ea0000000800 */
[C---:B------:R-:W-:Y:S07]  /*d210*/  HMMA.16816.F32 R68, R12.reuse, R24, R68 ;  /* 0x000000180c44723c */ /* 0x040fee0000001844 */
[--C-:B------:R-:W-:Y:S01]  /*d220*/  FFMA.FTZ R24, R48, c[0x0][0x2d0], -R140.reuse ;  /* 0x0000b40030187a23 */ /* 0x100fe2000001088c */
[C---:B------:R-:W-:Y:S03]  /*d230*/  HMMA.16816.F32 R72, R12.reuse, R26, R72 ;  /* 0x0000001a0c48723c */ /* 0x040fe60000001848 */
[----:B------:R4:W-:Y:S05]  /*d240*/  MUFU.EX2 R45, R24 ;  /* 0x00000018002d7308 */ /* 0x0009ea0000000800 */
[C---:B------:R-:W-:Y:S01]  /*d250*/  HMMA.16816.F32 R76, R12.reuse, R28, R76 ;  /* 0x0000001c0c4c723c */ /* 0x040fe2000000184c */
[----:B-1----:R-:W1:Y:S06]  /*d260*/  LDSM.16.MT88.4 R20, [R188+0x5000] ;  /* 0x00500000bc14783b */ /* 0x002e6c0000004200 */
[--C-:B------:R-:W-:Y:S01]  /*d270*/  FFMA.FTZ R28, R46, c[0x0][0x2d0], -R109.reuse ;  /* 0x0000b4002e1c7a23 */ /* 0x100fe2000001086d */
[C---:B------:R-:W-:Y:S03]  /*d280*/  HMMA.16816.F32 R80, R12.reuse, R30, R80 ;  /* 0x0000001e0c50723c */ /* 0x040fe60000001850 */
[----:B------:R5:W-:Y:S05]  /*d290*/  MUFU.EX2 R43, R28 ;  /* 0x0000001c002b7308 */ /* 0x000bea0000000800 */
[C---:B--2---:R-:W-:Y:S04]  /*d2a0*/  HMMA.16816.F32 R84, R12.reuse, R16, R84 ;  /* 0x000000100c54723c */ /* 0x044fe80000001854 */
[----:B----4-:R-:W-:Y:S03]  /*d2b0*/  FFMA.FTZ R24, R49, c[0x0][0x2d0], -R140 ;  /* 0x0000b40031187a23 */ /* 0x010fe6000001088c */
[--C-:B------:R-:W-:Y:S01]  /*d2c0*/  FFMA.FTZ R16, R47, c[0x0][0x2d0], -R109.reuse ;  /* 0x0000b4002f107a23 */ /* 0x100fe2000001086d */
[C---:B------:R-:W-:Y:S01]  /*d2d0*/  HMMA.16816.F32 R88, R12.reuse, R18, R88 ;  /* 0x000000120c58723c */ /* 0x040fe20000001858 */
[----:B------:R2:W4:Y:S01]  /*d2e0*/  MUFU.EX2 R44, R24 ;  /* 0x00000018002c7308 */ /* 0x0005220000000800 */
[----:B-----5:R-:W-:Y:S09]  /*d2f0*/  LDSM.16.MT88.4 R28, [R191+0x5000] ;  /* 0x00500000bf1c783b */ /* 0x020ff20000004200 */
[----:B------:R5:W3:Y:S01]  /*d300*/  MUFU.EX2 R42, R16 ;  /* 0x00000010002a7308 */ /* 0x000ae20000000800 */
[C---:B-1----:R-:W-:Y:S01]  /*d310*/  HMMA.16816.F32 R92, R12.reuse, R20, R92 ;  /* 0x000000140c5c723c */ /* 0x042fe2000000185c */
[----:B--2---:R-:W1:Y:S07]  /*d320*/  LDSM.16.MT88.4 R24, [R192+0x5000] ;  /* 0x00500000c018783b */ /* 0x004e6e0000004200 */
[C---:B------:R-:W-:Y:S01]  /*d330*/  HMMA.16816.F32 R96, R12.reuse, R22, R96 ;  /* 0x000000160c60723c */ /* 0x040fe20000001860 */
[----:B------:R-:W-:Y:S03]  /*d340*/  LDSM.16.MT88.4 R20, [R194+0x2800] ;  /* 0x00280000c214783b */ /* 0x000fe60000004200 */
[--C-:B-----5:R-:W-:Y:S02]  /*d350*/  FFMA.FTZ R16, R50, c[0x0][0x2d0], -R109.reuse ;  /* 0x0000b40032107a23 */ /* 0x120fe4000001086d */
[----:B------:R-:W-:Y:S02]  /*d360*/  FFMA.FTZ R109, R51, c[0x0][0x2d0], -R109 ;  /* 0x0000b400336d7a23 */ /* 0x000fe4000001086d */
[----:B------:R2:W-:Y:S10]  /*d370*/  MUFU.EX2 R41, R16 ;  /* 0x0000001000297308 */ /* 0x0005f40000000800 */
[----:B------:R5:W3:Y:S01]  /*d380*/  MUFU.EX2 R40, R109 ;  /* 0x0000006d00287308 */ /* 0x000ae20000000800 */
[----:B--2---:R-:W2:Y:S01]  /*d390*/  LDSM.16.MT88.4 R16, [R192+0x2800] ;  /* 0x00280000c010783b */ /* 0x004ea20000004200 */
[C---:B-1----:R-:W-:Y:S08]  /*d3a0*/  HMMA.16816.F32 R100, R12.reuse, R24, R100 ;  /* 0x000000180c64723c */ /* 0x042ff00000001864 */
[C---:B------:R-:W-:Y:S01]  /*d3b0*/  HMMA.16816.F32 R104, R12.reuse, R26, R104 ;  /* 0x0000001a0c68723c */ /* 0x040fe20000001868 */
[----:B------:R-:W1:Y:S03]  /*d3c0*/  LDSM.16.MT88.4 R24, [R188+0x5800] ;  /* 0x00580000bc18783b */ /* 0x000e660000004200 */
[----:B-----5:R-:W-:Y:S04]  /*d3d0*/  MOV R109, R108 ;  /* 0x0000006c006d7202 */ /* 0x020fe80000000f00 */
[C---:B------:R-:W-:Y:S08]  /*d3e0*/  HMMA.16816.F32 R52, R12.reuse, R28, R52 ;  /* 0x0000001c0c34723c */ /* 0x040ff00000001834 */
[C---:B------:R-:W-:Y:S08]  /*d3f0*/  HMMA.16816.F32 R56, R12.reuse, R30, R56 ;  /* 0x0000001e0c38723c */ /* 0x040ff00000001838 */
[C---:B------:R-:W-:Y:S08]  /*d400*/  HMMA.16816.F32 R60, R12.reuse, R32, R60 ;  /* 0x000000200c3c723c */ /* 0x040ff0000000183c */
[----:B------:R-:W-:Y:S07]  /*d410*/  HMMA.16816.F32 R64, R12, R34, R64 ;  /* 0x000000220c40723c */ /* 0x000fee0000001840 */
[----:B---3--:R-:W-:Y:S02]  /*d420*/  F2FP.PACK_AB R12, R130, R131 ;  /* 0x00000083820c723e */ /* 0x008fe400000000ff */
[----:B----4-:R-:W-:Y:S03]  /*d430*/  F2FP.PACK_AB R14, R44, R45 ;  /* 0x0000002d2c0e723e */ /* 0x010fe600000000ff */
[----:B------:R-:W-:Y:S02]  /*d440*/  F2FP.PACK_AB R13, R42, R43 ;  /* 0x0000002b2a0d723e */ /* 0x000fe400000000ff */
[----:B------:R-:W-:Y:S07]  /*d450*/  F2FP.PACK_AB R15, R40, R41 ;  /* 0x00000029280f723e */ /* 0x000fee00000000ff */
[C---:B------:R-:W-:Y:S01]  /*d460*/  HMMA.16816.F32 R112, R12.reuse, R116, R4 ;  /* 0x000000740c70723c */ /* 0x040fe20000001804 */
[----:B------:R-:W3:Y:S07]  /*d470*/  LDSM.16.MT88.4 R4, [R192+0x5800] ;  /* 0x00580000c004783b */ /* 0x000eee0000004200 */
[C---:B------:R-:W-:Y:S01]  /*d480*/  HMMA.16816.F32 R116, R12.reuse, R118, R8 ;  /* 0x000000760c74723c */ /* 0x040fe20000001808 */
[----:B------:R-:W4:Y:S07]  /*d490*/  LDSM.16.MT88.4 R8, [R191+0x5800] ;  /* 0x00580000bf08783b */ /* 0x000f2e0000004200 */
[C---:B--2---:R-:W-:Y:S08]  /*d4a0*/  HMMA.16816.F32 R68, R12.reuse, R16, R68 ;  /* 0x000000100c44723c */ /* 0x044ff00000001844 */
[C---:B------:R-:W-:Y:S01]  /*d4b0*/  HMMA.16816.F32 R72, R12.reuse, R18, R72 ;  /* 0x000000120c48723c */ /* 0x040fe20000001848 */
[----:B------:R-:W2:Y:S07]  /*d4c0*/  LDSM.16.MT88.4 R16, [R194+0x5800] ;  /* 0x00580000c210783b */ /* 0x000eae0000004200 */
[C---:B------:R-:W-:Y:S08]  /*d4d0*/  HMMA.16816.F32 R76, R12.reuse, R36, R76 ;  /* 0x000000240c4c723c */ /* 0x040ff0000000184c */
[C---:B------:R-:W-:Y:S08]  /*d4e0*/  HMMA.16816.F32 R80, R12.reuse, R38, R80 ;  /* 0x000000260c50723c */ /* 0x040ff00000001850 */
[C---:B------:R-:W-:Y:S08]  /*d4f0*/  HMMA.16816.F32 R84, R12.reuse, R20, R84 ;  /* 0x000000140c54723c */ /* 0x040ff00000001854 */
[C---:B------:R-:W-:Y:S08]  /*d500*/  HMMA.16816.F32 R88, R12.reuse, R22, R88 ;  /* 0x000000160c58723c */ /* 0x040ff00000001858 */
[C---:B-1----:R-:W-:Y:S08]  /*d510*/  HMMA.16816.F32 R92, R12.reuse, R24, R92 ;  /* 0x000000180c5c723c */ /* 0x042ff0000000185c */
[C---:B------:R-:W-:Y:S08]  /*d520*/  HMMA.16816.F32 R96, R12.reuse, R26, R96 ;  /* 0x0000001a0c60723c */ /* 0x040ff00000001860 */
[C---:B---3--:R-:W-:Y:S07]  /*d530*/  HMMA.16816.F32 R100, R12.reuse, R4, R100 ;  /* 0x000000040c64723c */ /* 0x048fee0000001864 */
[----:B------:R-:W-:Y:S01]  /*d540*/  FADD.FTZ R4, R131, R2 ;  /* 0x0000000283047221 */ /* 0x000fe20000010000 */
[C---:B------:R-:W-:Y:S04]  /*d550*/  HMMA.16816.F32 R104, R12.reuse, R6, R104 ;  /* 0x000000060c68723c */ /* 0x040fe80000001868 */
[----:B------:R-:W-:Y:S02]  /*d560*/  FADD.FTZ R2, R43, R0 ;  /* 0x000000002b027221 */ /* 0x000fe40000010000 */
[----:B------:R-:W-:Y:S02]  /*d570*/  FADD.FTZ R0, R130, R4 ;  /* 0x0000000482007221 */ /* 0x000fe40000010000 */
[C---:B----4-:R-:W-:Y:S04]  /*d580*/  HMMA.16816.F32 R52, R12.reuse, R8, R52 ;  /* 0x000000080c34723c */ /* 0x050fe80000001834 */
[----:B------:R-:W-:Y:S02]  /*d590*/  FADD.FTZ R4, R42, R2 ;  /* 0x000000022a047221 */ /* 0x000fe40000010000 */
[----:B------:R-:W-:Y:S02]  /*d5a0*/  FADD.FTZ R2, R45, R0 ;  /* 0x000000002d027221 */ /* 0x000fe40000010000 */
[C---:B------:R-:W-:Y:S04]  /*d5b0*/  HMMA.16816.F32 R56, R12.reuse, R10, R56 ;  /* 0x0000000a0c38723c */ /* 0x040fe80000001838 */
[----:B------:R-:W-:Y:S02]  /*d5c0*/  FADD.FTZ R2, R44, R2 ;  /* 0x000000022c027221 */ /* 0x000fe40000010000 */
[----:B------:R-:W-:Y:S01]  /*d5d0*/  FADD.FTZ R0, R41, R4 ;  /* 0x0000000429007221 */ /* 0x000fe20000010000 */
[----:B------:R-:W-:Y:S01]  /*d5e0*/  MOV R4, R3 ;  /* 0x0000000300047202 */ /* 0x000fe20000000f00 */
[C---:B--2---:R-:W-:Y:S01]  /*d5f0*/  HMMA.16816.F32 R60, R12.reuse, R16, R60 ;  /* 0x000000100c3c723c */ /* 0x044fe2000000183c */
[----:B------:R1:W-:Y:S03]  /*d600*/  STL [R1], R2 ;  /* 0x0000000201007387 */ /* 0x0003e60000100800 */
[----:B------:R-:W-:Y:S04]  /*d610*/  FADD.FTZ R0, R40, R0 ;  /* 0x0000000028007221 */ /* 0x000fe80000010000 */
[----:B------:R-:W-:Y:S01]  /*d620*/  HMMA.16816.F32 R64, R12, R18, R64 ;  /* 0x000000120c40723c */ /* 0x000fe20000001840 */
[----:B------:R1:W-:Y:S01]  /*d630*/  STL [R1+0x4], R0 ;  /* 0x0000040001007387 */ /* 0x0003e20000100800 */
[----:B------:R-:W-:-:S06]  /*d640*/  @P0 BRA `(.L_x_576) ;  /* 0xffffd3d000000947 */ /* 0x000fcc000383ffff */
.L_x_575:
[----:B------:R-:W-:-:S13]  /*d650*/  ISETP.GE.AND P0, PT, R212, R223, PT ;  /* 0x000000dfd400720c */ /* 0x000fda0003f06270 */
[----:B------:R-:W-:Y:S05]  /*d660*/  @!P0 BRA `(.L_x_577) ;  /* 0x00003e5000008947 */ /* 0x000fea0003800000 */
[----:B------:R-:W-:Y:S02]  /*d670*/  MOV R110, R4 ;  /* 0x00000004006e7202 */ /* 0x000fe40000000f00 */
[----:B------:R-:W-:Y:S02]  /*d680*/  MOV R109, R108 ;  /* 0x0000006c006d7202 */ /* 0x000fe40000000f00 */
.L_x_586:
[----:B------:R-:W-:Y:S04]  /*d690*/  DEPBAR.LE SB0, 0x0 ;  /* 0x000080000000791a */ /* 0x000fe80000000000 */
[----:B------:R-:W-:Y:S01]  /*d6a0*/  WARPSYNC 0xffffffff ;  /* 0xffffffff00007948 */ /* 0x000fe20003800000 */
[----:B------:R-:W-:Y:S01]  /*d6b0*/  BAR.SYNC.DEFER_BLOCKING 0x0 ;  /* 0x0000000000007b1d */ /* 0x000fe20000010000 */
[----:B-1----:R-:W-:Y:S01]  /*d6c0*/  SHF.R.S32.HI R0, RZ, 0x1f, R212 ;  /* 0x0000001fff007819 */ /* 0x002fe200000114d4 */
[----:B------:R-:W-:Y:S01]  /*d6d0*/  IMAD.MOV.U32 R214, RZ, RZ, 0x5 ;  /* 0x00000005ffd67424 */ /* 0x000fe200078e00ff */
[----:B------:R-:W-:Y:S01]  /*d6e0*/  IADD3 R36, P0, R224, 0x40, RZ ;  /* 0x00000040e0247810 */ /* 0x000fe20007f1e0ff */
[----:B------:R-:W-:Y:S02]  /*d6f0*/  IMAD.MOV.U32 R3, RZ, RZ, c[0x0][0x208] ;  /* 0x00008200ff037624 */ /* 0x000fe400078e00ff */
[----:B------:R-:W-:Y:S02]  /*d700*/  IMAD R0, R0, c[0x0][0x208], RZ ;  /* 0x0000820000007a24 */ /* 0x000fe400078e02ff */
[C---:B------:R-:W-:Y:S04]  /*d710*/  IMAD.WIDE.U32 R20, R212.reuse, c[0x0][0x208], RZ ;  /* 0x00008200d4147a25 */ /* 0x040fe800078e00ff */
[----:B------:R-:W-:Y:S02]  /*d720*/  IMAD R0, R212, c[0x0][0x20c], R0 ;  /* 0x00008300d4007a24 */ /* 0x000fe400078e0200 */
[C---:B--2---:R-:W-:Y:S01]  /*d730*/  IMAD.SHL.U32 R2, R3.reuse, 0x20, RZ ;  /* 0x0000002003027824 */ /* 0x044fe200078e00ff */
[----:B------:R-:W-:Y:S01]  /*d740*/  SHF.L.U64.HI R3, R3, R214, c[0x0][0x20c] ;  /* 0x0000830003037619 */ /* 0x000fe200000102d6 */
[----:B------:R-:W-:Y:S02]  /*d750*/  IMAD.IADD R0, R21, 0x1, R0 ;  /* 0x0000000115007824 */ /* 0x000fe400078e0200 */
[----:B------:R-:W-:Y:S02]  /*d760*/  IMAD.MOV.U32 R28, RZ, RZ, R224 ;  /* 0x000000ffff1c7224 */ /* 0x000fe400078e00e0 */
[----:B------:R-:W-:Y:S02]  /*d770*/  IMAD.MOV.U32 R29, RZ, RZ, R228 ;  /* 0x000000ffff1d7224 */ /* 0x000fe400078e00e4 */
[C---:B------:R-:W-:Y:S01]  /*d780*/  IMAD.WIDE.U32 R30, R20.reuse, 0x60, R2 ;  /* 0x00000060141e7825 */ /* 0x040fe200078e0002 */
[----:B------:R-:W1:Y:S01]  /*d790*/  LDSM.16.M88.4 R8, [R189] ;  /* 0x00000000bd08783b */ /* 0x000e620000000200 */
[----:B------:R-:W-:Y:S02]  /*d7a0*/  ULDC UR4, c[0x0][0x324] ;  /* 0x0000c90000047ab9 */ /* 0x000fe40000000800 */
[----:B------:R-:W-:Y:S01]  /*d7b0*/  IMAD.WIDE.U32 R28, R20, 0x60, R28 ;  /* 0x00000060141c7825 */ /* 0x000fe200078e001c */
[-C--:B------:R-:W-:Y:S01]  /*d7c0*/  IADD3 R44, P6, R224, R30.reuse, RZ ;  /* 0x0000001ee02c7210 */ /* 0x080fe20007fde0ff */
[----:B------:R-:W-:Y:S01]  /*d7d0*/  ULOP3.LUT UR4, URZ, UR4, URZ, 0x33, !UPT ;  /* 0x000000043f047292 */ /* 0x000fe2000f8e333f */
[----:B------:R-:W2:Y:S01]  /*d7e0*/  LDSM.16.M88.4 R16, [R189+0x800] ;  /* 0x00080000bd10783b */ /* 0x000ea20000000200 */
[-C--:B------:R-:W-:Y:S01]  /*d7f0*/  IADD3 R39, P5, R36, R30.reuse, RZ ;  /* 0x0000001e24277210 */ /* 0x080fe20007fbe0ff */
[----:B------:R-:W-:Y:S01]  /*d800*/  IMAD.SHL.U32 R45, R28, 0x2, RZ ;  /* 0x000000021c2d7824 */ /* 0x000fe200078e00ff */
[----:B------:R-:W-:Y:S01]  /*d810*/  IADD3 R38, P4, R2, R30, RZ ;  /* 0x0000001e02267210 */ /* 0x000fe20007f9e0ff */
[----:B------:R-:W-:Y:S01]  /*d820*/  IMAD.X R37, RZ, RZ, R228, P0 ;  /* 0x000000ffff257224 */ /* 0x000fe200000e06e4 */
[----:B------:R-:W3:Y:S01]  /*d830*/  LDSM.16.M88.4 R24, [R189+0x1000] ;  /* 0x00100000bd18783b */ /* 0x000ee20000000200 */
[----:B------:R-:W-:Y:S01]  /*d840*/  IMAD R0, R0, 0x60, RZ ;  /* 0x0000006000007824 */ /* 0x000fe200078e02ff */
[----:B------:R-:W-:Y:S03]  /*d850*/  IADD3 R46, P0, R38, R36, RZ ;  /* 0x00000024262e7210 */ /* 0x000fe60007f1e0ff */
[----:B------:R-:W4:Y:S01]  /*d860*/  LDL R219, [R1+0x18] ;  /* 0x0000180001db7983 */ /* 0x000f220000100800 */
[----:B------:R-:W-:Y:S02]  /*d870*/  IMAD.IADD R2, R29, 0x1, R0 ;  /* 0x000000011d027824 */ /* 0x000fe400078e0200 */
[----:B------:R-:W-:Y:S02]  /*d880*/  IMAD.IADD R0, R0, 0x1, R31 ;  /* 0x0000000100007824 */ /* 0x000fe400078e021f */
[----:B------:R-:W5:Y:S01]  /*d890*/  LDSM.16.M88.4 R32, [R189+0x1800] ;  /* 0x00180000bd20783b */ /* 0x000f620000000200 */
[----:B------:R-:W-:Y:S01]  /*d8a0*/  SHF.L.U64.HI R47, R28, 0x1, R2 ;  /* 0x000000011c2f7819 */ /* 0x000fe20000010202 */
[----:B------:R-:W-:Y:S01]  /*d8b0*/  IMAD.X R2, R0, 0x1, R3, P4 ;  /* 0x0000000100027824 */ /* 0x000fe200020e0603 */
[----:B------:R-:W-:Y:S01]  /*d8c0*/  IADD3 R3, P4, R38, R224, RZ ;  /* 0x000000e026037210 */ /* 0x000fe20007f9e0ff */
[----:B------:R-:W-:Y:S01]  /*d8d0*/  IMAD.X R38, R0, 0x1, R228, P6 ;  /* 0x0000000100267824 */ /* 0x000fe200030e06e4 */
[----:B------:R-:W4:Y:S01]  /*d8e0*/  LDL R218, [R1+0x1c] ;  /* 0x00001c0001da7983 */ /* 0x000f220000100800 */
[----:B------:R-:W-:Y:S01]  /*d8f0*/  LEA R160, P6, R44, c[0x0][0x1f8], 0x1 ;  /* 0x00007e002ca07a11 */ /* 0x000fe200078c08ff */
[--C-:B------:R-:W-:Y:S01]  /*d900*/  IMAD.X R0, R0, 0x1, R37.reuse, P5 ;  /* 0x0000000100007824 */ /* 0x100fe200028e0625 */
[C---:B------:R-:W-:Y:S01]  /*d910*/  LEA R158, P5, R39.reuse, c[0x0][0x1f8], 0x1 ;  /* 0x00007e00279e7a11 */ /* 0x040fe200078a08ff */
[----:B------:R-:W-:Y:S01]  /*d920*/  IMAD.X R108, R2, 0x1, R37, P0 ;  /* 0x00000001026c7824 */ /* 0x000fe200000e0625 */
[----:B------:R-:W3:Y:S01]  /*d930*/  LDSM.16.M88.4 R40, [R189+0x2000] ;  /* 0x00200000bd28783b */ /* 0x000ee20000000200 */
[----:B------:R-:W-:Y:S01]  /*d940*/  LEA.HI.X R161, R44, c[0x0][0x1fc], R38, 0x1, P6 ;  /* 0x00007f002ca17a11 */ /* 0x000fe200030f0c26 */
[----:B------:R-:W-:Y:S01]  /*d950*/  IMAD.X R36, R2, 0x1, R228, P4 ;  /* 0x0000000102247824 */ /* 0x000fe200020e06e4 */
[----:B------:R-:W-:Y:S02]  /*d960*/  LEA.HI.X R159, R39, c[0x0][0x1fc], R0, 0x1, P5 ;  /* 0x00007f00279f7a11 */ /* 0x000fe400028f0c00 */
[----:B------:R-:W4:Y:S01]  /*d970*/  LDL R215, [R1+0x10] ;  /* 0x0000100001d77983 */ /* 0x000f220000100800 */
[----:B------:R-:W-:Y:S02]  /*d980*/  IADD3 R44, P5, R45, c[0x0][0x1f8], RZ ;  /* 0x00007e002d2c7a10 */ /* 0x000fe40007fbe0ff */
[C---:B------:R-:W-:Y:S01]  /*d990*/  LEA R162, P4, R3.reuse, c[0x0][0x1f8], 0x1 ;  /* 0x00007e0003a27a11 */ /* 0x040fe200078808ff */
[C---:B-1----:R-:W-:Y:S01]  /*d9a0*/  HMMA.16816.F32 R4, R120.reuse, R8, RZ ;  /* 0x000000087804723c */ /* 0x042fe200000018ff */
[----:B------:R-:W1:Y:S02]  /*d9b0*/  LDSM.16.M88.4 R48, [R189+0x2800] ;  /* 0x00280000bd30783b */ /* 0x000e640000000200 */
[----:B------:R-:W-:Y:S02]  /*d9c0*/  LEA.HI.X R163, R3, c[0x0][0x1fc], R36, 0x1, P4 ;  /* 0x00007f0003a37a11 */ /* 0x000fe400020f0c24 */
[----:B------:R-:W-:Y:S01]  /*d9d0*/  LEA R156, P4, R46, c[0x0][0x1f8], 0x1 ;  /* 0x00007e002e9c7a11 */ /* 0x000fe200078808ff */
[----:B------:R-:W4:Y:S01]  /*d9e0*/  LDL R217, [R1+0xc] ;  /* 0x00000c0001d97983 */ /* 0x000f220000100800 */
[----:B------:R-:W-:Y:S01]  /*d9f0*/  ISETP.GE.AND P0, PT, R246, c[0x0][0x1d4], PT ;  /* 0x00007500f6007a0c */ /* 0x000fe20003f06270 */
[C---:B------:R-:W-:Y:S01]  /*da00*/  HMMA.16816.F32 R8, R120.reuse, R10, RZ ;  /* 0x0000000a7808723c */ /* 0x040fe200000018ff */
[----:B------:R-:W-:Y:S02]  /*da10*/  LEA.HI.X R157, R46, c[0x0][0x1fc], R108, 0x1, P4 ;  /* 0x00007f002e9d7a11 */ /* 0x000fe400020f0c6c */
[----:B------:R-:W1:Y:S01]  /*da20*/  LDSM.16.M88.4 R128, [R195] ;  /* 0x00000000c380783b */ /* 0x000e620000000200 */
[----:B------:R-:W-:Y:S02]  /*da30*/  IADD3 R2, P6, R45, 0x80, RZ ;  /* 0x000000802d027810 */ /* 0x000fe40007fde0ff */
[----:B------:R-:W-:Y:S02]  /*da40*/  IADD3.X R45, R47, c[0x0][0x1fc], RZ, P5, !PT ;  /* 0x00007f002f2d7a10 */ /* 0x000fe40002ffe4ff */
[C---:B--2---:R-:W-:Y:S01]  /*da50*/  HMMA.16816.F32 R12, R120.reuse, R16, RZ ;  /* 0x00000010780c723c */ /* 0x044fe200000018ff */
[----:B------:R-:W2:Y:S03]  /*da60*/  LDL R216, [R1+0x8] ;  /* 0x0000080001d87983 */ /* 0x000ea60000100800 */
[----:B------:R-:W-:Y:S02]  /*da70*/  IADD3 R2, P5, R2, c[0x0][0x1f8], RZ ;  /* 0x00007e0002027a10 */ /* 0x000fe40007fbe0ff */
[----:B------:R-:W1:Y:S02]  /*da80*/  LDSM.16.M88.4 R132, [R206] ;  /* 0x00000000ce84783b */ /* 0x000e640000000200 */
[C---:B------:R-:W-:Y:S01]  /*da90*/  HMMA.16816.F32 R16, R120.reuse, R18, RZ ;  /* 0x000000127810723c */ /* 0x040fe200000018ff */
[----:B------:R-:W-:Y:S02]  /*daa0*/  IADD3.X R3, RZ, c[0x0][0x1fc], R47, P5, P6 ;  /* 0x00007f00ff037a10 */ /* 0x000fe40002fec42f */
[----:B------:R-:W1:Y:S01]  /*dab0*/  LDSM.16.M88.4 R136, [R205] ;  /* 0x00000000cd88783b */ /* 0x000e620000000200 */
[C---:B------:R-:W-:Y:S04]  /*dac0*/  ISETP.GT.AND P6, PT, R212.reuse, R223, PT ;  /* 0x000000dfd400720c */ /* 0x040fe80003fc4270 */
[C---:B---3--:R-:W-:Y:S01]  /*dad0*/  HMMA.16816.F32 R20, R120.reuse, R24, RZ ;  /* 0x000000187814723c */ /* 0x048fe200000018ff */
[----:B------:R-:W3:Y:S05]  /*dae0*/  LDSM.16.M88.4 R140, [R204] ;  /* 0x00000000cc8c783b */ /* 0x000eea0000000200 */
[----:B------:R-:W1:Y:S02]  /*daf0*/  LDSM.16.M88.4 R144, [R203] ;  /* 0x00000000cb90783b */ /* 0x000e640000000200 */
[C---:B------:R-:W-:Y:S01]  /*db00*/  HMMA.16816.F32 R24, R120.reuse, R26, RZ ;  /* 0x0000001a7818723c */ /* 0x040fe200000018ff */
[----:B------:R-:W-:Y:S02]  /*db10*/  @P6 IMAD.MOV.U32 R111, RZ, RZ, c[0x0][0x1e0] ;  /* 0x00007800ff6f6624 */ /* 0x000fe400078e00ff */
[----:B------:R-:W3:Y:S01]  /*db20*/  LDSM.16.M88.4 R148, [R202] ;  /* 0x00000000ca94783b */ /* 0x000ee20000000200 */
[----:B------:R-:W-:Y:S04]  /*db30*/  @P6 IADD3 R0, R212, -0x1, RZ ;  /* 0xffffffffd4006810 */ /* 0x000fe80007ffe0ff */
[C---:B-----5:R-:W-:Y:S01]  /*db40*/  HMMA.16816.F32 R28, R120.reuse, R32, RZ ;  /* 0x00000020781c723c */ /* 0x060fe200000018ff */
[----:B------:R-:W-:Y:S01]  /*db50*/  @!PT LDS RZ, [RZ] ;  /* 0x00000000fffff984 */ /* 0x000fe20000000800 */
[----:B------:R-:W-:Y:S01]  /*db60*/  @!PT LDS RZ, [RZ] ;  /* 0x00000000fffff984 */ /* 0x000fe20000000800 */
[----:B------:R-:W-:Y:S01]  /*db70*/  @!PT LDS RZ, [RZ] ;  /* 0x00000000fffff984 */ /* 0x000fe20000000800 */
[----:B------:R1:W-:Y:S05]  /*db80*/  LDGSTS.E.BYPASS.LTC128B.128 [R213+0x100], [R44.64], !P0 ;  /* 0x001000002cd57fae */ /* 0x0003ea000c101d48 */
[----:B------:R5:W-:Y:S02]  /*db90*/  LDGSTS.E.BYPASS.LTC128B.128 [R213+0x3100], [R2.64], !P3 ;  /* 0x0310000002d57fae */ /* 0x000be4000d901d48 */
[C---:B------:R-:W-:Y:S03]  /*dba0*/  HMMA.16816.F32 R32, R120.reuse, R34, RZ ;  /* 0x000000227820723c */ /* 0x040fe600000018ff */
[----:B------:R3:W-:Y:S05]  /*dbb0*/  LDGSTS.E.BYPASS.LTC128B.128 [R213+0x1100], [R160.64], !P0 ;  /* 0x01100000a0d57fae */ /* 0x0007ea000c101d48 */
[C---:B------:R-:W-:Y:S01]  /*dbc0*/  HMMA.16816.F32 R36, R120.reuse, R40, RZ ;  /* 0x000000287824723c */ /* 0x040fe200000018ff */
[----:B------:R3:W-:Y:S05]  /*dbd0*/  LDGSTS.E.BYPASS.LTC128B.128 [R213+0x4100], [R158.64], !P3 ;  /* 0x041000009ed57fae */ /* 0x0007ea000d901d48 */
[----:B------:R3:W-:Y:S02]  /*dbe0*/  LDGSTS.E.BYPASS.LTC128B.128 [R213+0x2100], [R162.64], !P0 ;  /* 0x02100000a2d57fae */ /* 0x0007e4000c101d48 */
[C---:B------:R-:W-:Y:S03]  /*dbf0*/  HMMA.16816.F32 R40, R120.reuse, R42, RZ ;  /* 0x0000002a7828723c */ /* 0x040fe600000018ff */
[----:B------:R3:W-:Y:S05]  /*dc00*/  LDGSTS.E.BYPASS.LTC128B.128 [R213+0x5100], [R156.64], !P3 ;  /* 0x051000009cd57fae */ /* 0x0007ea000d901d48 */
[C---:B-1----:R-:W-:Y:S01]  /*dc10*/  HMMA.16816.F32 R44, R120.reuse, R48, RZ ;  /* 0x00000030782c723c */ /* 0x042fe200000018ff */
[----:B------:R-:W-:Y:S03]  /*dc20*/  LDSM.16.M88.4 R184, [R193+0x1000] ;  /* 0x00100000c1b8783b */ /* 0x000fe60000000200 */
[C---:B-----5:R-:W-:Y:S02]  /*dc30*/  @P6 SHF.L.U64.HI R3, R111.reuse, R214, c[0x0][0x1e4] ;  /* 0x000079006f036619 */ /* 0x060fe400000102d6 */
[----:B------:R-:W0:Y:S01]  /*dc40*/  LDGDEPBAR ;  /* 0x00000000000079af */ /* 0x000e220000000000 */
[----:B------:R-:W-:Y:S01]  /*dc50*/  @P6 SHF.R.S32.HI R2, RZ, 0x1f, R0 ;  /* 0x0000001fff026819 */ /* 0x000fe20000011400 */
[----:B------:R-:W-:Y:S04]  /*dc60*/  HMMA.16816.F32 R48, R120, R50, RZ ;  /* 0x000000327830723c */ /* 0x000fe800000018ff */
[----:B------:R-:W-:Y:S04]  /*dc70*/  @P6 IMAD R2, R2, c[0x0][0x1e0], RZ ;  /* 0x0000780002026a24 */ /* 0x000fe800078e02ff */
[C---:B------:R-:W-:Y:S01]  /*dc80*/  HMMA.16816.F32 R4, R124.reuse, R128, R4 ;  /* 0x000000807c04723c */ /* 0x040fe20000001804 */
[----:B---3--:R-:W-:Y:S04]  /*dc90*/  LDSM.16.M88.4 R160, [R193+0x800] ;  /* 0x00080000c1a0783b */ /* 0x008fe80000000200 */
[----:B------:R-:W-:Y:S01]  /*dca0*/  @P6 IMAD R108, R0, c[0x0][0x1e4], R2 ;  /* 0x00007900006c6a24 */ /* 0x000fe200078e0202 */
[----:B------:R-:W1:Y:S01]  /*dcb0*/  LDSM.16.M88.4 R156, [R193] ;  /* 0x00000000c19c783b */ /* 0x000e620000000200 */
[----:B------:R-:W-:Y:S01]  /*dcc0*/  @P6 IMAD.SHL.U32 R2, R111, 0x20, RZ ;  /* 0x000000206f026824 */ /* 0x000fe200078e00ff */
[C---:B------:R-:W-:Y:S03]  /*dcd0*/  HMMA.16816.F32 R8, R124.reuse, R130, R8 ;  /* 0x000000827c08723c */ /* 0x040fe60000001808 */
[----:B------:R-:W3:Y:S01]  /*dce0*/  LDSM.16.M88.4 R128, [R193+0x1800] ;  /* 0x00180000c180783b */ /* 0x000ee20000000200 */
[----:B------:R-:W-:Y:S04]  /*dcf0*/  @P6 IADD3 R111, P4, R226, 0x40, RZ ;  /* 0x00000040e26f6810 */ /* 0x000fe80007f9e0ff */
[C---:B------:R-:W-:Y:S08]  /*dd00*/  HMMA.16816.F32 R12, R124.reuse, R132, R12 ;  /* 0x000000847c0c723c */ /* 0x040ff0000000180c */
[C---:B------:R-:W-:Y:S01]  /*dd10*/  HMMA.16816.F32 R16, R124.reuse, R134, R16 ;  /* 0x000000867c10723c */ /* 0x040fe20000001810 */
[----:B------:R-:W5:Y:S07]  /*dd20*/  LDSM.16.M88.4 R132, [R193+0x2000] ;  /* 0x00200000c184783b */ /* 0x000f6e0000000200 */
[C---:B------:R-:W-:Y:S08]  /*dd30*/  HMMA.16816.F32 R20, R124.reuse, R136, R20 ;  /* 0x000000887c14723c */ /* 0x040ff00000001814 */
[C---:B------:R-:W-:Y:S01]  /*dd40*/  HMMA.16816.F32 R24, R124.reuse, R138, R24 ;  /* 0x0000008a7c18723c */ /* 0x040fe20000001818 */
[----:B------:R-:W1:Y:S07]  /*dd50*/  LDSM.16.M88.4 R136, [R193+0x2800] ;  /* 0x00280000c188783b */ /* 0x000e6e0000000200 */
[C---:B------:R-:W-:Y:S08]  /*dd60*/  HMMA.16816.F32 R28, R124.reuse, R140, R28 ;  /* 0x0000008c7c1c723c */ /* 0x040ff0000000181c */
[C---:B------:R-:W-:Y:S01]  /*dd70*/  HMMA.16816.F32 R32, R124.reuse, R142, R32 ;  /* 0x0000008e7c20723c */ /* 0x040fe20000001820 */
[----:B------:R-:W3:Y:S07]  /*dd80*/  LDSM.16.M88.4 R140, [R190] ;  /* 0x00000000be8c783b */ /* 0x000eee0000000200 */
[C---:B------:R-:W-:Y:S08]  /*dd90*/  HMMA.16816.F32 R36, R124.reuse, R144, R36 ;  /* 0x000000907c24723c */ /* 0x040ff00000001824 */
[C---:B------:R-:W-:Y:S01]  /*dda0*/  HMMA.16816.F32 R40, R124.reuse, R146, R40 ;  /* 0x000000927c28723c */ /* 0x040fe20000001828 */
[----:B------:R-:W3:Y:S07]  /*ddb0*/  LDSM.16.M88.4 R144, [R190+0x800] ;  /* 0x00080000be90783b */ /* 0x000eee0000000200 */
[C---:B------:R-:W-:Y:S08]  /*ddc0*/  HMMA.16816.F32 R44, R124.reuse, R148, R44 ;  /* 0x000000947c2c723c */ /* 0x040ff0000000182c */
[----:B------:R-:W-:Y:S01]  /*ddd0*/  HMMA.16816.F32 R48, R124, R150, R48 ;  /* 0x000000967c30723c */ /* 0x000fe20000001830 */
[----:B------:R-:W2:Y:S07]  /*dde0*/  LDSM.16.M88.4 R148, [R190+0x1000] ;  /* 0x00100000be94783b */ /* 0x000eae0000000200 */
        /* <DEDUP_REMOVED lines=20> */
[----:B------:R-:W3:Y:S07]  /*df30*/  LDSM.16.M88.4 R140, [R189+0x4000] ;  /* 0x00400000bd8c783b */ /* 0x000eee0000000200 */
[C---:B------:R-:W-:Y:S08]  /*df40*/  HMMA.16816.F32 R12, R164.reuse, R144, R12 ;  /* 0x00000090a40c723c */ /* 0x040ff0000000180c */
[C---:B------:R-:W-:Y:S01]  /*df50*/  HMMA.16816.F32 R16, R164.reuse, R146, R16 ;  /* 0x00000092a410723c */ /* 0x040fe20000001810 */
[----:B------:R-:W3:Y:S07]  /*df60*/  LDSM.16.M88.4 R144, [R189+0x4800] ;  /* 0x00480000bd90783b */ /* 0x000eee0000000200 */
[C---:B--2---:R-:W-:Y:S08]  /*df70*/  HMMA.16816.F32 R20, R164.reuse, R148, R20 ;  /* 0x00000094a414723c */ /* 0x044ff00000001814 */
[C---:B------:R-:W-:Y:S01]  /*df80*/  HMMA.16816.F32 R24, R164.reuse, R150, R24 ;  /* 0x00000096a418723c */ /* 0x040fe20000001818 */
[----:B------:R-:W-:Y:S07]  /*df90*/  LDSM.16.M88.4 R148, [R201] ;  /* 0x00000000c994783b */ /* 0x000fee0000000200 */
[C---:B-1----:R-:W-:Y:S08]  /*dfa0*/  HMMA.16816.F32 R28, R164.reuse, R128, R28 ;  /* 0x00000080a41c723c */ /* 0x042ff0000000181c */
[C---:B------:R-:W-:Y:S01]  /*dfb0*/  HMMA.16816.F32 R32, R164.reuse, R130, R32 ;  /* 0x00000082a420723c */ /* 0x040fe20000001820 */
[----:B------:R-:W1:Y:S07]  /*dfc0*/  LDSM.16.M88.4 R128, [R189+0x5000] ;  /* 0x00500000bd80783b */ /* 0x000e6e0000000200 */
[C---:B------:R-:W-:Y:S08]  /*dfd0*/  HMMA.16816.F32 R36, R164.reuse, R156, R36 ;  /* 0x0000009ca424723c */ /* 0x040ff00000001824 */
[C---:B------:R-:W-:Y:S01]  /*dfe0*/  HMMA.16816.F32 R40, R164.reuse, R158, R40 ;  /* 0x0000009ea428723c */ /* 0x040fe20000001828 */
[----:B------:R-:W-:Y:S07]  /*dff0*/  LDSM.16.M88.4 R156, [R193+0x4800] ;  /* 0x00480000c19c783b */ /* 0x000fee0000000200 */
[C---:B------:R-:W-:Y:S08]  /*e000*/  HMMA.16816.F32 R44, R164.reuse, R160, R44 ;  /* 0x000000a0a42c723c */ /* 0x040ff0000000182c */
[----:B------:R-:W-:Y:S01]  /*e010*/  HMMA.16816.F32 R48, R164, R162, R48 ;  /* 0x000000a2a430723c */ /* 0x000fe20000001830 */
[----:B------:R-:W-:Y:S07]  /*e020*/  LDSM.16.M88.4 R160, [R193+0x5000] ;  /* 0x00500000c1a0783b */ /* 0x000fee0000000200 */
[C---:B---3--:R-:W-:Y:S08]  /*e030*/  HMMA.16816.F32 R4, R168.reuse, R132, R4 ;  /* 0x00000084a804723c */ /* 0x048ff00000001804 */
[C---:B------:R-:W-:Y:S01]  /*e040*/  HMMA.16816.F32 R8, R168.reuse, R134, R8 ;  /* 0x00000086a808723c */ /* 0x040fe20000001808 */
[----:B------:R-:W2:Y:S07]  /*e050*/  LDSM.16.M88.4 R132, [R189+0x5800] ;  /* 0x00580000bd84783b */ /* 0x000eae0000000200 */
[C---:B-----5:R-:W-:Y:S08]  /*e060*/  HMMA.16816.F32 R12, R168.reuse, R136, R12 ;  /* 0x00000088a80c723c */ /* 0x060ff0000000180c */
[C---:B------:R-:W-:Y:S01]  /*e070*/  HMMA.16816.F32 R16, R168.reuse, R138, R16 ;  /* 0x0000008aa810723c */ /* 0x040fe20000001810 */
[----:B------:R-:W3:Y:S07]  /*e080*/  LDSM.16.M88.4 R136, [R200] ;  /* 0x00000000c888783b */ /* 0x000eee0000000200 */
[C---:B------:R-:W-:Y:S08]  /*e090*/  HMMA.16816.F32 R20, R168.reuse, R140, R20 ;  /* 0x0000008ca814723c */ /* 0x040ff00000001814 */
[C---:B------:R-:W-:Y:S01]  /*e0a0*/  HMMA.16816.F32 R24, R168.reuse, R142, R24 ;  /* 0x0000008ea818723c */ /* 0x040fe20000001818 */
[----:B------:R-:W5:Y:S07]  /*e0b0*/  LDSM.16.M88.4 R140, [R199] ;  /* 0x00000000c78c783b */ /* 0x000f6e0000000200 */
[C---:B------:R-:W-:Y:S08]  /*e0c0*/  HMMA.16816.F32 R28, R168.reuse, R144, R28 ;  /* 0x00000090a81c723c */ /* 0x040ff0000000181c */
[C---:B------:R-:W-:Y:S01]  /*e0d0*/  HMMA.16816.F32 R32, R168.reuse, R146, R32 ;  /* 0x00000092a820723c */ /* 0x040fe20000001820 */
[----:B------:R-:W3:Y:S07]  /*e0e0*/  LDSM.16.M88.4 R144, [R198] ;  /* 0x00000000c690783b */ /* 0x000eee0000000200 */
        /* <DEDUP_REMOVED lines=12> */
[C---:B-----5:R-:W-:Y:S08]  /*e1b0*/  HMMA.16816.F32 R20, R172.reuse, R140, R20 ;  /* 0x0000008cac14723c */ /* 0x060ff00000001814 */
[C---:B------:R-:W-:Y:S01]  /*e1c0*/  HMMA.16816.F32 R24, R172.reuse, R142, R24 ;  /* 0x0000008eac18723c */ /* 0x040fe20000001818 */
[----:B------:R-:W5:Y:S07]  /*e1d0*/  LDSM.16.M88.4 R140, [R193+0x3800] ;  /* 0x00380000c18c783b */ /* 0x000f6e0000000200 */
[C---:B------:R-:W-:Y:S08]  /*e1e0*/  HMMA.16816.F32 R28, R172.reuse, R144, R28 ;  /* 0x00000090ac1c723c */ /* 0x040ff0000000181c */
[C---:B------:R-:W-:Y:S01]  /*e1f0*/  HMMA.16816.F32 R32, R172.reuse, R146, R32 ;  /* 0x00000092ac20723c */ /* 0x040fe20000001820 */
[----:B------:R-:W4:Y:S07]  /*e200*/  LDSM.16.M88.4 R144, [R193+0x5800] ;  /* 0x00580000c190783b */ /* 0x000f2e0000000200 */
[C---:B-1----:R-:W-:Y:S08]  /*e210*/  HMMA.16816.F32 R36, R172.reuse, R128, R36 ;  /* 0x00000080ac24723c */ /* 0x042ff00000001824 */
        /* <DEDUP_REMOVED lines=8> */
[C---:B-----5:R-:W-:Y:S07]  /*e2a0*/  HMMA.16816.F32 R12, R176.reuse, R140, R12 ;  /* 0x0000008cb00c723c */ /* 0x060fee000000180c */
[----:B------:R-:W-:Y:S01]  /*e2b0*/  @P6 IMAD.WIDE.U32 R140, R0, c[0x0][0x1e0], RZ ;  /* 0x00007800008c6a25 */ /* 0x000fe200078e00ff */
[C---:B------:R-:W-:Y:S04]  /*e2c0*/  HMMA.16816.F32 R16, R176.reuse, R142, R16 ;  /* 0x0000008eb010723c */ /* 0x040fe80000001810 */
[----:B------:R-:W-:Y:S03]  /*e2d0*/  @P6 IMAD.IADD R0, R141, 0x1, R108 ;  /* 0x000000018d006824 */ /* 0x000fe600078e026c */
[----:B------:R-:W-:Y:S01]  /*e2e0*/  @P6 IMAD.X R143, RZ, RZ, R229, P4 ;  /* 0x000000ffff8f6224 */ /* 0x000fe200020e06e5 */
[C---:B------:R-:W-:Y:S08]  /*e2f0*/  HMMA.16816.F32 R20, R176.reuse, R148, R20 ;  /* 0x00000094b014723c */ /* 0x040ff00000001814 */
[C---:B------:R-:W-:Y:S08]  /*e300*/  HMMA.16816.F32 R24, R176.reuse, R150, R24 ;  /* 0x00000096b018723c */ /* 0x040ff00000001818 */
[C---:B------:R-:W-:Y:S08]  /*e310*/  HMMA.16816.F32 R28, R176.reuse, R156, R28 ;  /* 0x0000009cb01c723c */ /* 0x040ff0000000181c */
[C---:B------:R-:W-:Y:S08]  /*e320*/  HMMA.16816.F32 R32, R176.reuse, R158, R32 ;  /* 0x0000009eb020723c */ /* 0x040ff00000001820 */
[C---:B------:R-:W-:Y:S08]  /*e330*/  HMMA.16816.F32 R36, R176.reuse, R160, R36 ;  /* 0x000000a0b024723c */ /* 0x040ff00000001824 */
[C---:B------:R-:W-:Y:S08]  /*e340*/  HMMA.16816.F32 R40, R176.reuse, R162, R40 ;  /* 0x000000a2b028723c */ /* 0x040ff00000001828 */
[C---:B----4-:R-:W-:Y:S07]  /*e350*/  HMMA.16816.F32 R44, R176.reuse, R144, R44 ;  /* 0x00000090b02c723c */ /* 0x050fee000000182c */
[----:B------:R-:W-:Y:S01]  /*e360*/  @P6 IMAD R145, R0, 0x60, RZ ;  /* 0x0000006000916824 */ /* 0x000fe200078e02ff */
[----:B------:R-:W-:Y:S08]  /*e370*/  HMMA.16816.F32 R48, R176, R146, R48 ;  /* 0x00000092b030723c */ /* 0x000ff00000001830 */
[C---:B------:R-:W-:Y:S08]  /*e380*/  HMMA.16816.F32 R4, R180.reuse, R184, R4 ;  /* 0x000000b8b404723c */ /* 0x040ff00000001804 */
[C---:B------:R-:W-:Y:S08]  /*e390*/  HMMA.16816.F32 R8, R180.reuse, R186, R8 ;  /* 0x000000bab408723c */ /* 0x040ff00000001808 */
[C---:B-1----:R-:W-:Y:S08]  /*e3a0*/  HMMA.16816.F32 R12, R180.reuse, R128, R12 ;  /* 0x00000080b40c723c */ /* 0x042ff0000000180c */
[C---:B------:R-:W-:Y:S01]  /*e3b0*/  HMMA.16816.F32 R16, R180.reuse, R130, R16 ;  /* 0x00000082b410723c */ /* 0x040fe20000001810 */
[----:B------:R-:W1:Y:S07]  /*e3c0*/  LDSM.16.M88.4 R128, [R190+0x5000] ;  /* 0x00500000be80783b */ /* 0x000e6e0000000200 */
[C---:B--2---:R-:W-:Y:S07]  /*e3d0*/  HMMA.16816.F32 R20, R180.reuse, R132, R20 ;  /* 0x00000084b414723c */ /* 0x044fee0000001814 */
[----:B------:R-:W-:Y:S01]  /*e3e0*/  @P6 IMAD.WIDE.U32 R132, R140, 0x60, R2 ;  /* 0x000000608c846825 */ /* 0x000fe200078e0002 */
[C---:B------:R-:W-:Y:S04]  /*e3f0*/  HMMA.16816.F32 R24, R180.reuse, R134, R24 ;  /* 0x00000086b418723c */ /* 0x040fe80000001818 */
[-C--:B------:R-:W-:Y:S01]  /*e400*/  @P6 IADD3 R142, P5, R2, R132.reuse, RZ ;  /* 0x00000084028e6210 */ /* 0x080fe20007fbe0ff */
[----:B------:R-:W-:Y:S01]  /*e410*/  @P6 IMAD.IADD R0, R145, 0x1, R133 ;  /* 0x0000000191006824 */ /* 0x000fe200078e0285 */
[-C--:B------:R-:W-:Y:S01]  /*e420*/  @P6 IADD3 R141, P4, R226, R132.reuse, RZ ;  /* 0x00000084e28d6210 */ /* 0x080fe20007f9e0ff */
[----:B------:R-:W-:Y:S01]  /*e430*/  @P6 IMAD.MOV.U32 R2, RZ, RZ, R226 ;  /* 0x000000ffff026224 */ /* 0x000fe200078e00e2 */
[C---:B---3--:R-:W-:Y:S04]  /*e440*/  HMMA.16816.F32 R28, R180.reuse, R136, R28 ;  /* 0x00000088b41c723c */ /* 0x048fe8000000181c */
[C---:B------:R-:W-:Y:S01]  /*e450*/  @P6 IMAD.X R144, R0.reuse, 0x1, R3, P5 ;  /* 0x0000000100906824 */ /* 0x040fe200028e0603 */
[----:B------:R-:W-:Y:S01]  /*e460*/  @P6 IADD3 R108, P5, R111, R132, RZ ;  /* 0x000000846f6c6210 */ /* 0x000fe20007fbe0ff */
[--C-:B------:R-:W-:Y:S01]  /*e470*/  @P6 IMAD.MOV.U32 R3, RZ, RZ, R229.reuse ;  /* 0x000000ffff036224 */ /* 0x100fe200078e00e5 */
[----:B------:R-:W2:Y:S01]  /*e480*/  LDSM.16.M88.4 R132, [R190+0x5800] ;  /* 0x00580000be84783b */ /* 0x000ea20000000200 */
[----:B------:R-:W-:Y:S04]  /*e490*/  DEPBAR.LE SB0, 0x0 ;  /* 0x000080000000791a */ /* 0x000fe80000000000 */
[----:B------:R-:W-:Y:S01]  /*e4a0*/  BAR.SYNC.DEFER_BLOCKING 0x0 ;  /* 0x0000000000007b1d */ /* 0x000fe20000010000 */
[C---:B------:R-:W-:Y:S01]  /*e4b0*/  @P6 IMAD.X R136, R0.reuse, 0x1, R229, P4 ;  /* 0x0000000100886824 */ /* 0x040fe200020e06e5 */
[C---:B------:R-:W-:Y:S01]  /*e4c0*/  @P6 LEA R146, P4, R141.reuse, c[0x0][0x1c8], 0x1 ;  /* 0x000072008d926a11 */ /* 0x040fe200078808ff */
[C---:B------:R-:W-:Y:S05]  /*e4d0*/  HMMA.16816.F32 R32, R180.reuse, R138, R32 ;  /* 0x0000008ab420723c */ /* 0x040fea0000001820 */
[----:B------:R-:W-:Y:S01]  /*e4e0*/  @P6 IMAD.X R0, R0, 0x1, R143, P5 ;  /* 0x0000000100006824 */ /* 0x000fe200028e068f */
[----:B------:R-:W-:Y:S01]  /*e4f0*/  @P6 LEA R148, P5, R108, c[0x0][0x1c8], 0x1 ;  /* 0x000072006c946a11 */ /* 0x000fe200078a08ff */
[----:B------:R-:W-:Y:S01]  /*e500*/  @P6 IMAD.WIDE.U32 R2, R140, 0x60, R2 ;  /* 0x000000608c026825 */ /* 0x000fe200078e0002 */
[----:B------:R-:W-:Y:S01]  /*e510*/  @P6 LEA.HI.X R147, R141, c[0x0][0x1cc], R136, 0x1, P4 ;  /* 0x000073008d936a11 */ /* 0x000fe200020f0c88 */
[C---:B-1----:R-:W-:Y:S03]  /*e520*/  HMMA.16816.F32 R36, R180.reuse, R128, R36 ;  /* 0x00000080b424723c */ /* 0x042fe60000001824 */
[----:B------:R-:W-:Y:S01]  /*e530*/  @P6 LEA.HI.X R149, R108, c[0x0][0x1cc], R0, 0x1, P5 ;  /* 0x000073006c956a11 */ /* 0x000fe200028f0c00 */
[----:B------:R-:W-:Y:S01]  /*e540*/  @P6 IMAD.IADD R136, R3, 0x1, R145 ;  /* 0x0000000103886824 */ /* 0x000fe200078e0291 */
[----:B------:R-:W-:Y:S01]  /*e550*/  @P6 IADD3 R108, P5, R142, R111, RZ ;  /* 0x0000006f8e6c6210 */ /* 0x000fe20007fbe0ff */
[----:B------:R-:W-:Y:S01]  /*e560*/  @P6 IMAD.SHL.U32 R3, R2, 0x2, RZ ;  /* 0x0000000202036824 */ /* 0x000fe200078e00ff */
[----:B------:R-:W-:Y:S01]  /*e570*/  @P6 IADD3 R0, P4, R142, R226, RZ ;  /* 0x000000e28e006210 */ /* 0x000fe20007f9e0ff */
[C---:B------:R-:W-:Y:S04]  /*e580*/  HMMA.16816.F32 R40, R180.reuse, R130, R40 ;  /* 0x00000082b428723c */ /* 0x040fe80000001828 */
[----:B------:R-:W-:Y:S01]  /*e590*/  @P6 IMAD.X R137, R144, 0x1, R143, P5 ;  /* 0x0000000190896824 */ /* 0x000fe200028e068f */
[----:B------:R-:W-:Y:S01]  /*e5a0*/  @P6 LEA R140, P5, R0, c[0x0][0x1c8], 0x1 ;  /* 0x00007200008c6a11 */ /* 0x000fe200078a08ff */
[----:B------:R-:W-:Y:S01]  /*e5b0*/  @P6 IMAD.X R111, R144, 0x1, R229, P4 ;  /* 0x00000001906f6824 */ /* 0x000fe200020e06e5 */
[----:B------:R-:W-:Y:S02]  /*e5c0*/  @P6 LEA R138, P4, R108, c[0x0][0x1c8], 0x1 ;  /* 0x000072006c8a6a11 */ /* 0x000fe400078808ff */
[----:B------:R-:W-:Y:S03]  /*e5d0*/  @P6 SHF.L.U64.HI R136, R2, 0x1, R136 ;  /* 0x0000000102886819 */ /* 0x000fe60000010288 */
[----:B------:R-:W-:Y:S02]  /*e5e0*/  @P6 LEA.HI.X R139, R108, c[0x0][0x1cc], R137, 0x1, P4 ;  /* 0x000073006c8b6a11 */ /* 0x000fe400020f0c89 */
[C---:B------:R-:W-:Y:S01]  /*e5f0*/  @P6 IADD3 R128, P4, R3.reuse, c[0x0][0x1c8], RZ ;  /* 0x0000720003806a10 */ /* 0x040fe20007f9e0ff */
[C---:B--2---:R-:W-:Y:S03]  /*e600*/  HMMA.16816.F32 R44, R180.reuse, R132, R44 ;  /* 0x00000084b42c723c */ /* 0x044fe6000000182c */
[----:B------:R-:W-:Y:S01]  /*e610*/  @P6 LEA.HI.X R141, R0, c[0x0][0x1cc], R111, 0x1, P5 ;  /* 0x00007300008d6a11 */ /* 0x000fe200028f0c6f */
[----:B------:R-:W-:Y:S01]  /*e620*/  IMAD.IADD R111, R218, 0x1, R219 ;  /* 0x00000001da6f7824 */ /* 0x000fe200078e02db */
[----:B------:R-:W-:Y:S02]  /*e630*/  @P6 IADD3 R3, P5, R3, 0x80, RZ ;  /* 0x0000008003036810 */ /* 0x000fe40007fbe0ff */
[----:B------:R-:W-:Y:S01]  /*e640*/  @P6 IADD3.X R129, R136, c[0x0][0x1cc], RZ, P4, !PT ;  /* 0x0000730088816a10 */ /* 0x000fe200027fe4ff */
[----:B------:R-:W-:Y:S01]  /*e650*/  @P2 IMAD.HI.U32 R0, R111, c[0x0][0x2c8], RZ ;  /* 0x0000b2006f002a27 */ /* 0x000fe200078e00ff */
[----:B------:R-:W-:Y:S01]  /*e660*/  @P6 IADD3 R2, P4, R3, c[0x0][0x1c8], RZ ;  /* 0x0000720003026a10 */ /* 0x000fe20007f9e0ff */
[----:B------:R-:W-:Y:S02]  /*e670*/  HMMA.16816.F32 R48, R180, R134, R48 ;  /* 0x00000086b430723c */ /* 0x000fe40000001830 */
[----:B------:R-:W-:Y:S01]  /*e680*/  @!PT LDS RZ, [RZ] ;  /* 0x00000000fffff984 */ /* 0x000fe20000000800 */
[----:B------:R-:W-:Y:S01]  /*e690*/  @!PT LDS RZ, [RZ] ;  /* 0x00000000fffff984 */ /* 0x000fe20000000800 */
[----:B------:R-:W-:Y:S01]  /*e6a0*/  @!PT LDS RZ, [RZ] ;  /* 0x00000000fffff984 */ /* 0x000fe20000000800 */
[----:B------:R1:W-:Y:S01]  /*e6b0*/  @P6 LDGSTS.E.BYPASS.LTC128B.128 [R213+0x8100], [R128.64], !P0 ;  /* 0x0810000080d56fae */ /* 0x0003e2000c101d48 */
[----:B------:R-:W-:Y:S02]  /*e6c0*/  @P6 IADD3.X R3, RZ, c[0x0][0x1cc], R136, P4, P5 ;  /* 0x00007300ff036a10 */ /* 0x000fe400027ea488 */
[----:B------:R-:W-:Y:S03]  /*e6d0*/  @P2 SHF.R.U32.HI R111, RZ, c[0x0][0x2cc], R0 ;  /* 0x0000b300ff6f2a19 */ /* 0x000fe60000011600 */
[----:B------:R2:W-:Y:S05]  /*e6e0*/  @P6 LDGSTS.E.BYPASS.LTC128B.128 [R213+0xb100], [R2.64], !P3 ;  /* 0x0b10000002d56fae */ /* 0x0005ea000d901d48 */
        /* <DEDUP_REMOVED lines=8> */
[----:B------:R-:W-:Y:S04]  /*e770*/  IADD3 R0, -R216, R0, R217 ;  /* 0x00000000d8007210 */ /* 0x000fe80007ffe1d9 */
[C---:B-1----:R-:W-:Y:S02]  /*e780*/  IADD3 R129, R0.reuse, c[0x0][0x328], RZ ;  /* 0x0000ca0000817a10 */ /* 0x042fe40007ffe0ff */
[----:B------:R-:W-:Y:S03]  /*e790*/  IADD3 R128, R0, UR4, RZ ;  /* 0x0000000400807c10 */ /* 0x000fe6000fffe0ff */
[----:B----4-:R-:W-:Y:S02]  /*e7a0*/  IMAD.IADD R2, R129, 0x1, R108 ;  /* 0x0000000181027824 */ /* 0x010fe400078e026c */
[----:B------:R-:W-:Y:S01]  /*e7b0*/  IMAD.IADD R0, R108, 0x1, R128 ;  /* 0x000000016c007824 */ /* 0x000fe200078e0280 */
[----:B------:R-:W-:-:S05]  /*e7c0*/  @!P1 BRA `(.L_x_578) ;  /* 0x0000018000009947 */ /* 0x000fca0003800000 */
[----:B---3--:R-:W-:Y:S01]  /*e7d0*/  IADD3 R108, -R216, R217, R108 ;  /* 0x000000d9d86c7210 */ /* 0x008fe20007ffe16c */
        /* <DEDUP_REMOVED lines=12> */
.L_x_580:
[----:B------:R-:W-:Y:S04]  /*e8a0*/  MOV R130, c[0x0][0x32c] ;  /* 0x0000cb0000827a02 */ /* 0x000fe80000000f00 */
[----:B------:R-:W-:Y:S11]  /*e8b0*/  ISETP.NE.AND P0, PT, R130, 0x1, PT ;  /* 0x000000018200780c */ /* 0x000ff60003f05270 */
[----:B------:R-:W-:Y:S02]  /*e8c0*/  @!UPT UIADD3 URZ, URZ, URZ, URZ ;  /* 0x0000003f3f3ff290 */ /* 0x000fe4000fffe03f */
[----:B------:R-:W-:Y:S05]  /*e8d0*/  @P0 IMAD.HI.U32 R130, R108, c[0x0][0x330], RZ ;  /* 0x0000cc006c820a27 */ /* 0x000fea00078e00ff */
[----:B------:R-:W-:Y:S02]  /*e8e0*/  @P0 SHF.R.U32.HI R108, RZ, c[0x0][0x334], R130 ;  /* 0x0000cd00ff6c0a19 */ /* 0x000fe40000011682 */
.L_x_581:
[----:B------:R-:W-:Y:S05]  /*e8f0*/  BSYNC B0 ;  /* 0x0000000000007941 */ /* 0x000fea0003800000 */
.L_x_579:
[----:B------:R-:W-:Y:S04]  /*e900*/  IMAD.IADD R130, R3, 0x1, -R215 ;  /* 0x0000000103827824 */ /* 0x000fe800078e0ad7 */
[----:B------:R-:W-:Y:S05]  /*e910*/  IMAD R108, R108, c[0x0][0x32c], R130 ;  /* 0x0000cb006c6c7a24 */ /* 0x000fea00078e0282 */
[----:B------:R-:W-:Y:S02]  /*e920*/  IADD3 R130, R108, c[0x0][0x32c], RZ ;  /* 0x0000cb006c827a10 */ /* 0x000fe40007ffe0ff */
[----:B------:R-:W-:Y:S02]  /*e930*/  IMNMX R0, R0, R108, !PT ;  /* 0x0000006c00007217 */ /* 0x000fe40007800200 */
[----:B------:R-:W-:Y:S02]  /*e940*/  IMNMX R2, R2, R130, PT ;  /* 0x0000008202027217 */ /* 0x000fe40003800200 */
.L_x_578:
[C---:B---3--:R-:W-:Y:S02]  /*e950*/  ISETP.GE.AND P0, PT, R3.reuse, 0x2, PT ;  /* 0x000000020300780c */ /* 0x048fe40003f06270 */
        /* <DEDUP_REMOVED lines=133> */
.L_x_584:
[----:B------:R-:W-:Y:S04]  /*f1b0*/  MOV R5, c[0x0][0x32c] ;  /* 0x0000cb0000057a02 */ /* 0x000fe80000000f00 */
[----:B------:R-:W-:Y:S11]  /*f1c0*/  ISETP.NE.AND P0, PT, R5, 0x1, PT ;  /* 0x000000010500780c */ /* 0x000ff60003f05270 */
[----:B------:R-:W-:Y:S02]  /*f1d0*/  @!UPT UIADD3 URZ, URZ, URZ, URZ ;  /* 0x0000003f3f3ff290 */ /* 0x000fe4000fffe03f */
[----:B------:R-:W-:Y:S05]  /*f1e0*/  @P0 IMAD.HI.U32 R5, R4, c[0x0][0x330], RZ ;  /* 0x0000cc0004050a27 */ /* 0x000fea00078e00ff */
[----:B------:R-:W-:Y:S02]  /*f1f0*/  @P0 SHF.R.U32.HI R4, RZ, c[0x0][0x334], R5 ;  /* 0x0000cd00ff040a19 */ /* 0x000fe40000011605 */
.L_x_585:
[----:B------:R-:W-:Y:S05]  /*f200*/  BSYNC B0 ;  /* 0x0000000000007941 */ /* 0x000fea0003800000 */
.L_x_583:
[----:B------:R-:W-:Y:S04]  /*f210*/  IMAD.IADD R3, R3, 0x1, -R215 ;  /* 0x0000000103037824 */ /* 0x000fe800078e0ad7 */
[----:B------:R-:W-:Y:S05]  /*f220*/  IMAD R3, R4, c[0x0][0x32c], R3 ;  /* 0x0000cb0004037a24 */ /* 0x000fea00078e0203 */
[----:B------:R-:W-:Y:S02]  /*f230*/  IADD3 R4, R3, c[0x0][0x32c], RZ ;  /* 0x0000cb0003047a10 */ /* 0x000fe40007ffe0ff */
[----:B------:R-:W-:Y:S02]  /*f240*/  IMNMX R0, R0, R3, !PT ;  /* 0x0000000300007217 */ /* 0x000fe40007800200 */
[----:B------:R-:W-:Y:S02]  /*f250*/  IMNMX R2, R2, R4, PT ;  /* 0x0000000402027217 */ /* 0x000fe40003800200 */
.L_x_582:
[----:B------:R-:W-:Y:S01]  /*f260*/  ISETP.NE.AND P0, PT, R143, RZ, PT ;  /* 0x000000ff8f00720c */ /* 0x000fe20003f05270 */
[----:B------:R-:W2:Y:S01]  /*f270*/  LDL.LU R241, [R1] ;  /* 0x0000000001f17983 */ /* 0x000ea20000300800 */
[----:B------:R-:W-:Y:S02]  /*f280*/  FMNMX.FTZ R3, R130, R109, !PT ;  /* 0x0000006d82037209 */ /* 0x000fe40007810000 */
[----:B------:R-:W-:Y:S01]  /*f290*/  ISETP.GT.AND P0, PT, R0, RZ, !P0 ;  /* 0x000000ff0000720c */ /* 0x000fe20004704270 */
[----:B------:R-:W3:Y:S01]  /*f2a0*/  LDL.LU R240, [R1+0x4] ;  /* 0x0000040001f07983 */ /* 0x000ee20000300800 */
        /* <DEDUP_REMOVED lines=84> */
[C---:B------:R-:W-:Y:S02]  /*f7f0*/  ISETP.GT.AND P0, PT, R0.reuse, 0x30, !P0 ;  /* 0x000000300000780c */ /* 0x040fe40004704270 */
[----:B------:R-:W-:Y:S02]  /*f800*/  ISETP.GT.AND P5, PT, R0, 0x58, !P5 ;  /* 0x000000580000780c */ /* 0x000fe40006fa4270 */
[----:B------:R-:W-:Y:S02]  /*f810*/  ISETP.LT.OR P0, PT, R2, 0x31, P0 ;  /* 0x000000310200780c */ /* 0x000fe40000701670 */
[----:B------:R-:W-:Y:S02]  /*f820*/  ISETP.GT.AND P4, PT, R0, 0x59, !P4 ;  /* 0x000000590000780c */ /* 0x000fe40006784270 */
[----:B------:R-:W-:Y:S02]  /*f830*/  FSEL R48, R30, -INF , !P0 ;  /* 0xff8000001e307808 */ /* 0x000fe40004000000 */
[----:B------:R-:W-:Y:S02]  /*f840*/  ISETP.NE.AND P0, PT, R25, RZ, PT ;  /* 0x000000ff1900720c */ /* 0x000fe40003f05270 */
[----:B------:R-:W-:Y:S02]  /*f850*/  FMNMX.FTZ R4, R48, R4, !PT ;  /* 0x0000000430047209 */ /* 0x000fe40007810000 */
[----:B------:R-:W-:Y:S02]  /*f860*/  ISETP.GT.AND P0, PT, R0, 0x31, !P0 ;  /* 0x000000310000780c */ /* 0x000fe40004704270 */
[C---:B------:R-:W-:Y:S02]  /*f870*/  ISETP.LT.OR P6, PT, R2.reuse, 0x52, P6 ;  /* 0x000000520200780c */ /* 0x040fe400037c1670 */
[----:B------:R-:W-:Y:S02]  /*f880*/  ISETP.LT.OR P0, PT, R2, 0x32, P0 ;  /* 0x000000320200780c */ /* 0x000fe40000701670 */
[----:B------:R-:W-:Y:S02]  /*f890*/  FSEL R136, R47, -INF , !P6 ;  /* 0xff8000002f887808 */ /* 0x000fe40007000000 */
[----:B------:R-:W-:Y:S02]  /*f8a0*/  FSEL R49, R31, -INF , !P0 ;  /* 0xff8000001f317808 */ /* 0x000fe40004000000 */
[----:B------:R-:W-:Y:S01]  /*f8b0*/  ISETP.NE.AND P0, PT, R24, RZ, PT ;  /* 0x000000ff1800720c */ /* 0x000fe20003f05270 */
[----:B------:R-:W-:Y:S01]  /*f8c0*/  LDSM.16.MT88.4 R28, [R191] ;  /* 0x00000000bf1c783b */ /* 0x000fe20000004200 */
[----:B------:R-:W-:Y:S02]  /*f8d0*/  FMNMX.FTZ R4, R49, R4, !PT ;  /* 0x0000000431047209 */ /* 0x000fe40007810000 */
[----:B------:R-:W-:Y:S02]  /*f8e0*/  ISETP.GT.AND P0, PT, R0, 0x38, !P0 ;  /* 0x000000380000780c */ /* 0x000fe40004704270 */
[C---:B------:R-:W-:Y:S02]  /*f8f0*/  ISETP.LT.OR P5, PT, R2.reuse, 0x59, P5 ;  /* 0x000000590200780c */ /* 0x040fe40002fa1670 */
[C---:B------:R-:W-:Y:S01]  /*f900*/  ISETP.LT.OR P0, PT, R2.reuse, 0x39, P0 ;  /* 0x000000390200780c */ /* 0x040fe20000701670 */
[----:B------:R-:W-:Y:S01]  /*f910*/  LDSM.16.MT88.4 R24, [R192] ;  /* 0x00000000c018783b */ /* 0x000fe20000004200 */
[----:B------:R-:W-:Y:S02]  /*f920*/  ISETP.LT.OR P4, PT, R2, 0x5a, P4 ;  /* 0x0000005a0200780c */ /* 0x000fe40002781670 */
[----:B------:R-:W-:Y:S02]  /*f930*/  FSEL R111, R34, -INF , !P0 ;  /* 0xff800000226f7808 */ /* 0x000fe40004000000 */
[----:B------:R-:W-:Y:S02]  /*f940*/  ISETP.NE.AND P0, PT, R21, RZ, PT ;  /* 0x000000ff1500720c */ /* 0x000fe40003f05270 */
[----:B------:R-:W-:Y:S02]  /*f950*/  FMNMX.FTZ R4, R111, R4, !PT ;  /* 0x000000046f047209 */ /* 0x000fe40007810000 */
[----:B------:R-:W-:Y:S02]  /*f960*/  ISETP.GT.AND P0, PT, R0, 0x39, !P0 ;  /* 0x000000390000780c */ /* 0x000fe40004704270 */
[----:B------:R-:W-:Y:S02]  /*f970*/  FSEL R50, R50, -INF , !P5 ;  /* 0xff80000032327808 */ /* 0x000fe40006800000 */
        /* <DEDUP_REMOVED lines=25> */
[----:B------:R-:W-:Y:S02]  /*fb10*/  ISETP.GT.AND P0, PT, R0, 0x50, !P0 ;  /* 0x000000500000780c */ /* 0x000fe40004704270 */
[----:B------:R-:W-:Y:S02]  /*fb20*/  FSEL R12, R51, -INF , !P4 ;  /* 0xff800000330c7808 */ /* 0x000fe40006000000 */
[----:B------:R-:W-:Y:S04]  /*fb30*/  ISETP.LT.OR P0, PT, R2, 0x51, P0 ;  /* 0x000000510200780c */ /* 0x000fe80000701670 */
[----:B------:R-:W-:Y:S04]  /*fb40*/  FSEL R46, R46, -INF , !P0 ;  /* 0xff8000002e2e7808 */ /* 0x000fe80004000000 */
[----:B------:R-:W-:Y:S04]  /*fb50*/  FMNMX.FTZ R0, R46, R4, !PT ;  /* 0x000000042e007209 */ /* 0x000fe80007810000 */
[----:B------:R-:W-:Y:S04]  /*fb60*/  FMNMX.FTZ R0, R136, R0, !PT ;  /* 0x0000000088007209 */ /* 0x000fe80007810000 */
[----:B------:R-:W-:Y:S02]  /*fb70*/  FMNMX.FTZ R0, R50, R0, !PT ;  /* 0x0000000032007209 */ /* 0x000fe40007810000 */
[----:B-1----:R-:W-:Y:S02]  /*fb80*/  FMNMX.FTZ R3, R3, R5, !PT ;  /* 0x0000000503037209 */ /* 0x002fe40007810000 */
[----:B------:R-:W-:Y:S03]  /*fb90*/  FMNMX.FTZ R0, R12, R0, !PT ;  /* 0x000000000c007209 */ /* 0x000fe60007810000 */
[----:B------:R-:W1:Y:S08]  /*fba0*/  SHFL.BFLY PT, R4, R3, 0x1, 0x1f ;  /* 0x0c201f0003047f89 */ /* 0x000e7000000e0000 */
[----:B------:R-:W4:Y:S01]  /*fbb0*/  SHFL.BFLY PT, R2, R0, 0x2, 0x1f ;  /* 0x0c401f0000027f89 */ /* 0x000f2200000e0000 */
[----:B-1----:R-:W-:Y:S04]  /*fbc0*/  FMNMX.FTZ R108, R3, R4, !PT ;  /* 0x00000004036c7209 */ /* 0x002fe80007810000 */
[C---:B------:R-:W-:Y:S01]  /*fbd0*/  FSETP.NEU.FTZ.AND P0, PT, R108.reuse, -INF , PT ;  /* 0xff8000006c00780b */ /* 0x040fe20003f1d000 */
[----:B------:R-:W-:Y:S01]  /*fbe0*/  FMUL.FTZ R3, R108, c[0x0][0x2d0] ;  /* 0x0000b4006c037a20 */ /* 0x000fe20000410000 */
[----:B----4-:R-:W-:Y:S04]  /*fbf0*/  FMNMX.FTZ R2, R0, R2, !PT ;  /* 0x0000000200027209 */ /* 0x010fe80007810000 */
[----:B------:R-:W-:Y:S02]  /*fc00*/  FSEL R13, R3, RZ, P0 ;  /* 0x000000ff030d7208 */ /* 0x000fe40000000000 */
[----:B------:R-:W1:Y:S03]  /*fc10*/  SHFL.BFLY PT, R3, R2, 0x1, 0x1f ;  /* 0x0c201f0002037f89 */ /* 0x000e6600000e0000 */
[--C-:B------:R-:W-:Y:S02]  /*fc20*/  FFMA.FTZ R15, R145, c[0x0][0x2d0], -R13.reuse ;  /* 0x0000b400910f7a23 */ /* 0x100fe4000001080d */
[--C-:B------:R-:W-:Y:S02]  /*fc30*/  FFMA.FTZ R0, R130, c[0x0][0x2d0], -R13.reuse ;  /* 0x0000b40082007a23 */ /* 0x100fe4000001080d */
[----:B------:R4:W-:Y:S01]  /*fc40*/  MUFU.EX2 R231, R15 ;  /* 0x0000000f00e77308 */ /* 0x0009e20000000800 */
[--C-:B------:R-:W-:Y:S09]  /*fc50*/  FFMA.FTZ R4, R9, c[0x0][0x2d0], -R13.reuse ;  /* 0x0000b40009047a23 */ /* 0x100ff2000001080d */
[----:B------:R5:W-:Y:S01]  /*fc60*/  MUFU.EX2 R236, R0 ;  /* 0x0000000000ec7308 */ /* 0x000be20000000800 */
[----:B-1----:R-:W-:Y:S09]  /*fc70*/  FMNMX.FTZ R3, R2, R3, !PT ;  /* 0x0000000302037209 */ /* 0x002ff20007810000 */
[----:B------:R1:W-:Y:S01]  /*fc80*/  MUFU.EX2 R237, R4 ;  /* 0x0000000400ed7308 */ /* 0x0003e20000000800 */
[--C-:B----4-:R-:W-:Y:S09]  /*fc90*/  FFMA.FTZ R15, R146, c[0x0][0x2d0], -R13.reuse ;  /* 0x0000b400920f7a23 */ /* 0x110ff2000001080d */
[----:B------:R4:W-:Y:S01]  /*fca0*/  MUFU.EX2 R230, R15 ;  /* 0x0000000f00e67308 */ /* 0x0009e20000000800 */
[--C-:B-----5:R-:W-:Y:S09]  /*fcb0*/  FFMA.FTZ R0, R132, c[0x0][0x2d0], -R13.reuse ;  /* 0x0000b40084007a23 */ /* 0x120ff2000001080d */
[----:B------:R5:W2:Y:S01]  /*fcc0*/  MUFU.EX2 R239, R0 ;  /* 0x0000000000ef7308 */ /* 0x000aa20000000800 */
[----:B-1----:R-:W-:Y:S02]  /*fcd0*/  FMUL.FTZ R4, R3, c[0x0][0x2d0] ;  /* 0x0000b40003047a20 */ /* 0x002fe40000410000 */
[--C-:B----4-:R-:W-:Y:S07]  /*fce0*/  FFMA.FTZ R15, R147, c[0x0][0x2d0], -R13.reuse ;  /* 0x0000b400930f7a23 */ /* 0x110fee000001080d */
[----:B------:R1:W-:Y:S01]  /*fcf0*/  MUFU.EX2 R222, R15 ;  /* 0x0000000f00de7308 */ /* 0x0003e20000000800 */
[--C-:B-----5:R-:W-:Y:S01]  /*fd00*/  FFMA.FTZ R0, R131, c[0x0][0x2d0], -R13.reuse ;  /* 0x0000b40083007a23 */ /* 0x120fe2000001080d */
[----:B--2---:R-:W-:Y:S08]  /*fd10*/  F2FP.PACK_AB R16, R239, R236 ;  /* 0x000000ecef10723e */ /* 0x004ff000000000ff */
[----:B------:R2:W4:Y:S01]  /*fd20*/  MUFU.EX2 R238, R0 ;  /* 0x0000000000ee7308 */ /* 0x0005220000000800 */
[----:B-1----:R-:W-:Y:S09]  /*fd30*/  FFMA.FTZ R15, R148, c[0x0][0x2d0], -R13 ;  /* 0x0000b400940f7a23 */ /* 0x002ff2000001080d */
[----:B------:R1:W-:Y:S01]  /*fd40*/  MUFU.EX2 R221, R15 ;  /* 0x0000000f00dd7308 */ /* 0x0003e20000000800 */
[----:B--2---:R-:W-:Y:S02]  /*fd50*/  FSEL R0, R108, RZ, P0 ;  /* 0x000000ff6c007208 */ /* 0x004fe40000000000 */
[----:B------:R-:W-:Y:S02]  /*fd60*/  FSETP.NEU.FTZ.AND P0, PT, R3, -INF , PT ;  /* 0xff8000000300780b */ /* 0x000fe40003f1d000 */
[----:B----4-:R-:W-:Y:S01]  /*fd70*/  F2FP.PACK_AB R18, R237, R238 ;  /* 0x000000eeed12723e */ /* 0x010fe200000000ff */
[----:B------:R-:W-:Y:S01]  /*fd80*/  FADD.FTZ R0, -R0, R109 ;  /* 0x0000006d00007221 */ /* 0x000fe20000010100 */
[----:B------:R-:W-:Y:S03]  /*fd90*/  FSEL R14, R4, RZ, P0 ;  /* 0x000000ff040e7208 */ /* 0x000fe60000000000 */
[----:B------:R-:W-:Y:S02]  /*fda0*/  FMUL.FTZ R0, R0, c[0x0][0x2d0] ;  /* 0x0000b40000007a20 */ /* 0x000fe40000410000 */
[--C-:B------:R-:W-:Y:S02]  /*fdb0*/  FFMA.FTZ R4, R6, c[0x0][0x2d0], -R14.reuse ;  /* 0x0000b40006047a23 */ /* 0x100fe4000001080e */
[----:B------:R2:W4:Y:S01]  /*fdc0*/  MUFU.EX2 R2, R0 ;  /* 0x0000000000027308 */ /* 0x0005220000000800 */
[--C-:B-1----:R-:W-:Y:S09]  /*fdd0*/  FFMA.FTZ R15, R32, c[0x0][0x2d0], -R14.reuse ;  /* 0x0000b400200f7a23 */ /* 0x102ff2000001080e */
[----:B------:R1:W-:Y:S10]  /*fde0*/  MUFU.EX2 R220, R15 ;  /* 0x0000000f00dc7308 */ /* 0x0003f40000000800 */
[----:B------:R5:W-:Y:S01]  /*fdf0*/  MUFU.EX2 R235, R4 ;  /* 0x0000000400eb7308 */ /* 0x000be20000000800 */
[--C-:B--2---:R-:W-:Y:S02]  /*fe00*/  FFMA.FTZ R0, R8, c[0x0][0x2d0], -R14.reuse ;  /* 0x0000b40008007a23 */ /* 0x104fe4000001080e */
[C---:B----4-:R-:W-:Y:S02]  /*fe10*/  FMUL.FTZ R5, R2.reuse, R113 ;  /* 0x0000007102057220 */ /* 0x050fe40000410000 */
[C---:B------:R-:W-:Y:S05]  /*fe20*/  FMUL.FTZ R8, R2.reuse, R116 ;  /* 0x0000007402087220 */ /* 0x040fea0000410000 */
[----:B------:R-:W2:Y:S01]  /*fe30*/  MUFU.EX2 R234, R0 ;  /* 0x0000000000ea7308 */ /* 0x000ea20000000800 */
[C---:B------:R-:W-:Y:S02]  /*fe40*/  FMUL.FTZ R9, R2.reuse, R117 ;  /* 0x0000007502097220 */ /* 0x040fe40000410000 */
[C---:B------:R-:W-:Y:S02]  /*fe50*/  FMUL.FTZ R68, R2.reuse, R68 ;  /* 0x0000004402447220 */ /* 0x040fe40000410000 */
[--C-:B-1----:R-:W-:Y:S02]  /*fe60*/  FFMA.FTZ R15, R33, c[0x0][0x2d0], -R14.reuse ;  /* 0x0000b400210f7a23 */ /* 0x102fe4000001080e */
[C---:B------:R-:W-:Y:S01]  /*fe70*/  FMUL.FTZ R69, R2.reuse, R69 ;  /* 0x0000004502457220 */ /* 0x040fe20000410000 */
[----:B------:R-:W-:Y:S01]  /*fe80*/  LDSM.16.MT88.4 R32, [R191+0x800] ;  /* 0x00080000bf20783b */ /* 0x000fe20000004200 */
[C---:B------:R-:W-:Y:S01]  /*fe90*/  FMUL.FTZ R72, R2.reuse, R72 ;  /* 0x0000004802487220 */ /* 0x040fe20000410000 */
[----:B------:R1:W-:Y:S01]  /*fea0*/  MUFU.EX2 R219, R15 ;  /* 0x0000000f00db7308 */ /* 0x0003e20000000800 */
[C---:B------:R-:W-:Y:S02]  /*feb0*/  FMUL.FTZ R73, R2.reuse, R73 ;  /* 0x0000004902497220 */ /* 0x040fe40000410000 */
[C---:B------:R-:W-:Y:S02]  /*fec0*/  FMUL.FTZ R76, R2.reuse, R76 ;  /* 0x0000004c024c7220 */ /* 0x040fe40000410000 */
[--C-:B-----5:R-:W-:Y:S02]  /*fed0*/  FFMA.FTZ R4, R11, c[0x0][0x2d0], -R14.reuse ;  /* 0x0000b4000b047a23 */ /* 0x120fe4000001080e */
[C---:B------:R-:W-:Y:S02]  /*fee0*/  FMUL.FTZ R77, R2.reuse, R77 ;  /* 0x0000004d024d7220 */ /* 0x040fe40000410000 */
[C---:B------:R-:W-:Y:S01]  /*fef0*/  FMUL.FTZ R80, R2.reuse, R80 ;  /* 0x0000005002507220 */ /* 0x040fe20000410000 */
[----:B------:R4:W-:Y:S01]  /*ff00*/  MUFU.EX2 R232, R4 ;  /* 0x0000000400e87308 */ /* 0x0009e20000000800 */
[C---:B------:R-:W-:Y:S02]  /*ff10*/  FMUL.FTZ R81, R2.reuse, R81 ;  /* 0x0000005102517220 */ /* 0x040fe40000410000 */
[----:B------:R-:W-:Y:S01]  /*ff20*/  FMUL.FTZ R84, R2, R84 ;  /* 0x0000005402547220 */ /* 0x000fe20000410000 */
[----:B--2---:R-:W-:Y:S01]  /*ff30*/  F2FP.PACK_AB R17, R234, R235 ;  /* 0x000000ebea11723e */ /* 0x004fe200000000ff */
[--C-:B------:R-:W-:Y:S02]  /*ff40*/  FFMA.FTZ R0, R7, c[0x0][0x2d0], -R14.reuse ;  /* 0x0000b40007007a23 */ /* 0x100fe4000001080e */
[C---:B------:R-:W-:Y:S02]  /*ff50*/  FMUL.FTZ R85, R2.reuse, R85 ;  /* 0x0000005502557220 */ /* 0x040fe40000410000 */
[C---:B------:R-:W-:Y:S01]  /*ff60*/  FMUL.FTZ R88, R2.reuse, R88 ;  /* 0x0000005802587220 */ /* 0x040fe20000410000 */
[----:B------:R2:W5:Y:S01]  /*ff70*/  MUFU.EX2 R233, R0 ;  /* 0x0000000000e97308 */ /* 0x0005620000000800 */
[C---:B------:R-:W-:Y:S02]  /*ff80*/  FMUL.FTZ R89, R2.reuse, R89 ;  /* 0x0000005902597220 */ /* 0x040fe40000410000 */
[----:B------:R-:W-:Y:S02]  /*ff90*/  FMUL.FTZ R92, R2, R92 ;  /* 0x0000005c025c7220 */ /* 0x000fe40000410000 */
[----:B-1----:R-:W-:Y:S02]  /*ffa0*/  FFMA.FTZ R15, R36, c[0x0][0x2d0], -R14 ;  /* 0x0000b400240f7a23 */ /* 0x002fe4000001080e */
[C---:B------:R-:W-:Y:S02]  /*ffb0*/  FMUL.FTZ R93, R2.reuse, R93 ;  /* 0x0000005d025d7220 */ /* 0x040fe40000410000 */
[C---:B------:R-:W-:Y:S01]  /*ffc0*/  FMUL.FTZ R96, R2.reuse, R96 ;  /* 0x0000006002607220 */ /* 0x040fe20000410000 */
[----:B------:R1:W-:Y:S01]  /*ffd0*/  MUFU.EX2 R218, R15 ;  /* 0x0000000f00da7308 */ /* 0x0003e20000000800 */
[C---:B------:R-:W-:Y:S02]  /*ffe0*/  FMUL.FTZ R97, R2.reuse, R97 ;  /* 0x0000006102617220 */ /* 0x040fe40000410000 */
[C---:B------:R-:W-:Y:S02]  /*fff0*/  FMUL.FTZ R100, R2.reuse, R100 ;  /* 0x0000006402647220 */ /* 0x040fe40000410000 */
[C---:B----4-:R-:W-:Y:S02]  /*10000*/  FMUL.FTZ R4, R2.reuse, R112 ;  /* 0x0000007002047220 */ /* 0x050fe40000410000 */
[C---:B------:R-:W-:Y:S02]  /*10010*/  FMUL.FTZ R101, R2.reuse, R101 ;  /* 0x0000006502657220 */ /* 0x040fe40000410000 */
[C---:B------:R-:W-:Y:S02]  /*10020*/  FMUL.FTZ R104, R2.reuse, R104 ;  /* 0x0000006802687220 */ /* 0x040fe40000410000 */
[C---:B------:R-:W-:Y:S02]  /*10030*/  FMUL.FTZ R105, R2.reuse, R105 ;  /* 0x0000006902697220 */ /* 0x040fe40000410000 */
[C---:B------:R-:W-:Y:S01]  /*10040*/  FMUL.FTZ R52, R2.reuse, R52 ;  /* 0x0000003402347220 */ /* 0x040fe20000410000 */
[----:B--2---:R-:W-:Y:S01]  /*10050*/  FSEL R0, R3, RZ, P0 ;  /* 0x000000ff03007208 */ /* 0x004fe20000000000 */
[----:B------:R-:W-:Y:S01]  /*10060*/  FMUL.FTZ R53, R2, R53 ;  /* 0x0000003502357220 */ /* 0x000fe20000410000 */
[----:B-----5:R-:W-:Y:S01]  /*10070*/  F2FP.PACK_AB R19, R232, R233 ;  /* 0x000000e9e813723e */ /* 0x020fe200000000ff */
[----:B------:R-:W-:Y:S01]  /*10080*/  FMUL.FTZ R56, R2, R56 ;  /* 0x0000003802387220 */ /* 0x000fe20000410000 */
[----:B------:R-:W-:Y:S01]  /*10090*/  ISETP.GT.AND P0, PT, R212, R223, PT ;  /* 0x000000dfd400720c */ /* 0x000fe20003f04270 */
[----:B------:R-:W-:Y:S02]  /*100a0*/  FADD.FTZ R0, -R0, R110 ;  /* 0x0000006e00007221 */ /* 0x000fe40000010100 */
[----:B------:R-:W-:Y:S02]  /*100b0*/  FMUL.FTZ R57, R2, R57 ;  /* 0x0000003902397220 */ /* 0x000fe40000410000 */
[----:B------:R-:W-:Y:S02]  /*100c0*/  FMUL.FTZ R0, R0, c[0x0][0x2d0] ;  /* 0x0000b40000007a20 */ /* 0x000fe40000410000 */
[--C-:B-1----:R-:W-:Y:S02]  /*100d0*/  FFMA.FTZ R15, R37, c[0x0][0x2d0], -R14.reuse ;  /* 0x0000b400250f7a23 */ /* 0x102fe4000001080e */
[----:B------:R-:W-:Y:S01]  /*100e0*/  LDSM.16.MT88.4 R36, [R194+0x800] ;  /* 0x00080000c224783b */ /* 0x000fe20000004200 */
[C---:B------:R-:W-:Y:S01]  /*100f0*/  FMUL.FTZ R60, R2.reuse, R60 ;  /* 0x0000003c023c7220 */ /* 0x040fe20000410000 */
[----:B------:R1:W-:Y:S01]  /*10100*/  MUFU.EX2 R217, R15 ;  /* 0x0000000f00d97308 */ /* 0x0003e20000000800 */
[C---:B------:R-:W-:Y:S02]  /*10110*/  FMUL.FTZ R61, R2.reuse, R61 ;  /* 0x0000003d023d7220 */ /* 0x040fe40000410000 */
[C---:B------:R-:W-:Y:S02]  /*10120*/  FMUL.FTZ R64, R2.reuse, R64 ;  /* 0x0000004002407220 */ /* 0x040fe40000410000 */
[----:B------:R-:W-:Y:S05]  /*10130*/  FMUL.FTZ R65, R2, R65 ;  /* 0x0000004102417220 */ /* 0x000fea0000410000 */
[----:B------:R-:W2:Y:S01]  /*10140*/  MUFU.EX2 R0, R0 ;  /* 0x0000000000007308 */ /* 0x000ea20000000800 */
[--C-:B-1----:R-:W-:Y:S09]  /*10150*/  FFMA.FTZ R15, R149, c[0x0][0x2d0], -R13.reuse ;  /* 0x0000b400950f7a23 */ /* 0x102ff2000001080d */
[----:B------:R1:W-:Y:S01]  /*10160*/  MUFU.EX2 R215, R15 ;  /* 0x0000000f00d77308 */ /* 0x0003e20000000800 */
[C---:B--2---:R-:W-:Y:S02]  /*10170*/  FMUL.FTZ R6, R0.reuse, R114 ;  /* 0x0000007200067220 */ /* 0x044fe40000410000 */
[C---:B------:R-:W-:Y:S02]  /*10180*/  FMUL.FTZ R7, R0.reuse, R115 ;  /* 0x0000007300077220 */ /* 0x040fe40000410000 */
[C---:B------:R-:W-:Y:S02]  /*10190*/  FMUL.FTZ R10, R0.reuse, R118 ;  /* 0x00000076000a7220 */ /* 0x040fe40000410000 */
[C---:B------:R-:W-:Y:S02]  /*101a0*/  FMUL.FTZ R11, R0.reuse, R119 ;  /* 0x00000077000b7220 */ /* 0x040fe40000410000 */
[----:B------:R-:W-:Y:S01]  /*101b0*/  LDSM.16.MT88.4 R116, [R188+0x2800] ;  /* 0x00280000bc74783b */ /* 0x000fe20000004200 */
[C---:B------:R-:W-:Y:S05]  /*101c0*/  HMMA.16816.F32 R4, R16.reuse, R20, R4 ;  /* 0x000000141004723c */ /* 0x040fea0000001804 */
[C---:B------:R-:W-:Y:S02]  /*101d0*/  FMUL.FTZ R70, R0.reuse, R70 ;  /* 0x0000004600467220 */ /* 0x040fe40000410000 */
[----:B------:R-:W-:Y:S01]  /*101e0*/  FMUL.FTZ R71, R0, R71 ;  /* 0x0000004700477220 */ /* 0x000fe20000410000 */
[C---:B------:R-:W-:Y:S01]  /*101f0*/  HMMA.16816.F32 R8, R16.reuse, R22, R8 ;  /* 0x000000161008723c */ /* 0x040fe20000001808 */
[----:B------:R-:W2:Y:S03]  /*10200*/  LDSM.16.MT88.4 R20, [R207] ;  /* 0x00000000cf14783b */ /* 0x000ea60000004200 */
[--C-:B-1----:R-:W-:Y:S02]  /*10210*/  FFMA.FTZ R15, R150, c[0x0][0x2d0], -R13.reuse ;  /* 0x0000b400960f7a23 */ /* 0x102fe4000001080d */
[C---:B------:R-:W-:Y:S02]  /*10220*/  FMUL.FTZ R74, R0.reuse, R74 ;  /* 0x0000004a004a7220 */ /* 0x040fe40000410000 */
[C---:B------:R-:W-:Y:S01]  /*10230*/  HMMA.16816.F32 R68, R16.reuse, R24, R68 ;  /* 0x000000181044723c */ /* 0x040fe20000001844 */
[----:B------:R1:W4:Y:S03]  /*10240*/  MUFU.EX2 R216, R15 ;  /* 0x0000000f00d87308 */ /* 0x0003260000000800 */
[C---:B------:R-:W-:Y:S02]  /*10250*/  FMUL.FTZ R75, R0.reuse, R75 ;  /* 0x0000004b004b7220 */ /* 0x040fe40000410000 */
[C---:B------:R-:W-:Y:S02]  /*10260*/  FMUL.FTZ R78, R0.reuse, R78 ;  /* 0x0000004e004e7220 */ /* 0x040fe40000410000 */
[C---:B------:R-:W-:Y:S03]  /*10270*/  FMUL.FTZ R79, R0.reuse, R79 ;  /* 0x0000004f004f7220 */ /* 0x040fe60000410000 */
[C---:B------:R-:W-:Y:S01]  /*10280*/  HMMA.16816.F32 R72, R16.reuse, R26, R72 ;  /* 0x0000001a1048723c */ /* 0x040fe20000001848 */
[----:B------:R-:W5:Y:S02]  /*10290*/  LDSM.16.MT88.4 R24, [R188+0x3000] ;  /* 0x00300000bc18783b */ /* 0x000f640000004200 */
[C---:B------:R-:W-:Y:S02]  /*102a0*/  FMUL.FTZ R82, R0.reuse, R82 ;  /* 0x0000005200527220 */ /* 0x040fe40000410000 */
[C---:B------:R-:W-:Y:S02]  /*102b0*/  FMUL.FTZ R83, R0.reuse, R83 ;  /* 0x0000005300537220 */ /* 0x040fe40000410000 */
[C---:B------:R-:W-:Y:S01]  /*102c0*/  FMUL.FTZ R86, R0.reuse, R86 ;  /* 0x0000005600567220 */ /* 0x040fe20000410000 */
[C---:B------:R-:W-:Y:S04]  /*102d0*/  HMMA.16816.F32 R76, R16.reuse, R28, R76 ;  /* 0x0000001c104c723c */ /* 0x040fe8000000184c */
[C---:B------:R-:W-:Y:S02]  /*102e0*/  FMUL.FTZ R87, R0.reuse, R87 ;  /* 0x0000005700577220 */ /* 0x040fe40000410000 */
[--C-:B-1----:R-:W-:Y:S02]  /*102f0*/  FFMA.FTZ R15, R151, c[0x0][0x2d0], -R13.reuse ;  /* 0x0000b400970f7a23 */ /* 0x102fe4000001080d */
[C---:B------:R-:W-:Y:S01]  /*10300*/  HMMA.16816.F32 R80, R16.reuse, R30, R80 ;  /* 0x0000001e1050723c */ /* 0x040fe20000001850 */
[----:B------:R-:W1:Y:S01]  /*10310*/  LDSM.16.MT88.4 R28, [R192+0x3000] ;  /* 0x00300000c01c783b */ /* 0x000e620000004200 */
[----:B------:R3:W-:Y:S02]  /*10320*/  MUFU.EX2 R151, R15 ;  /* 0x0000000f00977308 */ /* 0x0007e40000000800 */
[C---:B------:R-:W-:Y:S02]  /*10330*/  FMUL.FTZ R90, R0.reuse, R90 ;  /* 0x0000005a005a7220 */ /* 0x040fe40000410000 */
[C---:B------:R-:W-:Y:S02]  /*10340*/  FMUL.FTZ R91, R0.reuse, R91 ;  /* 0x0000005b005b7220 */ /* 0x040fe40000410000 */
[C---:B--2---:R-:W-:Y:S04]  /*10350*/  HMMA.16816.F32 R84, R16.reuse, R20, R84 ;  /* 0x000000141054723c */ /* 0x044fe80000001854 */
[C---:B------:R-:W-:Y:S02]  /*10360*/  FMUL.FTZ R94, R0.reuse, R94 ;  /* 0x0000005e005e7220 */ /* 0x040fe40000410000 */
[C---:B------:R-:W-:Y:S02]  /*10370*/  FMUL.FTZ R95, R0.reuse, R95 ;  /* 0x0000005f005f7220 */ /* 0x040fe40000410000 */
[C---:B------:R-:W-:Y:S01]  /*10380*/  HMMA.16816.F32 R88, R16.reuse, R22, R88 ;  /* 0x000000161058723c */ /* 0x040fe20000001858 */
[----:B------:R-:W2:Y:S03]  /*10390*/  LDSM.16.MT88.4 R20, [R191+0x3000] ;  /* 0x00300000bf14783b */ /* 0x000ea60000004200 */
[C---:B------:R-:W-:Y:S02]  /*103a0*/  FMUL.FTZ R98, R0.reuse, R98 ;  /* 0x0000006200627220 */ /* 0x040fe40000410000 */
[C---:B------:R-:W-:Y:S02]  /*103b0*/  FMUL.FTZ R99, R0.reuse, R99 ;  /* 0x0000006300637220 */ /* 0x040fe40000410000 */
[----:B------:R-:W-:Y:S01]  /*103c0*/  FMUL.FTZ R102, R0, R102 ;  /* 0x0000006600667220 */ /* 0x000fe20000410000 */
[C---:B-----5:R-:W-:Y:S03]  /*103d0*/  HMMA.16816.F32 R92, R16.reuse, R24, R92 ;  /* 0x00000018105c723c */ /* 0x060fe6000000185c */
[--C-:B---3--:R-:W-:Y:S02]  /*103e0*/  FFMA.FTZ R15, R156, c[0x0][0x2d0], -R13.reuse ;  /* 0x0000b4009c0f7a23 */ /* 0x108fe4000001080d */
[C---:B------:R-:W-:Y:S02]  /*103f0*/  FMUL.FTZ R103, R0.reuse, R103 ;  /* 0x0000006700677220 */ /* 0x040fe40000410000 */
[----:B------:R3:W5:Y:S01]  /*10400*/  MUFU.EX2 R150, R15 ;  /* 0x0000000f00967308 */ /* 0x0007620000000800 */
[C---:B------:R-:W-:Y:S01]  /*10410*/  HMMA.16816.F32 R96, R16.reuse, R26, R96 ;  /* 0x0000001a1060723c */ /* 0x040fe20000001860 */
[----:B------:R-:W4:Y:S03]  /*10420*/  LDSM.16.MT88.4 R24, [R194+0x3000] ;  /* 0x00300000c218783b */ /* 0x000f260000004200 */
[C---:B------:R-:W-:Y:S02]  /*10430*/  FMUL.FTZ R106, R0.reuse, R106 ;  /* 0x0000006a006a7220 */ /* 0x040fe40000410000 */
[C---:B------:R-:W-:Y:S02]  /*10440*/  FMUL.FTZ R107, R0.reuse, R107 ;  /* 0x0000006b006b7220 */ /* 0x040fe40000410000 */
[C---:B-1----:R-:W-:Y:S04]  /*10450*/  HMMA.16816.F32 R100, R16.reuse, R28, R100 ;  /* 0x0000001c1064723c */ /* 0x042fe80000001864 */
[C---:B------:R-:W-:Y:S02]  /*10460*/  FMUL.FTZ R54, R0.reuse, R54 ;  /* 0x0000003600367220 */ /* 0x040fe40000410000 */
[C---:B------:R-:W-:Y:S02]  /*10470*/  FMUL.FTZ R55, R0.reuse, R55 ;  /* 0x0000003700377220 */ /* 0x040fe40000410000 */
[C---:B------:R-:W-:Y:S01]  /*10480*/  HMMA.16816.F32 R104, R16.reuse, R30, R104 ;  /* 0x0000001e1068723c */ /* 0x040fe20000001868 */
[----:B------:R-:W1:Y:S03]  /*10490*/  LDSM.16.MT88.4 R28, [R188+0x800] ;  /* 0x00080000bc1c783b */ /* 0x000e660000004200 */
[C---:B------:R-:W-:Y:S02]  /*104a0*/  FMUL.FTZ R58, R0.reuse, R58 ;  /* 0x0000003a003a7220 */ /* 0x040fe40000410000 */
[----:B------:R-:W-:Y:S02]  /*104b0*/  FMUL.FTZ R59, R0, R59 ;  /* 0x0000003b003b7220 */ /* 0x000fe40000410000 */
[C---:B--2---:R-:W-:Y:S04]  /*104c0*/  HMMA.16816.F32 R52, R16.reuse, R20, R52 ;  /* 0x000000141034723c */ /* 0x044fe80000001834 */
[--C-:B---3--:R-:W-:Y:S02]  /*104d0*/  FFMA.FTZ R15, R40, c[0x0][0x2d0], -R14.reuse ;  /* 0x0000b400280f7a23 */ /* 0x108fe4000001080e */
[C---:B------:R-:W-:Y:S02]  /*104e0*/  FMUL.FTZ R62, R0.reuse, R62 ;  /* 0x0000003e003e7220 */ /* 0x040fe40000410000 */
[C---:B------:R-:W-:Y:S01]  /*104f0*/  HMMA.16816.F32 R56, R16.reuse, R22, R56 ;  /* 0x000000161038723c */ /* 0x040fe20000001838 */
[----:B------:R2:W-:Y:S01]  /*10500*/  MUFU.EX2 R149, R15 ;  /* 0x0000000f00957308 */ /* 0x0005e20000000800 */
[----:B------:R-:W3:Y:S02]  /*10510*/  LDSM.16.MT88.4 R20, [R192+0x800] ;  /* 0x00080000c014783b */ /* 0x000ee40000004200 */
[C---:B------:R-:W-:Y:S02]  /*10520*/  FMUL.FTZ R63, R0.reuse, R63 ;  /* 0x0000003f003f7220 */ /* 0x040fe40000410000 */
[C---:B------:R-:W-:Y:S02]  /*10530*/  FMUL.FTZ R66, R0.reuse, R66 ;  /* 0x0000004200427220 */ /* 0x040fe40000410000 */
[----:B------:R-:W-:Y:S03]  /*10540*/  FMUL.FTZ R67, R0, R67 ;  /* 0x0000004300437220 */ /* 0x000fe60000410000 */
[C---:B----4-:R-:W-:Y:S08]  /*10550*/  HMMA.16816.F32 R60, R16.reuse, R24, R60 ;  /* 0x00000018103c723c */ /* 0x050ff0000000183c */
[----:B------:R-:W-:Y:S01]  /*10560*/  HMMA.16816.F32 R64, R16, R26, R64 ;  /* 0x0000001a1040723c */ /* 0x000fe20000001840 */
[----:B------:R-:W4:Y:S03]  /*10570*/  LDSM.16.MT88.4 R24, [R188+0x3800] ;  /* 0x00380000bc18783b */ /* 0x000f260000004200 */
[--C-:B--2---:R-:W-:Y:S03]  /*10580*/  FFMA.FTZ R15, R41, c[0x0][0x2d0], -R14.reuse ;  /* 0x0000b400290f7a23 */ /* 0x104fe6000001080e */
[----:B------:R-:W-:Y:S02]  /*10590*/  F2FP.PACK_AB R16, R230, R231 ;  /* 0x000000e7e610723e */ /* 0x000fe400000000ff */
[----:B------:R-:W-:Y:S01]  /*105a0*/  F2FP.PACK_AB R18, R221, R222 ;  /* 0x000000dedd12723e */ /* 0x000fe200000000ff */
[----:B------:R2:W2:Y:S01]  /*105b0*/  MUFU.EX2 R148, R15 ;  /* 0x0000000f00947308 */ /* 0x0004a20000000800 */
[----:B------:R-:W-:Y:S01]  /*105c0*/  LDSM.16.MT88.4 R40, [R194+0x4800] ;  /* 0x00480000c228783b */ /* 0x000fe20000004200 */
[----:B------:R-:W-:Y:S02]  /*105d0*/  F2FP.PACK_AB R17, R219, R220 ;  /* 0x000000dcdb11723e */ /* 0x000fe400000000ff */
[----:B------:R-:W-:Y:S07]  /*105e0*/  F2FP.PACK_AB R19, R217, R218 ;  /* 0x000000dad913723e */ /* 0x000fee00000000ff */
[C---:B-1----:R-:W-:Y:S08]  /*105f0*/  HMMA.16816.F32 R4, R16.reuse, R28, R4 ;  /* 0x0000001c1004723c */ /* 0x042ff00000001804 */
[C---:B------:R-:W-:Y:S01]  /*10600*/  HMMA.16816.F32 R8, R16.reuse, R30, R8 ;  /* 0x0000001e1008723c */ /* 0x040fe20000001808 */
[----:B------:R-:W-:Y:S03]  /*10610*/  LDSM.16.MT88.4 R28, [R191+0x3800] ;  /* 0x00380000bf1c783b */ /* 0x000fe60000004200 */
[--C-:B--2---:R-:W-:Y:S04]  /*10620*/  FFMA.FTZ R15, R44, c[0x0][0x2d0], -R14.reuse ;  /* 0x0000b4002c0f7a23 */ /* 0x104fe8000001080e */
[C---:B---3--:R-:W-:Y:S01]  /*10630*/  HMMA.16816.F32 R68, R16.reuse, R20, R68 ;  /* 0x000000141044723c */ /* 0x048fe20000001844 */
[----:B------:R1:W-:Y:S07]  /*10640*/  MUFU.EX2 R147, R15 ;  /* 0x0000000f00937308 */ /* 0x0003ee0000000800 */
[C---:B------:R-:W-:Y:S01]  /*10650*/  HMMA.16816.F32 R72, R16.reuse, R22, R72 ;  /* 0x000000161048723c */ /* 0x040fe20000001848 */
[----:B------:R-:W2:Y:S07]  /*10660*/  LDSM.16.MT88.4 R20, [R192+0x3800] ;  /* 0x00380000c014783b */ /* 0x000eae0000004200 */
[C---:B------:R-:W-:Y:S08]  /*10670*/  HMMA.16816.F32 R76, R16.reuse, R32, R76 ;  /* 0x00000020104c723c */ /* 0x040ff0000000184c */
[C---:B------:R-:W-:Y:S01]  /*10680*/  HMMA.16816.F32 R80, R16.reuse, R34, R80 ;  /* 0x000000221050723c */ /* 0x040fe20000001850 */
[----:B------:R-:W3:Y:S03]  /*10690*/  LDSM.16.MT88.4 R32, [R194+0x3800] ;  /* 0x00380000c220783b */ /* 0x000ee60000004200 */
[--C-:B-1----:R-:W-:Y:S04]  /*106a0*/  FFMA.FTZ R15, R45, c[0x0][0x2d0], -R14.reuse ;  /* 0x0000b4002d0f7a23 */ /* 0x102fe8000001080e */
[C---:B------:R-:W-:Y:S01]  /*106b0*/  HMMA.16816.F32 R84, R16.reuse, R36, R84 ;  /* 0x000000241054723c */ /* 0x040fe20000001854 */
[----:B------:R1:W1:Y:S07]  /*106c0*/  MUFU.EX2 R146, R15 ;  /* 0x0000000f00927308 */ /* 0x00026e0000000800 */
[C---:B------:R-:W-:Y:S01]  /*106d0*/  HMMA.16816.F32 R88, R16.reuse, R38, R88 ;  /* 0x000000261058723c */ /* 0x040fe20000001858 */
[----:B------:R-:W-:Y:S07]  /*106e0*/  LDSM.16.MT88.4 R36, [R194+0x4000] ;  /* 0x00400000c224783b */ /* 0x000fee0000004200 */
[C---:B----4-:R-:W-:Y:S08]  /*106f0*/  HMMA.16816.F32 R92, R16.reuse, R24, R92 ;  /* 0x00000018105c723c */ /* 0x050ff0000000185c */
[C---:B------:R-:W-:Y:S01]  /*10700*/  HMMA.16816.F32 R96, R16.reuse, R26, R96 ;  /* 0x0000001a1060723c */ /* 0x040fe20000001860 */
[----:B------:R-:W-:Y:S03]  /*10710*/  LDSM.16.MT88.4 R24, [R192+0x1000] ;  /* 0x00100000c018783b */ /* 0x000fe60000004200 */
[--C-:B-1----:R-:W-:Y:S04]  /*10720*/  FFMA.FTZ R15, R157, c[0x0][0x2d0], -R13.reuse ;  /* 0x0000b4009d0f7a23 */ /* 0x102fe8000001080d */
[C---:B--2---:R-:W-:Y:S01]  /*10730*/  HMMA.16816.F32 R100, R16.reuse, R20, R100 ;  /* 0x000000141064723c */ /* 0x044fe20000001864 */
[----:B------:R1:W-:Y:S07]  /*10740*/  MUFU.EX2 R145, R15 ;  /* 0x0000000f00917308 */ /* 0x0003ee0000000800 */
[C---:B------:R-:W-:Y:S01]  /*10750*/  HMMA.16816.F32 R104, R16.reuse, R22, R104 ;  /* 0x000000161068723c */ /* 0x040fe20000001868 */
[----:B------:R-:W2:Y:S07]  /*10760*/  LDSM.16.MT88.4 R20, [R188+0x1000] ;  /* 0x00100000bc14783b */ /* 0x000eae0000004200 */
[C---:B------:R-:W-:Y:S08]  /*10770*/  HMMA.16816.F32 R52, R16.reuse, R28, R52 ;  /* 0x0000001c1034723c */ /* 0x040ff00000001834 */
[C---:B------:R-:W-:Y:S01]  /*10780*/  HMMA.16816.F32 R56, R16.reuse, R30, R56 ;  /* 0x0000001e1038723c */ /* 0x040fe20000001838 */
[----:B------:R-:W4:Y:S03]  /*10790*/  LDSM.16.MT88.4 R28, [R191+0x1000] ;  /* 0x00100000bf1c783b */ /* 0x000f260000004200 */
[--C-:B-1----:R-:W-:Y:S04]  /*107a0*/  FFMA.FTZ R15, R158, c[0x0][0x2d0], -R13.reuse ;  /* 0x0000b4009e0f7a23 */ /* 0x102fe8000001080d */
[C---:B---3--:R-:W-:Y:S01]  /*107b0*/  HMMA.16816.F32 R60, R16.reuse, R32, R60 ;  /* 0x00000020103c723c */ /* 0x048fe2000000183c */
[----:B------:R1:W3:Y:S07]  /*107c0*/  MUFU.EX2 R144, R15 ;  /* 0x0000000f00907308 */ /* 0x0002ee0000000800 */
[----:B------:R-:W-:Y:S01]  /*107d0*/  HMMA.16816.F32 R64, R16, R34, R64 ;  /* 0x000000221040723c */ /* 0x000fe20000001840 */
[----:B------:R-:W3:Y:S06]  /*107e0*/  LDSM.16.MT88.4 R32, [R194+0x1000] ;  /* 0x00100000c220783b */ /* 0x000eec0000004200 */
[----:B------:R-:W-:Y:S02]  /*107f0*/  F2FP.PACK_AB R16, R216, R215 ;  /* 0x000000d7d810723e */ /* 0x000fe400000000ff */
[----:B-----5:R-:W-:Y:S03]  /*10800*/  F2FP.PACK_AB R18, R150, R151 ;  /* 0x000000979612723e */ /* 0x020fe600000000ff */
[----:B------:R-:W-:Y:S02]  /*10810*/  F2FP.PACK_AB R17, R148, R149 ;  /* 0x000000959411723e */ /* 0x000fe400000000ff */
[----:B------:R-:W-:Y:S01]  /*10820*/  F2FP.PACK_AB R19, R146, R147 ;  /* 0x000000939213723e */ /* 0x000fe200000000ff */
[--C-:B-1----:R-:W-:Y:S06]  /*10830*/  FFMA.FTZ R15, R159, c[0x0][0x2d0], -R13.reuse ;  /* 0x0000b4009f0f7a23 */ /* 0x102fec000001080d */
[C---:B--2---:R-:W-:Y:S01]  /*10840*/  HMMA.16816.F32 R4, R16.reuse, R20, R4 ;  /* 0x000000141004723c */ /* 0x044fe20000001804 */
[----:B------:R1:W-:Y:S07]  /*10850*/  MUFU.EX2 R143, R15 ;  /* 0x0000000f008f7308 */ /* 0x0003ee0000000800 */
[C---:B------:R-:W-:Y:S01]  /*10860*/  HMMA.16816.F32 R8, R16.reuse, R22, R8 ;  /* 0x000000161008723c */ /* 0x040fe20000001808 */
[----:B------:R-:W2:Y:S07]  /*10870*/  LDSM.16.MT88.4 R20, [R188+0x4000] ;  /* 0x00400000bc14783b */ /* 0x000eae0000004200 */
[C---:B------:R-:W-:Y:S08]  /*10880*/  HMMA.16816.F32 R68, R16.reuse, R24, R68 ;  /* 0x000000181044723c */ /* 0x040ff00000001844 */
[C---:B------:R-:W-:Y:S01]  /*10890*/  HMMA.16816.F32 R72, R16.reuse, R26, R72 ;  /* 0x0000001a1048723c */ /* 0x040fe20000001848 */
[----:B------:R-:W5:Y:S03]  /*108a0*/  LDSM.16.MT88.4 R24, [R192+0x4000] ;  /* 0x00400000c018783b */ /* 0x000f660000004200 */
[--C-:B-1----:R-:W-:Y:S04]  /*108b0*/  FFMA.FTZ R15, R160, c[0x0][0x2d0], -R13.reuse ;  /* 0x0000b400a00f7a23 */ /* 0x102fe8000001080d */
[C---:B----4-:R-:W-:Y:S01]  /*108c0*/  HMMA.16816.F32 R76, R16.reuse, R28, R76 ;  /* 0x0000001c104c723c */ /* 0x050fe2000000184c */
[----:B------:R1:W4:Y:S07]  /*108d0*/  MUFU.EX2 R142, R15 ;  /* 0x0000000f008e7308 */ /* 0x00032e0000000800 */
[C---:B------:R-:W-:Y:S01]  /*108e0*/  HMMA.16816.F32 R80, R16.reuse, R30, R80 ;  /* 0x0000001e1050723c */ /* 0x040fe20000001850 */
[----:B------:R-:W4:Y:S07]  /*108f0*/  LDSM.16.MT88.4 R28, [R191+0x4000] ;  /* 0x00400000bf1c783b */ /* 0x000f2e0000004200 */
[C---:B---3--:R-:W-:Y:S08]  /*10900*/  HMMA.16816.F32 R84, R16.reuse, R32, R84 ;  /* 0x000000201054723c */ /* 0x048ff00000001854 */
[C---:B------:R-:W-:Y:S01]  /*10910*/  HMMA.16816.F32 R88, R16.reuse, R34, R88 ;  /* 0x000000221058723c */ /* 0x040fe20000001858 */
[----:B------:R-:W3:Y:S03]  /*10920*/  LDSM.16.MT88.4 R32, [R188+0x1800] ;  /* 0x00180000bc20783b */ /* 0x000ee60000004200 */
[--C-:B-1----:R-:W-:Y:S04]  /*10930*/  FFMA.FTZ R15, R48, c[0x0][0x2d0], -R14.reuse ;  /* 0x0000b400300f7a23 */ /* 0x102fe8000001080e */
[C---:B--2---:R-:W-:Y:S01]  /*10940*/  HMMA.16816.F32 R92, R16.reuse, R20, R92 ;  /* 0x00000014105c723c */ /* 0x044fe2000000185c */
[----:B------:R1:W-:Y:S07]  /*10950*/  MUFU.EX2 R141, R15 ;  /* 0x0000000f008d7308 */ /* 0x0003ee0000000800 */
[C---:B------:R-:W-:Y:S01]  /*10960*/  HMMA.16816.F32 R96, R16.reuse, R22, R96 ;  /* 0x000000161060723c */ /* 0x040fe20000001860 */
[----:B------:R-:W2:Y:S07]  /*10970*/  LDSM.16.MT88.4 R20, [R192+0x1800] ;  /* 0x00180000c014783b */ /* 0x000eae0000004200 */
[C---:B-----5:R-:W-:Y:S08]  /*10980*/  HMMA.16816.F32 R100, R16.reuse, R24, R100 ;  /* 0x000000181064723c */ /* 0x060ff00000001864 */
[C---:B------:R-:W-:Y:S01]  /*10990*/  HMMA.16816.F32 R104, R16.reuse, R26, R104 ;  /* 0x0000001a1068723c */ /* 0x040fe20000001868 */
[----:B------:R-:W5:Y:S03]  /*109a0*/  LDSM.16.MT88.4 R24, [R191+0x1800] ;  /* 0x00180000bf18783b */ /* 0x000f660000004200 */
[--C-:B-1----:R-:W-:Y:S04]  /*109b0*/  FFMA.FTZ R15, R49, c[0x0][0x2d0], -R14.reuse ;  /* 0x0000b400310f7a23 */ /* 0x102fe8000001080e */
[C---:B----4-:R-:W-:Y:S01]  /*109c0*/  HMMA.16816.F32 R52, R16.reuse, R28, R52 ;  /* 0x0000001c1034723c */ /* 0x050fe20000001834 */
[----:B------:R1:W4:Y:S07]  /*109d0*/  MUFU.EX2 R140, R15 ;  /* 0x0000000f008c7308 */ /* 0x00032e0000000800 */
[C---:B------:R-:W-:Y:S01]  /*109e0*/  HMMA.16816.F32 R56, R16.reuse, R30, R56 ;  /* 0x0000001e1038723c */ /* 0x040fe20000001838 */
[----:B------:R-:W2:Y:S07]  /*109f0*/  LDSM.16.MT88.4 R28, [R194+0x1800] ;  /* 0x00180000c21c783b */ /* 0x000eae0000004200 */
[C---:B------:R-:W-:Y:S08]  /*10a00*/  HMMA.16816.F32 R60, R16.reuse, R36, R60 ;  /* 0x00000024103c723c */ /* 0x040ff0000000183c */
[----:B------:R-:W-:Y:S01]  /*10a10*/  HMMA.16816.F32 R64, R16, R38, R64 ;  /* 0x000000261040723c */ /* 0x000fe20000001840 */
[----:B------:R-:W-:Y:S03]  /*10a20*/  LDSM.16.MT88.4 R36, [R191+0x4800] ;  /* 0x00480000bf24783b */ /* 0x000fe60000004200 */
[--C-:B-1----:R-:W-:Y:S03]  /*10a30*/  FFMA.FTZ R15, R111, c[0x0][0x2d0], -R14.reuse ;  /* 0x0000b4006f0f7a23 */ /* 0x102fe6000001080e */
[----:B------:R-:W-:Y:S01]  /*10a40*/  F2FP.PACK_AB R16, R144, R145 ;  /* 0x000000919010723e */ /* 0x000fe200000000ff */
[----:B------:R1:W-:Y:S01]  /*10a50*/  MUFU.EX2 R139, R15 ;  /* 0x0000000f008b7308 */ /* 0x0003e20000000800 */
[----:B------:R-:W-:Y:S03]  /*10a60*/  F2FP.PACK_AB R18, R142, R143 ;  /* 0x0000008f8e12723e */ /* 0x000fe600000000ff */
[----:B----4-:R-:W-:Y:S01]  /*10a70*/  F2FP.PACK_AB R17, R140, R141 ;  /* 0x0000008d8c11723e */ /* 0x010fe200000000ff */
[--C-:B-1----:R-:W-:Y:S05]  /*10a80*/  FFMA.FTZ R15, R128, c[0x0][0x2d0], -R14.reuse ;  /* 0x0000b400800f7a23 */ /* 0x102fea000001080e */
[----:B------:R1:W4:Y:S02]  /*10a90*/  MUFU.EX2 R138, R15 ;  /* 0x0000000f008a7308 */ /* 0x0003240000000800 */
[--C-:B-1----:R-:W-:Y:S01]  /*10aa0*/  FFMA.FTZ R15, R161, c[0x0][0x2d0], -R13.reuse ;  /* 0x0000b400a10f7a23 */ /* 0x102fe2000001080d */
[----:B----4-:R-:W-:Y:S07]  /*10ab0*/  F2FP.PACK_AB R19, R138, R139 ;  /* 0x0000008b8a13723e */ /* 0x010fee00000000ff */
[----:B------:R1:W-:Y:S01]  /*10ac0*/  MUFU.EX2 R137, R15 ;  /* 0x0000000f00897308 */ /* 0x0003e20000000800 */
[C---:B---3--:R-:W-:Y:S08]  /*10ad0*/  HMMA.16816.F32 R4, R16.reuse, R32, R4 ;  /* 0x000000201004723c */ /* 0x048ff00000001804 */
[C---:B------:R-:W-:Y:S01]  /*10ae0*/  HMMA.16816.F32 R8, R16.reuse, R34, R8 ;  /* 0x000000221008723c */ /* 0x040fe20000001808 */
[----:B------:R-:W3:Y:S07]  /*10af0*/  LDSM.16.MT88.4 R32, [R188+0x4800] ;  /* 0x00480000bc20783b */ /* 0x000eee0000004200 */
[C---:B--2---:R-:W-:Y:S04]  /*10b00*/  HMMA.16816.F32 R68, R16.reuse, R20, R68 ;  /* 0x000000141044723c */ /* 0x044fe80000001844 */
[--C-:B-1----:R-:W-:Y:S04]  /*10b10*/  FFMA.FTZ R15, R162, c[0x0][0x2d0], -R13.reuse ;  /* 0x0000b400a20f7a23 */ /* 0x102fe8000001080d */
[C---:B------:R-:W-:Y:S01]  /*10b20*/  HMMA.16816.F32 R72, R16.reuse, R22, R72 ;  /* 0x000000161048723c */ /* 0x040fe20000001848 */
[----:B------:R1:W2:Y:S01]  /*10b30*/  MUFU.EX2 R132, R15 ;  /* 0x0000000f00847308 */ /* 0x0002a20000000800 */
        /* <DEDUP_REMOVED lines=8> */
[----:B------:R-:W2:Y:S06]  /*10bc0*/  LDSM.16.MT88.4 R28, [R192+0x2000] ;  /* 0x00200000c01c783b */ /* 0x000eac0000004200 */
[C---:B---3--:R-:W-:Y:S08]  /*10bd0*/  HMMA.16816.F32 R92, R16.reuse, R32, R92 ;  /* 0x00000020105c723c */ /* 0x048ff0000000185c */
[C---:B------:R-:W-:Y:S01]  /*10be0*/  HMMA.16816.F32 R96, R16.reuse, R34, R96 ;  /* 0x000000221060723c */ /* 0x040fe20000001860 */
[----:B------:R-:W-:Y:S07]  /*10bf0*/  LDSM.16.MT88.4 R32, [R194+0x2000] ;  /* 0x00200000c220783b */ /* 0x000fee0000004200 */
[C---:B----4-:R-:W-:Y:S04]  /*10c00*/  HMMA.16816.F32 R100, R16.reuse, R20, R100 ;  /* 0x000000141064723c */ /* 0x050fe80000001864 */
[--C-:B-1----:R-:W-:Y:S04]  /*10c10*/  FFMA.FTZ R15, R184, c[0x0][0x2d0], -R13.reuse ;  /* 0x0000b400b80f7a23 */ /* 0x102fe8000001080d */
[C---:B------:R-:W-:Y:S01]  /*10c20*/  HMMA.16816.F32 R104, R16.reuse, R22, R104 ;  /* 0x000000161068723c */ /* 0x040fe20000001868 */
[----:B------:R1:W3:Y:S01]  /*10c30*/  MUFU.EX2 R130, R15 ;  /* 0x0000000f00827308 */ /* 0x0002e20000000800 */
[----:B------:R-:W4:Y:S06]  /*10c40*/  LDSM.16.MT88.4 R20, [R191+0x2000] ;  /* 0x00200000bf14783b */ /* 0x000f2c0000004200 */
[C---:B------:R-:W-:Y:S08]  /*10c50*/  HMMA.16816.F32 R52, R16.reuse, R36, R52 ;  /* 0x000000241034723c */ /* 0x040ff00000001834 */
[C---:B------:R-:W-:Y:S01]  /*10c60*/  HMMA.16816.F32 R56, R16.reuse, R38, R56 ;  /* 0x000000261038723c */ /* 0x040fe20000001838 */
[----:B------:R-:W-:Y:S07]  /*10c70*/  LDSM.16.MT88.4 R36, [R191+0x5000] ;  /* 0x00500000bf24783b */ /* 0x000fee0000004200 */
[C---:B------:R-:W-:Y:S04]  /*10c80*/  HMMA.16816.F32 R60, R16.reuse, R40, R60 ;  /* 0x00000028103c723c */ /* 0x040fe8000000183c */
[--C-:B-1----:R-:W-:Y:S04]  /*10c90*/  FFMA.FTZ R15, R129, c[0x0][0x2d0], -R14.reuse ;  /* 0x0000b400810f7a23 */ /* 0x102fe8000001080e */
[----:B------:R-:W-:Y:S01]  /*10ca0*/  HMMA.16816.F32 R64, R16, R42, R64 ;  /* 0x0000002a1040723c */ /* 0x000fe20000001840 */
[----:B------:R1:W-:Y:S01]  /*10cb0*/  MUFU.EX2 R129, R15 ;  /* 0x0000000f00817308 */ /* 0x0003e20000000800 */
[----:B------:R-:W-:Y:S05]  /*10cc0*/  LDSM.16.MT88.4 R40, [R191+0x2800] ;  /* 0x00280000bf28783b */ /* 0x000fea0000004200 */
[----:B--2---:R-:W-:Y:S02]  /*10cd0*/  F2FP.PACK_AB R16, R132, R137 ;  /* 0x000000898410723e */ /* 0x004fe400000000ff */
[----:B---3--:R-:W-:Y:S03]  /*10ce0*/  F2FP.PACK_AB R18, R130, R131 ;  /* 0x000000838212723e */ /* 0x008fe600000000ff */
[--C-:B-1----:R-:W-:Y:S04]  /*10cf0*/  FFMA.FTZ R15, R133, c[0x0][0x2d0], -R14.reuse ;  /* 0x0000b400850f7a23 */ /* 0x102fe8000001080e */
[----:B------:R1:W2:Y:S02]  /*10d00*/  MUFU.EX2 R128, R15 ;  /* 0x0000000f00807308 */ /* 0x0002a40000000800 */
[--C-:B-1----:R-:W-:Y:S01]  /*10d10*/  FFMA.FTZ R15, R134, c[0x0][0x2d0], -R14.reuse ;  /* 0x0000b400860f7a23 */ /* 0x102fe2000001080e */
[----:B--2---:R-:W-:Y:S07]  /*10d20*/  F2FP.PACK_AB R17, R128, R129 ;  /* 0x000000818011723e */ /* 0x004fee00000000ff */
[----:B------:R1:W-:Y:S02]  /*10d30*/  MUFU.EX2 R111, R15 ;  /* 0x0000000f006f7308 */ /* 0x0003e40000000800 */
[--C-:B-1----:R-:W-:Y:S08]  /*10d40*/  FFMA.FTZ R15, R135, c[0x0][0x2d0], -R14.reuse ;  /* 0x0000b400870f7a23 */ /* 0x102ff0000001080e */
[----:B------:R1:W2:Y:S02]  /*10d50*/  MUFU.EX2 R110, R15 ;  /* 0x0000000f006e7308 */ /* 0x0002a40000000800 */
[--C-:B-1----:R-:W-:Y:S01]  /*10d60*/  FFMA.FTZ R15, R185, c[0x0][0x2d0], -R13.reuse ;  /* 0x0000b400b90f7a23 */ /* 0x102fe2000001080d */
[----:B--2---:R-:W-:Y:S07]  /*10d70*/  F2FP.PACK_AB R19, R110, R111 ;  /* 0x0000006f6e13723e */ /* 0x004fee00000000ff */
[----:B------:R1:W-:Y:S01]  /*10d80*/  MUFU.EX2 R109, R15 ;  /* 0x0000000f006d7308 */ /* 0x0003e20000000800 */
[C---:B-----5:R-:W-:Y:S08]  /*10d90*/  HMMA.16816.F32 R4, R16.reuse, R24, R4 ;  /* 0x000000181004723c */ /* 0x060ff00000001804 */
[C---:B------:R-:W-:Y:S01]  /*10da0*/  HMMA.16816.F32 R8, R16.reuse, R26, R8 ;  /* 0x0000001a1008723c */ /* 0x040fe20000001808 */
[----:B------:R-:W2:Y:S07]  /*10db0*/  LDSM.16.MT88.4 R24, [R188+0x5000] ;  /* 0x00500000bc18783b */ /* 0x000eae0000004200 */
[C---:B------:R-:W-:Y:S04]  /*10dc0*/  HMMA.16816.F32 R68, R16.reuse, R28, R68 ;  /* 0x0000001c1044723c */ /* 0x040fe80000001844 */
[--C-:B-1----:R-:W-:Y:S04]  /*10dd0*/  FFMA.FTZ R15, R186, c[0x0][0x2d0], -R13.reuse ;  /* 0x0000b400ba0f7a23 */ /* 0x102fe8000001080d */
[C---:B------:R-:W-:Y:S01]  /*10de0*/  HMMA.16816.F32 R72, R16.reuse, R30, R72 ;  /* 0x0000001e1048723c */ /* 0x040fe20000001848 */
[----:B------:R1:W3:Y:S01]  /*10df0*/  MUFU.EX2 R51, R15 ;  /* 0x0000000f00337308 */ /* 0x0002e20000000800 */
[----:B------:R-:W5:Y:S06]  /*10e00*/  LDSM.16.MT88.4 R28, [R192+0x5000] ;  /* 0x00500000c01c783b */ /* 0x000f6c0000004200 */
[C---:B----4-:R-:W-:Y:S08]  /*10e10*/  HMMA.16816.F32 R76, R16.reuse, R20, R76 ;  /* 0x00000014104c723c */ /* 0x050ff0000000184c */
[C---:B------:R-:W-:Y:S01]  /*10e20*/  HMMA.16816.F32 R80, R16.reuse, R22, R80 ;  /* 0x000000161050723c */ /* 0x040fe20000001850 */
[----:B------:R-:W4:Y:S07]  /*10e30*/  LDSM.16.MT88.4 R20, [R194+0x5000] ;  /* 0x00500000c214783b */ /* 0x000f2e0000004200 */
[C---:B------:R-:W-:Y:S04]  /*10e40*/  HMMA.16816.F32 R84, R16.reuse, R32, R84 ;  /* 0x000000201054723c */ /* 0x040fe80000001854 */
[--C-:B-1----:R-:W-:Y:S02]  /*10e50*/  FFMA.FTZ R15, R187, c[0x0][0x2d0], -R13.reuse ;  /* 0x0000b400bb0f7a23 */ /* 0x102fe4000001080d */
[----:B------:R-:W-:Y:S02]  /*10e60*/  FFMA.FTZ R13, R214, c[0x0][0x2d0], -R13 ;  /* 0x0000b400d60d7a23 */ /* 0x000fe4000001080d */
[C---:B------:R-:W-:Y:S01]  /*10e70*/  HMMA.16816.F32 R88, R16.reuse, R34, R88 ;  /* 0x000000221058723c */ /* 0x040fe20000001858 */
[----:B------:R-:W1:Y:S01]  /*10e80*/  LDSM.16.MT88.4 R32, [R192+0x2800] ;  /* 0x00280000c020783b */ /* 0x000e620000004200 */
[----:B------:R3:W-:Y:S06]  /*10e90*/  MUFU.EX2 R48, R13 ;  /* 0x0000000d00307308 */ /* 0x0007ec0000000800 */
[C---:B--2---:R-:W-:Y:S04]  /*10ea0*/  HMMA.16816.F32 R92, R16.reuse, R24, R92 ;  /* 0x00000018105c723c */ /* 0x044fe8000000185c */
[----:B------:R-:W-:Y:S04]  /*10eb0*/  MUFU.EX2 R49, R15 ;  /* 0x0000000f00317308 */ /* 0x000fe80000000800 */
[C---:B------:R-:W-:Y:S01]  /*10ec0*/  HMMA.16816.F32 R96, R16.reuse, R26, R96 ;  /* 0x0000001a1060723c */ /* 0x040fe20000001860 */
[----:B------:R-:W2:Y:S07]  /*10ed0*/  LDSM.16.MT88.4 R24, [R194+0x2800] ;  /* 0x00280000c218783b */ /* 0x000eae0000004200 */
[C---:B-----5:R-:W-:Y:S04]  /*10ee0*/  HMMA.16816.F32 R100, R16.reuse, R28, R100 ;  /* 0x0000001c1064723c */ /* 0x060fe80000001864 */
[--C-:B---3--:R-:W-:Y:S04]  /*10ef0*/  FFMA.FTZ R13, R46, c[0x0][0x2d0], -R14.reuse ;  /* 0x0000b4002e0d7a23 */ /* 0x108fe8000001080e */
[C---:B------:R-:W-:Y:S01]  /*10f00*/  HMMA.16816.F32 R104, R16.reuse, R30, R104 ;  /* 0x0000001e1068723c */ /* 0x040fe20000001868 */
[----:B------:R3:W-:Y:S07]  /*10f10*/  MUFU.EX2 R47, R13 ;  /* 0x0000000d002f7308 */ /* 0x0007ee0000000800 */
[C---:B------:R-:W-:Y:S08]  /*10f20*/  HMMA.16816.F32 R52, R16.reuse, R36, R52 ;  /* 0x000000241034723c */ /* 0x040ff00000001834 */
[C---:B------:R-:W-:Y:S08]  /*10f30*/  HMMA.16816.F32 R56, R16.reuse, R38, R56 ;  /* 0x000000261038723c */ /* 0x040ff00000001838 */
[C---:B----4-:R-:W-:Y:S04]  /*10f40*/  HMMA.16816.F32 R60, R16.reuse, R20, R60 ;  /* 0x00000014103c723c */ /* 0x050fe8000000183c */
[--C-:B---3--:R-:W-:Y:S04]  /*10f50*/  FFMA.FTZ R13, R136, c[0x0][0x2d0], -R14.reuse ;  /* 0x0000b400880d7a23 */ /* 0x108fe8000001080e */
[----:B------:R-:W-:Y:S01]  /*10f60*/  HMMA.16816.F32 R64, R16, R22, R64 ;  /* 0x000000161040723c */ /* 0x000fe20000001840 */
[----:B------:R3:W4:Y:S01]  /*10f70*/  MUFU.EX2 R46, R13 ;  /* 0x0000000d002e7308 */ /* 0x0007220000000800 */
[----:B------:R-:W5:Y:S02]  /*10f80*/  LDSM.16.MT88.4 R16, [R188+0x5800] ;  /* 0x00580000bc10783b */ /* 0x000f640000004200 */
[--C-:B---3--:R-:W-:Y:S02]  /*10f90*/  FFMA.FTZ R13, R50, c[0x0][0x2d0], -R14.reuse ;  /* 0x0000b400320d7a23 */ /* 0x108fe4000001080e */
[----:B------:R-:W-:Y:S01]  /*10fa0*/  FFMA.FTZ R14, R12, c[0x0][0x2d0], -R14 ;  /* 0x0000b4000c0e7a23 */ /* 0x000fe2000001080e */
[----:B------:R-:W-:Y:S04]  /*10fb0*/  F2FP.PACK_AB R12, R51, R109 ;  /* 0x0000006d330c723e */ /* 0x000fe800000000ff */
[----:B------:R4:W-:Y:S10]  /*10fc0*/  MUFU.EX2 R45, R13 ;  /* 0x0000000d002d7308 */ /* 0x0009f40000000800 */
[----:B------:R3:W1:Y:S01]  /*10fd0*/  MUFU.EX2 R44, R14 ;  /* 0x0000000e002c7308 */ /* 0x0006620000000800 */
[----:B----4-:R-:W-:Y:S02]  /*10fe0*/  F2FP.PACK_AB R13, R46, R47 ;  /* 0x0000002f2e0d723e */ /* 0x010fe400000000ff */
[----:B---3--:R-:W-:Y:S02]  /*10ff0*/  F2FP.PACK_AB R14, R48, R49 ;  /* 0x00000031300e723e */ /* 0x008fe400000000ff */
[----:B-1----:R-:W-:Y:S07]  /*11000*/  F2FP.PACK_AB R15, R44, R45 ;  /* 0x0000002d2c0f723e */ /* 0x002fee00000000ff */
[C---:B------:R-:W-:Y:S01]  /*11010*/  HMMA.16816.F32 R112, R12.reuse, R116, R4 ;  /* 0x000000740c70723c */ /* 0x040fe20000001804 */
[----:B------:R-:W1:Y:S07]  /*11020*/  LDSM.16.MT88.4 R4, [R192+0x5800] ;  /* 0x00580000c004783b */ /* 0x000e6e0000004200 */
[C---:B------:R-:W-:Y:S07]  /*11030*/  HMMA.16816.F32 R116, R12.reuse, R118, R8 ;  /* 0x000000760c74723c */ /* 0x040fee0000001808 */
[----:B------:R-:W-:Y:S01]  /*11040*/  FFMA.FTZ R8, R2, R241, R236 ;  /* 0x000000f102087223 */ /* 0x000fe200000100ec */
[C---:B------:R-:W-:Y:S04]  /*11050*/  HMMA.16816.F32 R68, R12.reuse, R32, R68 ;  /* 0x000000200c44723c */ /* 0x040fe80000001844 */
[----:B------:R-:W-:Y:S02]  /*11060*/  FFMA.FTZ R2, R0, R240, R235 ;  /* 0x000000f000027223 */ /* 0x000fe400000100eb */
[----:B------:R-:W-:Y:S02]  /*11070*/  FADD.FTZ R0, R239, R8 ;  /* 0x00000008ef007221 */ /* 0x000fe40000010000 */
[C---:B------:R-:W-:Y:S01]  /*11080*/  HMMA.16816.F32 R72, R12.reuse, R34, R72 ;  /* 0x000000220c48723c */ /* 0x040fe20000001848 */
[----:B------:R-:W3:Y:S03]  /*11090*/  LDSM.16.MT88.4 R8, [R191+0x5800] ;  /* 0x00580000bf08783b */ /* 0x000ee60000004200 */
        /* <DEDUP_REMOVED lines=10> */
[C---:B--2---:R-:W-:Y:S04]  /*11140*/  HMMA.16816.F32 R84, R12.reuse, R24, R84 ;  /* 0x000000180c54723c */ /* 0x044fe80000001854 */
[----:B------:R-:W-:Y:S02]  /*11150*/  FADD.FTZ R2, R219, R2 ;  /* 0x00000002db027221 */ /* 0x000fe40000010000 */
[----:B------:R-:W-:Y:S02]  /*11160*/  FADD.FTZ R0, R222, R0 ;  /* 0x00000000de007221 */ /* 0x000fe40000010000 */
[----:B------:R-:W-:Y:S01]  /*11170*/  FADD.FTZ R2, R218, R2 ;  /* 0x00000002da027221 */ /* 0x000fe20000010000 */
[C---:B------:R-:W-:Y:S03]  /*11180*/  HMMA.16816.F32 R88, R12.reuse, R26, R88 ;  /* 0x0000001a0c58723c */ /* 0x040fe60000001858 */
[----:B------:R-:W-:Y:S02]  /*11190*/  FADD.FTZ R0, R221, R0 ;  /* 0x00000000dd007221 */ /* 0x000fe40000010000 */
[----:B------:R-:W-:Y:S02]  /*111a0*/  FADD.FTZ R2, R217, R2 ;  /* 0x00000002d9027221 */ /* 0x000fe40000010000 */
[----:B------:R-:W-:Y:S01]  /*111b0*/  FADD.FTZ R0, R215, R0 ;  /* 0x00000000d7007221 */ /* 0x000fe20000010000 */
[C---:B-----5:R-:W-:Y:S04]  /*111c0*/  HMMA.16816.F32 R92, R12.reuse, R16, R92 ;  /* 0x000000100c5c723c */ /* 0x060fe8000000185c */
[----:B------:R-:W-:Y:S02]  /*111d0*/  FADD.FTZ R2, R149, R2 ;  /* 0x0000000295027221 */ /* 0x000fe40000010000 */
[----:B------:R-:W-:Y:S02]  /*111e0*/  FADD.FTZ R0, R216, R0 ;  /* 0x00000000d8007221 */ /* 0x000fe40000010000 */
[----:B------:R-:W-:Y:S01]  /*111f0*/  FADD.FTZ R2, R148, R2 ;  /* 0x0000000294027221 */ /* 0x000fe20000010000 */
[C---:B------:R-:W-:Y:S01]  /*11200*/  HMMA.16816.F32 R96, R12.reuse, R18, R96 ;  /* 0x000000120c60723c */ /* 0x040fe20000001860 */
[----:B------:R-:W2:Y:S02]  /*11210*/  LDSM.16.MT88.4 R16, [R194+0x5800] ;  /* 0x00580000c210783b */ /* 0x000ea40000004200 */
[----:B------:R-:W-:Y:S02]  /*11220*/  FADD.FTZ R0, R151, R0 ;  /* 0x0000000097007221 */ /* 0x000fe40000010000 */
[----:B------:R-:W-:Y:S02]  /*11230*/  FADD.FTZ R2, R147, R2 ;  /* 0x0000000293027221 */ /* 0x000fe40000010000 */
[----:B------:R-:W-:Y:S01]  /*11240*/  FADD.FTZ R0, R150, R0 ;  /* 0x0000000096007221 */ /* 0x000fe20000010000 */
[C---:B-1----:R-:W-:Y:S04]  /*11250*/  HMMA.16816.F32 R100, R12.reuse, R4, R100 ;  /* 0x000000040c64723c */ /* 0x042fe80000001864 */
[----:B------:R-:W-:Y:S02]  /*11260*/  FADD.FTZ R2, R146, R2 ;  /* 0x0000000292027221 */ /* 0x000fe40000010000 */
[----:B------:R-:W-:Y:S02]  /*11270*/  FADD.FTZ R0, R145, R0 ;  /* 0x0000000091007221 */ /* 0x000fe40000010000 */
[----:B------:R-:W-:Y:S01]  /*11280*/  FADD.FTZ R2, R141, R2 ;  /* 0x000000028d027221 */ /* 0x000fe20000010000 */
[C---:B------:R-:W-:Y:S03]  /*11290*/  HMMA.16816.F32 R104, R12.reuse, R6, R104 ;  /* 0x000000060c68723c */ /* 0x040fe60000001868 */
[----:B------:R-:W-:Y:S02]  /*112a0*/  FADD.FTZ R0, R144, R0 ;  /* 0x0000000090007221 */ /* 0x000fe40000010000 */
[----:B------:R-:W-:Y:S02]  /*112b0*/  FADD.FTZ R2, R140, R2 ;  /* 0x000000028c027221 */ /* 0x000fe40000010000 */
[----:B------:R-:W-:Y:S01]  /*112c0*/  FADD.FTZ R0, R143, R0 ;  /* 0x000000008f007221 */ /* 0x000fe20000010000 */
[C---:B---3--:R-:W-:Y:S04]  /*112d0*/  HMMA.16816.F32 R52, R12.reuse, R8, R52 ;  /* 0x000000080c34723c */ /* 0x048fe80000001834 */
        /* <DEDUP_REMOVED lines=11> */
[----:B------:R-:W-:Y:S03]  /*11390*/  HMMA.16816.F32 R64, R12, R18, R64 ;  /* 0x000000120c40723c */ /* 0x000fe60000001840 */
[----:B------:R-:W-:Y:S02]  /*113a0*/  FADD.FTZ R0, R130, R0 ;  /* 0x0000000082007221 */ /* 0x000fe40000010000 */
[----:B------:R-:W-:Y:S02]  /*113b0*/  FADD.FTZ R4, R110, R2 ;  /* 0x000000026e047221 */ /* 0x000fe40000010000 */
[----:B------:R-:W-:Y:S02]  /*113c0*/  FADD.FTZ R2, R109, R0 ;  /* 0x000000006d027221 */ /* 0x000fe40000010000 */
[----:B------:R-:W-:Y:S03]  /*113d0*/  FADD.FTZ R0, R47, R4 ;  /* 0x000000042f007221 */ /* 0x000fe60000010000 */
[----:B------:R-:W-:Y:S02]  /*113e0*/  FADD.FTZ R2, R51, R2 ;  /* 0x0000000233027221 */ /* 0x000fe40000010000 */
[----:B------:R-:W-:Y:S02]  /*113f0*/  FADD.FTZ R0, R46, R0 ;  /* 0x000000002e007221 */ /* 0x000fe40000010000 */
[----:B------:R-:W-:Y:S02]  /*11400*/  FADD.FTZ R4, R49, R2 ;  /* 0x0000000231047221 */ /* 0x000fe40000010000 */
[----:B------:R-:W-:Y:S01]  /*11410*/  FADD.FTZ R2, R45, R0 ;  /* 0x000000002d027221 */ /* 0x000fe20000010000 */
[----:B------:R-:W-:Y:S01]  /*11420*/  IADD3 R0, R212, -0x1, RZ ;  /* 0xffffffffd4007810 */ /* 0x000fe20007ffe0ff */
[----:B------:R-:W-:Y:S02]  /*11430*/  FADD.FTZ R4, R48, R4 ;  /* 0x0000000430047221 */ /* 0x000fe40000010000 */
[----:B------:R-:W-:Y:S02]  /*11440*/  FADD.FTZ R2, R44, R2 ;  /* 0x000000022c027221 */ /* 0x000fe40000010000 */
[----:B------:R-:W-:Y:S01]  /*11450*/  IMAD.MOV.U32 R212, RZ, RZ, R0 ;  /* 0x000000ffffd47224 */ /* 0x000fe200078e0000 */
[----:B------:R1:W-:Y:S01]  /*11460*/  STL [R1], R4 ;  /* 0x0000000401007387 */ /* 0x0003e20000100800 */
[----:B------:R-:W-:Y:S02]  /*11470*/  IMAD.MOV.U32 R109, RZ, RZ, R108 ;  /* 0x000000ffff6d7224 */ /* 0x000fe400078e006c */
[--C-:B------:R-:W-:Y:S01]  /*11480*/  IMAD.MOV.U32 R110, RZ, RZ, R3.reuse ;  /* 0x000000ffff6e7224 */ /* 0x100fe200078e0003 */
[----:B------:R2:W-:Y:S01]  /*11490*/  STL [R1+0x4], R2 ;  /* 0x0000040201007387 */ /* 0x0005e20000100800 */
[----:B-1----:R-:W-:Y:S01]  /*114a0*/  IMAD.MOV.U32 R4, RZ, RZ, R3 ;  /* 0x000000ffff047224 */ /* 0x002fe200078e0003 */
[----:B------:R-:W-:-:S05]  /*114b0*/  @P0 BRA `(.L_x_586) ;  /* 0xffffc1d000000947 */ /* 0x000fca000383ffff */
.L_x_577:
[----:B------:R-:W-:Y:S02]  /*114c0*/  MOV R8, 0x1f ;  /* 0x0000001f00087802 */ /* 0x000fe40000000f00 */
[----:B------:R-:W-:Y:S01]  /*114d0*/  MOV R7, 0xffffffff ;  /* 0xffffffff00077802 */ /* 0x000fe20000000f00 */
[----:B------:R-:W-:Y:S05]  /*114e0*/  BRA.DIV ~URZ, `(.L_x_587) ;  /* 0x000046627f007947 */ /* 0x000fea000b800000 */
[----:B-12---:R-:W2:Y:S04]  /*114f0*/  LDL R2, [R1] ;  /* 0x0000000001027983 */ /* 0x006ea80000100800 */
[----:B--2---:R1:W2:Y:S02]  /*11500*/  SHFL.BFLY PT, R0, R2, 0x2, 0x1f ;  /* 0x0c401f0002007f89 */ /* 0x0042a400000e0000 */
.L_x_654:
[----:B-1----:R-:W3:Y:S02]  /*11510*/  LDL.LU R2, [R1] ;  /* 0x0000000001027983 */ /* 0x002ee40000300800 */
        /* <DEDUP_REMOVED lines=8> */
.L_x_655:
[----:B------:R-:W-:Y:S01]  /*115a0*/  FSETP.NE.FTZ.AND P1, PT, R0, RZ, PT ;  /* 0x000000ff0000720b */ /* 0x000fe20003f35000 */
[----:B--2---:R-:W-:Y:S01]  /*115b0*/  FADD.FTZ R3, R3, R5 ;  /* 0x0000000503037221 */ /* 0x004fe20000010000 */
[----:B------:R-:W-:Y:S02]  /*115c0*/  MOV R2, RZ ;  /* 0x000000ff00027202 */ /* 0x000fe40000000f00 */
[----:B------:R-:W-:Y:S02]  /*115d0*/  MOV R21, 0xff800000 ;  /* 0xff80000000157802 */ /* 0x000fe40000000f00 */
[----:B------:R-:W-:Y:S02]  /*115e0*/  FSETP.NE.FTZ.AND P0, PT, R3, RZ, PT ;  /* 0x000000ff0300720b */ /* 0x000fe40003f15000 */
[----:B------:R-:W-:-:S05]  /*115f0*/  MOV R20, 0xff800000 ;  /* 0xff80000000147802 */ /* 0x000fca0000000f00 */
[----:B------:R-:W2:Y:S01]  /*11600*/  @P1 MUFU.LG2 R6, R0 ;  /* 0x0000000000061308 */ /* 0x000ea20000000c00 */
[----:B-1----:R-:W-:-:S05]  /*11610*/  @P1 MOV R5, 0x3f317218 ;  /* 0x3f31721800051802 */ /* 0x002fca0000000f00 */
[----:B------:R-:W-:Y:S02]  /*11620*/  @P1 FMUL.FTZ R5, R5, c[0x0][0x2d0] ;  /* 0x0000b40005051a20 */ /* 0x000fe40000410000 */
[----:B------:R1:W3:Y:S01]  /*11630*/  @P1 MUFU.RCP R2, R0 ;  /* 0x0000000000021308 */ /* 0x0002e20000001000 */
[----:B--2---:R-:W-:-:S04]  /*11640*/  @P1 FMUL.FTZ R6, R6, 0.69314718246459960938 ;  /* 0x3f31721806061820 */ /* 0x004fc80000410000 */
[----:B------:R-:W-:Y:S01]  /*11650*/  @P1 FFMA.FTZ R21, R5, R108, R6 ;  /* 0x0000006c05151223 */ /* 0x000fe20000010006 */
[----:B------:R-:W-:Y:S02]  /*11660*/  MOV R5, 0x1 ;  /* 0x0000000100057802 */ /* 0x000fe40000000f00 */
[----:B-1----:R-:W-:Y:S01]  /*11670*/  MOV R0, RZ ;  /* 0x000000ff00007202 */ /* 0x002fe20000000f00 */
[C---:B---3--:R-:W-:Y:S02]  /*11680*/  FMUL.FTZ R26, R2.reuse, R68 ;  /* 0x00000044021a7220 */ /* 0x048fe40000410000 */
[C---:B------:R-:W-:Y:S02]  /*11690*/  FMUL.FTZ R27, R2.reuse, R69 ;  /* 0x00000045021b7220 */ /* 0x040fe40000410000 */
[C---:B------:R-:W-:Y:S01]  /*116a0*/  FMUL.FTZ R50, R2.reuse, R72 ;  /* 0x0000004802327220 */ /* 0x040fe20000410000 */
[----:B------:R-:W1:Y:S01]  /*116b0*/  @P0 MUFU.RCP R0, R3 ;  /* 0x0000000300000308 */ /* 0x000e620000001000 */
        /* <DEDUP_REMOVED lines=28> */
[----:B------:R-:W-:Y:S02]  /*11880*/  FMUL.FTZ R47, R2, R65 ;  /* 0x00000041022f7220 */ /* 0x000fe40000410000 */
[----:B------:R2:W3:Y:S01]  /*11890*/  @P0 MUFU.LG2 R2, R3 ;  /* 0x0000000300020308 */ /* 0x0004e20000000c00 */
[C---:B-1----:R-:W-:Y:S02]  /*118a0*/  FMUL.FTZ R104, R0.reuse, R114 ;  /* 0x0000007200687220 */ /* 0x042fe40000410000 */
[----:B------:R-:W-:-:S02]  /*118b0*/  FMUL.FTZ R105, R0, R115 ;  /* 0x0000007300697220 */ /* 0x000fc40000410000 */
[C---:B------:R-:W-:Y:S02]  /*118c0*/  FMUL.FTZ R60, R0.reuse, R70 ;  /* 0x00000046003c7220 */ /* 0x040fe40000410000 */
[C---:B------:R-:W-:Y:S02]  /*118d0*/  FMUL.FTZ R61, R0.reuse, R71 ;  /* 0x00000047003d7220 */ /* 0x040fe40000410000 */
[C---:B------:R-:W-:Y:S02]  /*118e0*/  FMUL.FTZ R116, R0.reuse, R74 ;  /* 0x0000004a00747220 */ /* 0x040fe40000410000 */
[C---:B------:R-:W-:Y:S02]  /*118f0*/  FMUL.FTZ R117, R0.reuse, R75 ;  /* 0x0000004b00757220 */ /* 0x040fe40000410000 */
[C---:B------:R-:W-:Y:S02]  /*11900*/  FMUL.FTZ R114, R0.reuse, R78 ;  /* 0x0000004e00727220 */ /* 0x040fe40000410000 */
[----:B------:R-:W-:Y:S01]  /*11910*/  FMUL.FTZ R115, R0, R79 ;  /* 0x0000004f00737220 */ /* 0x000fe20000410000 */
[----:B--2---:R-:W-:Y:S01]  /*11920*/  @P0 MOV R3, 0x3f317218 ;  /* 0x3f31721800030802 */ /* 0x004fe20000000f00 */
[----:B---3--:R-:W-:-:S02]  /*11930*/  @P0 FMUL.FTZ R2, R2, 0.69314718246459960938 ;  /* 0x3f31721802020820 */ /* 0x008fc40000410000 */
[C---:B------:R-:W-:Y:S02]  /*11940*/  FMUL.FTZ R112, R0.reuse, R82 ;  /* 0x0000005200707220 */ /* 0x040fe40000410000 */
[----:B------:R-:W-:Y:S02]  /*11950*/  @P0 FMUL.FTZ R3, R3, c[0x0][0x2d0] ;  /* 0x0000b40003030a20 */ /* 0x000fe40000410000 */
        /* <DEDUP_REMOVED lines=23> */
[----:B------:R-:W-:Y:S01]  /*11ad0*/  PRMT R0, R5, 0x7610, R0 ;  /* 0x0000761005007816 */ /* 0x000fe20000000000 */
[----:B------:R-:W-:Y:S02]  /*11ae0*/  @P0 FFMA.FTZ R20, R3, R4, R2 ;  /* 0x0000000403140223 */ /* 0x000fe40000010002 */
.L_x_546:
[----:B------:R3:W5:Y:S04]  /*11af0*/  LDL R6, [R1+0x28] ;  /* 0x0000280001067983 */ /* 0x0007680000100800 */
[----:B------:R-:W4:Y:S01]  /*11b00*/  S2R R2, SR_TID.X ;  /* 0x0000000000027919 */ /* 0x000f220000002100 */
[----:B------:R-:W-:Y:S01]  /*11b10*/  BSSY B0, `(.L_x_589) ;  /* 0x0000011000007945 */ /* 0x000fe20003800000 */
[----:B----4-:R-:W-:-:S13]  /*11b20*/  LOP3.LUT P0, RZ, R2, 0xff, RZ, 0xc0, !PT ;  /* 0x000000ff02ff7812 */ /* 0x010fda000780c0ff */
[----:B------:R-:W-:Y:S05]  /*11b30*/  @P0 BRA `(.L_x_590) ;  /* 0x000000e000000947 */ /* 0x000fea0003800000 */
[----:B---3--:R-:W3:Y:S01]  /*11b40*/  S2R R4, SR_LANEID ;  /* 0x0000000000047919 */ /* 0x008ee20000000000 */
[----:B------:R-:W-:Y:S01]  /*11b50*/  VOTEU.ANY UR4, UPT, PT ;  /* 0x0000000000047886 */ /* 0x000fe200038e0100 */
[----:B--2---:R-:W-:Y:S01]  /*11b60*/  IMAD.MOV.U32 R5, RZ, RZ, c[0x0][0x564] ;  /* 0x00015900ff057624 */ /* 0x004fe200078e00ff */
[----:B------:R-:W3:Y:S08]  /*11b70*/  FLO.U32 R3, UR4 ;  /* 0x0000000400037d00 */ /* 0x000ef000080e0000 */
[----:B------:R-:W2:Y:S01]  /*11b80*/  POPC R2, UR4 ;  /* 0x0000000400027d09 */ /* 0x000ea20008000000 */
[----:B---3--:R-:W-:Y:S01]  /*11b90*/  ISETP.EQ.U32.AND P0, PT, R3, R4, PT ;  /* 0x000000040300720c */ /* 0x008fe20003f02070 */
[----:B------:R-:W-:-:S12]  /*11ba0*/  IMAD.MOV.U32 R4, RZ, RZ, c[0x0][0x560] ;  /* 0x00015800ff047624 */ /* 0x000fd800078e00ff */
[----:B--2---:R2:W3:Y:S04]  /*11bb0*/  @P0 ATOMG.E.ADD.STRONG.GPU PT, R2, [R4.64], R2 ;  /* 0x00000002040209a8 */ /* 0x0044e800081ee1c8 */
[----:B--2---:R-:W2:Y:S04]  /*11bc0*/  S2R R4, SR_LTMASK ;  /* 0x0000000000047919 */ /* 0x004ea80000003900 */
[----:B---3--:R2:W3:Y:S02]  /*11bd0*/  SHFL.IDX PT, R3, R2, R3, 0x1f ;  /* 0x00001f0302037589 */ /* 0x0084e400000e0000 */
[----:B--2---:R-:W-:-:S06]  /*11be0*/  LOP3.LUT R2, R4, UR4, RZ, 0xc0, !PT ;  /* 0x0000000404027c12 */ /* 0x004fcc000f8ec0ff */
[----:B------:R-:W3:Y:S02]  /*11bf0*/  POPC R2, R2 ;  /* 0x0000000200027309 */ /* 0x000ee40000000000 */
[----:B---3-5:R-:W-:-:S05]  /*11c00*/  IADD3 R6, R3, c[0x0][0xc], R2 ;  /* 0x0000030003067a10 */ /* 0x028fca0007ffe002 */
[----:B------:R2:W-:Y:S02]  /*11c10*/  STL [R1+0x28], R6 ;  /* 0x0000280601007387 */ /* 0x0005e40000100800 */
.L_x_590:
[----:B---3--:R-:W-:Y:S05]  /*11c20*/  BSYNC B0 ;  /* 0x0000000000007941 */ /* 0x008fea0003800000 */
.L_x_589:
[----:B------:R-:W-:Y:S01]  /*11c30*/  PRMT R0, R0, 0x9910, RZ ;  /* 0x0000991000007816 */ /* 0x000fe200000000ff */
[----:B------:R-:W-:Y:S01]  /*11c40*/  BSSY B1, `(.L_x_591) ;  /* 0x00002a3000017945 */ /* 0x000fe20003800000 */
[----:B-----5:R-:W-:Y:S01]  /*11c50*/  IMAD.MOV.U32 R62, RZ, RZ, R6 ;  /* 0x000000ffff3e7224 */ /* 0x020fe200078e0006 */
[----:B------:R-:W-:Y:S02]  /*11c60*/  SHF.R.S32.HI R28, RZ, 0x1f, R246 ;  /* 0x0000001fff1c7819 */ /* 0x000fe400000114f6 */
[----:B------:R-:W-:Y:S02]  /*11c70*/  ISETP.NE.AND P0, PT, R0, RZ, PT ;  /* 0x000000ff0000720c */ /* 0x000fe40003f05270 */
[----:B------:R-:W-:-:S04]  /*11c80*/  IADD3 R0, R246, 0x40, RZ ;  /* 0x00000040f6007810 */ /* 0x000fc80007ffe0ff */
[----:B------:R-:W-:-:S07]  /*11c90*/  SHF.R.S32.HI R29, RZ, 0x1f, R0 ;  /* 0x0000001fff1d7819 */ /* 0x000fce0000011400 */
[----:B------:R-:W-:Y:S05]  /*11ca0*/  @!P0 BRA `(.L_x_592) ;  /* 0x00001e3000008947 */ /* 0x000fea0003800000 */
[----:B------:R-:W3:Y:S04]  /*11cb0*/  LDL R10, [R1+0x38] ;  /* 0x00003800010a7983 */ /* 0x000ee80000100800 */
[----:B--2---:R-:W2:Y:S04]  /*11cc0*/  LDL R6, [R1+0x3c] ;  /* 0x00003c0001067983 */ /* 0x004ea80000100800 */
[----:B------:R-:W4:Y:S04]  /*11cd0*/  LDL R11, [R1+0x44] ;  /* 0x00004400010b7983 */ /* 0x000f280000100800 */
[----:B------:R-:W4:Y:S04]  /*11ce0*/  LDL R13, [R1+0x40] ;  /* 0x00004000010d7983 */ /* 0x000f280000100800 */
[----:B------:R-:W4:Y:S04]  /*11cf0*/  LDL R9, [R1+0x54] ;  /* 0x0000540001097983 */ /* 0x000f280000100800 */
[----:B------:R-:W4:Y:S04]  /*11d00*/  LDL R8, [R1+0x4c] ;  /* 0x00004c0001087983 */ /* 0x000f280000100800 */
[----:B------:R-:W4:Y:S04]  /*11d10*/  LDL R7, [R1+0x50] ;  /* 0x0000500001077983 */ /* 0x000f280000100800 */
[----:B------:R-:W4:Y:S01]  /*11d20*/  LDL R12, [R1+0x48] ;  /* 0x00004800010c7983 */ /* 0x000f220000100800 */
[----:B------:R-:W-:Y:S01]  /*11d30*/  WARPSYNC 0xffffffff ;  /* 0xffffffff00007948 */ /* 0x000fe20003800000 */
[----:B------:R-:W-:-:S02]  /*11d40*/  F2FP.PACK_AB R2, R111, R110 ;  /* 0x0000006e6f02723e */ /* 0x000fc400000000ff */
[----:B------:R-:W-:Y:S01]  /*11d50*/  BAR.SYNC.DEFER_BLOCKING 0x1, 0x100 ;  /* 0x0044000000007b1d */ /* 0x000fe20000010000 */
[----:B------:R-:W-:Y:S02]  /*11d60*/  F2FP.PACK_AB R3, R105, R104 ;  /* 0x000000686903723e */ /* 0x000fe400000000ff */
[----:B------:R-:W-:Y:S02]  /*11d70*/  F2FP.PACK_AB R4, R25, R24 ;  /* 0x000000181904723e */ /* 0x000fe400000000ff */
[----:B------:R-:W-:Y:S01]  /*11d80*/  F2FP.PACK_AB R5, R113, R112 ;  /* 0x000000707105723e */ /* 0x000fe200000000ff */
[----:B---3--:R3:W-:Y:S04]  /*11d90*/  STS [R10], R2 ;  /* 0x000000020a007388 */ /* 0x0087e80000000800 */
[----:B------:R1:W-:Y:S04]  /*11da0*/  STS [R10+0x400], R3 ;  /* 0x000400030a007388 */ /* 0x0003e80000000800 */
[----:B--2---:R2:W-:Y:S01]  /*11db0*/  STS [R6], R4 ;  /* 0x0000000406007388 */ /* 0x0045e20000000800 */
[----:B---3--:R-:W-:-:S02]  /*11dc0*/  F2FP.PACK_AB R2, R65, R64 ;  /* 0x000000404102723e */ /* 0x008fc400000000ff */
[----:B-1----:R-:W-:-:S03]  /*11dd0*/  F2FP.PACK_AB R3, R27, R26 ;  /* 0x0000001a1b03723e */ /* 0x002fc600000000ff */
[----:B------:R1:W-:Y:S01]  /*11de0*/  STS [R6+0x400], R2 ;  /* 0x0004000206007388 */ /* 0x0003e20000000800 */
[----:B--2---:R-:W-:-:S03]  /*11df0*/  F2FP.PACK_AB R4, R61, R60 ;  /* 0x0000003c3d04723e */ /* 0x004fc600000000ff */
        /* <DEDUP_REMOVED lines=19> */
[----:B------:R3:W-:Y:S04]  /*11f30*/  STS [R12], R5 ;  /* 0x000000050c007388 */ /* 0x0007e80000000800 */
[----:B------:R4:W-:Y:S01]  /*11f40*/  STS [R12+0x400], R3 ;  /* 0x000400030c007388 */ /* 0x0009e20000000800 */
[----:B-1----:R-:W-:Y:S02]  /*11f50*/  F2FP.PACK_AB R2, R109, R108 ;  /* 0x0000006c6d02723e */ /* 0x002fe400000000ff */
[----:B--2---:R-:W-:-:S03]  /*11f60*/  F2FP.PACK_AB R4, R85, R84 ;  /* 0x000000545504723e */ /* 0x004fc600000000ff */
[----:B------:R-:W-:Y:S01]  /*11f70*/  STS [R10+0x4000], R2 ;  /* 0x004000020a007388 */ /* 0x000fe20000000800 */
[----:B---3--:R-:W-:Y:S02]  /*11f80*/  F2FP.PACK_AB R5, R53, R52 ;  /* 0x000000343505723e */ /* 0x008fe400000000ff */
[----:B----4-:R-:W-:-:S03]  /*11f90*/  F2FP.PACK_AB R3, R91, R90 ;  /* 0x0000005a5b03723e */ /* 0x010fc600000000ff */
[----:B------:R1:W-:Y:S04]  /*11fa0*/  STS [R10+0x4400], R5 ;  /* 0x004400050a007388 */ /* 0x0003e80000000800 */
[----:B-1----:R-:W2:Y:S01]  /*11fb0*/  LDL R10, [R1+0x34] ;  /* 0x00003400010a7983 */ /* 0x002ea20000100800 */
[----:B------:R-:W-:Y:S02]  /*11fc0*/  F2FP.PACK_AB R2, R89, R88 ;  /* 0x000000585902723e */ /* 0x000fe400000000ff */
[----:B------:R-:W-:Y:S01]  /*11fd0*/  F2FP.PACK_AB R5, R87, R86 ;  /* 0x000000565705723e */ /* 0x000fe200000000ff */
[----:B------:R1:W-:Y:S04]  /*11fe0*/  STS [R6+0x4000], R4 ;  /* 0x0040000406007388 */ /* 0x0003e80000000800 */
[----:B------:R3:W-:Y:S04]  /*11ff0*/  STS [R6+0x4400], R3 ;  /* 0x0044000306007388 */ /* 0x0007e80000000800 */
[----:B------:R4:W-:Y:S04]  /*12000*/  STS [R11+0x4000], R2 ;  /* 0x004000020b007388 */ /* 0x0009e80000000800 */
[----:B------:R4:W-:Y:S01]  /*12010*/  STS [R11+0x4400], R5 ;  /* 0x004400050b007388 */ /* 0x0009e20000000800 */
[----:B-1----:R-:W-:-:S02]  /*12020*/  F2FP.PACK_AB R4, R83, R82 ;  /* 0x000000525304723e */ /* 0x002fc400000000ff */
[----:B---3--:R-:W-:Y:S02]  /*12030*/  F2FP.PACK_AB R6, R93, R92 ;  /* 0x0000005c5d06723e */ /* 0x008fe400000000ff */
[----:B------:R-:W-:Y:S02]  /*12040*/  F2FP.PACK_AB R3, R101, R100 ;  /* 0x000000646503723e */ /* 0x000fe400000000ff */
[----:B----4-:R-:W-:Y:S01]  /*12050*/  F2FP.PACK_AB R2, R75, R74 ;  /* 0x0000004a4b02723e */ /* 0x010fe200000000ff */
[----:B------:R1:W-:Y:S01]  /*12060*/  STS [R13+0x4000], R6 ;  /* 0x004000060d007388 */ /* 0x0003e20000000800 */
[----:B------:R-:W-:-:S03]  /*12070*/  F2FP.PACK_AB R5, R97, R96 ;  /* 0x000000606105723e */ /* 0x000fc600000000ff */
[----:B------:R3:W-:Y:S04]  /*12080*/  STS [R13+0x4400], R4 ;  /* 0x004400040d007388 */ /* 0x0007e80000000800 */
[----:B------:R4:W-:Y:S04]  /*12090*/  STS [R9+0x4000], R3 ;  /* 0x0040000309007388 */ /* 0x0009e80000000800 */
[----:B------:R4:W-:Y:S04]  /*120a0*/  STS [R9+0x4400], R2 ;  /* 0x0044000209007388 */ /* 0x0009e80000000800 */
[----:B------:R-:W-:Y:S01]  /*120b0*/  STS [R8+0x4000], R5 ;  /* 0x0040000508007388 */ /* 0x000fe20000000800 */
[----:B------:R-:W-:-:S02]  /*120c0*/  ISETP.NE.U32.AND P2, PT, RZ, c[0x0][0x508], PT ;  /* 0x00014200ff007a0c */ /* 0x000fc40003f45070 */
[----:B------:R-:W-:Y:S01]  /*120d0*/  ISETP.NE.U32.AND P1, PT, RZ, c[0x0][0x500], PT ;  /* 0x00014000ff007a0c */ /* 0x000fe20003f25070 */
[----:B------:R-:W2:Y:S01]  /*120e0*/  LDL.LU R11, [R1+0x2c] ;  /* 0x00002c00010b7983 */ /* 0x000ea20000300800 */
[----:B------:R-:W-:Y:S01]  /*120f0*/  ISETP.NE.AND.EX P2, PT, RZ, c[0x0][0x50c], PT, P2 ;  /* 0x00014300ff007a0c */ /* 0x000fe20003f45320 */
[----:B------:R-:W-:Y:S01]  /*12100*/  IMAD.MOV.U32 R14, RZ, RZ, c[0x0][0x388] ;  /* 0x0000e200ff0e7624 */ /* 0x000fe200078e00ff */
[----:B------:R-:W-:Y:S01]  /*12110*/  ISETP.NE.AND.EX P1, PT, RZ, c[0x0][0x504], PT, P1 ;  /* 0x00014100ff007a0c */ /* 0x000fe20003f25310 */
[----:B-1----:R-:W-:Y:S01]  /*12120*/  IMAD.MOV.U32 R6, RZ, RZ, 0x4 ;  /* 0x00000004ff067424 */ /* 0x002fe200078e00ff */
[----:B---3--:R-:W-:Y:S02]  /*12130*/  F2FP.PACK_AB R4, R59, R58 ;  /* 0x0000003a3b04723e */ /* 0x008fe400000000ff */
[----:B----4-:R-:W-:-:S03]  /*12140*/  F2FP.PACK_AB R3, R57, R56 ;  /* 0x000000383903723e */ /* 0x010fc600000000ff */
[----:B------:R1:W-:Y:S01]  /*12150*/  STS [R8+0x4400], R4 ;  /* 0x0044000408007388 */ /* 0x0003e20000000800 */
[----:B------:R-:W-:-:S03]  /*12160*/  F2FP.PACK_AB R2, R55, R54 ;  /* 0x000000363702723e */ /* 0x000fc600000000ff */
[----:B------:R3:W-:Y:S04]  /*12170*/  STS [R7+0x4000], R3 ;  /* 0x0040000307007388 */ /* 0x0007e80000000800 */
[----:B------:R4:W-:Y:S01]  /*12180*/  STS [R7+0x4400], R2 ;  /* 0x0044000207007388 */ /* 0x0009e20000000800 */
[----:B-1----:R-:W-:Y:S01]  /*12190*/  F2FP.PACK_AB R4, R47, R46 ;  /* 0x0000002e2f04723e */ /* 0x002fe200000000ff */
[----:B---3--:R-:W-:-:S04]  /*121a0*/  IMAD.MOV.U32 R3, RZ, RZ, RZ ;  /* 0x000000ffff037224 */ /* 0x008fc800078e00ff */
[----:B------:R-:W-:Y:S01]  /*121b0*/  STS [R12+0x4000], R4 ;  /* 0x004000040c007388 */ /* 0x000fe20000000800 */
[----:B----4-:R-:W-:-:S05]  /*121c0*/  F2FP.PACK_AB R2, R49, R48 ;  /* 0x000000303102723e */ /* 0x010fca00000000ff */
[----:B------:R1:W-:Y:S01]  /*121d0*/  STS [R12+0x4400], R2 ;  /* 0x004400020c007388 */ /* 0x0003e20000000800 */
[----:B--2---:R-:W-:-:S03]  /*121e0*/  @P2 IMAD.WIDE R8, R10, R6, c[0x0][0x508] ;  /* 0x000142000a082625 */ /* 0x004fc600078e0206 */
[----:B------:R-:W-:Y:S01]  /*121f0*/  BAR.SYNC.DEFER_BLOCKING 0x1, 0x100 ;  /* 0x0044000000007b1d */ /* 0x000fe20000010000 */
[----:B------:R-:W-:-:S05]  /*12200*/  IMAD.WIDE R6, R10, R6, c[0x0][0x500] ;  /* 0x000140000a067625 */ /* 0x000fca00078e0206 */
[----:B------:R2:W5:Y:S04]  /*12210*/  @P2 LDG.E R14, [R8.64] ;  /* 0x00000008080e2981 */ /* 0x000568000c1e1900 */
[----:B------:R2:W5:Y:S01]  /*12220*/  @P1 LDG.E R3, [R6.64] ;  /* 0x0000000806031981 */ /* 0x000562000c1e1900 */
[----:B------:R-:W-:-:S04]  /*12230*/  ISETP.NE.AND P0, PT, R11, RZ, PT ;  /* 0x000000ff0b00720c */ /* 0x000fc80003f05270 */
[----:B-1----:R-:W-:Y:S01]  /*12240*/  SEL R2, R11, c[0x0][0x3d4], P0 ;  /* 0x0000f5000b027a07 */ /* 0x002fe20000000000 */
[----:B------:R-:W-:Y:S05]  /*12250*/  @P2 BRA `(.L_x_593) ;  /* 0x0000004000002947 */ /* 0x000fea0003800000 */
[----:B--2---:R-:W-:Y:S05]  /*12260*/  @!P1 BRA `(.L_x_593) ;  /* 0x0000003000009947 */ /* 0x004fea0003800000 */
[----:B-----5:R1:W2:Y:S04]  /*12270*/  LDG.E R14, [R6.64] ;  /* 0x00000008060e7981 */ /* 0x0202a8000c1e1900 */
[----:B-1----:R-:W2:Y:S02]  /*12280*/  LDG.E R6, [R6.64+0x4] ;  /* 0x0000040806067981 */ /* 0x002ea4000c1e1900 */
[----:B--2---:R-:W-:Y:S02]  /*12290*/  IADD3 R14, -R14, R6, RZ ;  /* 0x000000060e0e7210 */ /* 0x004fe40007ffe1ff */
.L_x_593:
[----:B--2---:R-:W2:Y:S04]  /*122a0*/  LDL R4, [R1+0x1c] ;  /* 0x00001c0001047983 */ /* 0x004ea80000100800 */
[----:B------:R-:W2:Y:S04]  /*122b0*/  LDL R30, [R1+0x18] ;  /* 0x00001800011e7983 */ /* 0x000ea80000100800 */
[----:B------:R-:W3:Y:S04]  /*122c0*/  LDL R22, [R1+0x20] ;  /* 0x0000200001167983 */ /* 0x000ee80000100800 */
[----:B------:R-:W4:Y:S04]  /*122d0*/  LDL R15, [R1+0x30] ;  /* 0x00003000010f7983 */ /* 0x000f280000100800 */
[----:B------:R-:W4:Y:S01]  /*122e0*/  LDL R31, [R1+0x60] ;  /* 0x00006000011f7983 */ /* 0x000f220000100800 */
[----:B------:R-:W-:Y:S01]  /*122f0*/  IMAD.MOV.U32 R11, RZ, RZ, 0x368 ;  /* 0x00000368ff0b7424 */ /* 0x000fe200078e00ff */
[----:B------:R-:W-:-:S04]  /*12300*/  ISETP.GT.AND P3, PT, R2, 0x1, PT ;  /* 0x000000010200780c */ /* 0x000fc80003f64270 */
[----:B------:R-:W-:-:S04]  /*12310*/  SEL R11, R11, 0x328, P3 ;  /* 0x000003280b0b7807 */ /* 0x000fc80001800000 */
[----:B------:R-:W1:Y:S08]  /*12320*/  LDC.64 R8, c[0x0][R11+0x170] ;  /* 0x00005c000b087b82 */ /* 0x000e700000000a00 */
[----:B------:R1:W3:Y:S08]  /*12330*/  LDC.64 R12, c[0x0][R11+0x168] ;  /* 0x00005a000b0c7b82 */ /* 0x0002f00000000a00 */
[----:B------:R1:W2:Y:S08]  /*12340*/  LDC.64 R18, c[0x0][R11+0x178] ;  /* 0x00005e000b127b82 */ /* 0x0002b00000000a00 */
[----:B------:R1:W2:Y:S01]  /*12350*/  LDC.64 R16, c[0x0][R11+0x160] ;  /* 0x000058000b107b82 */ /* 0x0002a20000000a00 */
[----:B------:R-:W-:Y:S01]  /*12360*/  IMAD.MOV.U32 R2, RZ, RZ, c[0x0][0x4e8] ;  /* 0x00013a00ff027624 */ /* 0x000fe200078e00ff */
[----:B------:R-:W-:-:S04]  /*12370*/  ISETP.NE.U32.AND P0, PT, RZ, c[0x0][0x500], PT ;  /* 0x00014000ff007a0c */ /* 0x000fc80003f05070 */
[----:B------:R-:W-:Y:S02]  /*12380*/  ISETP.NE.AND P2, PT, R2, 0x1, PT ;  /* 0x000000010200780c */ /* 0x000fe40003f45270 */
[----:B------:R-:W-:Y:S02]  /*12390*/  ISETP.NE.AND.EX P0, PT, RZ, c[0x0][0x504], PT, P0 ;  /* 0x00014100ff007a0c */ /* 0x000fe40003f05300 */
[----:B------:R-:W-:Y:S02]  /*123a0*/  SHF.R.S32.HI R5, RZ, 0x1f, R10 ;  /* 0x0000001fff057819 */ /* 0x000fe4000001140a */
[----:B------:R-:W-:Y:S02]  /*123b0*/  SEL R2, R10, RZ, !P0 ;  /* 0x000000ff0a027207 */ /* 0x000fe40004000000 */
[----:B------:R-:W-:Y:S01]  /*123c0*/  SEL R6, R5, RZ, !P0 ;  /* 0x000000ff05067207 */ /* 0x000fe20004000000 */
[----:B------:R-:W1:Y:S02]  /*123d0*/  S2R R32, SR_TID.X ;  /* 0x0000000000207919 */ /* 0x000e640000002100 */
[----:B-1----:R-:W-:-:S04]  /*123e0*/  IMAD R5, R9, R2, RZ ;  /* 0x0000000209057224 */ /* 0x002fc800078e02ff */
[C---:B------:R-:W-:Y:S02]  /*123f0*/  IMAD R11, R8.reuse, R6, R5 ;  /* 0x00000006080b7224 */ /* 0x040fe400078e0205 */
[----:B------:R-:W-:Y:S01]  /*12400*/  IMAD.WIDE.U32 R6, R8, R2, RZ ;  /* 0x0000000208067225 */ /* 0x000fe200078e00ff */
[----:B------:R-:W-:-:S04]  /*12410*/  SHF.R.S32.HI R23, RZ, 0x1f, R32 ;  /* 0x0000001fff177819 */ /* 0x000fc80000011420 */
[----:B------:R-:W-:-:S04]  /*12420*/  LEA.HI R23, R23, R32, RZ, 0x5 ;  /* 0x0000002017177211 */ /* 0x000fc800078f28ff */
[----:B------:R-:W-:-:S05]  /*12430*/  LOP3.LUT R23, R23, 0xffffffe0, RZ, 0xc0, !PT ;  /* 0xffffffe017177812 */ /* 0x000fca00078ec0ff */
[----:B------:R-:W-:Y:S02]  /*12440*/  IMAD.IADD R23, R32, 0x1, -R23 ;  /* 0x0000000120177824 */ /* 0x000fe400078e0a17 */
[----:B--2---:R-:W-:-:S04]  /*12450*/  IMAD.IADD R4, R4, 0x1, R30 ;  /* 0x0000000104047824 */ /* 0x004fc800078e021e */
[----:B------:R-:W-:-:S04]  /*12460*/  @P2 IMAD.HI.U32 R10, R4, c[0x0][0x4ec], RZ ;  /* 0x00013b00040a2a27 */ /* 0x000fc800078e00ff */
[----:B------:R-:W-:Y:S01]  /*12470*/  IMAD.MOV.U32 R5, RZ, RZ, R4 ;  /* 0x000000ffff057224 */ /* 0x000fe200078e0004 */
[----:B------:R-:W-:Y:S01]  /*12480*/  @P2 SHF.R.U32.HI R5, RZ, c[0x0][0x4f0], R10 ;  /* 0x00013c00ff052a19 */ /* 0x000fe2000001160a */
[----:B---3--:R-:W-:Y:S01]  /*12490*/  IMAD.WIDE.U32 R8, R12, R22, RZ ;  /* 0x000000160c087225 */ /* 0x008fe200078e00ff */
[----:B----4-:R-:W-:-:S03]  /*124a0*/  SEL R10, R15, RZ, P3 ;  /* 0x000000ff0f0a7207 */ /* 0x010fc60001800000 */
[----:B------:R-:W-:Y:S01]  /*124b0*/  IMAD R12, R13, R22, RZ ;  /* 0x000000160d0c7224 */ /* 0x000fe200078e02ff */
[----:B-----5:R-:W-:Y:S01]  /*124c0*/  IADD3 R15, P1, P0, R6, R8, R3 ;  /* 0x00000008060f7210 */ /* 0x020fe2000783e003 */
[----:B------:R-:W-:Y:S01]  /*124d0*/  IMAD.IADD R13, R7, 0x1, R11 ;  /* 0x00000001070d7824 */ /* 0x000fe200078e020b */
[----:B------:R-:W-:Y:S01]  /*124e0*/  SHF.R.S32.HI R8, RZ, 0x1f, R3 ;  /* 0x0000001fff087819 */ /* 0x000fe20000011403 */
[----:B------:R-:W-:Y:S02]  /*124f0*/  IMAD.IADD R9, R9, 0x1, R12 ;  /* 0x0000000109097824 */ /* 0x000fe400078e020c */
[-C--:B------:R-:W-:Y:S02]  /*12500*/  IMAD R7, R19, R10.reuse, RZ ;  /* 0x0000000a13077224 */ /* 0x080fe400078e02ff */
[----:B------:R-:W-:Y:S02]  /*12510*/  IMAD.MOV R6, RZ, RZ, -R5 ;  /* 0x000000ffff067224 */ /* 0x000fe400078e0a05 */
[----:B------:R-:W-:Y:S01]  /*12520*/  IMAD.WIDE.U32 R10, R18, R10, RZ ;  /* 0x0000000a120a7225 */ /* 0x000fe200078e00ff */
[----:B------:R-:W-:-:S03]  /*12530*/  IADD3.X R13, R13, R9, R8, P1, P0 ;  /* 0x000000090d0d7210 */ /* 0x000fc60000fe0408 */
[----:B------:R-:W-:Y:S01]  /*12540*/  IMAD R6, R6, c[0x0][0x4e8], R4 ;  /* 0x00013a0006067a24 */ /* 0x000fe200078e0204 */
[----:B------:R-:W-:Y:S01]  /*12550*/  IADD3 R10, P1, P0, R5, R15, R10 ;  /* 0x0000000f050a7210 */ /* 0x000fe2000783e00a */
[----:B------:R-:W-:Y:S01]  /*12560*/  IMAD.IADD R11, R11, 0x1, R7 ;  /* 0x000000010b0b7824 */ /* 0x000fe200078e0207 */
[----:B------:R-:W-:Y:S01]  /*12570*/  SHF.R.S32.HI R7, RZ, 0x1f, R5 ;  /* 0x0000001fff077819 */ /* 0x000fe20000011405 */
[----:B------:R-:W-:Y:S01]  /*12580*/  IMAD R5, R17, R6, RZ ;  /* 0x0000000611057224 */ /* 0x000fe200078e02ff */
[----:B------:R-:W-:Y:S01]  /*12590*/  SHF.R.S32.HI R9, RZ, 0x1f, R6 ;  /* 0x0000001fff097819 */ /* 0x000fe20000011406 */
[----:B------:R-:W-:Y:S01]  /*125a0*/  IMAD.MOV.U32 R12, RZ, RZ, c[0x0][0x4a8] ;  /* 0x00012a00ff0c7624 */ /* 0x000fe200078e00ff */
[----:B------:R-:W-:-:S03]  /*125b0*/  IADD3.X R11, R7, R13, R11, P1, P0 ;  /* 0x0000000d070b7210 */ /* 0x000fc60000fe040b */
[C---:B------:R-:W-:Y:S02]  /*125c0*/  IMAD R5, R16.reuse, R9, R5 ;  /* 0x0000000910057224 */ /* 0x040fe400078e0205 */
[----:B------:R-:W-:Y:S01]  /*125d0*/  IMAD.WIDE.U32 R6, R16, R6, R10 ;  /* 0x0000000610067225 */ /* 0x000fe200078e000a */
[----:B------:R-:W-:-:S03]  /*125e0*/  SEL R10, R12, c[0x0][0x450], P3 ;  /* 0x000114000c0a7a07 */ /* 0x000fc60001800000 */
[----:B------:R-:W-:Y:S01]  /*125f0*/  IMAD.MOV.U32 R9, RZ, RZ, c[0x0][0x4ac] ;  /* 0x00012b00ff097624 */ /* 0x000fe200078e00ff */
[----:B------:R-:W-:Y:S01]  /*12600*/  LEA R10, P0, R6, R10, 0x2 ;  /* 0x0000000a060a7211 */ /* 0x000fe200078010ff */
[----:B------:R-:W-:-:S03]  /*12610*/  IMAD.IADD R5, R7, 0x1, R5 ;  /* 0x0000000107057824 */ /* 0x000fc600078e0205 */
[----:B------:R-:W-:-:S04]  /*12620*/  SEL R9, R9, c[0x0][0x454], P3 ;  /* 0x0001150009097a07 */ /* 0x000fc80001800000 */
[----:B------:R-:W-:Y:S01]  /*12630*/  LEA.HI.X R6, R6, R9, R5, 0x2, P0 ;  /* 0x0000000906067211 */ /* 0x000fe200000f1405 */
[----:B------:R-:W-:Y:S01]  /*12640*/  SHFL.IDX PT, R12, R10, RZ, 0x1c1f ;  /* 0x001c1fff0a0c7589 */ /* 0x000fe200000e0000 */
[----:B------:R-:W-:-:S03]  /*12650*/  IMAD.IADD R5, R31, 0x1, R30 ;  /* 0x000000011f057824 */ /* 0x000fc600078e021e */
[----:B------:R-:W1:Y:S04]  /*12660*/  SHFL.IDX PT, R13, R6, RZ, 0x1c1f ;  /* 0x001c1fff060d7589 */ /* 0x000e6800000e0000 */
[----:B------:R-:W-:Y:S04]  /*12670*/  SHFL.IDX PT, R10, R10, 0x1, 0x1c1f ;  /* 0x003c1f000a0a7f89 */ /* 0x000fe800000e0000 */
[----:B------:R2:W3:Y:S01]  /*12680*/  SHFL.IDX PT, R11, R6, 0x1, 0x1c1f ;  /* 0x003c1f00060b7f89 */ /* 0x0004e200000e0000 */
[----:B------:R-:W-:Y:S02]  /*12690*/  LOP3.LUT P0, RZ, R23, 0x3, RZ, 0xc0, !PT ;  /* 0x0000000317ff7812 */ /* 0x000fe4000780c0ff */
[----:B------:R-:W-:Y:S01]  /*126a0*/  IADD3 R7, R5, 0x8, RZ ;  /* 0x0000000805077810 */ /* 0x000fe20007ffe0ff */
[----:B--2---:R-:W-:-:S05]  /*126b0*/  IMAD R6, R14, c[0x0][0x4e8], RZ ;  /* 0x00013a000e067a24 */ /* 0x004fca00078e02ff */
[-C--:B------:R-:W-:Y:S02]  /*126c0*/  ISETP.GE.OR P1, PT, R5, R6.reuse, P0 ;  /* 0x000000060500720c */ /* 0x080fe40000726670 */
[----:B------:R-:W-:-:S11]  /*126d0*/  ISETP.GE.OR P0, PT, R7, R6, P0 ;  /* 0x000000060700720c */ /* 0x000fd60000706670 */
[----:B-1----:R1:W-:Y:S01]  /*126e0*/  @!P1 ST.E [R12.64], R21 ;  /* 0x000000150c009985 */ /* 0x0023e2000c101908 */
[----:B------:R-:W-:-:S03]  /*126f0*/  ISETP.GE.AND P1, PT, R5, R6, PT ;  /* 0x000000060500720c */ /* 0x000fc60003f26270 */
[----:B---3--:R1:W-:Y:S01]  /*12700*/  @!P0 ST.E [R10.64], R20 ;  /* 0x000000140a008985 */ /* 0x0083e2000c101908 */
[----:B------:R-:W-:Y:S01]  /*12710*/  ISETP.GE.AND P0, PT, R7, R6, PT ;  /* 0x000000060700720c */ /* 0x000fe20003f06270 */
[----:B------:R-:W-:Y:S05]  /*12720*/  @P3 BRA `(.L_x_594) ;  /* 0x000006c000003947 */ /* 0x000fea0003800000 */
[----:B------:R-:W2:Y:S01]  /*12730*/  LDL R23, [R1+0x58] ;  /* 0x0000580001177983 */ /* 0x000ea20000100800 */
[----:B------:R-:W-:Y:S02]  /*12740*/  IMAD R8, R8, c[0x0][0x3a0], RZ ;  /* 0x0000e80008087a24 */ /* 0x000fe400078e02ff */
[C---:B------:R-:W-:Y:S01]  /*12750*/  IMAD.WIDE.U32 R4, R3.reuse, c[0x0][0x3a0], RZ ;  /* 0x0000e80003047a25 */ /* 0x040fe200078e00ff */
[----:B------:R3:W4:Y:S03]  /*12760*/  LDS.128 R16, [R213+0x80] ;  /* 0x00008000d5107984 */ /* 0x0007260000000c00 */
[----:B------:R-:W-:Y:S01]  /*12770*/  IMAD R3, R3, c[0x0][0x3a4], R8 ;  /* 0x0000e90003037a24 */ /* 0x000fe200078e0208 */
[----:B------:R-:W-:Y:S01]  /*12780*/  SHF.R.S32.HI R8, RZ, 0x1f, R2 ;  /* 0x0000001fff087819 */ /* 0x000fe20000011402 */
[----:B------:R3:W1:Y:S03]  /*12790*/  LDS.128 R24, [R213+0x1080] ;  /* 0x00108000d5187984 */ /* 0x0006660000000c00 */
[----:B------:R-:W-:Y:S01]  /*127a0*/  IADD3 R5, R5, R3, RZ ;  /* 0x0000000305057210 */ /* 0x000fe20007ffe0ff */
[----:B------:R3:W1:Y:S01]  /*127b0*/  LDS.128 R36, [R213+0x2080] ;  /* 0x00208000d5247984 */ /* 0x0006620000000c00 */
[----:B------:R-:W-:-:S03]  /*127c0*/  IMAD R8, R8, c[0x0][0x3f0], RZ ;  /* 0x0000fc0008087a24 */ /* 0x000fc600078e02ff */
[C---:B------:R-:W-:Y:S01]  /*127d0*/  IMAD.WIDE.U32 R4, R22.reuse, c[0x0][0x3e8], R4 ;  /* 0x0000fa0016047a25 */ /* 0x040fe200078e0004 */
[----:B------:R3:W1:Y:S03]  /*127e0*/  LDS.128 R40, [R213+0x3080] ;  /* 0x00308000d5287984 */ /* 0x0006660000000c00 */
[----:B------:R-:W-:Y:S01]  /*127f0*/  IMAD R5, R22, c[0x0][0x3ec], R5 ;  /* 0x0000fb0016057a24 */ /* 0x000fe200078e0205 */
[----:B-1----:R3:W1:Y:S03]  /*12800*/  LDS.128 R12, [R213+0x4080] ;  /* 0x00408000d50c7984 */ /* 0x0026660000000c00 */
[----:B------:R-:W-:Y:S01]  /*12810*/  IMAD.WIDE.U32 R4, R2, c[0x0][0x3f0], R4 ;  /* 0x0000fc0002047a25 */ /* 0x000fe200078e0004 */
[----:B------:R3:W1:Y:S04]  /*12820*/  LDS.128 R32, [R213+0x6080] ;  /* 0x00608000d5207984 */ /* 0x0006680000000c00 */
[----:B------:R3:W1:Y:S04]  /*12830*/  LDS.128 R44, [R213+0x7080] ;  /* 0x00708000d52c7984 */ /* 0x0006680000000c00 */
[----:B------:R-:W5:Y:S02]  /*12840*/  S2R R10, SR_TID.X ;  /* 0x00000000000a7919 */ /* 0x000f640000002100 */
[----:B-----5:R-:W-:-:S04]  /*12850*/  SHF.R.S32.HI R11, RZ, 0x1f, R10 ;  /* 0x0000001fff0b7819 */ /* 0x020fc8000001140a */
[----:B------:R-:W-:-:S04]  /*12860*/  LEA.HI R11, R11, R10, RZ, 0x3 ;  /* 0x0000000a0b0b7211 */ /* 0x000fc800078f18ff */
[----:B------:R-:W-:Y:S02]  /*12870*/  SHF.R.S32.HI R11, RZ, 0x3, R11 ;  /* 0x00000003ff0b7819 */ /* 0x000fe4000001140b */
[----:B--2---:R-:W-:Y:S02]  /*12880*/  IADD3 R7, R23, R30, RZ ;  /* 0x0000001e17077210 */ /* 0x004fe40007ffe0ff */
[----:B------:R3:W2:Y:S02]  /*12890*/  LDS.128 R20, [R213+0x5080] ;  /* 0x00508000d5147984 */ /* 0x0006a40000000c00 */
[----:B------:R-:W-:Y:S01]  /*128a0*/  MOV R3, R7 ;  /* 0x0000000700037202 */ /* 0x000fe20000000f00 */
[----:B------:R-:W-:-:S05]  /*128b0*/  @P2 IMAD.HI.U32 R9, R7, c[0x0][0x4ec], RZ ;  /* 0x00013b0007092a27 */ /* 0x000fca00078e00ff */
[----:B------:R-:W-:Y:S01]  /*128c0*/  @P2 SHF.R.U32.HI R3, RZ, c[0x0][0x4f0], R9 ;  /* 0x00013c00ff032a19 */ /* 0x000fe20000011609 */
[----:B------:R-:W-:-:S03]  /*128d0*/  IMAD R9, R2, c[0x0][0x3f4], R8 ;  /* 0x0000fd0002097a24 */ /* 0x000fc600078e0208 */
[----:B------:R-:W-:Y:S02]  /*128e0*/  SHF.R.S32.HI R8, RZ, 0x1f, R3 ;  /* 0x0000001fff087819 */ /* 0x000fe40000011403 */
[----:B------:R-:W-:Y:S02]  /*128f0*/  IADD3 R2, -R3, RZ, RZ ;  /* 0x000000ff03027210 */ /* 0x000fe40007ffe1ff */
[----:B------:R-:W-:Y:S01]  /*12900*/  IADD3 R5, R5, R9, RZ ;  /* 0x0000000905057210 */ /* 0x000fe20007ffe0ff */
[----:B------:R-:W-:Y:S02]  /*12910*/  IMAD R8, R8, c[0x0][0x3e0], RZ ;  /* 0x0000f80008087a24 */ /* 0x000fe400078e02ff */
        /* <DEDUP_REMOVED lines=8> */
[----:B------:R-:W-:Y:S02]  /*129a0*/  LEA R10, P0, R2, c[0x0][0x380], 0x1 ;  /* 0x0000e000020a7a11 */ /* 0x000fe400078008ff */
[----:B------:R-:W-:Y:S02]  /*129b0*/  IADD3 R4, R11, R30, RZ ;  /* 0x0000001e0b047210 */ /* 0x000fe40007ffe0ff */
[----:B------:R-:W-:-:S04]  /*129c0*/  IADD3 R3, R3, R7, RZ ;  /* 0x0000000703037210 */ /* 0x000fc80007ffe0ff */
[----:B------:R-:W-:Y:S01]  /*129d0*/  LEA.HI.X R7, R2, c[0x0][0x384], R3, 0x1, P0 ;  /* 0x0000e10002077a11 */ /* 0x000fe200000f0c03 */
[----:B------:R-:W-:Y:S05]  /*129e0*/  BRA.DIV ~URZ, `(.L_x_595) ;  /* 0x000032d27f007947 */ /* 0x000fea000b800000 */
[----:B-1234-:R1:W2:Y:S02]  /*129f0*/  SHFL.IDX PT, R11, R7, RZ, 0x181f ;  /* 0x00181fff070b7589 */ /* 0x01e2a400000e0000 */
.L_x_656:
[----:B------:R-:W-:Y:S05]  /*12a00*/  BRA.DIV ~URZ, `(.L_x_596) ;  /* 0x000033227f007947 */ /* 0x000fea000b800000 */
[----:B------:R3:W4:Y:S02]  /*12a10*/  SHFL.IDX PT, R2, R10, RZ, 0x181f ;  /* 0x00181fff0a027589 */ /* 0x00072400000e0000 */
.L_x_657:
[----:B------:R-:W-:Y:S01]  /*12a20*/  ISETP.GE.AND P0, PT, R4, R6, PT ;  /* 0x000000060400720c */ /* 0x000fe20003f06270 */
[----:B------:R-:W-:-:S12]  /*12a30*/  BSSY B0, `(.L_x_597) ;  /* 0x000000a000007945 */ /* 0x000fd80003800000 */
[----:B------:R-:W-:Y:S05]  /*12a40*/  @P0 BRA `(.L_x_598) ;  /* 0x0000008000000947 */ /* 0x000fea0003800000 */
[----:B------:R-:W-:Y:S02]  /*12a50*/  ISETP.GE.AND P3, PT, R246, c[0x0][0x3c8], PT ;  /* 0x0000f200f6007a0c */ /* 0x000fe40003f66270 */
[----:B------:R-:W-:-:S11]  /*12a60*/  ISETP.GE.AND P2, PT, R0, c[0x0][0x3c8], PT ;  /* 0x0000f20000007a0c */ /* 0x000fd60003f46270 */
[-C--:B----4-:R-:W-:Y:S02]  /*12a70*/  @!P3 LEA R8, P1, R246, R2.reuse, 0x1 ;  /* 0x00000002f608b211 */ /* 0x090fe400078208ff */
[----:B------:R-:W-:Y:S02]  /*12a80*/  @!P2 LEA R2, P0, R0, R2, 0x1 ;  /* 0x000000020002a211 */ /* 0x000fe400078008ff */
[-C--:B--2---:R-:W-:Y:S02]  /*12a90*/  @!P3 LEA.HI.X R9, R246, R11.reuse, R28, 0x1, P1 ;  /* 0x0000000bf609b211 */ /* 0x084fe400008f0c1c */
[----:B------:R-:W-:-:S03]  /*12aa0*/  @!P2 LEA.HI.X R3, R0, R11, R29, 0x1, P0 ;  /* 0x0000000b0003a211 */ /* 0x000fc600000f0c1d */
[----:B------:R2:W-:Y:S04]  /*12ab0*/  @!P3 ST.E.128 [R8.64], R16 ;  /* 0x000000100800b985 */ /* 0x0005e8000c101d08 */
[----:B------:R2:W-:Y:S02]  /*12ac0*/  @!P2 ST.E.128 [R2.64], R12 ;  /* 0x0000000c0200a985 */ /* 0x0005e4000c101d08 */
.L_x_598:
[----:B------:R-:W-:Y:S05]  /*12ad0*/  BSYNC B0 ;  /* 0x0000000000007941 */ /* 0x000fea0003800000 */
.L_x_597:
[----:B------:R-:W-:Y:S05]  /*12ae0*/  BRA.DIV ~URZ, `(.L_x_599) ;  /* 0x000032b27f007947 */ /* 0x000fea000b800000 */
[----:B--2---:R2:W1:Y:S04]  /*12af0*/  SHFL.IDX PT, R11, R7, 0x1, 0x181f ;  /* 0x00381f00070b7f89 */ /* 0x00446800000e0000 */
[----:B----4-:R2:W4:Y:S02]  /*12b00*/  SHFL.IDX PT, R2, R10, 0x1, 0x181f ;  /* 0x00381f000a027f89 */ /* 0x01052400000e0000 */
.L_x_658:
[----:B------:R-:W-:Y:S01]  /*12b10*/  IADD3 R3, R4, 0x20, RZ ;  /* 0x0000002004037810 */ /* 0x000fe20007ffe0ff */
[----:B------:R-:W-:Y:S03]  /*12b20*/  BSSY B0, `(.L_x_600) ;  /* 0x000000b000007945 */ /* 0x000fe60003800000 */
[----:B------:R-:W-:-:S13]  /*12b30*/  ISETP.GE.AND P0, PT, R3, R6, PT ;  /* 0x000000060300720c */ /* 0x000fda0003f06270 */
[----:B------:R-:W-:Y:S05]  /*12b40*/  @P0 BRA `(.L_x_601) ;  /* 0x0000008000000947 */ /* 0x000fea0003800000 */
[----:B------:R-:W-:Y:S02]  /*12b50*/  ISETP.GE.AND P1, PT, R246, c[0x0][0x3c8], PT ;  /* 0x0000f200f6007a0c */ /* 0x000fe40003f26270 */
[----:B------:R-:W-:-:S11]  /*12b60*/  ISETP.GE.AND P0, PT, R0, c[0x0][0x3c8], PT ;  /* 0x0000f20000007a0c */ /* 0x000fd60003f06270 */
[-C--:B----4-:R-:W-:Y:S02]  /*12b70*/  @!P1 LEA R8, P3, R246, R2.reuse, 0x1 ;  /* 0x00000002f6089211 */ /* 0x090fe400078608ff */
[----:B------:R-:W-:Y:S02]  /*12b80*/  @!P0 LEA R2, P2, R0, R2, 0x1 ;  /* 0x0000000200028211 */ /* 0x000fe400078408ff */
[-C--:B-1----:R-:W-:Y:S02]  /*12b90*/  @!P1 LEA.HI.X R9, R246, R11.reuse, R28, 0x1, P3 ;  /* 0x0000000bf6099211 */ /* 0x082fe400018f0c1c */
[----:B------:R-:W-:-:S03]  /*12ba0*/  @!P0 LEA.HI.X R3, R0, R11, R29, 0x1, P2 ;  /* 0x0000000b00038211 */ /* 0x000fc600010f0c1d */
[----:B------:R1:W-:Y:S04]  /*12bb0*/  @!P1 ST.E.128 [R8.64], R24 ;  /* 0x0000001808009985 */ /* 0x0003e8000c101d08 */
[----:B------:R1:W-:Y:S02]  /*12bc0*/  @!P0 ST.E.128 [R2.64], R20 ;  /* 0x0000001402008985 */ /* 0x0003e4000c101d08 */
.L_x_601:
[----:B------:R-:W-:Y:S05]  /*12bd0*/  BSYNC B0 ;  /* 0x0000000000007941 */ /* 0x000fea0003800000 */
.L_x_600:
[----:B------:R-:W-:Y:S05]  /*12be0*/  BRA.DIV ~URZ, `(.L_x_602) ;  /* 0x000032827f007947 */ /* 0x000fea000b800000 */
[----:B-1----:R1:W2:Y:S02]  /*12bf0*/  SHFL.IDX PT, R11, R7, 0x2, 0x181f ;  /* 0x00581f00070b7f89 */ /* 0x0022a400000e0000 */
.L_x_659:
[----:B------:R-:W-:Y:S05]  /*12c00*/  BRA.DIV ~URZ, `(.L_x_603) ;  /* 0x000032d27f007947 */ /* 0x000fea000b800000 */
[----:B----4-:R4:W1:Y:S02]  /*12c10*/  SHFL.IDX PT, R2, R10, 0x2, 0x181f ;  /* 0x00581f000a027f89 */ /* 0x01086400000e0000 */
.L_x_660:
[----:B------:R-:W-:Y:S01]  /*12c20*/  IADD3 R3, R4, 0x40, RZ ;  /* 0x0000004004037810 */ /* 0x000fe20007ffe0ff */
[----:B------:R-:W-:Y:S03]  /*12c30*/  BSSY B0, `(.L_x_604) ;  /* 0x000000b000007945 */ /* 0x000fe60003800000 */
[----:B------:R-:W-:-:S13]  /*12c40*/  ISETP.GE.AND P0, PT, R3, R6, PT ;  /* 0x000000060300720c */ /* 0x000fda0003f06270 */
[----:B------:R-:W-:Y:S05]  /*12c50*/  @P0 BRA `(.L_x_605) ;  /* 0x0000008000000947 */ /* 0x000fea0003800000 */
[----:B------:R-:W-:Y:S02]  /*12c60*/  ISETP.GE.AND P1, PT, R246, c[0x0][0x3c8], PT ;  /* 0x0000f200f6007a0c */ /* 0x000fe40003f26270 */
[----:B------:R-:W-:-:S11]  /*12c70*/  ISETP.GE.AND P0, PT, R0, c[0x0][0x3c8], PT ;  /* 0x0000f20000007a0c */ /* 0x000fd60003f06270 */
[-C--:B-1----:R-:W-:Y:S02]  /*12c80*/  @!P1 LEA R8, P3, R246, R2.reuse, 0x1 ;  /* 0x00000002f6089211 */ /* 0x082fe400078608ff */
[----:B------:R-:W-:Y:S02]  /*12c90*/  @!P0 LEA R2, P2, R0, R2, 0x1 ;  /* 0x0000000200028211 */ /* 0x000fe400078408ff */
[-C--:B--2---:R-:W-:Y:S02]  /*12ca0*/  @!P1 LEA.HI.X R9, R246, R11.reuse, R28, 0x1, P3 ;  /* 0x0000000bf6099211 */ /* 0x084fe400018f0c1c */
[----:B------:R-:W-:-:S03]  /*12cb0*/  @!P0 LEA.HI.X R3, R0, R11, R29, 0x1, P2 ;  /* 0x0000000b00038211 */ /* 0x000fc600010f0c1d */
[----:B------:R1:W-:Y:S04]  /*12cc0*/  @!P1 ST.E.128 [R8.64], R36 ;  /* 0x0000002408009985 */ /* 0x0003e8000c101d08 */
[----:B------:R1:W-:Y:S02]  /*12cd0*/  @!P0 ST.E.128 [R2.64], R32 ;  /* 0x0000002002008985 */ /* 0x0003e4000c101d08 */
.L_x_605:
[----:B------:R-:W-:Y:S05]  /*12ce0*/  BSYNC B0 ;  /* 0x0000000000007941 */ /* 0x000fea0003800000 */
.L_x_604:
[----:B------:R-:W-:Y:S05]  /*12cf0*/  BRA.DIV ~URZ, `(.L_x_606) ;  /* 0x000032527f007947 */ /* 0x000fea000b800000 */
[----:B-12---:R-:W1:Y:S04]  /*12d00*/  SHFL.IDX PT, R7, R7, 0x3, 0x181f ;  /* 0x00781f0007077f89 */ /* 0x006e6800000e0000 */
[----:B------:R2:W3:Y:S02]  /*12d10*/  SHFL.IDX PT, R5, R10, 0x3, 0x181f ;  /* 0x00781f000a057f89 */ /* 0x0004e400000e0000 */
.L_x_661:
[----:B------:R-:W-:-:S04]  /*12d20*/  IADD3 R2, R4, 0x60, RZ ;  /* 0x0000006004027810 */ /* 0x000fc80007ffe0ff */
[----:B------:R-:W-:-:S13]  /*12d30*/  ISETP.GE.AND P0, PT, R2, R6, PT ;  /* 0x000000060200720c */ /* 0x000fda0003f06270 */
[----:B------:R-:W-:Y:S05]  /*12d40*/  @P0 BRA `(.L_x_607) ;  /* 0x0000192000000947 */ /* 0x000fea0003800000 */
[----:B------:R-:W-:-:S13]  /*12d50*/  ISETP.GE.AND P0, PT, R246, c[0x0][0x3c8], PT ;  /* 0x0000f200f6007a0c */ /* 0x000fda0003f06270 */
[----:B---3--:R-:W-:-:S04]  /*12d60*/  @!P0 LEA R2, P1, R246, R5, 0x1 ;  /* 0x00000005f6028211 */ /* 0x008fc800078208ff */
[----:B-1----:R-:W-:-:S05]  /*12d70*/  @!P0 LEA.HI.X R3, R246, R7, R28, 0x1, P1 ;  /* 0x00000007f6038211 */ /* 0x002fca00008f0c1c */
[----:B------:R1:W-:Y:S01]  /*12d80*/  @!P0 ST.E.128 [R2.64], R40 ;  /* 0x0000002802008985 */ /* 0x0003e2000c101d08 */
[----:B------:R-:W-:-:S13]  /*12d90*/  ISETP.GE.AND P0, PT, R0, c[0x0][0x3c8], PT ;  /* 0x0000f20000007a0c */ /* 0x000fda0003f06270 */
[----:B------:R-:W-:Y:S05]  /*12da0*/  @P0 BRA `(.L_x_607) ;  /* 0x000018c000000947 */ /* 0x000fea0003800000 */
[----:B-1----:R-:W-:-:S04]  /*12db0*/  LEA R2, P0, R0, R5, 0x1 ;  /* 0x0000000500027211 */ /* 0x002fc800078008ff */
[----:B------:R-:W-:-:S05]  /*12dc0*/  LEA.HI.X R3, R0, R7, R29, 0x1, P0 ;  /* 0x0000000700037211 */ /* 0x000fca00000f0c1d */
[----:B------:R1:W-:Y:S01]  /*12dd0*/  ST.E.128 [R2.64], R44 ;  /* 0x0000002c02007985 */ /* 0x0003e2000c101d08 */
[----:B------:R-:W-:Y:S05]  /*12de0*/  BRA `(.L_x_607) ;  /* 0x0000188000007947 */ /* 0x000fea0003800000 */
.L_x_594:
[----:B------:R-:W2:Y:S04]  /*12df0*/  LDL.LU R5, [R1+0x20] ;  /* 0x0000200001057983 */ /* 0x000ea80000300800 */
[----:B------:R-:W3:Y:S01]  /*12e00*/  LDL.LU R9, [R1+0x30] ;  /* 0x0000300001097983 */ /* 0x000ee20000300800 */
[----:B------:R-:W-:Y:S01]  /*12e10*/  IMAD R8, R8, c[0x0][0x408], RZ ;  /* 0x0001020008087a24 */ /* 0x000fe200078e02ff */
[----:B------:R-:W-:Y:S01]  /*12e20*/  SHF.R.S32.HI R0, RZ, 0x1f, R2 ;  /* 0x0000001fff007819 */ /* 0x000fe20000011402 */
[----:B------:R-:W-:-:S04]  /*12e30*/  IMAD.WIDE.U32 R6, R3, c[0x0][0x408], RZ ;  /* 0x0001020003067a25 */ /* 0x000fc800078e00ff */
[----:B------:R-:W-:Y:S02]  /*12e40*/  IMAD R3, R3, c[0x0][0x40c], R8 ;  /* 0x0001030003037a24 */ /* 0x000fe400078e0208 */
[----:B------:R-:W-:Y:S02]  /*12e50*/  IMAD R0, R0, c[0x0][0x440], RZ ;  /* 0x0001100000007a24 */ /* 0x000fe400078e02ff */
[----:B------:R-:W-:Y:S01]  /*12e60*/  @P2 IMAD.HI.U32 R8, R4, c[0x0][0x4ec], RZ ;  /* 0x00013b0004082a27 */ /* 0x000fe200078e00ff */
[----:B------:R-:W-:-:S05]  /*12e70*/  IADD3 R7, R7, R3, RZ ;  /* 0x0000000307077210 */ /* 0x000fca0007ffe0ff */
[----:B--2---:R-:W-:-:S04]  /*12e80*/  IMAD.WIDE.U32 R6, R5, c[0x0][0x438], R6 ;  /* 0x00010e0005067a25 */ /* 0x004fc800078e0006 */
[----:B------:R-:W-:Y:S02]  /*12e90*/  IMAD R7, R5, c[0x0][0x43c], R7 ;  /* 0x00010f0005077a24 */ /* 0x000fe400078e0207 */
[C---:B------:R-:W-:Y:S01]  /*12ea0*/  IMAD R5, R2.reuse, c[0x0][0x444], R0 ;  /* 0x0001110002057a24 */ /* 0x040fe200078e0200 */
[----:B------:R-:W-:Y:S01]  /*12eb0*/  MOV R0, R4 ;  /* 0x0000000400007202 */ /* 0x000fe20000000f00 */
[----:B------:R-:W-:Y:S01]  /*12ec0*/  IMAD.WIDE.U32 R2, R2, c[0x0][0x440], R6 ;  /* 0x0001100002027a25 */ /* 0x000fe200078e0006 */
[----:B------:R-:W-:-:S04]  /*12ed0*/  @P2 SHF.R.U32.HI R0, RZ, c[0x0][0x4f0], R8 ;  /* 0x00013c00ff002a19 */ /* 0x000fc80000011608 */
[----:B------:R-:W-:Y:S02]  /*12ee0*/  IADD3 R3, R3, R5, RZ ;  /* 0x0000000503037210 */ /* 0x000fe40007ffe0ff */
[----:B------:R-:W-:Y:S02]  /*12ef0*/  SHF.R.S32.HI R6, RZ, 0x1f, R0 ;  /* 0x0000001fff067819 */ /* 0x000fe40000011400 */
[----:B------:R-:W-:Y:S01]  /*12f00*/  IADD3 R5, -R0, RZ, RZ ;  /* 0x000000ff00057210 */ /* 0x000fe20007ffe1ff */
[----:B---3--:R-:W-:-:S04]  /*12f10*/  IMAD.WIDE.U32 R2, R9, c[0x0][0x448], R2 ;  /* 0x0001120009027a25 */ /* 0x008fc800078e0002 */
[----:B------:R-:W-:Y:S02]  /*12f20*/  IMAD R6, R6, c[0x0][0x430], RZ ;  /* 0x00010c0006067a24 */ /* 0x000fe400078e02ff */
[----:B------:R-:W-:Y:S02]  /*12f30*/  IMAD R3, R9, c[0x0][0x44c], R3 ;  /* 0x0001130009037a24 */ /* 0x000fe400078e0203 */
        /* <DEDUP_REMOVED lines=12> */
[----:B------:R2:W3:Y:S02]  /*13000*/  SHFL.IDX PT, R4, R28, RZ, 0x1c1f ;  /* 0x001c1fff1c047589 */ /* 0x0004e400000e0000 */
.L_x_662:
[----:B------:R-:W-:Y:S05]  /*13010*/  BRA.DIV ~URZ, `(.L_x_609) ;  /* 0x000030627f007947 */ /* 0x000fea000b800000 */
[----:B------:R4:W1:Y:S02]  /*13020*/  SHFL.IDX PT, R0, R29, RZ, 0x1c1f ;  /* 0x001c1fff1d007589 */ /* 0x00086400000e0000 */
.L_x_663:
[----:B------:R-:W5:Y:S01]  /*13030*/  LDL R5, [R1+0x10] ;  /* 0x0000100001057983 */ /* 0x000f620000100800 */
[----:B------:R-:W-:Y:S01]  /*13040*/  BSSY B0, `(.L_x_610) ;  /* 0x0000061000007945 */ /* 0x000fe20003800000 */
[C---:B-1---5:R-:W-:Y:S02]  /*13050*/  IADD3 R21, R5.reuse, 0x20, RZ ;  /* 0x0000002005157810 */ /* 0x062fe40007ffe0ff */
        /* <DEDUP_REMOVED lines=28> */
[----:B------:R-:W-:Y:S01]  /*13220*/  SHF.R.S32.HI R30, RZ, 0x1f, R8 ;  /* 0x0000001fff1e7819 */ /* 0x000fe20000011408 */
[----:B------:R-:W-:Y:S05]  /*13230*/  @P1 BRA `(.L_x_611) ;  /* 0x0000041000001947 */ /* 0x000fea0003800000 */
[----:B------:R-:W-:Y:S02]  /*13240*/  ISETP.GE.AND P4, PT, R5, c[0x0][0x3c8], PT ;  /* 0x0000f20005007a0c */ /* 0x000fe40003f86270 */
[----:B------:R-:W-:Y:S02]  /*13250*/  ISETP.GE.AND P2, PT, R8, c[0x0][0x3c8], PT ;  /* 0x0000f20008007a0c */ /* 0x000fe40003f46270 */
[----:B------:R-:W-:Y:S02]  /*13260*/  ISETP.GE.AND P5, PT, R7, c[0x0][0x3c8], PT ;  /* 0x0000f20007007a0c */ /* 0x000fe40003fa6270 */
[----:B------:R-:W-:Y:S02]  /*13270*/  ISETP.GE.AND P1, PT, R6, c[0x0][0x3c8], PT ;  /* 0x0000f20006007a0c */ /* 0x000fe40003f26270 */
[----:B------:R-:W-:-:S05]  /*13280*/  ISETP.GE.AND P6, PT, R21, c[0x0][0x3c8], PT ;  /* 0x0000f20015007a0c */ /* 0x000fca0003fc6270 */
[----:B------:R-:W-:Y:S02]  /*13290*/  @!P4 IMAD.MOV.U32 R22, RZ, RZ, R0 ;  /* 0x000000ffff16c224 */ /* 0x000fe400078e0000 */
[----:B---3--:R-:W-:Y:S01]  /*132a0*/  @!P4 IMAD.MOV.U32 R23, RZ, RZ, R4 ;  /* 0x000000ffff17c224 */ /* 0x008fe200078e0004 */
[----:B------:R-:W-:-:S03]  /*132b0*/  @!P2 LEA R2, P3, R8, R0, 0x2 ;  /* 0x000000000802a211 */ /* 0x000fc600078610ff */
[----:B------:R-:W-:Y:S01]  /*132c0*/  @!P4 IMAD.WIDE R22, R5, 0x4, R22 ;  /* 0x000000040516c825 */ /* 0x000fe200078e0216 */
[----:B------:R-:W-:-:S04]  /*132d0*/  @!P2 LEA.HI.X R3, R8, R4, R30, 0x2, P3 ;  /* 0x000000040803a211 */ /* 0x000fc800018f141e */
[----:B------:R1:W-:Y:S04]  /*132e0*/  @!P4 ST.E.64 [R22.64], R110 ;  /* 0x0000006e1600c985 */ /* 0x0003e8000c101b08 */
[----:B------:R3:W-:Y:S01]  /*132f0*/  @!P2 ST.E.64 [R2.64], R24 ;  /* 0x000000180200a985 */ /* 0x0007e2000c101b08 */
[----:B------:R-:W-:Y:S02]  /*13300*/  ISETP.GE.AND P2, PT, R20, c[0x0][0x3c8], PT ;  /* 0x0000f20014007a0c */ /* 0x000fe40003f46270 */
[CC--:B-1----:R-:W-:Y:S02]  /*13310*/  @!P5 LEA R22, P4, R7.reuse, R0.reuse, 0x2 ;  /* 0x000000000716d211 */ /* 0x0c2fe400078810ff */
[----:B---3--:R-:W-:Y:S02]  /*13320*/  @!P1 LEA R2, P3, R6, R0, 0x2 ;  /* 0x0000000006029211 */ /* 0x008fe400078610ff */
[----:B------:R-:W-:-:S02]  /*13330*/  @!P5 LEA.HI.X R23, R7, R4, R31, 0x2, P4 ;  /* 0x000000040717d211 */ /* 0x000fc400020f141f */
[----:B------:R-:W-:-:S03]  /*13340*/  @!P1 LEA.HI.X R3, R6, R4, R32, 0x2, P3 ;  /* 0x0000000406039211 */ /* 0x000fc600018f1420 */
[----:B------:R1:W-:Y:S01]  /*13350*/  @!P5 ST.E.64 [R22.64], R26 ;  /* 0x0000001a1600d985 */ /* 0x0003e2000c101b08 */
[----:B------:R-:W-:-:S03]  /*13360*/  ISETP.GE.AND P5, PT, R19, c[0x0][0x3c8], PT ;  /* 0x0000f20013007a0c */ /* 0x000fc60003fa6270 */
[----:B------:R3:W-:Y:S01]  /*13370*/  @!P1 ST.E.64 [R2.64], R50 ;  /* 0x0000003202009985 */ /* 0x0007e2000c101b08 */
[----:B------:R-:W-:Y:S02]  /*13380*/  ISETP.GE.AND P1, PT, R18, c[0x0][0x3c8], PT ;  /* 0x0000f20012007a0c */ /* 0x000fe40003f26270 */
[CC--:B-1----:R-:W-:Y:S02]  /*13390*/  @!P6 LEA R22, P4, R21.reuse, R0.reuse, 0x2 ;  /* 0x000000001516e211 */ /* 0x0c2fe400078810ff */
[C---:B---3--:R-:W-:Y:S02]  /*133a0*/  @!P2 LEA R2, P3, R20.reuse, R0, 0x2 ;  /* 0x000000001402a211 */ /* 0x048fe400078610ff */
[-C--:B------:R-:W-:Y:S02]  /*133b0*/  @!P6 LEA.HI.X R23, R21, R4.reuse, R34, 0x2, P4 ;  /* 0x000000041517e211 */ /* 0x080fe400020f1422 */
[----:B------:R-:W-:Y:S02]  /*133c0*/  @!P2 LEA.HI.X R3, R20, R4, R33, 0x2, P3 ;  /* 0x000000041403a211 */ /* 0x000fe400018f1421 */
[----:B------:R-:W-:Y:S01]  /*133d0*/  ISETP.GE.AND P4, PT, R16, c[0x0][0x3c8], PT ;  /* 0x0000f20010007a0c */ /* 0x000fe20003f86270 */
[----:B------:R1:W-:Y:S01]  /*133e0*/  @!P6 ST.E.64 [R22.64], R68 ;  /* 0x000000441600e985 */ /* 0x0003e2000c101b08 */
[----:B------:R-:W-:-:S03]  /*133f0*/  ISETP.GE.AND P6, PT, R17, c[0x0][0x3c8], PT ;  /* 0x0000f20011007a0c */ /* 0x000fc60003fc6270 */
[----:B------:R3:W-:Y:S01]  /*13400*/  @!P2 ST.E.64 [R2.64], R72 ;  /* 0x000000480200a985 */ /* 0x0007e2000c101b08 */
[CC--:B-1----:R-:W-:Y:S02]  /*13410*/  @!P5 LEA R22, P3, R19.reuse, R0.reuse, 0x2 ;  /* 0x000000001316d211 */ /* 0x0c2fe400078610ff */
[C---:B---3--:R-:W-:Y:S02]  /*13420*/  @!P1 LEA R2, P2, R18.reuse, R0, 0x2 ;  /* 0x0000000012029211 */ /* 0x048fe400078410ff */
        /* <DEDUP_REMOVED lines=10> */
[CC--:B-1----:R-:W-:Y:S02]  /*134d0*/  @!P3 LEA R22, P2, R15.reuse, R0.reuse, 0x2 ;  /* 0x000000000f16b211 */ /* 0x0c2fe400078410ff */
[C---:B---3--:R-:W-:Y:S02]  /*134e0*/  @!P4 LEA R2, P5, R16.reuse, R0, 0x2 ;  /* 0x000000001002c211 */ /* 0x048fe400078a10ff */
[-C--:B------:R-:W-:Y:S02]  /*134f0*/  @!P3 LEA.HI.X R23, R15, R4.reuse, R40, 0x2, P2 ;  /* 0x000000040f17b211 */ /* 0x080fe400010f1428 */
[----:B------:R-:W-:Y:S02]  /*13500*/  @!P4 LEA.HI.X R3, R16, R4, R38, 0x2, P5 ;  /* 0x000000041003c211 */ /* 0x000fe400028f1426 */
[----:B------:R-:W-:-:S03]  /*13510*/  ISETP.GE.AND P5, PT, R12, c[0x0][0x3c8], PT ;  /* 0x0000f2000c007a0c */ /* 0x000fc60003fa6270 */
[----:B------:R1:W-:Y:S01]  /*13520*/  @!P4 ST.E.64 [R2.64], R84 ;  /* 0x000000540200c985 */ /* 0x0003e2000c101b08 */
[----:B------:R-:W-:-:S03]  /*13530*/  ISETP.GE.AND P4, PT, R11, c[0x0][0x3c8], PT ;  /* 0x0000f2000b007a0c */ /* 0x000fc60003f86270 */
[----:B------:R3:W-:Y:S01]  /*13540*/  @!P3 ST.E.64 [R22.64], R88 ;  /* 0x000000581600b985 */ /* 0x0007e2000c101b08 */
[----:B------:R-:W-:Y:S02]  /*13550*/  ISETP.GE.AND P3, PT, R10, c[0x0][0x3c8], PT ;  /* 0x0000f2000a007a0c */ /* 0x000fe40003f66270 */
[----:B-1----:R-:W-:-:S04]  /*13560*/  @!P1 LEA R2, P2, R14, R0, 0x2 ;  /* 0x000000000e029211 */ /* 0x002fc800078410ff */
[----:B------:R-:W-:Y:S02]  /*13570*/  @!P1 LEA.HI.X R3, R14, R4, R39, 0x2, P2 ;  /* 0x000000040e039211 */ /* 0x000fe400010f1427 */
[----:B------:R-:W-:-:S03]  /*13580*/  @!P6 LEA R26, P2, R13, R0, 0x2 ;  /* 0x000000000d1ae211 */ /* 0x000fc600078410ff */
[----:B------:R1:W-:Y:S01]  /*13590*/  @!P1 ST.E.64 [R2.64], R92 ;  /* 0x0000005c02009985 */ /* 0x0003e2000c101b08 */
[C---:B------:R-:W-:Y:S02]  /*135a0*/  @!P5 LEA R24, P1, R12.reuse, R0, 0x2 ;  /* 0x000000000c18d211 */ /* 0x040fe400078210ff */
[----:B------:R-:W-:Y:S02]  /*135b0*/  @!P6 LEA.HI.X R27, R13, R4, R41, 0x2, P2 ;  /* 0x000000040d1be211 */ /* 0x000fe400010f1429 */
[C---:B---3--:R-:W-:Y:S02]  /*135c0*/  @!P4 LEA R22, P2, R11.reuse, R0, 0x2 ;  /* 0x000000000b16c211 */ /* 0x048fe400078410ff */
[-C--:B------:R-:W-:Y:S01]  /*135d0*/  @!P5 LEA.HI.X R25, R12, R4.reuse, R42, 0x2, P1 ;  /* 0x000000040c19d211 */ /* 0x080fe200008f142a */
[----:B------:R3:W-:Y:S01]  /*135e0*/  @!P6 ST.E.64 [R26.64], R100 ;  /* 0x000000641a00e985 */ /* 0x0007e2000c101b08 */
[----:B------:R-:W-:-:S03]  /*135f0*/  @!P4 LEA.HI.X R23, R11, R4, R43, 0x2, P2 ;  /* 0x000000040b17c211 */ /* 0x000fc600010f142b */
[----:B------:R3:W-:Y:S04]  /*13600*/  @!P5 ST.E.64 [R24.64], R96 ;  /* 0x000000601800d985 */ /* 0x0007e8000c101b08 */
[----:B------:R3:W-:Y:S01]  /*13610*/  @!P4 ST.E.64 [R22.64], R56 ;  /* 0x000000381600c985 */ /* 0x0007e2000c101b08 */
[----:B-1----:R-:W-:-:S04]  /*13620*/  @!P3 LEA R2, P1, R10, R0, 0x2 ;  /* 0x000000000a02b211 */ /* 0x002fc800078210ff */
[----:B------:R-:W-:-:S05]  /*13630*/  @!P3 LEA.HI.X R3, R10, R4, R44, 0x2, P1 ;  /* 0x000000040a03b211 */ /* 0x000fca00008f142c */
[----:B------:R3:W-:Y:S04]  /*13640*/  @!P3 ST.E.64 [R2.64], R46 ;  /* 0x0000002e0200b985 */ /* 0x0007e8000c101b08 */
.L_x_611:
[----:B------:R-:W-:Y:S05]  /*13650*/  BSYNC B0 ;  /* 0x0000000000007941 */ /* 0x000fea0003800000 */
.L_x_610:
[----:B------:R-:W-:Y:S05]  /*13660*/  BRA.DIV ~URZ, `(.L_x_612) ;  /* 0x00002a827f007947 */ /* 0x000fea000b800000 */
[----:B---3--:R1:W3:Y:S04]  /*13670*/  SHFL.IDX PT, R4, R28, 0x1, 0x1c1f ;  /* 0x003c1f001c047f89 */ /* 0x0082e800000e0000 */
[----:B------:R1:W2:Y:S02]  /*13680*/  SHFL.IDX PT, R0, R29, 0x1, 0x1c1f ;  /* 0x003c1f001d007f89 */ /* 0x0002a400000e0000 */
.L_x_664:
[----:B------:R-:W-:Y:S05]  /*13690*/  @P0 BRA `(.L_x_607) ;  /* 0x00000fd000000947 */ /* 0x000fea0003800000 */
[----:B------:R-:W5:Y:S01]  /*136a0*/  LDL R5, [R1+0x10] ;  /* 0x0000100001057983 */ /* 0x000f620000100800 */
[----:B------:R-:W-:Y:S02]  /*136b0*/  ISETP.GE.AND P1, PT, R8, c[0x0][0x3c8], PT ;  /* 0x0000f20008007a0c */ /* 0x000fe40003f26270 */
[----:B------:R-:W-:Y:S02]  /*136c0*/  ISETP.GE.AND P0, PT, R7, c[0x0][0x3c8], PT ;  /* 0x0000f20007007a0c */ /* 0x000fe40003f06270 */
[----:B------:R-:W-:Y:S02]  /*136d0*/  ISETP.GE.AND P5, PT, R6, c[0x0][0x3c8], PT ;  /* 0x0000f20006007a0c */ /* 0x000fe40003fa6270 */
[----:B------:R-:W-:-:S07]  /*136e0*/  ISETP.GE.AND P4, PT, R21, c[0x0][0x3c8], PT ;  /* 0x0000f20015007a0c */ /* 0x000fce0003f86270 */
[CC--:B--2---:R-:W-:Y:S02]  /*136f0*/  @!P1 LEA R22, P3, R8.reuse, R0.reuse, 0x2 ;  /* 0x0000000008169211 */ /* 0x0c4fe400078610ff */
[C---:B------:R-:W-:Y:S02]  /*13700*/  @!P0 LEA R2, P6, R7.reuse, R0, 0x2 ;  /* 0x0000000007028211 */ /* 0x040fe400078c10ff */
[-C--:B---3--:R-:W-:Y:S02]  /*13710*/  @!P1 LEA.HI.X R23, R8, R4.reuse, R30, 0x2, P3 ;  /* 0x0000000408179211 */ /* 0x088fe400018f141e */
[----:B------:R-:W-:Y:S02]  /*13720*/  ISETP.GE.AND P3, PT, R20, c[0x0][0x3c8], PT ;  /* 0x0000f20014007a0c */ /* 0x000fe40003f66270 */
[----:B------:R-:W-:Y:S02]  /*13730*/  @!P0 LEA.HI.X R3, R7, R4, R31, 0x2, P6 ;  /* 0x0000000407038211 */ /* 0x000fe400030f141f */
[----:B------:R-:W-:-:S04]  /*13740*/  @!P5 LEA R26, P6, R6, R0, 0x2 ;  /* 0x00000000061ad211 */ /* 0x000fc800078c10ff */
[----:B------:R-:W-:Y:S02]  /*13750*/  @!P5 LEA.HI.X R27, R6, R4, R32, 0x2, P6 ;  /* 0x00000004061bd211 */ /* 0x000fe400030f1420 */
[----:B-----5:R-:W-:-:S13]  /*13760*/  ISETP.GE.AND P2, PT, R5, c[0x0][0x3c8], PT ;  /* 0x0000f20005007a0c */ /* 0x020fda0003f46270 */
[----:B------:R-:W-:Y:S02]  /*13770*/  @!P2 IMAD.MOV.U32 R24, RZ, RZ, R0 ;  /* 0x000000ffff18a224 */ /* 0x000fe400078e0000 */
[----:B------:R-:W-:-:S04]  /*13780*/  @!P2 IMAD.MOV.U32 R25, RZ, RZ, R4 ;  /* 0x000000ffff19a224 */ /* 0x000fc800078e0004 */
[----:B------:R-:W-:-:S05]  /*13790*/  @!P2 IMAD.WIDE R24, R5, 0x4, R24 ;  /* 0x000000040518a825 */ /* 0x000fca00078e0218 */
[----:B------:R2:W-:Y:S01]  /*137a0*/  @!P2 ST.E.64 [R24.64], R104 ;  /* 0x000000681800a985 */ /* 0x0005e2000c101b08 */
[----:B------:R-:W-:-:S03]  /*137b0*/  ISETP.GE.AND P2, PT, R19, c[0x0][0x3c8], PT ;  /* 0x0000f20013007a0c */ /* 0x000fc60003f46270 */
[----:B------:R3:W-:Y:S01]  /*137c0*/  @!P1 ST.E.64 [R22.64], R64 ;  /* 0x0000004016009985 */ /* 0x0007e2000c101b08 */
[----:B------:R-:W-:-:S03]  /*137d0*/  ISETP.GE.AND P1, PT, R18, c[0x0][0x3c8], PT ;  /* 0x0000f20012007a0c */ /* 0x000fc60003f26270 */
[----:B------:R5:W-:Y:S04]  /*137e0*/  @!P0 ST.E.64 [R2.64], R60 ;  /* 0x0000003c02008985 */ /* 0x000be8000c101b08 */
[----:B------:R-:W-:Y:S01]  /*137f0*/  @!P5 ST.E.64 [R26.64], R116 ;  /* 0x000000741a00d985 */ /* 0x000fe2000c101b08 */
[----:B------:R-:W-:Y:S02]  /*13800*/  ISETP.GE.AND P5, PT, R16, c[0x0][0x3c8], PT ;  /* 0x0000f20010007a0c */ /* 0x000fe40003fa6270 */
[CC--:B--2---:R-:W-:Y:S02]  /*13810*/  @!P4 LEA R24, P0, R21.reuse, R0.reuse, 0x2 ;  /* 0x000000001518c211 */ /* 0x0c4fe400078010ff */
[----:B---3--:R-:W-:Y:S02]  /*13820*/  @!P3 LEA R22, P6, R20, R0, 0x2 ;  /* 0x000000001416b211 */ /* 0x008fe400078c10ff */
[----:B------:R-:W-:-:S02]  /*13830*/  @!P4 LEA.HI.X R25, R21, R4, R34, 0x2, P0 ;  /* 0x000000041519c211 */ /* 0x000fc400000f1422 */
[----:B------:R-:W-:Y:S02]  /*13840*/  ISETP.GE.AND P0, PT, R17, c[0x0][0x3c8], PT ;  /* 0x0000f20011007a0c */ /* 0x000fe40003f06270 */
[----:B------:R-:W-:Y:S01]  /*13850*/  @!P3 LEA.HI.X R23, R20, R4, R33, 0x2, P6 ;  /* 0x000000041417b211 */ /* 0x000fe200030f1421 */
[----:B------:R-:W-:Y:S01]  /*13860*/  @!P4 ST.E.64 [R24.64], R114 ;  /* 0x000000721800c985 */ /* 0x000fe2000c101b08 */
[----:B------:R-:W-:Y:S02]  /*13870*/  @!P2 LEA R8, P6, R19, R0, 0x2 ;  /* 0x000000001308a211 */ /* 0x000fe400078c10ff */
[----:B------:R-:W-:Y:S01]  /*13880*/  ISETP.GE.AND P4, PT, R15, c[0x0][0x3c8], PT ;  /* 0x0000f2000f007a0c */ /* 0x000fe20003f86270 */
[----:B------:R-:W-:Y:S01]  /*13890*/  @!P3 ST.E.64 [R22.64], R112 ;  /* 0x000000701600b985 */ /* 0x000fe2000c101b08 */
[----:B------:R-:W-:Y:S02]  /*138a0*/  @!P2 LEA.HI.X R9, R19, R4, R35, 0x2, P6 ;  /* 0x000000041309a211 */ /* 0x000fe400030f1423 */
[----:B------:R-:W-:-:S02]  /*138b0*/  @!P1 LEA R6, P6, R18, R0, 0x2 ;  /* 0x0000000012069211 */ /* 0x000fc400078c10ff */
[----:B------:R-:W-:Y:S01]  /*138c0*/  ISETP.GE.AND P3, PT, R14, c[0x0][0x3c8], PT ;  /* 0x0000f2000e007a0c */ /* 0x000fe20003f66270 */
[----:B------:R2:W-:Y:S01]  /*138d0*/  @!P2 ST.E.64 [R8.64], R78 ;  /* 0x0000004e0800a985 */ /* 0x0005e2000c101b08 */
[----:B------:R-:W-:Y:S02]  /*138e0*/  @!P1 LEA.HI.X R7, R18, R4, R36, 0x2, P6 ;  /* 0x0000000412079211 */ /* 0x000fe400030f1424 */
[----:B-----5:R-:W-:Y:S02]  /*138f0*/  @!P0 LEA R2, P6, R17, R0, 0x2 ;  /* 0x0000000011028211 */ /* 0x020fe400078c10ff */
[----:B------:R-:W-:Y:S01]  /*13900*/  ISETP.GE.AND P2, PT, R13, c[0x0][0x3c8], PT ;  /* 0x0000f2000d007a0c */ /* 0x000fe20003f46270 */
[----:B------:R3:W-:Y:S01]  /*13910*/  @!P1 ST.E.64 [R6.64], R70 ;  /* 0x0000004606009985 */ /* 0x0007e2000c101b08 */
[----:B------:R-:W-:Y:S02]  /*13920*/  @!P0 LEA.HI.X R3, R17, R4, R37, 0x2, P6 ;  /* 0x0000000411038211 */ /* 0x000fe400030f1425 */
[----:B------:R-:W-:-:S02]  /*13930*/  @!P5 LEA R20, P6, R16, R0, 0x2 ;  /* 0x000000001014d211 */ /* 0x000fc400078c10ff */
[----:B------:R-:W-:Y:S01]  /*13940*/  ISETP.GE.AND P1, PT, R12, c[0x0][0x3c8], PT ;  /* 0x0000f2000c007a0c */ /* 0x000fe20003f26270 */
[----:B------:R5:W-:Y:S01]  /*13950*/  @!P0 ST.E.64 [R2.64], R52 ;  /* 0x0000003402008985 */ /* 0x000be2000c101b08 */
[C---:B------:R-:W-:Y:S02]  /*13960*/  @!P4 LEA R18, P0, R15.reuse, R0, 0x2 ;  /* 0x000000000f12c211 */ /* 0x040fe400078010ff */
[----:B------:R-:W-:Y:S02]  /*13970*/  @!P5 LEA.HI.X R21, R16, R4, R38, 0x2, P6 ;  /* 0x000000041015d211 */ /* 0x000fe400030f1426 */
[----:B------:R-:W-:Y:S02]  /*13980*/  @!P3 LEA R16, P6, R14, R0, 0x2 ;  /* 0x000000000e10b211 */ /* 0x000fe400078c10ff */
[----:B------:R-:W-:Y:S01]  /*13990*/  @!P4 LEA.HI.X R19, R15, R4, R40, 0x2, P0 ;  /* 0x000000040f13c211 */ /* 0x000fe200000f1428 */
[----:B------:R1:W-:Y:S01]  /*139a0*/  @!P5 ST.E.64 [R20.64], R90 ;  /* 0x0000005a1400d985 */ /* 0x0003e2000c101b08 */
[----:B------:R-:W-:-:S02]  /*139b0*/  ISETP.GE.AND P0, PT, R11, c[0x0][0x3c8], PT ;  /* 0x0000f2000b007a0c */ /* 0x000fc40003f06270 */
[----:B------:R-:W-:Y:S01]  /*139c0*/  @!P3 LEA.HI.X R17, R14, R4, R39, 0x2, P6 ;  /* 0x000000040e11b211 */ /* 0x000fe200030f1427 */
[----:B------:R1:W-:Y:S04]  /*139d0*/  @!P4 ST.E.64 [R18.64], R86 ;  /* 0x000000561200c985 */ /* 0x0003e8000c101b08 */
[----:B------:R1:W-:Y:S01]  /*139e0*/  @!P3 ST.E.64 [R16.64], R82 ;  /* 0x000000521000b985 */ /* 0x0003e2000c101b08 */
[----:B--2---:R-:W-:-:S04]  /*139f0*/  @!P2 LEA R8, P6, R13, R0, 0x2 ;  /* 0x000000000d08a211 */ /* 0x004fc800078c10ff */
[----:B------:R-:W-:Y:S02]  /*13a00*/  @!P2 LEA.HI.X R9, R13, R4, R41, 0x2, P6 ;  /* 0x000000040d09a211 */ /* 0x000fe400030f1429 */
[----:B---3--:R-:W-:-:S03]  /*13a10*/  @!P1 LEA R6, P6, R12, R0, 0x2 ;  /* 0x000000000c069211 */ /* 0x008fc600078c10ff */
[----:B------:R1:W-:Y:S01]  /*13a20*/  @!P2 ST.E.64 [R8.64], R74 ;  /* 0x0000004a0800a985 */ /* 0x0003e2000c101b08 */
[----:B------:R-:W-:Y:S02]  /*13a30*/  @!P1 LEA.HI.X R7, R12, R4, R42, 0x2, P6 ;  /* 0x000000040c079211 */ /* 0x000fe400030f142a */
[----:B-----5:R-:W-:-:S03]  /*13a40*/  @!P0 LEA R2, P6, R11, R0, 0x2 ;  /* 0x000000000b028211 */ /* 0x020fc600078c10ff */
[----:B------:R1:W-:Y:S01]  /*13a50*/  @!P1 ST.E.64 [R6.64], R58 ;  /* 0x0000003a06009985 */ /* 0x0003e2000c101b08 */
[----:B------:R-:W-:-:S05]  /*13a60*/  @!P0 LEA.HI.X R3, R11, R4, R43, 0x2, P6 ;  /* 0x000000040b038211 */ /* 0x000fca00030f142b */
[----:B------:R1:W-:Y:S01]  /*13a70*/  @!P0 ST.E.64 [R2.64], R54 ;  /* 0x0000003602008985 */ /* 0x0003e2000c101b08 */
[----:B------:R-:W-:-:S13]  /*13a80*/  ISETP.GE.AND P0, PT, R10, c[0x0][0x3c8], PT ;  /* 0x0000f2000a007a0c */ /* 0x000fda0003f06270 */
[----:B------:R-:W-:Y:S05]  /*13a90*/  @P0 BRA `(.L_x_607) ;  /* 0x00000bd000000947 */ /* 0x000fea0003800000 */
[----:B-1----:R-:W-:-:S04]  /*13aa0*/  LEA R2, P0, R10, R0, 0x2 ;  /* 0x000000000a027211 */ /* 0x002fc800078010ff */
[----:B------:R-:W-:-:S05]  /*13ab0*/  LEA.HI.X R3, R10, R4, R44, 0x2, P0 ;  /* 0x000000040a037211 */ /* 0x000fca00000f142c */
[----:B------:R1:W-:Y:S01]  /*13ac0*/  ST.E.64 [R2.64], R48 ;  /* 0x0000003002007985 */ /* 0x0003e2000c101b08 */
[----:B------:R-:W-:Y:S05]  /*13ad0*/  BRA `(.L_x_607) ;  /* 0x00000b9000007947 */ /* 0x000fea0003800000 */
.L_x_592:
[----:B------:R-:W3:Y:S04]  /*13ae0*/  LDL.LU R3, [R1+0x2c] ;  /* 0x00002c0001037983 */ /* 0x000ee80000300800 */
[----:B------:R-:W4:Y:S01]  /*13af0*/  LDL R8, [R1+0x34] ;  /* 0x0000340001087983 */ /* 0x000f220000100800 */
[----:B------:R-:W-:Y:S01]  /*13b00*/  ISETP.NE.U32.AND P0, PT, RZ, c[0x0][0x508], PT ;  /* 0x00014200ff007a0c */ /* 0x000fe20003f05070 */
[----:B--2---:R-:W-:Y:S01]  /*13b10*/  IMAD.MOV.U32 R6, RZ, RZ, 0x4 ;  /* 0x00000004ff067424 */ /* 0x004fe200078e00ff */
[----:B------:R-:W-:Y:S01]  /*13b20*/  ISETP.NE.U32.AND P1, PT, RZ, c[0x0][0x500], PT ;  /* 0x00014000ff007a0c */ /* 0x000fe20003f25070 */
[----:B------:R-:W-:Y:S01]  /*13b30*/  IMAD.MOV.U32 R19, RZ, RZ, c[0x0][0x388] ;  /* 0x0000e200ff137624 */ /* 0x000fe200078e00ff */
[----:B------:R-:W-:Y:S01]  /*13b40*/  ISETP.NE.AND.EX P0, PT, RZ, c[0x0][0x50c], PT, P0 ;  /* 0x00014300ff007a0c */ /* 0x000fe20003f05300 */
[----:B------:R-:W-:Y:S01]  /*13b50*/  IMAD.MOV.U32 R2, RZ, RZ, RZ ;  /* 0x000000ffff027224 */ /* 0x000fe200078e00ff */
[----:B------:R-:W-:Y:S01]  /*13b60*/  ISETP.NE.AND.EX P1, PT, RZ, c[0x0][0x504], PT, P1 ;  /* 0x00014100ff007a0c */ /* 0x000fe20003f25310 */
[----:B----4-:R-:W-:-:S10]  /*13b70*/  IMAD.WIDE R4, R8, R6, c[0x0][0x500] ;  /* 0x0001400008047625 */ /* 0x010fd400078e0206 */
[----:B------:R-:W-:Y:S02]  /*13b80*/  @P0 IMAD.WIDE R6, R8, R6, c[0x0][0x508] ;  /* 0x0001420008060625 */ /* 0x000fe400078e0206 */
[----:B------:R2:W5:Y:S04]  /*13b90*/  @P1 LDG.E R2, [R4.64] ;  /* 0x0000000804021981 */ /* 0x000568000c1e1900 */
[----:B------:R2:W5:Y:S01]  /*13ba0*/  @P0 LDG.E R19, [R6.64] ;  /* 0x0000000806130981 */ /* 0x000562000c1e1900 */
[----:B---3--:R-:W-:-:S04]  /*13bb0*/  ISETP.NE.AND P2, PT, R3, RZ, PT ;  /* 0x000000ff0300720c */ /* 0x008fc80003f45270 */
[----:B------:R-:W-:Y:S01]  /*13bc0*/  SEL R18, R3, c[0x0][0x3d4], P2 ;  /* 0x0000f50003127a07 */ /* 0x000fe20001000000 */
[----:B------:R-:W-:Y:S05]  /*13bd0*/  @P0 BRA `(.L_x_613) ;  /* 0x0000004000000947 */ /* 0x000fea0003800000 */
[----:B------:R-:W-:Y:S05]  /*13be0*/  @!P1 BRA `(.L_x_613) ;  /* 0x0000003000009947 */ /* 0x000fea0003800000 */
[----:B------:R3:W4:Y:S04]  /*13bf0*/  LDG.E R3, [R4.64] ;  /* 0x0000000804037981 */ /* 0x000728000c1e1900 */
[----:B--23--:R-:W4:Y:S02]  /*13c00*/  LDG.E R4, [R4.64+0x4] ;  /* 0x0000040804047981 */ /* 0x00cf24000c1e1900 */
[----:B----45:R-:W-:Y:S02]  /*13c10*/  IADD3 R19, -R3, R4, RZ ;  /* 0x0000000403137210 */ /* 0x030fe40007ffe1ff */
.L_x_613:
[----:B--2---:R-:W2:Y:S01]  /*13c20*/  S2R R5, SR_TID.X ;  /* 0x0000000000057919 */ /* 0x004ea20000002100 */
[----:B------:R-:W-:Y:S01]  /*13c30*/  SHF.R.S32.HI R3, RZ, 0x1f, R8 ;  /* 0x0000001fff037819 */ /* 0x000fe20000011408 */
[----:B------:R-:W-:Y:S01]  /*13c40*/  BSSY B0, `(.L_x_614) ;  /* 0x0000038000007945 */ /* 0x000fe20003800000 */
[----:B-----5:R-:W-:-:S02]  /*13c50*/  SHF.R.S32.HI R15, RZ, 0x1f, R2 ;  /* 0x0000001fff0f7819 */ /* 0x020fc40000011402 */
[----:B------:R-:W-:Y:S02]  /*13c60*/  SEL R8, R8, RZ, !P1 ;  /* 0x000000ff08087207 */ /* 0x000fe40004800000 */
[----:B------:R-:W-:Y:S02]  /*13c70*/  SEL R21, R3, RZ, !P1 ;  /* 0x000000ff03157207 */ /* 0x000fe40004800000 */
[----:B--2---:R-:W-:-:S13]  /*13c80*/  ISETP.GT.AND P0, PT, R5, 0x7f, PT ;  /* 0x0000007f0500780c */ /* 0x004fda0003f04270 */
[----:B------:R-:W-:Y:S05]  /*13c90*/  @P0 BRA `(.L_x_615) ;  /* 0x0000032000000947 */ /* 0x000fea0003800000 */
[----:B------:R-:W2:Y:S01]  /*13ca0*/  LDL R4, [R1+0x18] ;  /* 0x0000180001047983 */ /* 0x000ea20000100800 */
[----:B------:R-:W-:Y:S01]  /*13cb0*/  IMAD R3, R19, c[0x0][0x4e8], RZ ;  /* 0x00013a0013037a24 */ /* 0x000fe200078e02ff */
[----:B--2---:R-:W-:-:S04]  /*13cc0*/  IADD3 R14, R4, R5, RZ ;  /* 0x00000005040e7210 */ /* 0x004fc80007ffe0ff */
[----:B------:R-:W-:-:S13]  /*13cd0*/  ISETP.GE.AND P0, PT, R14, R3, PT ;  /* 0x000000030e00720c */ /* 0x000fda0003f06270 */
[----:B------:R-:W-:Y:S05]  /*13ce0*/  @P0 BRA `(.L_x_615) ;  /* 0x000002d000000947 */ /* 0x000fea0003800000 */
[----:B------:R-:W2:Y:S04]  /*13cf0*/  LDL R4, [R1+0x20] ;  /* 0x0000200001047983 */ /* 0x000ea80000100800 */
[----:B------:R-:W3:Y:S01]  /*13d00*/  LDL.LU R22, [R1+0x30] ;  /* 0x0000300001167983 */ /* 0x000ee20000300800 */
[----:B------:R-:W-:Y:S01]  /*13d10*/  IMAD.MOV.U32 R3, RZ, RZ, 0x368 ;  /* 0x00000368ff037424 */ /* 0x000fe200078e00ff */
[----:B------:R-:W-:-:S04]  /*13d20*/  ISETP.GT.AND P2, PT, R18, 0x1, PT ;  /* 0x000000011200780c */ /* 0x000fc80003f44270 */
[----:B------:R-:W-:-:S04]  /*13d30*/  SEL R3, R3, 0x328, P2 ;  /* 0x0000032803037807 */ /* 0x000fc80001000000 */
[----:B------:R4:W5:Y:S08]  /*13d40*/  LDC.64 R10, c[0x0][R3+0x170] ;  /* 0x00005c00030a7b82 */ /* 0x0009700000000a00 */
[----:B------:R4:W2:Y:S08]  /*13d50*/  LDC.64 R6, c[0x0][R3+0x168] ;  /* 0x00005a0003067b82 */ /* 0x0008b00000000a00 */
[----:B------:R4:W1:Y:S08]  /*13d60*/  LDC.64 R16, c[0x0][R3+0x178] ;  /* 0x00005e0003107b82 */ /* 0x0008700000000a00 */
[----:B------:R4:W1:Y:S02]  /*13d70*/  LDC.64 R12, c[0x0][R3+0x160] ;  /* 0x00005800030c7b82 */ /* 0x0008640000000a00 */
[----:B----4-:R-:W-:-:S02]  /*13d80*/  IMAD.MOV.U32 R3, RZ, RZ, c[0x0][0x4e8] ;  /* 0x00013a00ff037624 */ /* 0x010fc400078e00ff */
[----:B-----5:R-:W-:-:S03]  /*13d90*/  IMAD R9, R11, R8, RZ ;  /* 0x000000080b097224 */ /* 0x020fc600078e02ff */
[----:B------:R-:W-:Y:S02]  /*13da0*/  ISETP.NE.AND P0, PT, R3, 0x1, PT ;  /* 0x000000010300780c */ /* 0x000fe40003f05270 */
[----:B------:R-:W-:-:S11]  /*13db0*/  MOV R3, R14 ;  /* 0x0000000e00037202 */ /* 0x000fd60000000f00 */
[----:B------:R-:W-:-:S05]  /*13dc0*/  @P0 IMAD.HI.U32 R20, R14, c[0x0][0x4ec], RZ ;  /* 0x00013b000e140a27 */ /* 0x000fca00078e00ff */
[----:B------:R-:W-:Y:S01]  /*13dd0*/  @P0 SHF.R.U32.HI R3, RZ, c[0x0][0x4f0], R20 ;  /* 0x00013c00ff030a19 */ /* 0x000fe20000011614 */
[-C--:B--2---:R-:W-:Y:S02]  /*13de0*/  IMAD R11, R7, R4.reuse, RZ ;  /* 0x00000004070b7224 */ /* 0x084fe400078e02ff */
[----:B------:R-:W-:-:S04]  /*13df0*/  IMAD.WIDE.U32 R6, R6, R4, RZ ;  /* 0x0000000406067225 */ /* 0x000fc800078e00ff */
[----:B------:R-:W-:-:S04]  /*13e00*/  IMAD.WIDE.U32 R4, R10, R8, RZ ;  /* 0x000000080a047225 */ /* 0x000fc800078e00ff */
[----:B------:R-:W-:Y:S01]  /*13e10*/  IMAD R10, R10, R21, R9 ;  /* 0x000000150a0a7224 */ /* 0x000fe200078e0209 */
[----:B---3--:R-:W-:Y:S01]  /*13e20*/  SEL R9, R22, RZ, P2 ;  /* 0x000000ff16097207 */ /* 0x008fe20001000000 */
[----:B------:R-:W-:Y:S01]  /*13e30*/  IMAD.IADD R11, R7, 0x1, R11 ;  /* 0x00000001070b7824 */ /* 0x000fe200078e020b */
[----:B------:R-:W-:Y:S01]  /*13e40*/  IADD3 R20, P1, P0, R4, R6, R2 ;  /* 0x0000000604147210 */ /* 0x000fe2000783e002 */
[----:B------:R-:W-:Y:S01]  /*13e50*/  IMAD.MOV R4, RZ, RZ, -R3 ;  /* 0x000000ffff047224 */ /* 0x000fe200078e0a03 */
[----:B------:R-:W-:Y:S01]  /*13e60*/  IADD3 R5, R5, R10, RZ ;  /* 0x0000000a05057210 */ /* 0x000fe20007ffe0ff */
[-C--:B-1----:R-:W-:Y:S02]  /*13e70*/  IMAD R10, R17, R9.reuse, RZ ;  /* 0x00000009110a7224 */ /* 0x082fe400078e02ff */
[----:B------:R-:W-:Y:S01]  /*13e80*/  IMAD.WIDE.U32 R6, R16, R9, RZ ;  /* 0x0000000910067225 */ /* 0x000fe200078e00ff */
[----:B------:R-:W-:Y:S02]  /*13e90*/  IADD3.X R11, R5, R11, R15, P1, P0 ;  /* 0x0000000b050b7210 */ /* 0x000fe40000fe040f */
[----:B------:R-:W-:Y:S01]  /*13ea0*/  SHF.R.S32.HI R5, RZ, 0x1f, R3 ;  /* 0x0000001fff057819 */ /* 0x000fe20000011403 */
[----:B------:R-:W-:Y:S01]  /*13eb0*/  IMAD R4, R4, c[0x0][0x4e8], R14 ;  /* 0x00013a0004047a24 */ /* 0x000fe200078e020e */
[----:B------:R-:W-:Y:S01]  /*13ec0*/  IADD3 R7, R7, R10, RZ ;  /* 0x0000000a07077210 */ /* 0x000fe20007ffe0ff */
[----:B------:R-:W-:Y:S01]  /*13ed0*/  IMAD.MOV.U32 R10, RZ, RZ, c[0x0][0x4a8] ;  /* 0x00012a00ff0a7624 */ /* 0x000fe200078e00ff */
[----:B------:R-:W-:Y:S01]  /*13ee0*/  IADD3 R6, P1, P0, R3, R20, R6 ;  /* 0x0000001403067210 */ /* 0x000fe2000783e006 */
[----:B------:R-:W-:Y:S01]  /*13ef0*/  IMAD R3, R13, R4, RZ ;  /* 0x000000040d037224 */ /* 0x000fe200078e02ff */
[----:B------:R-:W-:-:S02]  /*13f00*/  SHF.R.S32.HI R9, RZ, 0x1f, R4 ;  /* 0x0000001fff097819 */ /* 0x000fc40000011404 */
[----:B------:R-:W-:-:S03]  /*13f10*/  IADD3.X R7, R5, R11, R7, P1, P0 ;  /* 0x0000000b05077210 */ /* 0x000fc60000fe0407 */
[C---:B------:R-:W-:Y:S02]  /*13f20*/  IMAD R3, R12.reuse, R9, R3 ;  /* 0x000000090c037224 */ /* 0x040fe400078e0203 */
        /* <DEDUP_REMOVED lines=9> */
.L_x_615:
[----:B------:R-:W-:Y:S05]  /*13fc0*/  BSYNC B0 ;  /* 0x0000000000007941 */ /* 0x000fea0003800000 */
.L_x_614:
[----:B------:R-:W-:-:S13]  /*13fd0*/  ISETP.GT.AND P0, PT, R18, 0x1, PT ;  /* 0x000000011200780c */ /* 0x000fda0003f04270 */
[----:B------:R-:W-:Y:S05]  /*13fe0*/  @P0 BRA `(.L_x_607) ;  /* 0x0000068000000947 */ /* 0x000fea0003800000 */
[----:B------:R-:W2:Y:S04]  /*13ff0*/  LDL.LU R4, [R1+0x20] ;  /* 0x0000200001047983 */ /* 0x000ea80000300800 */
[----:B-1----:R-:W3:Y:S04]  /*14000*/  LDL.LU R3, [R1+0x18] ;  /* 0x0000180001037983 */ /* 0x002ee80000300800 */
[----:B------:R-:W4:Y:S04]  /*14010*/  LDL R6, [R1+0x58] ;  /* 0x0000580001067983 */ /* 0x000f280000100800 */
[----:B------:R-:W1:Y:S02]  /*14020*/  S2R R10, SR_TID.X ;  /* 0x00000000000a7919 */ /* 0x000e640000002100 */
[----:B-1----:R-:W-:-:S04]  /*14030*/  SHF.R.S32.HI R11, RZ, 0x1f, R10 ;  /* 0x0000001fff0b7819 */ /* 0x002fc8000001140a */
[----:B------:R-:W-:-:S04]  /*14040*/  LEA.HI R11, R11, R10, RZ, 0x3 ;  /* 0x0000000a0b0b7211 */ /* 0x000fc800078f18ff */
[----:B------:R-:W-:Y:S02]  /*14050*/  SHF.R.S32.HI R11, RZ, 0x3, R11 ;  /* 0x00000003ff0b7819 */ /* 0x000fe4000001140b */
[----:B--2---:R-:W-:Y:S02]  /*14060*/  MOV R9, R4 ;  /* 0x0000000400097202 */ /* 0x004fe40000000f00 */
[----:B------:R-:W-:Y:S02]  /*14070*/  MOV R4, c[0x0][0x4e8] ;  /* 0x00013a0000047a02 */ /* 0x000fe40000000f00 */
[----:B---3--:R-:W-:Y:S01]  /*14080*/  MOV R12, R3 ;  /* 0x00000003000c7202 */ /* 0x008fe20000000f00 */
[----:B------:R-:W-:Y:S01]  /*14090*/  IMAD R3, R15, c[0x0][0x3a0], RZ ;  /* 0x0000e8000f037a24 */ /* 0x000fe200078e02ff */
[----:B------:R-:W-:Y:S01]  /*140a0*/  ISETP.NE.AND P0, PT, R4, 0x1, PT ;  /* 0x000000010400780c */ /* 0x000fe20003f05270 */
[----:B------:R-:W-:-:S04]  /*140b0*/  IMAD.WIDE.U32 R4, R2, c[0x0][0x3a0], RZ ;  /* 0x0000e80002047a25 */ /* 0x000fc800078e00ff */
[----:B------:R-:W-:Y:S01]  /*140c0*/  IMAD R2, R2, c[0x0][0x3a4], R3 ;  /* 0x0000e90002027a24 */ /* 0x000fe200078e0203 */
[----:B----4-:R-:W-:Y:S01]  /*140d0*/  IADD3 R3, R6, R12, RZ ;  /* 0x0000000c06037210 */ /* 0x010fe20007ffe0ff */
[----:B------:R-:W-:Y:S02]  /*140e0*/  IMAD R6, R21, c[0x0][0x3f0], RZ ;  /* 0x0000fc0015067a24 */ /* 0x000fe400078e02ff */
[----:B------:R-:W-:Y:S01]  /*140f0*/  IMAD.IADD R5, R5, 0x1, R2 ;  /* 0x0000000105057824 */ /* 0x000fe200078e0202 */
[----:B------:R-:W-:-:S03]  /*14100*/  MOV R2, R3 ;  /* 0x0000000300027202 */ /* 0x000fc60000000f00 */
[----:B------:R-:W-:-:S04]  /*14110*/  @P0 IMAD.HI.U32 R7, R3, c[0x0][0x4ec], RZ ;  /* 0x00013b0003070a27 */ /* 0x000fc800078e00ff */
[----:B------:R-:W-:Y:S01]  /*14120*/  IMAD.WIDE.U32 R4, R9, c[0x0][0x3e8], R4 ;  /* 0x0000fa0009047a25 */ /* 0x000fe200078e0004 */
[----:B------:R-:W-:-:S03]  /*14130*/  @P0 SHF.R.U32.HI R2, RZ, c[0x0][0x4f0], R7 ;  /* 0x00013c00ff020a19 */ /* 0x000fc60000011607 */
[----:B------:R-:W-:Y:S01]  /*14140*/  IMAD R5, R9, c[0x0][0x3ec], R5 ;  /* 0x0000fb0009057a24 */ /* 0x000fe200078e0205 */
[----:B------:R-:W-:Y:S01]  /*14150*/  SHF.R.S32.HI R7, RZ, 0x1f, R2 ;  /* 0x0000001fff077819 */ /* 0x000fe20000011402 */
[----:B------:R-:W-:Y:S01]  /*14160*/  IMAD R9, R8, c[0x0][0x3f4], R6 ;  /* 0x0000fd0008097a24 */ /* 0x000fe200078e0206 */
[----:B------:R-:W-:Y:S01]  /*14170*/  IADD3 R6, -R2, RZ, RZ ;  /* 0x000000ff02067210 */ /* 0x000fe20007ffe1ff */
[----:B------:R-:W-:Y:S01]  /*14180*/  IMAD.WIDE.U32 R4, R8, c[0x0][0x3f0], R4 ;  /* 0x0000fc0008047a25 */ /* 0x000fe200078e0004 */
[----:B------:R-:W-:-:S03]  /*14190*/  IADD3 R8, R11, R12, RZ ;  /* 0x0000000c0b087210 */ /* 0x000fc60007ffe0ff */
[----:B------:R-:W-:Y:S02]  /*141a0*/  IMAD R7, R7, c[0x0][0x3e0], RZ ;  /* 0x0000f80007077a24 */ /* 0x000fe400078e02ff */
[----:B------:R-:W-:Y:S02]  /*141b0*/  IMAD.IADD R5, R5, 0x1, R9 ;  /* 0x0000000105057824 */ /* 0x000fe400078e0209 */
        /* <DEDUP_REMOVED lines=13> */
.L_x_665:
[----:B------:R-:W-:Y:S05]  /*14290*/  BRA.DIV ~URZ, `(.L_x_617) ;  /* 0x00001f927f007947 */ /* 0x000fea000b800000 */
[----:B------:R3:W4:Y:S02]  /*142a0*/  SHFL.IDX PT, R2, R10, RZ, 0x181f ;  /* 0x00181fff0a027589 */ /* 0x00072400000e0000 */
.L_x_666:
[----:B------:R-:W-:Y:S01]  /*142b0*/  IMAD R7, R19, c[0x0][0x4e8], RZ ;  /* 0x00013a0013077a24 */ /* 0x000fe200078e02ff */
[----:B------:R-:W-:Y:S04]  /*142c0*/  BSSY B0, `(.L_x_618) ;  /* 0x000000b000007945 */ /* 0x000fe80003800000 */
[----:B------:R-:W-:-:S13]  /*142d0*/  ISETP.GE.AND P0, PT, R8, R7, PT ;  /* 0x000000070800720c */ /* 0x000fda0003f06270 */
[----:B------:R-:W-:Y:S05]  /*142e0*/  @P0 BRA `(.L_x_619) ;  /* 0x0000008000000947 */ /* 0x000fea0003800000 */
[----:B------:R-:W-:Y:S02]  /*142f0*/  ISETP.GE.AND P1, PT, R246, c[0x0][0x3c8], PT ;  /* 0x0000f200f6007a0c */ /* 0x000fe40003f26270 */
[----:B------:R-:W-:-:S11]  /*14300*/  ISETP.GE.AND P0, PT, R0, c[0x0][0x3c8], PT ;  /* 0x0000f20000007a0c */ /* 0x000fd60003f06270 */
[-C--:B----4-:R-:W-:Y:S02]  /*14310*/  @!P1 LEA R4, P3, R246, R2.reuse, 0x1 ;  /* 0x00000002f6049211 */ /* 0x090fe400078608ff */
[----:B------:R-:W-:Y:S02]  /*14320*/  @!P0 LEA R2, P2, R0, R2, 0x1 ;  /* 0x0000000200028211 */ /* 0x000fe400078408ff */
[-C--:B--2---:R-:W-:Y:S02]  /*14330*/  @!P1 LEA.HI.X R5, R246, R11.reuse, R28, 0x1, P3 ;  /* 0x0000000bf6059211 */ /* 0x084fe400018f0c1c */
[----:B------:R-:W-:-:S03]  /*14340*/  @!P0 LEA.HI.X R3, R0, R11, R29, 0x1, P2 ;  /* 0x0000000b00038211 */ /* 0x000fc600010f0c1d */
[----:B------:R2:W-:Y:S04]  /*14350*/  @!P1 ST.E.128 [R4.64], RZ ;  /* 0x000000ff04009985 */ /* 0x0005e8000c101d08 */
[----:B------:R2:W-:Y:S02]  /*14360*/  @!P0 ST.E.128 [R2.64], RZ ;  /* 0x000000ff02008985 */ /* 0x0005e4000c101d08 */
.L_x_619:
[----:B------:R-:W-:Y:S05]  /*14370*/  BSYNC B0 ;  /* 0x0000000000007941 */ /* 0x000fea0003800000 */
.L_x_618:
[----:B------:R-:W-:Y:S05]  /*14380*/  BRA.DIV ~URZ, `(.L_x_620) ;  /* 0x00001f127f007947 */ /* 0x000fea000b800000 */
[----:B--2---:R2:W1:Y:S04]  /*14390*/  SHFL.IDX PT, R11, R6, 0x1, 0x181f ;  /* 0x00381f00060b7f89 */ /* 0x00446800000e0000 */
[----:B----4-:R2:W4:Y:S02]  /*143a0*/  SHFL.IDX PT, R2, R10, 0x1, 0x181f ;  /* 0x00381f000a027f89 */ /* 0x01052400000e0000 */
.L_x_667:
        /* <DEDUP_REMOVED lines=10> */
[----:B------:R1:W-:Y:S04]  /*14450*/  @!P1 ST.E.128 [R4.64], RZ ;  /* 0x000000ff04009985 */ /* 0x0003e8000c101d08 */
[----:B------:R1:W-:Y:S02]  /*14460*/  @!P0 ST.E.128 [R2.64], RZ ;  /* 0x000000ff02008985 */ /* 0x0003e4000c101d08 */
.L_x_622:
[----:B------:R-:W-:Y:S05]  /*14470*/  BSYNC B0 ;  /* 0x0000000000007941 */ /* 0x000fea0003800000 */
.L_x_621:
[----:B------:R-:W-:Y:S05]  /*14480*/  BRA.DIV ~URZ, `(.L_x_623) ;  /* 0x00001ee27f007947 */ /* 0x000fea000b800000 */
[----:B-1----:R1:W2:Y:S02]  /*14490*/  SHFL.IDX PT, R11, R6, 0x2, 0x181f ;  /* 0x00581f00060b7f89 */ /* 0x0022a400000e0000 */
.L_x_668:
[----:B------:R-:W-:Y:S05]  /*144a0*/  BRA.DIV ~URZ, `(.L_x_624) ;  /* 0x00001f327f007947 */ /* 0x000fea000b800000 */
[----:B----4-:R4:W1:Y:S02]  /*144b0*/  SHFL.IDX PT, R2, R10, 0x2, 0x181f ;  /* 0x00581f000a027f89 */ /* 0x01086400000e0000 */
.L_x_669:
        /* <DEDUP_REMOVED lines=10> */
[----:B------:R1:W-:Y:S04]  /*14560*/  @!P1 ST.E.128 [R4.64], RZ ;  /* 0x000000ff04009985 */ /* 0x0003e8000c101d08 */
[----:B------:R1:W-:Y:S02]  /*14570*/  @!P0 ST.E.128 [R2.64], RZ ;  /* 0x000000ff02008985 */ /* 0x0003e4000c101d08 */
.L_x_626:
[----:B------:R-:W-:Y:S05]  /*14580*/  BSYNC B0 ;  /* 0x0000000000007941 */ /* 0x000fea0003800000 */
.L_x_625:
[----:B------:R-:W-:Y:S05]  /*14590*/  BRA.DIV ~URZ, `(.L_x_627) ;  /* 0x00001eb27f007947 */ /* 0x000fea000b800000 */
[----:B-12---:R-:W1:Y:S04]  /*145a0*/  SHFL.IDX PT, R6, R6, 0x3, 0x181f ;  /* 0x00781f0006067f89 */ /* 0x006e6800000e0000 */
[----:B------:R2:W3:Y:S02]  /*145b0*/  SHFL.IDX PT, R2, R10, 0x3, 0x181f ;  /* 0x00781f000a027f89 */ /* 0x0004e400000e0000 */
.L_x_670:
[----:B------:R-:W-:-:S04]  /*145c0*/  IADD3 R8, R8, 0x60, RZ ;  /* 0x0000006008087810 */ /* 0x000fc80007ffe0ff */
[----:B------:R-:W-:-:S13]  /*145d0*/  ISETP.GE.AND P0, PT, R8, R7, PT ;  /* 0x000000070800720c */ /* 0x000fda0003f06270 */
[----:B------:R-:W-:Y:S05]  /*145e0*/  @P0 BRA `(.L_x_607) ;  /* 0x0000008000000947 */ /* 0x000fea0003800000 */
[----:B------:R-:W-:Y:S02]  /*145f0*/  ISETP.GE.AND P1, PT, R246, c[0x0][0x3c8], PT ;  /* 0x0000f200f6007a0c */ /* 0x000fe40003f26270 */
[----:B------:R-:W-:-:S11]  /*14600*/  ISETP.GE.AND P0, PT, R0, c[0x0][0x3c8], PT ;  /* 0x0000f20000007a0c */ /* 0x000fd60003f06270 */
[-C--:B---3--:R-:W-:Y:S02]  /*14610*/  @!P1 LEA R4, P3, R246, R2.reuse, 0x1 ;  /* 0x00000002f6049211 */ /* 0x088fe400078608ff */
[----:B------:R-:W-:Y:S02]  /*14620*/  @!P0 LEA R2, P2, R0, R2, 0x1 ;  /* 0x0000000200028211 */ /* 0x000fe400078408ff */
[-C--:B-1----:R-:W-:Y:S02]  /*14630*/  @!P1 LEA.HI.X R5, R246, R6.reuse, R28, 0x1, P3 ;  /* 0x00000006f6059211 */ /* 0x082fe400018f0c1c */
[----:B------:R-:W-:-:S03]  /*14640*/  @!P0 LEA.HI.X R3, R0, R6, R29, 0x1, P2 ;  /* 0x0000000600038211 */ /* 0x000fc600010f0c1d */
[----:B------:R1:W-:Y:S04]  /*14650*/  @!P1 ST.E.128 [R4.64], RZ ;  /* 0x000000ff04009985 */ /* 0x0003e8000c101d08 */
[----:B------:R1:W-:Y:S02]  /*14660*/  @!P0 ST.E.128 [R2.64], RZ ;  /* 0x000000ff02008985 */ /* 0x0003e4000c101d08 */
.L_x_607:
[----:B------:R-:W-:Y:S05]  /*14670*/  BSYNC B1 ;  /* 0x0000000000017941 */ /* 0x000fea0003800000 */
.L_x_591:
[----:B--2---:R-:W2:Y:S02]  /*14680*/  LDL R0, [R1+0x5c] ;  /* 0x00005c0001007983 */ /* 0x004ea40000100800 */
[----:B--2---:R-:W-:-:S13]  /*14690*/  ISETP.NE.AND P0, PT, R0, RZ, PT ;  /* 0x000000ff0000720c */ /* 0x004fda0003f05270 */
[----:B------:R-:W-:Y:S01]  /*146a0*/  @P0 WARPSYNC 0xffffffff ;  /* 0xffffffff00000948 */ /* 0x000fe20003800000 */
[----:B------:R-:W-:Y:S06]  /*146b0*/  @P0 BAR.SYNC.DEFER_BLOCKING 0x5, 0x100 ;  /* 0x0144000000000b1d */ /* 0x000fec0000010000 */
[----:B-1-3--:R-:W1:Y:S04]  /*146c0*/  @P0 LDS.128 R4, [0xe100] ;  /* 0x00e10000ff040984 */ /* 0x00ae680000000c00 */
[----:B-1----:R1:W-:Y:S04]  /*146d0*/  @P0 STL.64 [R1+0x28], R4 ;  /* 0x0000280401000387 */ /* 0x0023e80000100a00 */
[----:B------:R1:W-:Y:S04]  /*146e0*/  @P0 STL.64 [R1+0x30], R6 ;  /* 0x0000300601000387 */ /* 0x0003e80000100a00 */
[----:B------:R-:W-:Y:S06]  /*146f0*/  @P0 BAR.ARV 0x4, 0x100 ;  /* 0x0104000000000b1d */ /* 0x000fec0000002000 */
[----:B------:R-:W-:Y:S05]  /*14700*/  @P0 BRA `(.L_x_628) ;  /* 0x0000104000000947 */ /* 0x000fea0003800000 */
[----:B------:R-:W2:Y:S01]  /*14710*/  S2R R0, SR_TID.X ;  /* 0x0000000000007919 */ /* 0x000ea20000002100 */
[----:B-1----:R-:W-:Y:S01]  /*14720*/  IMAD.MOV.U32 R7, RZ, RZ, RZ ;  /* 0x000000ffff077224 */ /* 0x002fe200078e00ff */
[----:B--2---:R-:W-:-:S04]  /*14730*/  LOP3.LUT R14, R0, 0x1f, RZ, 0xc0, !PT ;  /* 0x0000001f000e7812 */ /* 0x004fc800078ec0ff */
[----:B------:R-:W-:Y:S01]  /*14740*/  ISETP.NE.AND P5, PT, R14, 0x1f, PT ;  /* 0x0000001f0e00780c */ /* 0x000fe20003fa5270 */
[----:B------:R-:W-:Y:S10]  /*14750*/  BRA.DIV ~URZ, `(.L_x_629) ;  /* 0x00001dc27f007947 */ /* 0x000ff4000b800000 */
[----:B----4-:R1:W2:Y:S02]  /*14760*/  SHFL.IDX PT, R10, R62, RZ, 0x1f ;  /* 0x00001fff3e0a7589 */ /* 0x0102a400000e0000 */
.L_x_671:
[----:B------:R-:W-:Y:S05]  /*14770*/  BRA.DIV ~URZ, `(.L_x_630) ;  /* 0x00001e127f007947 */ /* 0x000fea000b800000 */
[----:B------:R3:W4:Y:S02]  /*14780*/  SHFL.IDX PT, R8, R62, 0x1, 0x1f ;  /* 0x00201f003e087f89 */ /* 0x00072400000e0000 */
.L_x_672:
[----:B------:R-:W5:Y:S01]  /*14790*/  LDL R0, [R1+0x34] ;  /* 0x0000340001007983 */ /* 0x000f620000100800 */
[----:B------:R-:W-:Y:S02]  /*147a0*/  IMAD.MOV.U32 R6, RZ, RZ, RZ ;  /* 0x000000ffff067224 */ /* 0x000fe400078e00ff */
[----:B-----5:R-:W-:-:S05]  /*147b0*/  IMAD.IADD R0, R0, 0x1, R14 ;  /* 0x0000000100007824 */ /* 0x020fca00078e020e */
        /* <DEDUP_REMOVED lines=15> */
[----:B------:R1:W3:Y:S02]  /*148b0*/  SHFL.UP PT, R4, R0, 0x1, RZ ;  /* 0x0420000000047989 */ /* 0x0002e400000e00ff */
.L_x_673:
        /* <DEDUP_REMOVED lines=16> */
.L_x_674:
[----:B---3--:R-:W-:Y:S01]  /*149c0*/  IMAD R0, R0, c[0x0][0x538], RZ ;  /* 0x00014e0000007a24 */ /* 0x008fe200078e02ff */
[----:B------:R-:W-:Y:S04]  /*149d0*/  BSSY B1, `(.L_x_633) ;  /* 0x00000ce000017945 */ /* 0x000fe80003800000 */
[----:B----4-:R-:W-:-:S04]  /*149e0*/  IADD3 R8, R0, R8, RZ ;  /* 0x0000000800087210 */ /* 0x010fc80007ffe0ff */
[----:B--2---:R-:W-:-:S13]  /*149f0*/  ISETP.GT.AND P6, PT, R8, R10, PT ;  /* 0x0000000a0800720c */ /* 0x004fda0003fc4270 */
[----:B------:R-:W-:Y:S05]  /*14a00*/  @P6 BRA `(.L_x_634) ;  /* 0x0000025000006947 */ /* 0x000fea0003800000 */
.L_x_638:
[----:B------:R-:W2:Y:S02]  /*14a10*/  LDL.LU R0, [R1+0x34] ;  /* 0x0000340001007983 */ /* 0x000ea40000300800 */
[----:B--2---:R-:W-:-:S04]  /*14a20*/  IADD3 R0, R0, 0x1f, RZ ;  /* 0x0000001f00007810 */ /* 0x004fc80007ffe0ff */
[----:B------:R-:W-:-:S13]  /*14a30*/  ISETP.GE.AND P6, PT, R0, c[0x0][0x53c], PT ;  /* 0x00014f0000007a0c */ /* 0x000fda0003fc6270 */
[----:B------:R-:W-:Y:S05]  /*14a40*/  @P6 BRA `(.L_x_635) ;  /* 0x00000c1000006947 */ /* 0x000fea0003800000 */
[----:B------:R2:W-:Y:S01]  /*14a50*/  STL [R1+0x34], R0 ;  /* 0x0000340001007387 */ /* 0x0005e20000100800 */
[----:B------:R-:W-:Y:S01]  /*14a60*/  CS2R R6, SRZ ;  /* 0x0000000000067805 */ /* 0x000fe2000001ff00 */
[----:B--2---:R-:W-:-:S04]  /*14a70*/  IADD3 R0, R0, R14, RZ ;  /* 0x0000000e00007210 */ /* 0x004fc80007ffe0ff */
        /* <DEDUP_REMOVED lines=10> */
.L_x_675:
        /* <DEDUP_REMOVED lines=16> */
.L_x_676:
[----:B--2---:R-:W-:-:S05]  /*14c20*/  IMAD R0, R0, c[0x0][0x538], RZ ;  /* 0x00014e0000007a24 */ /* 0x004fca00078e02ff */
[----:B------:R-:W-:-:S04]  /*14c30*/  IADD3 R8, R0, R8, RZ ;  /* 0x0000000800087210 */ /* 0x000fc80007ffe0ff */
[----:B------:R-:W-:-:S13]  /*14c40*/  ISETP.GT.AND P6, PT, R8, R10, PT ;  /* 0x0000000a0800720c */ /* 0x000fda0003fc4270 */
[----:B-1----:R-:W-:Y:S05]  /*14c50*/  @!P6 BRA `(.L_x_638) ;  /* 0xfffffdb00000e947 */ /* 0x002fea000383ffff */
.L_x_634:
[----:B------:R-:W-:-:S05]  /*14c60*/  IADD3 R8, -R0, R8, RZ ;  /* 0x0000000800087210 */ /* 0x000fca0007ffe1ff */
[----:B------:R-:W-:-:S05]  /*14c70*/  IMAD R0, R4, c[0x0][0x538], R8 ;  /* 0x00014e0004007a24 */ /* 0x000fca00078e0208 */
[----:B------:R-:W-:Y:S01]  /*14c80*/  ISETP.GT.AND P0, PT, R0, R10, PT ;  /* 0x0000000a0000720c */ /* 0x000fe20003f04270 */
[----:B------:R-:W-:-:S12]  /*14c90*/  BRA.DIV ~URZ, `(.L_x_639) ;  /* 0x00001d527f007947 */ /* 0x000fd8000b800000 */
[----:B------:R-:W-:-:S03]  /*14ca0*/  VOTE.ANY R12, PT, !P0 ;  /* 0x00000000000c7806 */ /* 0x000fc600040e0100 */
.L_x_677:
[----:B------:R-:W2:Y:S01]  /*14cb0*/  LDL.LU R2, [R1+0x34] ;  /* 0x0000340001027983 */ /* 0x000ea20000300800 */
[----:B------:R-:W2:Y:S02]  /*14cc0*/  POPC R0, R12 ;  /* 0x0000000c00007309 */ /* 0x000ea40000000000 */
[----:B--2---:R-:W-:-:S05]  /*14cd0*/  IADD3 R2, R0, R2, RZ ;  /* 0x0000000200027210 */ /* 0x004fca0007ffe0ff */
[----:B------:R2:W-:Y:S01]  /*14ce0*/  STL [R1+0x34], R2 ;  /* 0x0000340201007387 */ /* 0x0005e20000100800 */
[----:B------:R-:W-:Y:S05]  /*14cf0*/  BRA.DIV ~URZ, `(.L_x_640) ;  /* 0x00001d427f007947 */ /* 0x000fea000b800000 */
[----:B------:R3:W4:Y:S04]  /*14d00*/  SHFL.IDX PT, R11, R6, R0, 0x1f ;  /* 0x00001f00060b7589 */ /* 0x00072800000e0000 */
[----:B------:R3:W1:Y:S02]  /*14d10*/  SHFL.IDX PT, R7, R7, R0, 0x1f ;  /* 0x00001f0007077589 */ /* 0x00066400000e0000 */
.L_x_678:
[----:B------:R-:W-:Y:S01]  /*14d20*/  ISETP.NE.AND P0, PT, R12, RZ, PT ;  /* 0x000000ff0c00720c */ /* 0x000fe20003f05270 */
[----:B------:R-:W-:-:S12]  /*14d30*/  BSSY B0, `(.L_x_641) ;  /* 0x0000005000007945 */ /* 0x000fd80003800000 */
[----:B------:R-:W-:Y:S05]  /*14d40*/  @!P0 BRA `(.L_x_642) ;  /* 0x0000003000008947 */ /* 0x000fea0003800000 */
[----:B---3--:R-:W-:Y:S01]  /*14d50*/  IADD3 R0, R0, -0x1, RZ ;  /* 0xffffffff00007810 */ /* 0x008fe20007ffe0ff */
[----:B------:R-:W-:Y:S05]  /*14d60*/  BRA.DIV ~URZ, `(.L_x_643) ;  /* 0x00001da27f007947 */ /* 0x000fea000b800000 */
[----:B------:R3:W2:Y:S02]  /*14d70*/  SHFL.IDX PT, R13, R4, R0, 0x1f ;  /* 0x00001f00040d7589 */ /* 0x0006a400000e0000 */
.L_x_642:
[----:B------:R-:W-:Y:S05]  /*14d80*/  BSYNC B0 ;  /* 0x0000000000007941 */ /* 0x000fea0003800000 */
.L_x_641:
[----:B--23--:R-:W-:Y:S01]  /*14d90*/  IMAD R0, R13, c[0x0][0x538], R8 ;  /* 0x00014e000d007a24 */ /* 0x00cfe200078e0208 */
[----:B-1----:R-:W-:Y:S01]  /*14da0*/  ISETP.NE.AND P0, PT, R7, 0x1, PT ;  /* 0x000000010700780c */ /* 0x002fe20003f05270 */
[----:B------:R-:W-:Y:S03]  /*14db0*/  BSSY B0, `(.L_x_644) ;  /* 0x0000086000007945 */ /* 0x000fe60003800000 */
[----:B------:R1:W-:Y:S01]  /*14dc0*/  STL [R1+0x28], R0 ;  /* 0x0000280001007387 */ /* 0x0003e20000100800 */
[----:B------:R-:W-:-:S08]  /*14dd0*/  IADD3 R8, -R0, R10, RZ ;  /* 0x0000000a00087210 */ /* 0x000fd00007ffe1ff */
[----:B------:R-:W-:Y:S05]  /*14de0*/  @!P0 BRA `(.L_x_645) ;  /* 0x000003e000008947 */ /* 0x000fea0003800000 */
[-C--:B----4-:R-:W-:Y:S02]  /*14df0*/  IABS R2, R11.reuse ;  /* 0x0000000b00027213 */ /* 0x090fe40000000000 */
[----:B------:R-:W-:Y:S02]  /*14e00*/  IABS R9, R11 ;  /* 0x0000000b00097213 */ /* 0x000fe40000000000 */
[----:B-1----:R-:W1:Y:S08]  /*14e10*/  I2F.RP R0, R2 ;  /* 0x0000000200007306 */ /* 0x002e700000209400 */
[----:B-1----:R-:W1:Y:S02]  /*14e20*/  MUFU.RCP R0, R0 ;  /* 0x0000000000007308 */ /* 0x002e640000001000 */
[----:B-1----:R-:W-:-:S06]  /*14e30*/  IADD3 R0, R0, 0xffffffe, RZ ;  /* 0x0ffffffe00007810 */ /* 0x002fcc0007ffe0ff */
[----:B------:R-:W1:Y:S02]  /*14e40*/  F2I.FTZ.U32.TRUNC.NTZ R5, R0 ;  /* 0x0000000000057305 */ /* 0x000e64000021f000 */
[----:B-1----:R-:W-:Y:S01]  /*14e50*/  IMAD.MOV R3, RZ, RZ, -R5 ;  /* 0x000000ffff037224 */ /* 0x002fe200078e0a05 */
[----:B------:R-:W-:-:S03]  /*14e60*/  IABS R0, R7 ;  /* 0x0000000700007213 */ /* 0x000fc60000000000 */
[----:B------:R-:W-:Y:S01]  /*14e70*/  IMAD.MOV.U32 R4, RZ, RZ, R3 ;  /* 0x000000ffff047224 */ /* 0x000fe200078e0003 */
[----:B------:R-:W-:Y:S01]  /*14e80*/  IABS R3, R8 ;  /* 0x0000000800037213 */ /* 0x000fe20000000000 */
[----:B------:R-:W-:Y:S02]  /*14e90*/  IMAD.MOV.U32 R6, RZ, RZ, R0 ;  /* 0x000000ffff067224 */ /* 0x000fe400078e0000 */
[----:B------:R-:W-:Y:S02]  /*14ea0*/  IMAD R0, R4, R2, RZ ;  /* 0x0000000204007224 */ /* 0x000fe400078e02ff */
[----:B------:R-:W-:Y:S01]  /*14eb0*/  IMAD.MOV.U32 R4, RZ, RZ, RZ ;  /* 0x000000ffff047224 */ /* 0x000fe200078e00ff */
[----:B------:R-:W1:Y:S03]  /*14ec0*/  I2F.RP R10, R6 ;  /* 0x00000006000a7306 */ /* 0x000e660000209400 */
[----:B------:R-:W-:-:S04]  /*14ed0*/  IMAD.HI.U32 R5, R5, R0, R4 ;  /* 0x0000000005057227 */ /* 0x000fc800078e0004 */
[----:B------:R-:W-:-:S05]  /*14ee0*/  IMAD.MOV R0, RZ, RZ, -R9 ;  /* 0x000000ffff007224 */ /* 0x000fca00078e0a09 */
[----:B------:R-:W-:Y:S01]  /*14ef0*/  MOV R4, R0 ;  /* 0x0000000000047202 */ /* 0x000fe20000000f00 */
[----:B------:R-:W-:-:S04]  /*14f00*/  IMAD.HI.U32 R0, R5, R3, RZ ;  /* 0x0000000305007227 */ /* 0x000fc800078e00ff */
[----:B------:R-:W-:Y:S02]  /*14f10*/  IMAD R3, R0, R4, R3 ;  /* 0x0000000400037224 */ /* 0x000fe400078e0203 */
[----:B-1----:R-:W1:Y:S03]  /*14f20*/  MUFU.RCP R4, R10 ;  /* 0x0000000a00047308 */ /* 0x002e660000001000 */
        /* <DEDUP_REMOVED lines=9> */
[----:B------:R-:W-:Y:S01]  /*14fc0*/  @P2 IADD3 R0, R0, 0x1, RZ ;  /* 0x0000000100002810 */ /* 0x000fe20007ffe0ff */
[----:B-1----:R-:W-:-:S06]  /*14fd0*/  IMAD.MOV R2, RZ, RZ, -R3 ;  /* 0x000000ffff027224 */ /* 0x002fcc00078e0a03 */
[----:B------:R-:W-:Y:S01]  /*14fe0*/  @!P0 IMAD.MOV R0, RZ, RZ, -R0 ;  /* 0x000000ffff008224 */ /* 0x000fe200078e0a00 */
[----:B------:R-:W-:Y:S02]  /*14ff0*/  @!P1 LOP3.LUT R0, RZ, R11, RZ, 0x33, !PT ;  /* 0x0000000bff009212 */ /* 0x000fe400078e33ff */
[----:B------:R-:W-:Y:S02]  /*15000*/  MOV R4, R2 ;  /* 0x0000000200047202 */ /* 0x000fe40000000f00 */
[----:B------:R-:W-:Y:S02]  /*15010*/  IABS R2, R7 ;  /* 0x0000000700027213 */ /* 0x000fe40000000000 */
[----:B------:R-:W-:Y:S01]  /*15020*/  IABS R9, R0 ;  /* 0x0000000000097213 */ /* 0x000fe20000000000 */
[----:B------:R-:W-:Y:S02]  /*15030*/  IMAD R4, R4, R6, RZ ;  /* 0x0000000604047224 */ /* 0x000fe400078e02ff */
[----:B------:R-:W-:-:S02]  /*15040*/  IMAD.MOV R5, RZ, RZ, -R2 ;  /* 0x000000ffff057224 */ /* 0x000fc400078e0a02 */
[----:B------:R-:W-:-:S04]  /*15050*/  IMAD.MOV.U32 R2, RZ, RZ, RZ ;  /* 0x000000ffff027224 */ /* 0x000fc800078e00ff */
[----:B------:R-:W-:Y:S01]  /*15060*/  IMAD.HI.U32 R2, R3, R4, R2 ;  /* 0x0000000403027227 */ /* 0x000fe200078e0002 */
[----:B------:R-:W-:-:S03]  /*15070*/  MOV R4, R5 ;  /* 0x0000000500047202 */ /* 0x000fc60000000f00 */
[----:B------:R-:W-:-:S04]  /*15080*/  IMAD.MOV.U32 R3, RZ, RZ, R9 ;  /* 0x000000ffff037224 */ /* 0x000fc800078e0009 */
[----:B------:R-:W-:-:S04]  /*15090*/  IMAD.HI.U32 R2, R2, R3, RZ ;  /* 0x0000000302027227 */ /* 0x000fc800078e00ff */
[----:B------:R-:W-:Y:S01]  /*150a0*/  IMAD R3, R2, R4, R3 ;  /* 0x0000000402037224 */ /* 0x000fe200078e0203 */
[----:B------:R-:W-:-:S04]  /*150b0*/  IADD3 R4, -R0, RZ, RZ ;  /* 0x000000ff00047210 */ /* 0x000fc80007ffe1ff */
        /* <DEDUP_REMOVED lines=9> */
[----:B------:R-:W-:-:S05]  /*15150*/  @!P1 LOP3.LUT R2, RZ, R7, RZ, 0x33, !PT ;  /* 0x00000007ff029212 */ /* 0x000fca00078e33ff */
[----:B------:R-:W-:-:S04]  /*15160*/  IMAD.MOV R3, RZ, RZ, -R2 ;  /* 0x000000ffff037224 */ /* 0x000fc800078e0a02 */
[C---:B------:R-:W-:Y:S02]  /*15170*/  IMAD R3, R7.reuse, R3, R0 ;  /* 0x0000000307037224 */ /* 0x040fe400078e0200 */
[----:B------:R-:W-:Y:S02]  /*15180*/  IMAD R0, R7, 0x1000000, R2 ;  /* 0x0100000007007824 */ /* 0x000fe400078e0202 */
[----:B------:R-:W-:Y:S02]  /*15190*/  IMAD R2, R11, R4, R8 ;  /* 0x000000040b027224 */ /* 0x000fe400078e0208 */
[----:B------:R-:W-:-:S05]  /*151a0*/  IMAD R0, R3, 0x10000, R0 ;  /* 0x0001000003007824 */ /* 0x000fca00078e0200 */
[----:B------:R1:W-:Y:S01]  /*151b0*/  STL [R1+0x30], R0 ;  /* 0x0000300001007387 */ /* 0x0003e20000100800 */
[----:B------:R-:W-:Y:S05]  /*151c0*/  BRA `(.L_x_646) ;  /* 0x0000044000007947 */ /* 0x000fea0003800000 */
.L_x_645:
[----:B-1----:R-:W2:Y:S01]  /*151d0*/  LDL R0, [R1+0x34] ;  /* 0x0000340001007983 */ /* 0x002ea20000100800 */
[----:B------:R-:W-:-:S04]  /*151e0*/  IMAD.MOV.U32 R2, RZ, RZ, 0x4 ;  /* 0x00000004ff027424 */ /* 0x000fc800078e00ff */
[----:B--2---:R-:W-:-:S05]  /*151f0*/  IMAD.WIDE R2, R0, R2, c[0x0][0x590] ;  /* 0x0001640000027625 */ /* 0x004fca00078e0202 */
[----:B------:R-:W2:Y:S02]  /*15200*/  LDG.E R4, [R2.64] ;  /* 0x0000000802047981 */ /* 0x000ea4000c1e1900 */
[----:B--2-4-:R-:W-:-:S05]  /*15210*/  IMAD R7, R4, R11, RZ ;  /* 0x0000000b04077224 */ /* 0x014fca00078e02ff */
[-C--:B------:R-:W-:Y:S02]  /*15220*/  IABS R0, R7.reuse ;  /* 0x0000000700007213 */ /* 0x080fe40000000000 */
        /* <DEDUP_REMOVED lines=27> */
[----:B------:R-:W-:Y:S02]  /*153e0*/  IMAD R9, R4, R2, RZ ;  /* 0x0000000204097224 */ /* 0x000fe400078e02ff */
[----:B------:R-:W-:-:S03]  /*153f0*/  IMAD.MOV R2, RZ, RZ, -R2 ;  /* 0x000000ffff027224 */ /* 0x000fc600078e0a02 */
[----:B------:R-:W-:Y:S01]  /*15400*/  IADD3 R0, -R9, c[0x0][0x538], RZ ;  /* 0x00014e0009007a10 */ /* 0x000fe20007ffe1ff */
[----:B------:R-:W-:-:S03]  /*15410*/  IMAD R6, R7, R2, R8 ;  /* 0x0000000207067224 */ /* 0x000fc600078e0208 */
[----:B------:R-:W-:Y:S02]  /*15420*/  IMNMX R0, R4, R0, PT ;  /* 0x0000000004007217 */ /* 0x000fe40003800200 */
[----:B------:R-:W-:Y:S02]  /*15430*/  IABS R2, R6 ;  /* 0x0000000600027213 */ /* 0x000fe40000000000 */
[-C--:B------:R-:W-:Y:S02]  /*15440*/  IABS R3, R0.reuse ;  /* 0x0000000000037213 */ /* 0x080fe40000000000 */
[----:B------:R-:W-:Y:S02]  /*15450*/  IABS R10, R0 ;  /* 0x00000000000a7213 */ /* 0x000fe40000000000 */
[----:B------:R-:W1:Y:S01]  /*15460*/  I2F.RP R4, R3 ;  /* 0x0000000300047306 */ /* 0x000e620000209400 */
[----:B------:R-:W-:Y:S02]  /*15470*/  MOV R7, R2 ;  /* 0x0000000200077202 */ /* 0x000fe40000000f00 */
[----:B------:R-:W-:-:S05]  /*15480*/  IMAD.MOV R2, RZ, RZ, -R10 ;  /* 0x000000ffff027224 */ /* 0x000fca00078e0a0a */
[----:B-1----:R-:W1:Y:S02]  /*15490*/  MUFU.RCP R4, R4 ;  /* 0x0000000400047308 */ /* 0x002e640000001000 */
[----:B-1----:R-:W-:-:S06]  /*154a0*/  IADD3 R4, R4, 0xffffffe, RZ ;  /* 0x0ffffffe04047810 */ /* 0x002fcc0007ffe0ff */
[----:B------:R-:W1:Y:S02]  /*154b0*/  F2I.FTZ.U32.TRUNC.NTZ R5, R4 ;  /* 0x0000000400057305 */ /* 0x000e64000021f000 */
[----:B-1----:R-:W-:-:S04]  /*154c0*/  IMAD.MOV R4, RZ, RZ, -R5 ;  /* 0x000000ffff047224 */ /* 0x002fc800078e0a05 */
[----:B------:R-:W-:Y:S02]  /*154d0*/  IMAD R8, R4, R3, RZ ;  /* 0x0000000304087224 */ /* 0x000fe400078e02ff */
[----:B------:R-:W-:-:S04]  /*154e0*/  IMAD.MOV.U32 R4, RZ, RZ, RZ ;  /* 0x000000ffff047224 */ /* 0x000fc800078e00ff */
[----:B------:R-:W-:-:S04]  /*154f0*/  IMAD.HI.U32 R5, R5, R8, R4 ;  /* 0x0000000805057227 */ /* 0x000fc800078e0004 */
[----:B------:R-:W-:Y:S02]  /*15500*/  IMAD.MOV.U32 R4, RZ, RZ, R2 ;  /* 0x000000ffff047224 */ /* 0x000fe400078e0002 */
[----:B------:R-:W-:-:S04]  /*15510*/  IMAD.HI.U32 R2, R5, R7, RZ ;  /* 0x0000000705027227 */ /* 0x000fc800078e00ff */
[----:B------:R-:W-:-:S05]  /*15520*/  IMAD R4, R2, R4, R7 ;  /* 0x0000000402047224 */ /* 0x000fca00078e0207 */
[----:B------:R-:W-:-:S13]  /*15530*/  ISETP.GT.U32.AND P1, PT, R3, R4, PT ;  /* 0x000000040300720c */ /* 0x000fda0003f24070 */
[-C--:B------:R-:W-:Y:S02]  /*15540*/  @!P1 IADD3 R4, R4, -R3.reuse, RZ ;  /* 0x8000000304049210 */ /* 0x080fe40007ffe0ff */
[----:B------:R-:W-:Y:S02]  /*15550*/  @!P1 IADD3 R2, R2, 0x1, RZ ;  /* 0x0000000102029810 */ /* 0x000fe40007ffe0ff */
[----:B------:R-:W-:Y:S02]  /*15560*/  ISETP.GE.U32.AND P2, PT, R4, R3, PT ;  /* 0x000000030400720c */ /* 0x000fe40003f46070 */
[----:B------:R-:W-:Y:S02]  /*15570*/  LOP3.LUT R3, R6, R0, RZ, 0x3c, !PT ;  /* 0x0000000006037212 */ /* 0x000fe400078e3cff */
[----:B------:R-:W-:Y:S02]  /*15580*/  ISETP.NE.AND P1, PT, R0, RZ, PT ;  /* 0x000000ff0000720c */ /* 0x000fe40003f25270 */
[----:B------:R-:W-:Y:S01]  /*15590*/  ISETP.GE.AND P0, PT, R3, RZ, PT ;  /* 0x000000ff0300720c */ /* 0x000fe20003f06270 */
[----:B------:R-:W-:Y:S01]  /*155a0*/  IMAD.MOV R3, RZ, RZ, -R0 ;  /* 0x000000ffff037224 */ /* 0x000fe200078e0a00 */
[----:B------:R-:W-:-:S05]  /*155b0*/  IADD3 R6, R9, 0x1000000, R6 ;  /* 0x0100000009067810 */ /* 0x000fca0007ffe006 */
[----:B------:R-:W-:-:S06]  /*155c0*/  @P2 IADD3 R2, R2, 0x1, RZ ;  /* 0x0000000102022810 */ /* 0x000fcc0007ffe0ff */
[----:B------:R-:W-:Y:S01]  /*155d0*/  @!P0 IMAD.MOV R2, RZ, RZ, -R2 ;  /* 0x000000ffff028224 */ /* 0x000fe200078e0a02 */
[----:B------:R-:W-:-:S05]  /*155e0*/  @!P1 LOP3.LUT R2, RZ, R0, RZ, 0x33, !PT ;  /* 0x00000000ff029212 */ /* 0x000fca00078e33ff */
[----:B------:R-:W-:-:S05]  /*155f0*/  IMAD R0, R2, R3, R6 ;  /* 0x0000000302007224 */ /* 0x000fca00078e0206 */
[----:B------:R1:W-:Y:S02]  /*15600*/  STL [R1+0x30], R0 ;  /* 0x0000300001007387 */ /* 0x0003e40000100800 */
.L_x_646:
[----:B------:R-:W-:Y:S05]  /*15610*/  BSYNC B0 ;  /* 0x0000000000007941 */ /* 0x000fea0003800000 */
.L_x_644:
[----:B------:R-:W-:-:S04]  /*15620*/  LOP3.LUT R2, RZ, R2, RZ, 0x33, !PT ;  /* 0x00000002ff027212 */ /* 0x000fc800078e33ff */
[----:B-1----:R-:W-:-:S05]  /*15630*/  IADD3 R0, R2, R11, RZ ;  /* 0x0000000b02007210 */ /* 0x002fca0007ffe0ff */
[----:B------:R1:W-:Y:S01]  /*15640*/  STL [R1+0x2c], R0 ;  /* 0x00002c0001007387 */ /* 0x0003e20000100800 */
[----:B------:R-:W-:Y:S05]  /*15650*/  BRA `(.L_x_647) ;  /* 0x0000005000007947 */ /* 0x000fea0003800000 */
.L_x_635:
[----:B------:R-:W-:Y:S01]  /*15660*/  MOV R0, c[0x0][0x53c] ;  /* 0x00014f0000007a02 */ /* 0x000fe20000000f00 */
[----:B------:R2:W-:Y:S04]  /*15670*/  STL [R1+0x28], R10 ;  /* 0x0000280a01007387 */ /* 0x0005e80000100800 */
[----:B------:R2:W-:Y:S04]  /*15680*/  STL [R1+0x2c], RZ ;  /* 0x00002cff01007387 */ /* 0x0005e80000100800 */
[----:B------:R2:W-:Y:S04]  /*15690*/  STL [R1+0x30], RZ ;  /* 0x000030ff01007387 */ /* 0x0005e80000100800 */
[----:B------:R2:W-:Y:S02]  /*156a0*/  STL [R1+0x34], R0 ;  /* 0x0000340001007387 */ /* 0x0005e40000100800 */
.L_x_647:
[----:B------:R-:W-:Y:S05]  /*156b0*/  BSYNC B1 ;  /* 0x0000000000017941 */ /* 0x000fea0003800000 */
.L_x_633:
[----:B-1----:R-:W3:Y:S04]  /*156c0*/  LDL R4, [R1+0x28] ;  /* 0x0000280001047983 */ /* 0x002ee80000100800 */
[----:B------:R-:W3:Y:S04]  /*156d0*/  LDL R5, [R1+0x2c] ;  /* 0x00002c0001057983 */ /* 0x000ee80000100800 */
[----:B------:R-:W3:Y:S04]  /*156e0*/  LDL R6, [R1+0x30] ;  /* 0x0000300001067983 */ /* 0x000ee80000100800 */
[----:B------:R-:W3:Y:S01]  /*156f0*/  LDL R7, [R1+0x34] ;  /* 0x0000340001077983 */ /* 0x000ee20000100800 */
[----:B------:R-:W-:Y:S03]  /*15700*/  WARPSYNC 0xffffffff ;  /* 0xffffffff00007948 */ /* 0x000fe60003800000 */
[----:B------:R-:W-:Y:S01]  /*15710*/  BAR.SYNC.DEFER_BLOCKING 0x4, 0x100 ;  /* 0x0104000000007b1d */ /* 0x000fe20000010000 */
[----:B------:R-:W-:-:S13]  /*15720*/  ISETP.NE.AND P0, PT, R14, RZ, PT ;  /* 0x000000ff0e00720c */ /* 0x000fda0003f05270 */
[----:B---3--:R1:W-:Y:S04]  /*15730*/  @!P0 STS.128 [0xe100], R4 ;  /* 0x00e10004ff008388 */ /* 0x0083e80000000c00 */
[----:B------:R-:W-:Y:S06]  /*15740*/  BAR.ARV 0x5, 0x100 ;  /* 0x0144000000007b1d */ /* 0x000fec0000002000 */
.L_x_628:
[----:B--2---:R-:W2:Y:S02]  /*15750*/  LDL R0, [R1+0x34] ;  /* 0x0000340001007983 */ /* 0x004ea40000100800 */
[----:B--2---:R-:W-:-:S13]  /*15760*/  ISETP.GE.AND P0, PT, R0, c[0x0][0x53c], PT ;  /* 0x00014f0000007a0c */ /* 0x004fda0003f06270 */
[----:B-1--4-:R-:W-:Y:S01]  /*15770*/  @P0 CALL.REL.NOINC `(.L_x_648) ;  /* 0x0000001000000944 */ /* 0x012fe20003c00000 */
[----:B------:R-:W-:Y:S05]  /*15780*/  BRA `(.L_x_649) ;  /* 0xfffec21000007947 */ /* 0x000fea000383ffff */
.L_x_648:
[----:B------:R-:W-:Y:S05]  /*15790*/  EXIT ;  /* 0x000000000000794d */ /* 0x000fea0003800000 */
.L_x_521:
[----:B------:R-:W-:Y:S01]  /*157a0*/  IMAD.MOV.U32 R0, RZ, RZ, R5 ;  /* 0x000000ffff007224 */ /* 0x000fe200078e0005 */
[----:B------:R-:W-:Y:S02]  /*157b0*/  MOV R2, 0x1 ;  /* 0x0000000100027802 */ /* 0x000fe40000000f00 */
[----:B------:R-:W-:Y:S02]  /*157c0*/  MOV R3, 0x157e0 ;  /* 0x000157e000037802 */ /* 0x000fe40000000f00 */
[----:B------:R-:W-:Y:S05]  /*157d0*/  CALL.REL.NOINC `($__internal_12_$__cuda_sm70_shflsync_up_p) ;  /* 0x0000144000007944 */ /* 0x000fea0003c00000 */
[----:B------:R-:W-:Y:S01]  /*157e0*/  MOV R0, R4 ;  /* 0x0000000400007202 */ /* 0x000fe20000000f00 */
[----:B------:R-:W-:Y:S05]  /*157f0*/  BRA `(.L_x_650) ;  /* 0xfffeac8000007947 */ /* 0x000fea000383ffff */
.L_x_522:
[----:B------:R-:W-:Y:S01]  /*15800*/  IMAD.MOV.U32 R0, RZ, RZ, R5 ;  /* 0x000000ffff007224 */ /* 0x000fe200078e0005 */
[----:B------:R-:W-:Y:S02]  /*15810*/  MOV R2, 0x2 ;  /* 0x0000000200027802 */ /* 0x000fe40000000f00 */
[----:B------:R-:W-:Y:S02]  /*15820*/  MOV R3, 0x15840 ;  /* 0x0001584000037802 */ /* 0x000fe40000000f00 */
[----:B------:R-:W-:Y:S05]  /*15830*/  CALL.REL.NOINC `($__internal_12_$__cuda_sm70_shflsync_up_p) ;  /* 0x000013e000007944 */ /* 0x000fea0003c00000 */
[----:B------:R-:W-:Y:S01]  /*15840*/  SEL R0, R4, RZ, P4 ;  /* 0x000000ff04007207 */ /* 0x000fe20002000000 */
[----:B------:R-:W-:Y:S01]  /*15850*/  IMAD.MOV.U32 R2, RZ, RZ, 0x4 ;  /* 0x00000004ff027424 */ /* 0x000fe200078e00ff */
[----:B------:R-:W-:-:S03]  /*15860*/  MOV R3, 0x15890 ;  /* 0x0001589000037802 */ /* 0x000fc60000000f00 */
[----:B------:R-:W-:Y:S02]  /*15870*/  IMAD.IADD R0, R5, 0x1, R0 ;  /* 0x0000000105007824 */ /* 0x000fe400078e0200 */
        /* <DEDUP_REMOVED lines=13> */
[----:B------:R-:W-:Y:S02]  /*15950*/  MOV R3, 0x1f ;  /* 0x0000001f00037802 */ /* 0x000fe40000000f00 */
[----:B------:R-:W-:Y:S01]  /*15960*/  MOV R2, 0x159a0 ;  /* 0x000159a000027802 */ /* 0x000fe20000000f00 */
[----:B------:R-:W-:-:S04]  /*15970*/  IMAD.IADD R4, R0, 0x1, R4 ;  /* 0x0000000100047824 */ /* 0x000fc800078e0204 */
[----:B------:R-:W-:Y:S02]  /*15980*/  IMAD.MOV.U32 R9, RZ, RZ, R4 ;  /* 0x000000ffff097224 */ /* 0x000fe400078e0004 */
[----:B------:R-:W-:Y:S05]  /*15990*/  CALL.REL.NOINC `($__internal_11_$__cuda_sm70_shflsync_idx_p) ;  /* 0x0000123000007944 */ /* 0x000fea0003c00000 */
[----:B------:R-:W-:Y:S01]  /*159a0*/  MOV R0, R5 ;  /* 0x0000000500007202 */ /* 0x000fe20000000f00 */
[----:B------:R-:W-:Y:S05]  /*159b0*/  BRA `(.L_x_651) ;  /* 0xfffeabc000007947 */ /* 0x000fea000383ffff */
.L_x_524:
[----:B------:R-:W-:Y:S02]  /*159c0*/  SEL R0, RZ, 0x1, P0 ;  /* 0x00000001ff007807 */ /* 0x000fe40000000000 */
[----:B------:R-:W-:Y:S02]  /*159d0*/  MOV R2, 0x159f0 ;  /* 0x000159f000027802 */ /* 0x000fe40000000f00 */
[----:B------:R-:W-:Y:S05]  /*159e0*/  CALL.REL.NOINC `($__internal_13_$__cuda_sm70_votesync_ballot) ;  /* 0x000012a000007944 */ /* 0x000fea0003c00000 */
[----:B------:R-:W-:Y:S01]  /*159f0*/  MOV R7, R0 ;  /* 0x0000000000077202 */ /* 0x000fe20000000f00 */
[----:B------:R-:W-:Y:S05]  /*15a00*/  BRA `(.L_x_652) ;  /* 0xfffeac0000007947 */ /* 0x000fea000383ffff */
.L_x_525:
[----:B------:R-:W-:Y:S01]  /*15a10*/  IMAD.MOV.U32 R9, RZ, RZ, R10 ;  /* 0x000000ffff097224 */ /* 0x000fe200078e000a */
[----:B------:R-:W-:Y:S01]  /*15a20*/  MOV R5, R0 ;  /* 0x0000000000057202 */ /* 0x000fe20000000f00 */
[----:B------:R-:W-:Y:S01]  /*15a30*/  IMAD.MOV.U32 R3, RZ, RZ, 0x1f ;  /* 0x0000001fff037424 */ /* 0x000fe200078e00ff */
[----:B-1----:R-:W-:Y:S02]  /*15a40*/  MOV R2, 0x15a60 ;  /* 0x00015a6000027802 */ /* 0x002fe40000000f00 */
[----:B------:R-:W-:Y:S05]  /*15a50*/  CALL.REL.NOINC `($__internal_11_$__cuda_sm70_shflsync_idx_p) ;  /* 0x0000117000007944 */ /* 0x000fea0003c00000 */
[----:B------:R-:W-:Y:S01]  /*15a60*/  IMAD.MOV.U32 R12, RZ, RZ, R5 ;  /* 0x000000ffff0c7224 */ /* 0x000fe200078e0005 */
[----:B------:R-:W-:Y:S01]  /*15a70*/  MOV R9, R8 ;  /* 0x0000000800097202 */ /* 0x000fe20000000f00 */
[----:B------:R-:W-:Y:S01]  /*15a80*/  IMAD.MOV.U32 R6, RZ, RZ, RZ ;  /* 0x000000ffff067224 */ /* 0x000fe200078e00ff */
[----:B------:R-:W-:Y:S01]  /*15a90*/  MOV R5, R0 ;  /* 0x0000000000057202 */ /* 0x000fe20000000f00 */
[----:B------:R-:W-:Y:S01]  /*15aa0*/  IMAD.MOV.U32 R3, RZ, RZ, 0x1f ;  /* 0x0000001fff037424 */ /* 0x000fe200078e00ff */
[----:B------:R-:W-:-:S02]  /*15ab0*/  MOV R2, 0x15ad0 ;  /* 0x00015ad000027802 */ /* 0x000fc40000000f00 */
[----:B------:R-:W-:Y:S05]  /*15ac0*/  CALL.REL.NOINC `($__internal_11_$__cuda_sm70_shflsync_idx_p) ;  /* 0x0000110000007944 */ /* 0x000fea0003c00000 */
[----:B------:R-:W-:Y:S01]  /*15ad0*/  MOV R10, R5 ;  /* 0x00000005000a7202 */ /* 0x000fe20000000f00 */
[----:B------:R-:W-:Y:S05]  /*15ae0*/  BRA `(.L_x_653) ;  /* 0xfffeab9000007947 */ /* 0x000fea000383ffff */
.L_x_528:
[----:B------:R-:W-:Y:S01]  /*15af0*/  IMAD.MOV.U32 R9, RZ, RZ, R4 ;  /* 0x000000ffff097224 */ /* 0x000fe200078e0004 */
[----:B------:R-:W-:-:S02]  /*15b00*/  MOV R3, 0x1f ;  /* 0x0000001f00037802 */ /* 0x000fc40000000f00 */
[----:B-1----:R-:W-:Y:S02]  /*15b10*/  MOV R2, 0x15b30 ;  /* 0x00015b3000027802 */ /* 0x002fe40000000f00 */
[----:B--234-:R-:W-:Y:S05]  /*15b20*/  CALL.REL.NOINC `($__internal_11_$__cuda_sm70_shflsync_idx_p) ;  /* 0x000010a000007944 */ /* 0x01cfea0003c00000 */
[----:B------:R-:W-:Y:S01]  /*15b30*/  MOV R6, R5 ;  /* 0x0000000500067202 */ /* 0x000fe20000000f00 */
[----:B------:R-:W-:Y:S05]  /*15b40*/  BRA `(.L_x_527) ;  /* 0xfffeab9000007947 */ /* 0x000fea000383ffff */
.L_x_587:
[----:B-12---:R1:W5:Y:S01]  /*15b50*/  LDL R2, [R1] ;  /* 0x0000000001027983 */ /* 0x0063620000100800 */
[----:B------:R-:W-:Y:S02]  /*15b60*/  MOV R6, 0x2 ;  /* 0x0000000200067802 */ /* 0x000fe40000000f00 */
[----:B------:R-:W-:Y:S02]  /*15b70*/  MOV R3, 0x15b90 ;  /* 0x00015b9000037802 */ /* 0x000fe40000000f00 */
[----:B-1---5:R-:W-:Y:S05]  /*15b80*/  CALL.REL.NOINC `($__internal_10_$__cuda_sm70_shflsync_bfly_p) ;  /* 0x00000ff000007944 */ /* 0x022fea0003c00000 */
[----:B------:R-:W-:Y:S01]  /*15b90*/  MOV R0, R6 ;  /* 0x0000000600007202 */ /* 0x000fe20000000f00 */
[----:B------:R-:W-:Y:S05]  /*15ba0*/  BRA `(.L_x_654) ;  /* 0xffffb96000007947 */ /* 0x000fea000383ffff */
.L_x_588:
[----:B------:R-:W-:Y:S01]  /*15bb0*/  IMAD.MOV.U32 R2, RZ, RZ, R0 ;  /* 0x000000ffff027224 */ /* 0x000fe200078e0000 */
[----:B------:R-:W-:Y:S02]  /*15bc0*/  MOV R6, 0x1 ;  /* 0x0000000100067802 */ /* 0x000fe40000000f00 */
[----:B------:R-:W-:Y:S02]  /*15bd0*/  MOV R3, 0x15bf0 ;  /* 0x00015bf000037802 */ /* 0x000fe40000000f00 */
[----:B------:R-:W-:Y:S05]  /*15be0*/  CALL.REL.NOINC `($__internal_10_$__cuda_sm70_shflsync_bfly_p) ;  /* 0x00000f9000007944 */ /* 0x000fea0003c00000 */
[----:B------:R1:W5:Y:S01]  /*15bf0*/  LDL R2, [R1+0x4] ;  /* 0x0000040001027983 */ /* 0x0003620000100800 */
[----:B------:R-:W-:Y:S01]  /*15c00*/  FADD.FTZ R0, R0, R6 ;  /* 0x0000000600007221 */ /* 0x000fe20000010000 */
[----:B------:R-:W-:-:S02]  /*15c10*/  MOV R6, 0x2 ;  /* 0x0000000200067802 */ /* 0x000fc40000000f00 */
[----:B------:R-:W-:Y:S02]  /*15c20*/  MOV R3, 0x15c40 ;  /* 0x00015c4000037802 */ /* 0x000fe40000000f00 */
[----:B-1---5:R-:W-:Y:S05]  /*15c30*/  CALL.REL.NOINC `($__internal_10_$__cuda_sm70_shflsync_bfly_p) ;  /* 0x00000f4000007944 */ /* 0x022fea0003c00000 */
[----:B------:R-:W2:Y:S01]  /*15c40*/  LDL.LU R2, [R1+0x4] ;  /* 0x0000040001027983 */ /* 0x000ea20000300800 */
[----:B------:R-:W-:Y:S01]  /*15c50*/  MOV R3, 0x15ca0 ;  /* 0x00015ca000037802 */ /* 0x000fe20000000f00 */
[----:B--2---:R-:W-:Y:S01]  /*15c60*/  FADD.FTZ R5, R2, R6 ;  /* 0x0000000602057221 */ /* 0x004fe20000010000 */
[----:B------:R-:W-:-:S04]  /*15c70*/  MOV R6, 0x1 ;  /* 0x0000000100067802 */ /* 0x000fc80000000f00 */
[----:B------:R-:W-:Y:S02]  /*15c80*/  MOV R2, R5 ;  /* 0x0000000500027202 */ /* 0x000fe40000000f00 */
[----:B------:R-:W-:Y:S05]  /*15c90*/  CALL.REL.NOINC `($__internal_10_$__cuda_sm70_shflsync_bfly_p) ;  /* 0x00000ee000007944 */ /* 0x000fea0003c00000 */
[----:B------:R-:W-:Y:S01]  /*15ca0*/  MOV R3, R6 ;  /* 0x0000000600037202 */ /* 0x000fe20000000f00 */
[----:B------:R-:W-:Y:S05]  /*15cb0*/  BRA `(.L_x_655) ;  /* 0xffffb8e000007947 */ /* 0x000fea000383ffff */
.L_x_595:
[----:B-1234-:R-:W-:Y:S01]  /*15cc0*/  IMAD.MOV.U32 R9, RZ, RZ, R7 ;  /* 0x000000ffff097224 */ /* 0x01efe200078e0007 */
[----:B------:R-:W-:Y:S01]  /*15cd0*/  MOV R5, RZ ;  /* 0x000000ff00057202 */ /* 0x000fe20000000f00 */
[----:B------:R-:W-:Y:S01]  /*15ce0*/  IMAD.MOV.U32 R3, RZ, RZ, 0x181f ;  /* 0x0000181fff037424 */ /* 0x000fe200078e00ff */
[----:B------:R-:W-:Y:S02]  /*15cf0*/  MOV R2, 0x15d10 ;  /* 0x00015d1000027802 */ /* 0x000fe40000000f00 */
[----:B------:R-:W-:Y:S05]  /*15d00*/  CALL.REL.NOINC `($__internal_11_$__cuda_sm70_shflsync_idx_p) ;  /* 0x00000ec000007944 */ /* 0x000fea0003c00000 */
[----:B------:R-:W-:Y:S01]  /*15d10*/  MOV R11, R5 ;  /* 0x00000005000b7202 */ /* 0x000fe20000000f00 */
[----:B------:R-:W-:Y:S05]  /*15d20*/  BRA `(.L_x_656) ;  /* 0xffffccd000007947 */ /* 0x000fea000383ffff */
.L_x_596:
[----:B------:R-:W-:Y:S01]  /*15d30*/  IMAD.MOV.U32 R9, RZ, RZ, R10 ;  /* 0x000000ffff097224 */ /* 0x000fe200078e000a */
[----:B------:R-:W-:Y:S01]  /*15d40*/  MOV R5, RZ ;  /* 0x000000ff00057202 */ /* 0x000fe20000000f00 */
[----:B------:R-:W-:Y:S01]  /*15d50*/  IMAD.MOV.U32 R3, RZ, RZ, 0x181f ;  /* 0x0000181fff037424 */ /* 0x000fe200078e00ff */
[----:B------:R-:W-:Y:S02]  /*15d60*/  MOV R2, 0x15d80 ;  /* 0x00015d8000027802 */ /* 0x000fe40000000f00 */
[----:B-12---:R-:W-:Y:S05]  /*15d70*/  CALL.REL.NOINC `($__internal_11_$__cuda_sm70_shflsync_idx_p) ;  /* 0x00000e5000007944 */ /* 0x006fea0003c00000 */
[----:B------:R-:W-:Y:S01]  /*15d80*/  MOV R2, R5 ;  /* 0x0000000500027202 */ /* 0x000fe20000000f00 */
[----:B------:R-:W-:Y:S05]  /*15d90*/  BRA `(.L_x_657) ;  /* 0xffffcc8000007947 */ /* 0x000fea000383ffff */
.L_x_599:
[----:B--2---:R-:W-:Y:S01]  /*15da0*/  IMAD.MOV.U32 R9, RZ, RZ, R7 ;  /* 0x000000ffff097224 */ /* 0x004fe200078e0007 */
[----:B------:R-:W-:Y:S01]  /*15db0*/  MOV R5, 0x1 ;  /* 0x0000000100057802 */ /* 0x000fe20000000f00 */
[----:B------:R-:W-:Y:S01]  /*15dc0*/  IMAD.MOV.U32 R3, RZ, RZ, 0x181f ;  /* 0x0000181fff037424 */ /* 0x000fe200078e00ff */
[----:B----4-:R-:W-:-:S02]  /*15dd0*/  MOV R2, 0x15df0 ;  /* 0x00015df000027802 */ /* 0x010fc40000000f00 */
[----:B-1-3--:R-:W-:Y:S05]  /*15de0*/  CALL.REL.NOINC `($__internal_11_$__cuda_sm70_shflsync_idx_p) ;  /* 0x00000de000007944 */ /* 0x00afea0003c00000 */
[----:B------:R-:W-:Y:S01]  /*15df0*/  IMAD.MOV.U32 R11, RZ, RZ, R5 ;  /* 0x000000ffff0b7224 */ /* 0x000fe200078e0005 */
[----:B------:R-:W-:Y:S01]  /*15e00*/  MOV R5, 0x1 ;  /* 0x0000000100057802 */ /* 0x000fe20000000f00 */
[----:B------:R-:W-:Y:S01]  /*15e10*/  IMAD.MOV.U32 R9, RZ, RZ, R10 ;  /* 0x000000ffff097224 */ /* 0x000fe200078e000a */
[----:B------:R-:W-:-:S02]  /*15e20*/  MOV R3, 0x181f ;  /* 0x0000181f00037802 */ /* 0x000fc40000000f00 */
[----:B------:R-:W-:Y:S02]  /*15e30*/  MOV R2, 0x15e50 ;  /* 0x00015e5000027802 */ /* 0x000fe40000000f00 */
[----:B------:R-:W-:Y:S05]  /*15e40*/  CALL.REL.NOINC `($__internal_11_$__cuda_sm70_shflsync_idx_p) ;  /* 0x00000d8000007944 */ /* 0x000fea0003c00000 */
[----:B------:R-:W-:Y:S01]  /*15e50*/  MOV R2, R5 ;  /* 0x0000000500027202 */ /* 0x000fe20000000f00 */
[----:B------:R-:W-:Y:S05]  /*15e60*/  BRA `(.L_x_658) ;  /* 0xffffcca000007947 */ /* 0x000fea000383ffff */
.L_x_602:
[----:B-1----:R-:W-:Y:S01]  /*15e70*/  IMAD.MOV.U32 R9, RZ, RZ, R7 ;  /* 0x000000ffff097224 */ /* 0x002fe200078e0007 */
[----:B------:R-:W-:Y:S01]  /*15e80*/  MOV R5, 0x2 ;  /* 0x0000000200057802 */ /* 0x000fe20000000f00 */
[----:B------:R-:W-:Y:S01]  /*15e90*/  IMAD.MOV.U32 R3, RZ, RZ, 0x181f ;  /* 0x0000181fff037424 */ /* 0x000fe200078e00ff */
[----:B----4-:R-:W-:Y:S02]  /*15ea0*/  MOV R2, 0x15ec0 ;  /* 0x00015ec000027802 */ /* 0x010fe40000000f00 */
[----:B--23--:R-:W-:Y:S05]  /*15eb0*/  CALL.REL.NOINC `($__internal_11_$__cuda_sm70_shflsync_idx_p) ;  /* 0x00000d1000007944 */ /* 0x00cfea0003c00000 */
[----:B------:R-:W-:Y:S01]  /*15ec0*/  MOV R11, R5 ;  /* 0x00000005000b7202 */ /* 0x000fe20000000f00 */
[----:B------:R-:W-:Y:S05]  /*15ed0*/  BRA `(.L_x_659) ;  /* 0xffffcd2000007947 */ /* 0x000fea000383ffff */
.L_x_603:
[----:B------:R-:W-:Y:S01]  /*15ee0*/  IMAD.MOV.U32 R9, RZ, RZ, R10 ;  /* 0x000000ffff097224 */ /* 0x000fe200078e000a */
[----:B------:R-:W-:Y:S01]  /*15ef0*/  MOV R5, 0x2 ;  /* 0x0000000200057802 */ /* 0x000fe20000000f00 */
[----:B------:R-:W-:Y:S01]  /*15f00*/  IMAD.MOV.U32 R3, RZ, RZ, 0x181f ;  /* 0x0000181fff037424 */ /* 0x000fe200078e00ff */
[----:B----4-:R-:W-:Y:S02]  /*15f10*/  MOV R2, 0x15f30 ;  /* 0x00015f3000027802 */ /* 0x010fe40000000f00 */
[----:B-123--:R-:W-:Y:S05]  /*15f20*/  CALL.REL.NOINC `($__internal_11_$__cuda_sm70_shflsync_idx_p) ;  /* 0x00000ca000007944 */ /* 0x00efea0003c00000 */
[----:B------:R-:W-:Y:S01]  /*15f30*/  MOV R2, R5 ;  /* 0x0000000500027202 */ /* 0x000fe20000000f00 */
[----:B------:R-:W-:Y:S05]  /*15f40*/  BRA `(.L_x_660) ;  /* 0xffffccd000007947 */ /* 0x000fea000383ffff */
.L_x_606:
[----:B-1----:R-:W-:Y:S01]  /*15f50*/  IMAD.MOV.U32 R9, RZ, RZ, R7 ;  /* 0x000000ffff097224 */ /* 0x002fe200078e0007 */
[----:B------:R-:W-:Y:S01]  /*15f60*/  MOV R5, 0x3 ;  /* 0x0000000300057802 */ /* 0x000fe20000000f00 */
[----:B------:R-:W-:Y:S01]  /*15f70*/  IMAD.MOV.U32 R3, RZ, RZ, 0x181f ;  /* 0x0000181fff037424 */ /* 0x000fe200078e00ff */
[----:B------:R-:W-:-:S02]  /*15f80*/  MOV R2, 0x15fa0 ;  /* 0x00015fa000027802 */ /* 0x000fc40000000f00 */
[----:B--234-:R-:W-:Y:S05]  /*15f90*/  CALL.REL.NOINC `($__internal_11_$__cuda_sm70_shflsync_idx_p) ;  /* 0x00000c3000007944 */ /* 0x01cfea0003c00000 */
[----:B------:R-:W-:Y:S01]  /*15fa0*/  IMAD.MOV.U32 R7, RZ, RZ, R5 ;  /* 0x000000ffff077224 */ /* 0x000fe200078e0005 */
[----:B------:R-:W-:Y:S01]  /*15fb0*/  MOV R5, 0x3 ;  /* 0x0000000300057802 */ /* 0x000fe20000000f00 */
[----:B------:R-:W-:Y:S01]  /*15fc0*/  IMAD.MOV.U32 R9, RZ, RZ, R10 ;  /* 0x000000ffff097224 */ /* 0x000fe200078e000a */
[----:B------:R-:W-:-:S02]  /*15fd0*/  MOV R3, 0x181f ;  /* 0x0000181f00037802 */ /* 0x000fc40000000f00 */
[----:B------:R-:W-:Y:S02]  /*15fe0*/  MOV R2, 0x16000 ;  /* 0x0001600000027802 */ /* 0x000fe40000000f00 */
[----:B------:R-:W-:Y:S05]  /*15ff0*/  CALL.REL.NOINC `($__internal_11_$__cuda_sm70_shflsync_idx_p) ;  /* 0x00000bd000007944 */ /* 0x000fea0003c00000 */
[----:B------:R-:W-:Y:S05]  /*16000*/  BRA `(.L_x_661) ;  /* 0xffffcd1000007947 */ /* 0x000fea000383ffff */
.L_x_608:
[----:B------:R-:W-:Y:S01]  /*16010*/  IMAD.MOV.U32 R9, RZ, RZ, R28 ;  /* 0x000000ffff097224 */ /* 0x000fe200078e001c */
[----:B------:R-:W-:Y:S01]  /*16020*/  MOV R5, RZ ;  /* 0x000000ff00057202 */ /* 0x000fe20000000f00 */
[----:B------:R-:W-:Y:S01]  /*16030*/  IMAD.MOV.U32 R3, RZ, RZ, 0x1c1f ;  /* 0x00001c1fff037424 */ /* 0x000fe200078e00ff */
[----:B------:R-:W-:Y:S02]  /*16040*/  MOV R2, 0x16060 ;  /* 0x0001606000027802 */ /* 0x000fe40000000f00 */
[----:B-1----:R-:W-:Y:S05]  /*16050*/  CALL.REL.NOINC `($__internal_11_$__cuda_sm70_shflsync_idx_p) ;  /* 0x00000b7000007944 */ /* 0x002fea0003c00000 */
[----:B------:R-:W-:Y:S01]  /*16060*/  MOV R4, R5 ;  /* 0x0000000500047202 */ /* 0x000fe20000000f00 */
[----:B------:R-:W-:Y:S05]  /*16070*/  BRA `(.L_x_662) ;  /* 0xffffcf9000007947 */ /* 0x000fea000383ffff */
.L_x_609:
[----:B------:R-:W-:Y:S01]  /*16080*/  IMAD.MOV.U32 R9, RZ, RZ, R29 ;  /* 0x000000ffff097224 */ /* 0x000fe200078e001d */
[----:B------:R-:W-:Y:S01]  /*16090*/  MOV R5, RZ ;  /* 0x000000ff00057202 */ /* 0x000fe20000000f00 */
[----:B------:R-:W-:Y:S01]  /*160a0*/  IMAD.MOV.U32 R3, RZ, RZ, 0x1c1f ;  /* 0x00001c1fff037424 */ /* 0x000fe200078e00ff */
[----:B------:R-:W-:Y:S02]  /*160b0*/  MOV R2, 0x160d0 ;  /* 0x000160d000027802 */ /* 0x000fe40000000f00 */
[----:B-123--:R-:W-:Y:S05]  /*160c0*/  CALL.REL.NOINC `($__internal_11_$__cuda_sm70_shflsync_idx_p) ;  /* 0x00000b0000007944 */ /* 0x00efea0003c00000 */
[----:B------:R-:W-:Y:S01]  /*160d0*/  MOV R0, R5 ;  /* 0x0000000500007202 */ /* 0x000fe20000000f00 */
[----:B------:R-:W-:Y:S05]  /*160e0*/  BRA `(.L_x_663) ;  /* 0xffffcf4000007947 */ /* 0x000fea000383ffff */
.L_x_612:
[----:B------:R-:W-:Y:S01]  /*160f0*/  IMAD.MOV.U32 R9, RZ, RZ, R28 ;  /* 0x000000ffff097224 */ /* 0x000fe200078e001c */
[----:B------:R-:W-:Y:S01]  /*16100*/  MOV R5, 0x1 ;  /* 0x0000000100057802 */ /* 0x000fe20000000f00 */
[----:B---3--:R-:W-:Y:S01]  /*16110*/  IMAD.MOV.U32 R3, RZ, RZ, 0x1c1f ;  /* 0x00001c1fff037424 */ /* 0x008fe200078e00ff */
[----:B------:R-:W-:-:S02]  /*16120*/  MOV R2, 0x16140 ;  /* 0x0001614000027802 */ /* 0x000fc40000000f00 */
[----:B--2-4-:R-:W-:Y:S05]  /*16130*/  CALL.REL.NOINC `($__internal_11_$__cuda_sm70_shflsync_idx_p) ;  /* 0x00000a9000007944 */ /* 0x014fea0003c00000 */
        /* <DEDUP_REMOVED lines=8> */
.L_x_616:
[----:B------:R-:W-:Y:S01]  /*161c0*/  IMAD.MOV.U32 R9, RZ, RZ, R6 ;  /* 0x000000ffff097224 */ /* 0x000fe200078e0006 */
[----:B------:R-:W-:Y:S01]  /*161d0*/  MOV R5, RZ ;  /* 0x000000ff00057202 */ /* 0x000fe20000000f00 */
[----:B------:R-:W-:Y:S01]  /*161e0*/  IMAD.MOV.U32 R3, RZ, RZ, 0x181f ;  /* 0x0000181fff037424 */ /* 0x000fe200078e00ff */
[----:B------:R-:W-:Y:S02]  /*161f0*/  MOV R2, 0x16210 ;  /* 0x0001621000027802 */ /* 0x000fe40000000f00 */
[----:B------:R-:W-:Y:S05]  /*16200*/  CALL.REL.NOINC `($__internal_11_$__cuda_sm70_shflsync_idx_p) ;  /* 0x000009c000007944 */ /* 0x000fea0003c00000 */
[----:B------:R-:W-:Y:S01]  /*16210*/  MOV R11, R5 ;  /* 0x00000005000b7202 */ /* 0x000fe20000000f00 */
[----:B------:R-:W-:Y:S05]  /*16220*/  BRA `(.L_x_665) ;  /* 0xffffe06000007947 */ /* 0x000fea000383ffff */
.L_x_617:
[----:B------:R-:W-:Y:S01]  /*16230*/  IMAD.MOV.U32 R9, RZ, RZ, R10 ;  /* 0x000000ffff097224 */ /* 0x000fe200078e000a */
[----:B------:R-:W-:Y:S01]  /*16240*/  MOV R5, RZ ;  /* 0x000000ff00057202 */ /* 0x000fe20000000f00 */
[----:B------:R-:W-:Y:S01]  /*16250*/  IMAD.MOV.U32 R3, RZ, RZ, 0x181f ;  /* 0x0000181fff037424 */ /* 0x000fe200078e00ff */
[----:B------:R-:W-:Y:S02]  /*16260*/  MOV R2, 0x16280 ;  /* 0x0001628000027802 */ /* 0x000fe40000000f00 */
[----:B-12---:R-:W-:Y:S05]  /*16270*/  CALL.REL.NOINC `($__internal_11_$__cuda_sm70_shflsync_idx_p) ;  /* 0x0000095000007944 */ /* 0x006fea0003c00000 */
[----:B------:R-:W-:Y:S01]  /*16280*/  MOV R2, R5 ;  /* 0x0000000500027202 */ /* 0x000fe20000000f00 */
[----:B------:R-:W-:Y:S05]  /*16290*/  BRA `(.L_x_666) ;  /* 0xffffe01000007947 */ /* 0x000fea000383ffff */
.L_x_620:
[----:B------:R-:W-:Y:S01]  /*162a0*/  IMAD.MOV.U32 R9, RZ, RZ, R6 ;  /* 0x000000ffff097224 */ /* 0x000fe200078e0006 */
[----:B--2---:R-:W-:Y:S01]  /*162b0*/  MOV R5, 0x1 ;  /* 0x0000000100057802 */ /* 0x004fe20000000f00 */
        /* <DEDUP_REMOVED lines=11> */
.L_x_623:
[----:B------:R-:W-:Y:S01]  /*16370*/  IMAD.MOV.U32 R9, RZ, RZ, R6 ;  /* 0x000000ffff097224 */ /* 0x000fe200078e0006 */
[----:B-1----:R-:W-:Y:S01]  /*16380*/  MOV R5, 0x2 ;  /* 0x0000000200057802 */ /* 0x002fe20000000f00 */
[----:B------:R-:W-:Y:S01]  /*16390*/  IMAD.MOV.U32 R3, RZ, RZ, 0x181f ;  /* 0x0000181fff037424 */ /* 0x000fe200078e00ff */
[----:B----4-:R-:W-:Y:S02]  /*163a0*/  MOV R2, 0x163c0 ;  /* 0x000163c000027802 */ /* 0x010fe40000000f00 */
[----:B--23--:R-:W-:Y:S05]  /*163b0*/  CALL.REL.NOINC `($__internal_11_$__cuda_sm70_shflsync_idx_p) ;  /* 0x0000081000007944 */ /* 0x00cfea0003c00000 */
[----:B------:R-:W-:Y:S01]  /*163c0*/  MOV R11, R5 ;  /* 0x00000005000b7202 */ /* 0x000fe20000000f00 */
[----:B------:R-:W-:Y:S05]  /*163d0*/  BRA `(.L_x_668) ;  /* 0xffffe0c000007947 */ /* 0x000fea000383ffff */
.L_x_624:
[----:B------:R-:W-:Y:S01]  /*163e0*/  IMAD.MOV.U32 R9, RZ, RZ, R10 ;  /* 0x000000ffff097224 */ /* 0x000fe200078e000a */
[----:B------:R-:W-:Y:S01]  /*163f0*/  MOV R5, 0x2 ;  /* 0x0000000200057802 */ /* 0x000fe20000000f00 */
[----:B------:R-:W-:Y:S01]  /*16400*/  IMAD.MOV.U32 R3, RZ, RZ, 0x181f ;  /* 0x0000181fff037424 */ /* 0x000fe200078e00ff */
[----:B----4-:R-:W-:Y:S02]  /*16410*/  MOV R2, 0x16430 ;  /* 0x0001643000027802 */ /* 0x010fe40000000f00 */
[----:B-123--:R-:W-:Y:S05]  /*16420*/  CALL.REL.NOINC `($__internal_11_$__cuda_sm70_shflsync_idx_p) ;  /* 0x000007a000007944 */ /* 0x00efea0003c00000 */
[----:B------:R-:W-:Y:S01]  /*16430*/  MOV R2, R5 ;  /* 0x0000000500027202 */ /* 0x000fe20000000f00 */
[----:B------:R-:W-:Y:S05]  /*16440*/  BRA `(.L_x_669) ;  /* 0xffffe07000007947 */ /* 0x000fea000383ffff */
.L_x_627:
[----:B------:R-:W-:Y:S01]  /*16450*/  IMAD.MOV.U32 R9, RZ, RZ, R6 ;  /* 0x000000ffff097224 */ /* 0x000fe200078e0006 */
[----:B-1----:R-:W-:Y:S01]  /*16460*/  MOV R5, 0x3 ;  /* 0x0000000300057802 */ /* 0x002fe20000000f00 */
        /* <DEDUP_REMOVED lines=11> */
.L_x_629:
[----:B------:R-:W-:Y:S01]  /*16520*/  IMAD.MOV.U32 R9, RZ, RZ, R62 ;  /* 0x000000ffff097224 */ /* 0x000fe200078e003e */
[----:B------:R-:W-:Y:S01]  /*16530*/  MOV R5, RZ ;  /* 0x000000ff00057202 */ /* 0x000fe20000000f00 */
[----:B------:R-:W-:Y:S01]  /*16540*/  IMAD.MOV.U32 R3, RZ, RZ, 0x1f ;  /* 0x0000001fff037424 */ /* 0x000fe200078e00ff */
[----:B------:R-:W-:Y:S02]  /*16550*/  MOV R2, 0x16570 ;  /* 0x0001657000027802 */ /* 0x000fe40000000f00 */
[----:B----4-:R-:W-:Y:S05]  /*16560*/  CALL.REL.NOINC `($__internal_11_$__cuda_sm70_shflsync_idx_p) ;  /* 0x0000066000007944 */ /* 0x010fea0003c00000 */
[----:B------:R-:W-:Y:S01]  /*16570*/  MOV R10, R5 ;  /* 0x00000005000a7202 */ /* 0x000fe20000000f00 */
[----:B------:R-:W-:Y:S05]  /*16580*/  BRA `(.L_x_671) ;  /* 0xffffe1e000007947 */ /* 0x000fea000383ffff */
.L_x_630:
[----:B------:R-:W-:Y:S01]  /*16590*/  IMAD.MOV.U32 R9, RZ, RZ, R62 ;  /* 0x000000ffff097224 */ /* 0x000fe200078e003e */
[----:B------:R-:W-:Y:S01]  /*165a0*/  MOV R5, 0x1 ;  /* 0x0000000100057802 */ /* 0x000fe20000000f00 */
[----:B------:R-:W-:Y:S01]  /*165b0*/  IMAD.MOV.U32 R3, RZ, RZ, 0x1f ;  /* 0x0000001fff037424 */ /* 0x000fe200078e00ff */
[----:B------:R-:W-:Y:S02]  /*165c0*/  MOV R2, 0x165e0 ;  /* 0x000165e000027802 */ /* 0x000fe40000000f00 */
[----:B-12---:R-:W-:Y:S05]  /*165d0*/  CALL.REL.NOINC `($__internal_11_$__cuda_sm70_shflsync_idx_p) ;  /* 0x000005f000007944 */ /* 0x006fea0003c00000 */
[----:B------:R-:W-:Y:S01]  /*165e0*/  MOV R8, R5 ;  /* 0x0000000500087202 */ /* 0x000fe20000000f00 */
[----:B------:R-:W-:Y:S05]  /*165f0*/  BRA `(.L_x_672) ;  /* 0xffffe19000007947 */ /* 0x000fea000383ffff */
.L_x_631:
[----:B------:R-:W-:Y:S02]  /*16600*/  MOV R2, 0x1 ;  /* 0x0000000100027802 */ /* 0x000fe40000000f00 */
[----:B------:R-:W-:-:S02]  /*16610*/  MOV R3, 0x16630 ;  /* 0x0001663000037802 */ /* 0x000fc40000000f00 */
[----:B-1234-:R-:W-:Y:S05]  /*16620*/  CALL.REL.NOINC `($__internal_12_$__cuda_sm70_shflsync_up_p) ;  /* 0x000005f000007944 */ /* 0x01efea0003c00000 */
[----:B------:R-:W-:Y:S05]  /*16630*/  BRA `(.L_x_673) ;  /* 0xffffe28000007947 */ /* 0x000fea000383ffff */
.L_x_632:
[----:B------:R-:W-:Y:S02]  /*16640*/  MOV R2, 0x2 ;  /* 0x0000000200027802 */ /* 0x000fe40000000f00 */
[----:B------:R-:W-:-:S02]  /*16650*/  MOV R3, 0x16670 ;  /* 0x0001667000037802 */ /* 0x000fc40000000f00 */
[----:B--2-4-:R-:W-:Y:S05]  /*16660*/  CALL.REL.NOINC `($__internal_12_$__cuda_sm70_shflsync_up_p) ;  /* 0x000005b000007944 */ /* 0x014fea0003c00000 */
[----:B------:R-:W-:Y:S01]  /*16670*/  SEL R3, R4, RZ, P1 ;  /* 0x000000ff04037207 */ /* 0x000fe20000800000 */
[----:B------:R-:W-:-:S04]  /*16680*/  IMAD.MOV.U32 R2, RZ, RZ, 0x4 ;  /* 0x00000004ff027424 */ /* 0x000fc800078e00ff */
[----:B------:R-:W-:Y:S01]  /*16690*/  IMAD.IADD R0, R0, 0x1, R3 ;  /* 0x0000000100007824 */ /* 0x000fe200078e0203 */
        /* <DEDUP_REMOVED lines=21> */
.L_x_636:
[----:B------:R-:W-:Y:S02]  /*167f0*/  MOV R2, 0x1 ;  /* 0x0000000100027802 */ /* 0x000fe40000000f00 */
[----:B------:R-:W-:Y:S02]  /*16800*/  MOV R3, 0x16820 ;  /* 0x0001682000037802 */ /* 0x000fe40000000f00 */
[----:B------:R-:W-:Y:S05]  /*16810*/  CALL.REL.NOINC `($__internal_12_$__cuda_sm70_shflsync_up_p) ;  /* 0x0000040000007944 */ /* 0x000fea0003c00000 */
[----:B------:R-:W-:Y:S01]  /*16820*/  MOV R2, R4 ;  /* 0x0000000400027202 */ /* 0x000fe20000000f00 */
[----:B------:R-:W-:Y:S05]  /*16830*/  BRA `(.L_x_675) ;  /* 0xffffe2e000007947 */ /* 0x000fea000383ffff */
.L_x_637:
        /* <DEDUP_REMOVED lines=27> */
.L_x_639:
[----:B------:R-:W-:Y:S02]  /*169f0*/  SEL R0, RZ, 0x1, P0 ;  /* 0x00000001ff007807 */ /* 0x000fe40000000000 */
[----:B------:R-:W-:Y:S02]  /*16a00*/  MOV R2, 0x16a20 ;  /* 0x00016a2000027802 */ /* 0x000fe40000000f00 */
[----:B-1----:R-:W-:Y:S05]  /*16a10*/  CALL.REL.NOINC `($__internal_13_$__cuda_sm70_votesync_ballot) ;  /* 0x0000027000007944 */ /* 0x002fea0003c00000 */
[----:B------:R-:W-:Y:S01]  /*16a20*/  MOV R12, R0 ;  /* 0x00000000000c7202 */ /* 0x000fe20000000f00 */
[----:B------:R-:W-:Y:S05]  /*16a30*/  BRA `(.L_x_677) ;  /* 0xffffe27000007947 */ /* 0x000fea000383ffff */
.L_x_640:
[----:B------:R-:W-:Y:S01]  /*16a40*/  IMAD.MOV.U32 R9, RZ, RZ, R6 ;  /* 0x000000ffff097224 */ /* 0x000fe200078e0006 */
[----:B------:R-:W-:Y:S01]  /*16a50*/  MOV R5, R0 ;  /* 0x0000000000057202 */ /* 0x000fe20000000f00 */
[----:B------:R-:W-:Y:S01]  /*16a60*/  IMAD.MOV.U32 R3, RZ, RZ, 0x1f ;  /* 0x0000001fff037424 */ /* 0x000fe200078e00ff */
[----:B--2---:R-:W-:Y:S02]  /*16a70*/  MOV R2, 0x16a90 ;  /* 0x00016a9000027802 */ /* 0x004fe40000000f00 */
[----:B-1----:R-:W-:Y:S05]  /*16a80*/  CALL.REL.NOINC `($__internal_11_$__cuda_sm70_shflsync_idx_p) ;  /* 0x0000014000007944 */ /* 0x002fea0003c00000 */
[----:B------:R-:W-:Y:S01]  /*16a90*/  IMAD.MOV.U32 R11, RZ, RZ, R5 ;  /* 0x000000ffff0b7224 */ /* 0x000fe200078e0005 */
[----:B------:R-:W-:Y:S01]  /*16aa0*/  MOV R5, R0 ;  /* 0x0000000000057202 */ /* 0x000fe20000000f00 */
[----:B------:R-:W-:Y:S01]  /*16ab0*/  IMAD.MOV.U32 R9, RZ, RZ, R7 ;  /* 0x000000ffff097224 */ /* 0x000fe200078e0007 */
[----:B------:R-:W-:-:S02]  /*16ac0*/  MOV R3, 0x1f ;  /* 0x0000001f00037802 */ /* 0x000fc40000000f00 */
[----:B------:R-:W-:Y:S02]  /*16ad0*/  MOV R2, 0x16af0 ;  /* 0x00016af000027802 */ /* 0x000fe40000000f00 */
[----:B------:R-:W-:Y:S05]  /*16ae0*/  CALL.REL.NOINC `($__internal_11_$__cuda_sm70_shflsync_idx_p) ;  /* 0x000000e000007944 */ /* 0x000fea0003c00000 */
[----:B------:R-:W-:Y:S01]  /*16af0*/  MOV R7, R5 ;  /* 0x0000000500077202 */ /* 0x000fe20000000f00 */
[----:B------:R-:W-:Y:S05]  /*16b00*/  BRA `(.L_x_678) ;  /* 0xffffe21000007947 */ /* 0x000fea000383ffff */
.L_x_643:
[----:B------:R-:W-:Y:S01]  /*16b10*/  IMAD.MOV.U32 R9, RZ, RZ, R4 ;  /* 0x000000ffff097224 */ /* 0x000fe200078e0004 */
[----:B------:R-:W-:Y:S01]  /*16b20*/  MOV R5, R0 ;  /* 0x0000000000057202 */ /* 0x000fe20000000f00 */
[----:B------:R-:W-:Y:S01]  /*16b30*/  IMAD.MOV.U32 R3, RZ, RZ, 0x1f ;  /* 0x0000001fff037424 */ /* 0x000fe200078e00ff */
[----:B--2---:R-:W-:Y:S02]  /*16b40*/  MOV R2, 0x16b60 ;  /* 0x00016b6000027802 */ /* 0x004fe40000000f00 */
[----:B-1--4-:R-:W-:Y:S05]  /*16b50*/  CALL.REL.NOINC `($__internal_11_$__cuda_sm70_shflsync_idx_p) ;  /* 0x0000007000007944 */ /* 0x012fea0003c00000 */
[----:B------:R-:W-:Y:S01]  /*16b60*/  MOV R13, R5 ;  /* 0x00000005000d7202 */ /* 0x000fe20000000f00 */
[----:B------:R-:W-:Y:S05]  /*16b70*/  BRA `(.L_x_642) ;  /* 0xffffe20000007947 */ /* 0x000fea000383ffff */
        .weak           $__internal_10_$__cuda_sm70_shflsync_bfly_p
        .type           $__internal_10_$__cuda_sm70_shflsync_bfly_p,@function
        .size           $__internal_10_$__cuda_sm70_shflsync_bfly_p,($__internal_11_$__cuda_sm70_shflsync_idx_p - $__internal_10_$__cuda_sm70_shflsync_bfly_p)
$__internal_10_$__cuda_sm70_shflsync_bfly_p:
[----:B------:R-:W-:Y:S04]  /*16b80*/  WARPSYNC R7 ;  /* 0x0000000700007348 */ /* 0x000fe80003800000 */
[----:B------:R1:W2:Y:S02]  /*16b90*/  SHFL.BFLY PT, R6, R2, R6, R8 ;  /* 0x0c00000602067389 */ /* 0x0002a400000e0008 */
[----:B-1----:R-:W-:-:S02]  /*16ba0*/  MOV R2, R3 ;  /* 0x0000000300027202 */ /* 0x002fc40000000f00 */
[----:B------:R-:W-:-:S04]  /*16bb0*/  MOV R3, 0x0 ;  /* 0x0000000000037802 */ /* 0x000fc80000000f00 */
[----:B--2---:R-:W-:Y:S05]  /*16bc0*/  RET.REL.NODEC R2 `(_ZN7cutlass13device_kernelIN5flash19enable_sm80_to_sm89INS1_16FlashAttnFwdSm80INS1_25CollectiveMainloopFwdSm80ILi8ELi1ELb1EN4cute5tupleIJNS5_1CILi128EEENS7_ILi96EEES8_EEELi128ENS_6half_tEfNS_4arch4Sm80ELb0ELb1ELb0ELb1ELb0ELb0ELb1ELb1EEENS1_21CollectiveEpilogueFwdINS6_IJS8_S8_S9_EEENS6_IJNS7_ILi1EEESH_SH_EEESB_SD_Li256ELb1ELb1ELb1ELb0EEENS1_36VarlenDynamicPersistentTileSchedulerILi128ELi96ELi256ELi256ELb1ELb1ELb0ELb1ELb0ELb1EEEEEEEEEvNT_6ParamsE) ;  /* 0xfffe943002007950 */ /* 0x004fea0003c3ffff */
        .weak           $__internal_11_$__cuda_sm70_shflsync_idx_p
        .type           $__internal_11_$__cuda_sm70_shflsync_idx_p,@function
        .size           $__internal_11_$__cuda_sm70_shflsync_idx_p,($__internal_12_$__cuda_sm70_shflsync_up_p - $__internal_11_$__cuda_sm70_shflsync_idx_p)
$__internal_11_$__cuda_sm70_shflsync_idx_p:
[----:B------:R-:W-:-:S04]  /*16bd0*/  MOV R63, 0xffffffff ;  /* 0xffffffff003f7802 */ /* 0x000fc80000000f00 */
[----:B------:R-:W-:Y:S04]  /*16be0*/  WARPSYNC R63 ;  /* 0x0000003f00007348 */ /* 0x000fe80003800000 */
[----:B------:R1:W2:Y:S02]  /*16bf0*/  SHFL.IDX PT, R5, R9, R5, R3 ;  /* 0x0000000509057389 */ /* 0x0002a400000e0003 */
[----:B-1----:R-:W-:-:S04]  /*16c00*/  MOV R3, 0x0 ;  /* 0x0000000000037802 */ /* 0x002fc80000000f00 */
[----:B--2---:R-:W-:Y:S05]  /*16c10*/  RET.REL.NODEC R2 `(_ZN7cutlass13device_kernelIN5flash19enable_sm80_to_sm89INS1_16FlashAttnFwdSm80INS1_25CollectiveMainloopFwdSm80ILi8ELi1ELb1EN4cute5tupleIJNS5_1CILi128EEENS7_ILi96EEES8_EEELi128ENS_6half_tEfNS_4arch4Sm80ELb0ELb1ELb0ELb1ELb0ELb0ELb1ELb1EEENS1_21CollectiveEpilogueFwdINS6_IJS8_S8_S9_EEENS6_IJNS7_ILi1EEESH_SH_EEESB_SD_Li256ELb1ELb1ELb1ELb0EEENS1_36VarlenDynamicPersistentTileSchedulerILi128ELi96ELi256ELi256ELb1ELb1ELb0ELb1ELb0ELb1EEEEEEEEEvNT_6ParamsE) ;  /* 0xfffe93e002007950 */ /* 0x004fea0003c3ffff */
        .weak           $__internal_12_$__cuda_sm70_shflsync_up_p
        .type           $__internal_12_$__cuda_sm70_shflsync_up_p,@function
        .size           $__internal_12_$__cuda_sm70_shflsync_up_p,($__internal_13_$__cuda_sm70_votesync_ballot - $__internal_12_$__cuda_sm70_shflsync_up_p)
$__internal_12_$__cuda_sm70_shflsync_up_p:
[----:B------:R-:W-:Y:S02]  /*16c20*/  IMAD.MOV.U32 R4, RZ, RZ, RZ ;  /* 0x000000ffff047224 */ /* 0x000fe400078e00ff */
[----:B------:R-:W-:-:S04]  /*16c30*/  IMAD.MOV.U32 R9, RZ, RZ, -0x1 ;  /* 0xffffffffff097424 */ /* 0x000fc800078e00ff */
[----:B------:R-:W-:Y:S04]  /*16c40*/  WARPSYNC R9 ;  /* 0x0000000900007348 */ /* 0x000fe80003800000 */
[----:B------:R1:W2:Y:S02]  /*16c50*/  SHFL.UP PT, R4, R0, R2, R4 ;  /* 0x0400000200047389 */ /* 0x0002a400000e0004 */
[----:B-1----:R-:W-:Y:S02]  /*16c60*/  MOV R2, R3 ;  /* 0x0000000300027202 */ /* 0x002fe40000000f00 */
[----:B------:R-:W-:-:S04]  /*16c70*/  MOV R3, 0x0 ;  /* 0x0000000000037802 */ /* 0x000fc80000000f00 */
[----:B--2---:R-:W-:Y:S05]  /*16c80*/  RET.REL.NODEC R2 `(_ZN7cutlass13device_kernelIN5flash19enable_sm80_to_sm89INS1_16FlashAttnFwdSm80INS1_25CollectiveMainloopFwdSm80ILi8ELi1ELb1EN4cute5tupleIJNS5_1CILi128EEENS7_ILi96EEES8_EEELi128ENS_6half_tEfNS_4arch4Sm80ELb0ELb1ELb0ELb1ELb0ELb0ELb1ELb1EEENS1_21CollectiveEpilogueFwdINS6_IJS8_S8_S9_EEENS6_IJNS7_ILi1EEESH_SH_EEESB_SD_Li256ELb1ELb1ELb1ELb0EEENS1_36VarlenDynamicPersistentTileSchedulerILi128ELi96ELi256ELi256ELb1ELb1ELb0ELb1ELb0ELb1EEEEEEEEEvNT_6ParamsE) ;  /* 0xfffe937002007950 */ /* 0x004fea0003c3ffff */
        .weak           $__internal_13_$__cuda_sm70_votesync_ballot
        .type           $__internal_13_$__cuda_sm70_votesync_ballot,@function
        .size           $__internal_13_$__cuda_sm70_votesync_ballot,(.L_x_1353 - $__internal_13_$__cuda_sm70_votesync_ballot)
$__internal_13_$__cuda_sm70_votesync_ballot:
[----:B------:R-:W-:Y:S01]  /*16c90*/  ISETP.NE.U32.AND P0, PT, R0, 0x1, PT ;  /* 0x000000010000780c */ /* 0x000fe20003f05070 */
[----:B------:R-:W-:-:S04]  /*16ca0*/  IMAD.MOV.U32 R3, RZ, RZ, -0x1 ;  /* 0xffffffffff037424 */ /* 0x000fc800078e00ff */
[----:B------:R-:W-:Y:S08]  /*16cb0*/  WARPSYNC R3 ;  /* 0x0000000300007348 */ /* 0x000ff00003800000 */
[----:B------:R-:W-:-:S04]  /*16cc0*/  VOTE.ANY R0, PT, !P0 ;  /* 0x0000000000007806 */ /* 0x000fc800040e0100 */
[----:B------:R-:W-:Y:S01]  /*16cd0*/  LOP3.LUT R0, R0, R3, RZ, 0xc0, !PT ;  /* 0x0000000300007212 */ /* 0x000fe200078ec0ff */
[----:B------:R-:W-:-:S04]  /*16ce0*/  IMAD.MOV.U32 R3, RZ, RZ, 0x0 ;  /* 0x00000000ff037424 */ /* 0x000fc800078e00ff */
[----:B------:R-:W-:Y:S05]  /*16cf0*/  RET.REL.NODEC R2 `(_ZN7cutlass13device_kernelIN5flash19enable_sm80_to_sm89INS1_16FlashAttnFwdSm80INS1_25CollectiveMainloopFwdSm80ILi8ELi1ELb1EN4cute5tupleIJNS5_1CILi128EEENS7_ILi96EEES8_EEELi128ENS_6half_tEfNS_4arch4Sm80ELb0ELb1ELb0ELb1ELb0ELb0ELb1ELb1EEENS1_21CollectiveEpilogueFwdINS6_IJS8_S8_S9_EEENS6_IJNS7_ILi1EEESH_SH_EEESB_SD_Li256ELb1ELb1ELb1ELb0EEENS1_36VarlenDynamicPersistentTileSchedulerILi128ELi96ELi256ELi256ELb1ELb1ELb0ELb1ELb0ELb1EEEEEEEEEvNT_6ParamsE) ;  /* 0xfffe930002007950 */ /* 0x000fea0003c3ffff */
.L_x_679:
        /* <DEDUP_REMOVED lines=16> */
.L_x_1353:


//--------------------- .text._ZN7cutlass13device_kernelIN5flash19enable_sm80_to_sm89INS1_16FlashAttnFwdSm80INS1_25CollectiveMainloopFwdSm80ILi8ELi1ELb1EN4cute5tupleIJNS5_1CILi128EEENS7_ILi96EEES8_EEELi128ENS_6half_tEfNS_4arch4Sm80ELb0ELb1ELb0ELb1ELb0ELb1ELb1ELb1EEENS1_21CollectiveEpilogueFwdINS6_IJS8_S8_S9_EEENS6_IJNS7_ILi1EEESH_SH_EEESB_SD_Li256ELb1ELb1ELb1ELb0EEENS1_36VarlenDynamicPersistentTileSchedulerILi128ELi96ELi256ELi256ELb1ELb1ELb0ELb1ELb0ELb1EEEEEEEEEvNT_6ParamsE --------------------------
	.section	.text._ZN7cutlass13device_kernelIN5flash19enable_sm80_to_sm89INS1_16FlashAttnFwdSm80INS1_25CollectiveMainloopFwdSm80ILi8ELi1ELb1EN4cute5tupleIJNS5_1CILi128EEENS7_ILi96EEES8_EEELi128ENS_6half_tEfNS_4arch4Sm80ELb0ELb1ELb0ELb1ELb0ELb1ELb1ELb1EEENS1_21CollectiveEpilogueFwdINS6_IJS8_S8_S9_EEENS6_IJNS7_ILi1EEESH_SH_EEESB_SD_Li256ELb1ELb1ELb1ELb0EEENS1_36VarlenDynamicPersistentTileSchedulerILi128ELi96ELi256ELi256ELb1ELb1ELb0ELb1ELb0ELb1EEEEEEEEEvNT_6ParamsE,"ax",@progbits
	.sectioninfo	@"SHI_REGISTERS=255"
	.align	128
.text._ZN7cutlass13device_kernelIN5flash19enable_sm80_to_sm89INS1_16FlashAttnFwdSm80INS1_25CollectiveMainloopFwdSm80ILi8ELi1ELb1EN4cute5tupleIJNS5_1CILi128EEENS7_ILi96EEES8_EEELi128ENS_6half_tEfNS_4arch4Sm80ELb0ELb1ELb0ELb1ELb0ELb1ELb1ELb1EEENS1_21CollectiveEpilogueFwdINS6_IJS8_S8_S9_EEENS6_IJNS7_ILi1EEESH_SH_EEESB_SD_Li256ELb1ELb1ELb1ELb0EEENS1_36VarlenDynamicPersistentTileSchedulerILi128ELi96ELi256ELi256ELb1ELb1ELb0ELb1ELb0ELb1EEEEEEEEEvNT_6ParamsE:
        .type           _ZN7cutlass13device_kernelIN5flash19enable_sm80_to_sm89INS1_16FlashAttnFwdSm80INS1_25CollectiveMainloopFwdSm80ILi8ELi1ELb1EN4cute5tupleIJNS5_1CILi128EEENS7_ILi96EEES8_EEELi128ENS_6half_tEfNS_4arch4Sm80ELb0ELb1ELb0ELb1ELb0ELb1ELb1ELb1EEENS1_21CollectiveEpilogueFwdINS6_IJS8_S8_S9_EEENS6_IJNS7_ILi1EEESH_SH_EEESB_SD_Li256ELb1ELb1ELb1ELb0EEENS1_36VarlenDynamicPersistentTileSchedulerILi128ELi96ELi256ELi256ELb1ELb1ELb0ELb1ELb0ELb1EEEEEEEEEvNT_6ParamsE,@function
        .size           _ZN7cutlass13device_kernelIN5flash19enable_sm80_to_sm89INS1_16FlashAttnFwdSm80INS1_25CollectiveMainloopFwdSm80ILi8ELi1ELb1EN4cute5tupleIJNS5_1CILi128EEENS7_ILi96EEES8_EEELi128ENS_6half_tEfNS_4arch4Sm80ELb0ELb1ELb0ELb1ELb0ELb1ELb1ELb1EEENS1_21CollectiveEpilogueFwdINS6_IJS8_S8_S9_EEENS6_IJNS7_ILi1EEESH_SH_EEESB_SD_Li256ELb1ELb1ELb1ELb0EEENS1_36VarlenDynamicPersistentTileSchedulerILi128ELi96ELi256ELi256ELb1ELb1ELb0ELb1ELb0ELb1EEEEEEEEEvNT_6ParamsE,(.L_x_1358 - _ZN7cutlass13device_kernelIN5flash19enable_sm80_to_sm89INS1_16FlashAttnFwdSm80INS1_25CollectiveMainloopFwdSm80ILi8ELi1ELb1EN4cute5tupleIJNS5_1CILi128EEENS7_ILi96EEES8_EEELi128ENS_6half_tEfNS_4arch4Sm80ELb0ELb1ELb0ELb1ELb0ELb1ELb1ELb1EEENS1_21CollectiveEpilogueFwdINS6_IJS8_S8_S9_EEENS6_IJNS7_ILi1EEESH_SH_EEESB_SD_Li256ELb1ELb1ELb1ELb0EEENS1_36VarlenDynamicPersistentTileSchedulerILi128ELi96ELi256ELi256ELb1ELb1ELb0ELb1ELb0ELb1EEEEEEEEEvNT_6ParamsE)
        .other          _ZN7cutlass13device_kernelIN5flash19enable_sm80_to_sm89INS1_16FlashAttnFwdSm80INS1_25CollectiveMainloopFwdSm80ILi8ELi1ELb1EN4cute5tupleIJNS5_1CILi128EEENS7_ILi96EEES8_EEELi128ENS_6half_tEfNS_4arch4Sm80ELb0ELb1ELb0ELb1ELb0ELb1ELb1ELb1EEENS1_21CollectiveEpilogueFwdINS6_IJS8_S8_S9_EEENS6_IJNS7_ILi1EEESH_SH_EEESB_SD_Li256ELb1ELb1ELb1ELb0EEENS1_36VarlenDynamicPersistentTileSchedulerILi128ELi96ELi256ELi256ELb1ELb1ELb0ELb1ELb0ELb1EEEEEEEEEvNT_6ParamsE,@"STO_CUDA_ENTRY STV_DEFAULT"
_ZN7cutlass13device_kernelIN5flash19enable_sm80_to_sm89INS1_16FlashAttnFwdSm80INS1_25CollectiveMainloopFwdSm80ILi8ELi1ELb1EN4cute5tupleIJNS5_1CILi128EEENS7_ILi96EEES8_EEELi128ENS_6half_tEfNS_4arch4Sm80ELb0ELb1ELb0ELb1ELb0ELb1ELb1ELb1EEENS1_21CollectiveEpilogueFwdINS6_IJS8_S8_S9_EEENS6_IJNS7_ILi1EEESH_SH_EEESB_SD_Li256ELb1ELb1ELb1ELb0EEENS1_36VarlenDynamicPersistentTileSchedulerILi128ELi96ELi256ELi256ELb1ELb1ELb0ELb1ELb0ELb1EEEEEEEEEvNT_6ParamsE:
[----:B------:R-:W-:Y:S02]  /*0000*/  MOV R1, c[0x0][0x28] ;  /* 0x00000a0000017a02 */ /* 0x000fe40000000f00 */
[----:B------:R-:W1:Y:S01]  /*0010*/  S2R R0, SR_TID.X ;  /* 0x0000000000007919 */ /* 0x000e620000002100 */
[----:B------:R-:W-:Y:S01]  /*0020*/  ULDC.64 UR8, c[0x0][0x118] ;  /* 0x0000460000087ab9 */ /* 0x000fe20000000a00 */
[----:B------:R-:W-:Y:S01]  /*0030*/  IMAD.MOV.U32 R215, RZ, RZ, RZ ;  /* 0x000000ffffd77224 */ /* 0x000fe200078e00ff */
[----:B------:R-:W-:Y:S01]  /*0040*/  MOV R213, 0xffffffff ;  /* 0xffffffff00d57802 */ /* 0x000fe20000000f00 */
[----:B------:R-:W-:Y:S02]  /*0050*/  IMAD.MOV.U32 R214, RZ, RZ, -0x1 ;  /* 0xffffffffffd67424 */ /* 0x000fe400078e00ff */
[----:B------:R-:W-:Y:S01]  /*0060*/  IMAD.MOV.U32 R212, RZ, RZ, -0x1 ;  /* 0xffffffffffd47424 */ /* 0x000fe200078e00ff */
[----:B-1----:R-:W-:-:S06]  /*0070*/  SHF.R.U32.HI R220, RZ, 0x5, R0 ;  /* 0x00000005ffdc7819 */ /* 0x002fcc0000011600 */
[----:B------:R-:W1:Y:S02]  /*0080*/  SHFL.IDX PT, R220, R220, RZ, 0x1f ;  /* 0x00001fffdcdc7589 */ /* 0x000e6400000e0000 */
[----:B-1----:R-:W-:-:S13]  /*0090*/  ISETP.NE.AND P0, PT, R220, RZ, PT ;  /* 0x000000ffdc00720c */ /* 0x002fda0003f05270 */
[----:B------:R-:W-:Y:S06]  /*00a0*/  @P0 BAR.SYNC.DEFER_BLOCKING 0x5, 0x100 ;  /* 0x0144000000000b1d */ /* 0x000fec0000010000 */
[----:B------:R-:W1:Y:S04]  /*00b0*/  @P0 LDS.128 R208, [0xe100] ;  /* 0x00e10000ffd00984 */ /* 0x000e680000000c00 */
[----:B------:R-:W-:Y:S06]  /*00c0*/  @P0 BAR.ARV 0x4, 0x100 ;  /* 0x0104000000000b1d */ /* 0x000fec0000002000 */
[----:B------:R-:W-:Y:S05]  /*00d0*/  @P0 BRA `(.L_x_680) ;  /* 0x00000e5000000947 */ /* 0x000fea0003800000 */
[----:B------:R-:W-:Y:S01]  /*00e0*/  LOP3.LUT R2, R0, 0x1f, RZ, 0xc0, !PT ;  /* 0x0000001f00027812 */ /* 0x000fe200078ec0ff */
        /* <DEDUP_REMOVED lines=8> */
[----:B------:R-:W2:Y:S04]  /*0170*/  @!P0 LDG.E R7, [R8.64] ;  /* 0x0000000808078981 */ /* 0x000ea8000c1e1900 */
[----:B------:R-:W2:Y:S01]  /*0180*/  @!P0 LDG.E R5, [R10.64] ;  /* 0x000000080a058981 */ /* 0x000ea2000c1e1900 */
[C---:B------:R-:W-:Y:S01]  /*0190*/  ISETP.NE.AND P5, PT, R2.reuse, RZ, PT ;  /* 0x000000ff0200720c */ /* 0x040fe20003fa5270 */
[----:B------:R-:W3:Y:S01]  /*01a0*/  S2UR UR4, SR_CTAID.X ;  /* 0x00000000000479c3 */ /* 0x000ee20000002500 */
[C---:B------:R-:W-:Y:S02]  /*01b0*/  ISETP.GE.U32.AND P4, PT, R2.reuse, 0x2, PT ;  /* 0x000000020200780c */ /* 0x040fe40003f86070 */
[----:B------:R-:W-:-:S02]  /*01c0*/  ISETP.GE.U32.AND P3, PT, R2, 0x4, PT ;  /* 0x000000040200780c */ /* 0x000fc40003f66070 */
[C---:B------:R-:W-:Y:S02]  /*01d0*/  ISETP.GE.U32.AND P2, PT, R2.reuse, 0x8, PT ;  /* 0x000000080200780c */ /* 0x040fe40003f46070 */
[----:B------:R-:W-:Y:S02]  /*01e0*/  ISETP.GE.U32.AND P1, PT, R2, 0x10, PT ;  /* 0x000000100200780c */ /* 0x000fe40003f26070 */
[----:B-1----:R-:W-:Y:S01]  /*01f0*/  MOV R211, RZ ;  /* 0x000000ff00d37202 */ /* 0x002fe20000000f00 */
[----:B--2---:R-:W-:-:S05]  /*0200*/  IMAD R3, R7, R5, RZ ;  /* 0x0000000507037224 */ /* 0x004fca00078e02ff */
[----:B------:R-:W1:Y:S02]  /*0210*/  SHFL.UP PT, R4, R3, 0x1, RZ ;  /* 0x0420000003047989 */ /* 0x000e6400000e00ff */
[----:B-1----:R-:W-:-:S05]  /*0220*/  SEL R4, R4, RZ, P5 ;  /* 0x000000ff04047207 */ /* 0x002fca0002800000 */
[----:B------:R-:W-:-:S05]  /*0230*/  IMAD.IADD R4, R3, 0x1, R4 ;  /* 0x0000000103047824 */ /* 0x000fca00078e0204 */
[----:B------:R-:W1:Y:S02]  /*0240*/  SHFL.UP PT, R3, R4, 0x2, RZ ;  /* 0x0440000004037989 */ /* 0x000e6400000e00ff */
[----:B-1----:R-:W-:-:S04]  /*0250*/  SEL R3, R3, RZ, P4 ;  /* 0x000000ff03037207 */ /* 0x002fc80002000000 */
[----:B------:R-:W-:-:S05]  /*0260*/  IADD3 R3, R4, R3, RZ ;  /* 0x0000000304037210 */ /* 0x000fca0007ffe0ff */
        /* <DEDUP_REMOVED lines=9> */
[----:B------:R-:W1:Y:S02]  /*0300*/  SHFL.IDX PT, R10, R4, 0x1f, 0x1f ;  /* 0x03e01f00040a7f89 */ /* 0x000e6400000e0000 */
[----:B-1----:R-:W-:-:S04]  /*0310*/  IMAD R10, R10, c[0x0][0x538], RZ ;  /* 0x00014e000a0a7a24 */ /* 0x002fc800078e02ff */
[----:B------:R-:W-:Y:S01]  /*0320*/  IMAD.MOV.U32 R69, RZ, RZ, R10 ;  /* 0x000000ffff457224 */ /* 0x000fe200078e000a */
[----:B---3--:R-:W-:-:S13]  /*0330*/  ISETP.GT.AND P0, PT, R10, UR4, PT ;  /* 0x000000040a007c0c */ /* 0x008fda000bf04270 */
[----:B------:R-:W-:Y:S05]  /*0340*/  @P0 BRA `(.L_x_681) ;  /* 0x0000026000000947 */ /* 0x000fea0003800000 */
[----:B------:R-:W-:Y:S02]  /*0350*/  MOV R10, R69 ;  /* 0x00000045000a7202 */ /* 0x000fe40000000f00 */
[----:B------:R-:W-:-:S04]  /*0360*/  MOV R211, RZ ;  /* 0x000000ff00d37202 */ /* 0x000fc80000000f00 */
.L_x_685:
[----:B------:R-:W-:-:S04]  /*0370*/  IADD3 R211, R211, 0x1f, RZ ;  /* 0x0000001fd3d37810 */ /* 0x000fc80007ffe0ff */
[----:B------:R-:W-:-:S13]  /*0380*/  ISETP.GE.AND P0, PT, R211, c[0x0][0x53c], PT ;  /* 0x00014f00d3007a0c */ /* 0x000fda0003f06270 */
[----:B------:R-:W-:Y:S05]  /*0390*/  @P0 BRA `(.L_x_682) ;  /* 0x00000b1000000947 */ /* 0x000fea0003800000 */
[----:B------:R-:W-:Y:S02]  /*03a0*/  IADD3 R6, R2, R211, RZ ;  /* 0x000000d302067210 */ /* 0x000fe40007ffe0ff */
[----:B------:R-:W-:Y:S02]  /*03b0*/  MOV R7, RZ ;  /* 0x000000ff00077202 */ /* 0x000fe40000000f00 */
[----:B------:R-:W-:Y:S02]  /*03c0*/  ISETP.GE.OR P0, PT, R6, c[0x0][0x53c], !P6 ;  /* 0x00014f0006007a0c */ /* 0x000fe40007706670 */
[----:B------:R-:W-:-:S11]  /*03d0*/  MOV R5, RZ ;  /* 0x000000ff00057202 */ /* 0x000fd60000000f00 */
[----:B------:R-:W-:Y:S02]  /*03e0*/  @!P0 MOV R4, 0x4 ;  /* 0x0000000400048802 */ /* 0x000fe40000000f00 */
[----:B------:R-:W-:-:S03]  /*03f0*/  @!P0 MOV R3, 0x4 ;  /* 0x0000000400038802 */ /* 0x000fc60000000f00 */
[----:B------:R-:W-:-:S04]  /*0400*/  @!P0 IMAD.WIDE R8, R6, R4, c[0x0][0x580] ;  /* 0x0001600006088625 */ /* 0x000fc800078e0204 */
[----:B------:R-:W-:Y:S01]  /*0410*/  @!P0 IMAD.WIDE R12, R6, R3, c[0x0][0x578] ;  /* 0x00015e00060c8625 */ /* 0x000fe200078e0203 */
[----:B------:R-:W2:Y:S04]  /*0420*/  @!P0 LDG.E R7, [R8.64] ;  /* 0x0000000808078981 */ /* 0x000ea8000c1e1900 */
[----:B------:R-:W2:Y:S02]  /*0430*/  @!P0 LDG.E R5, [R12.64] ;  /* 0x000000080c058981 */ /* 0x000ea4000c1e1900 */
[----:B--2---:R-:W-:Y:S01]  /*0440*/  IMAD R6, R7, R5, RZ ;  /* 0x0000000507067224 */ /* 0x004fe200078e02ff */
[----:B------:R-:W-:Y:S05]  /*0450*/  BRA.DIV ~URZ, `(.L_x_683) ;  /* 0x0001f2327f007947 */ /* 0x000fea000b800000 */
[----:B------:R1:W2:Y:S02]  /*0460*/  SHFL.UP PT, R3, R6, 0x1, RZ ;  /* 0x0420000006037989 */ /* 0x0002a400000e00ff */
.L_x_894:
        /* <DEDUP_REMOVED lines=16> */
.L_x_895:
[----:B--2---:R-:W-:-:S05]  /*0570*/  IMAD R69, R69, c[0x0][0x538], RZ ;  /* 0x00014e0045457a24 */ /* 0x004fca00078e02ff */
[----:B------:R-:W-:-:S04]  /*0580*/  IADD3 R10, R69, R10, RZ ;  /* 0x0000000a450a7210 */ /* 0x000fc80007ffe0ff */
[----:B------:R-:W-:-:S13]  /*0590*/  ISETP.GT.AND P0, PT, R10, UR4, PT ;  /* 0x000000040a007c0c */ /* 0x000fda000bf04270 */
[----:B-1----:R-:W-:Y:S05]  /*05a0*/  @!P0 BRA `(.L_x_685) ;  /* 0xfffffdc000008947 */ /* 0x002fea000383ffff */
.L_x_681:
[----:B------:R-:W-:-:S05]  /*05b0*/  IADD3 R208, -R69, R10, RZ ;  /* 0x0000000a45d07210 */ /* 0x000fca0007ffe1ff */
[----:B------:R-:W-:-:S05]  /*05c0*/  IMAD R3, R4, c[0x0][0x538], R208 ;  /* 0x00014e0004037a24 */ /* 0x000fca00078e02d0 */
[----:B------:R-:W-:Y:S01]  /*05d0*/  ISETP.GT.AND P0, PT, R3, UR4, PT ;  /* 0x0000000403007c0c */ /* 0x000fe2000bf04270 */
[----:B------:R-:W-:-:S12]  /*05e0*/  BRA.DIV ~URZ, `(.L_x_686) ;  /* 0x0001f2927f007947 */ /* 0x000fd8000b800000 */
[----:B------:R-:W-:-:S04]  /*05f0*/  VOTE.ANY R6, PT, !P0 ;  /* 0x0000000000067806 */ /* 0x000fc800040e0100 */
.L_x_896:
[----:B------:R-:W1:Y:S02]  /*0600*/  POPC R3, R6 ;  /* 0x0000000600037309 */ /* 0x000e640000000000 */
[----:B-1----:R-:W-:Y:S01]  /*0610*/  IADD3 R211, R3, R211, RZ ;  /* 0x000000d303d37210 */ /* 0x002fe20007ffe0ff */
[----:B------:R-:W-:Y:S05]  /*0620*/  BRA.DIV ~URZ, `(.L_x_687) ;  /* 0x0001f2927f007947 */ /* 0x000fea000b800000 */
[----:B------:R1:W2:Y:S01]  /*0630*/  SHFL.IDX PT, R7, R7, R3, 0x1f ;  /* 0x00001f0307077589 */ /* 0x0002a200000e0000 */
[----:B------:R-:W-:-:S03]  /*0640*/  MOV R8, RZ ;  /* 0x000000ff00087202 */ /* 0x000fc60000000f00 */
[----:B------:R1:W3:Y:S04]  /*0650*/  SHFL.IDX PT, R5, R5, R3, 0x1f ;  /* 0x00001f0305057589 */ /* 0x0002e800000e0000 */
.L_x_897:
[----:B------:R-:W-:Y:S01]  /*0660*/  ISETP.NE.AND P0, PT, R6, RZ, PT ;  /* 0x000000ff0600720c */ /* 0x000fe20003f05270 */
[----:B------:R-:W-:-:S12]  /*0670*/  BSSY B0, `(.L_x_688) ;  /* 0x0000005000007945 */ /* 0x000fd80003800000 */
[----:B------:R-:W-:Y:S05]  /*0680*/  @!P0 BRA `(.L_x_689) ;  /* 0x0000003000008947 */ /* 0x000fea0003800000 */
[----:B-1----:R-:W-:Y:S01]  /*0690*/  IADD3 R3, R3, -0x1, RZ ;  /* 0xffffffff03037810 */ /* 0x002fe20007ffe0ff */
[----:B------:R-:W-:Y:S05]  /*06a0*/  BRA.DIV ~URZ, `(.L_x_690) ;  /* 0x0001f2f27f007947 */ /* 0x000fea000b800000 */
[----:B------:R1:W4:Y:S02]  /*06b0*/  SHFL.IDX PT, R8, R4, R3, 0x1f ;  /* 0x00001f0304087589 */ /* 0x00032400000e0000 */
.L_x_689:
[----:B------:R-:W-:Y:S05]  /*06c0*/  BSYNC B0 ;  /* 0x0000000000007941 */ /* 0x000fea0003800000 */
.L_x_688:
[----:B---3--:R-:W-:Y:S01]  /*06d0*/  ISETP.NE.AND P0, PT, R5, 0x1, PT ;  /* 0x000000010500780c */ /* 0x008fe20003f05270 */
[----:B----4-:R-:W-:Y:S01]  /*06e0*/  IMAD R208, R8, c[0x0][0x538], R208 ;  /* 0x00014e0008d07a24 */ /* 0x010fe200078e02d0 */
[----:B------:R-:W-:Y:S04]  /*06f0*/  BSSY B0, `(.L_x_691) ;  /* 0x0000078000007945 */ /* 0x000fe80003800000 */
[----:B------:R-:W-:-:S07]  /*0700*/  IADD3 R8, -R208, UR4, RZ ;  /* 0x00000004d0087c10 */ /* 0x000fce000fffe1ff */
[----:B------:R-:W-:Y:S05]  /*0710*/  @!P0 BRA `(.L_x_692) ;  /* 0x0000037000008947 */ /* 0x000fea0003800000 */
[----:B--2---:R-:W-:Y:S02]  /*0720*/  IABS R9, R7 ;  /* 0x0000000700097213 */ /* 0x004fe40000000000 */
[----:B------:R-:W-:Y:S02]  /*0730*/  IABS R10, R5 ;  /* 0x00000005000a7213 */ /* 0x000fe40000000000 */
[----:B------:R-:W2:Y:S01]  /*0740*/  I2F.RP R12, R9 ;  /* 0x00000009000c7306 */ /* 0x000ea20000209400 */
[----:B-1----:R-:W-:Y:S02]  /*0750*/  IABS R4, R8 ;  /* 0x0000000800047213 */ /* 0x002fe40000000000 */
[----:B------:R-:W-:-:S05]  /*0760*/  IABS R3, R7 ;  /* 0x0000000700037213 */ /* 0x000fca0000000000 */
[----:B------:R-:W1:Y:S01]  /*0770*/  I2F.RP R11, R10 ;  /* 0x0000000a000b7306 */ /* 0x000e620000209400 */
[----:B------:R-:W-:-:S07]  /*0780*/  IMAD.MOV R3, RZ, RZ, -R3 ;  /* 0x000000ffff037224 */ /* 0x000fce00078e0a03 */
[----:B--2---:R-:W2:Y:S08]  /*0790*/  MUFU.RCP R12, R12 ;  /* 0x0000000c000c7308 */ /* 0x004eb00000001000 */
[----:B-1----:R-:W-:Y:S01]  /*07a0*/  MUFU.RCP R11, R11 ;  /* 0x0000000b000b7308 */ /* 0x002fe20000001000 */
[----:B--2---:R-:W-:-:S07]  /*07b0*/  IADD3 R12, R12, 0xffffffe, RZ ;  /* 0x0ffffffe0c0c7810 */ /* 0x004fce0007ffe0ff */
[----:B------:R-:W1:Y:S02]  /*07c0*/  F2I.FTZ.U32.TRUNC.NTZ R13, R12 ;  /* 0x0000000c000d7305 */ /* 0x000e64000021f000 */
[----:B-1----:R-:W-:Y:S02]  /*07d0*/  IMAD.MOV R6, RZ, RZ, -R13 ;  /* 0x000000ffff067224 */ /* 0x002fe400078e0a0d */
[----:B------:R-:W-:Y:S02]  /*07e0*/  IMAD.MOV.U32 R12, RZ, RZ, RZ ;  /* 0x000000ffff0c7224 */ /* 0x000fe400078e00ff */
[----:B------:R-:W-:-:S04]  /*07f0*/  IMAD R6, R6, R9, RZ ;  /* 0x0000000906067224 */ /* 0x000fc800078e02ff */
[----:B------:R-:W-:Y:S01]  /*0800*/  IMAD.HI.U32 R6, R13, R6, R12 ;  /* 0x000000060d067227 */ /* 0x000fe200078e000c */
[----:B------:R-:W-:-:S04]  /*0810*/  IADD3 R12, R11, 0xffffffe, RZ ;  /* 0x0ffffffe0b0c7810 */ /* 0x000fc80007ffe0ff */
[----:B------:R1:W2:Y:S01]  /*0820*/  F2I.FTZ.U32.TRUNC.NTZ R13, R12 ;  /* 0x0000000c000d7305 */ /* 0x0002a2000021f000 */
[----:B------:R-:W-:-:S04]  /*0830*/  IMAD.HI.U32 R6, R6, R4, RZ ;  /* 0x0000000406067227 */ /* 0x000fc800078e00ff */
[----:B------:R-:W-:-:S05]  /*0840*/  IMAD R3, R6, R3, R4 ;  /* 0x0000000306037224 */ /* 0x000fca00078e0204 */
[----:B------:R-:W-:Y:S01]  /*0850*/  ISETP.GT.U32.AND P0, PT, R9, R3, PT ;  /* 0x000000030900720c */ /* 0x000fe20003f04070 */
[----:B-1----:R-:W-:-:S12]  /*0860*/  IMAD.MOV.U32 R12, RZ, RZ, RZ ;  /* 0x000000ffff0c7224 */ /* 0x002fd800078e00ff */
[----:B------:R-:W-:Y:S01]  /*0870*/  @!P0 IMAD.IADD R3, R3, 0x1, -R9 ;  /* 0x0000000103038824 */ /* 0x000fe200078e0a09 */
[----:B------:R-:W-:Y:S02]  /*0880*/  @!P0 IADD3 R6, R6, 0x1, RZ ;  /* 0x0000000106068810 */ /* 0x000fe40007ffe0ff */
[----:B------:R-:W-:Y:S02]  /*0890*/  ISETP.NE.AND P0, PT, R7, RZ, PT ;  /* 0x000000ff0700720c */ /* 0x000fe40003f05270 */
[----:B------:R-:W-:Y:S01]  /*08a0*/  ISETP.GE.U32.AND P2, PT, R3, R9, PT ;  /* 0x000000090300720c */ /* 0x000fe20003f46070 */
[----:B--2---:R-:W-:Y:S01]  /*08b0*/  IMAD.MOV R9, RZ, RZ, -R13 ;  /* 0x000000ffff097224 */ /* 0x004fe200078e0a0d */
[----:B------:R-:W-:-:S03]  /*08c0*/  LOP3.LUT R3, R8, R7, RZ, 0x3c, !PT ;  /* 0x0000000708037212 */ /* 0x000fc600078e3cff */
[----:B------:R-:W-:Y:S01]  /*08d0*/  IMAD R9, R9, R10, RZ ;  /* 0x0000000a09097224 */ /* 0x000fe200078e02ff */
[----:B------:R-:W-:Y:S02]  /*08e0*/  ISETP.GE.AND P1, PT, R3, RZ, PT ;  /* 0x000000ff0300720c */ /* 0x000fe40003f26270 */
[----:B------:R-:W-:Y:S01]  /*08f0*/  IABS R3, R5 ;  /* 0x0000000500037213 */ /* 0x000fe20000000000 */
[----:B------:R-:W-:-:S04]  /*0900*/  IMAD.HI.U32 R9, R13, R9, R12 ;  /* 0x000000090d097227 */ /* 0x000fc800078e000c */
[----:B------:R-:W-:Y:S01]  /*0910*/  @P2 IADD3 R6, R6, 0x1, RZ ;  /* 0x0000000106062810 */ /* 0x000fe20007ffe0ff */
[----:B------:R-:W-:-:S05]  /*0920*/  IMAD.MOV R3, RZ, RZ, -R3 ;  /* 0x000000ffff037224 */ /* 0x000fca00078e0a03 */
[----:B------:R-:W-:Y:S01]  /*0930*/  @!P1 IMAD.MOV R6, RZ, RZ, -R6 ;  /* 0x000000ffff069224 */ /* 0x000fe200078e0a06 */
[----:B------:R-:W-:-:S04]  /*0940*/  @!P0 LOP3.LUT R6, RZ, R7, RZ, 0x33, !PT ;  /* 0x00000007ff068212 */ /* 0x000fc800078e33ff */
[----:B------:R-:W-:-:S05]  /*0950*/  IABS R4, R6 ;  /* 0x0000000600047213 */ /* 0x000fca0000000000 */
[----:B------:R-:W-:-:S04]  /*0960*/  IMAD.HI.U32 R9, R9, R4, RZ ;  /* 0x0000000409097227 */ /* 0x000fc800078e00ff */
[----:B------:R-:W-:Y:S02]  /*0970*/  IMAD R3, R9, R3, R4 ;  /* 0x0000000309037224 */ /* 0x000fe400078e0204 */
[----:B------:R-:W-:-:S03]  /*0980*/  IMAD.MOV R4, RZ, RZ, -R6 ;  /* 0x000000ffff047224 */ /* 0x000fc600078e0a06 */
[----:B------:R-:W-:Y:S01]  /*0990*/  ISETP.GT.U32.AND P0, PT, R10, R3, PT ;  /* 0x000000030a00720c */ /* 0x000fe20003f04070 */
[----:B------:R-:W-:-:S12]  /*09a0*/  IMAD R4, R7, R4, R8 ;  /* 0x0000000407047224 */ /* 0x000fd800078e0208 */
        /* <DEDUP_REMOVED lines=11> */
[----:B------:R-:W-:-:S04]  /*0a60*/  IMAD R5, R5, 0x1000000, R9 ;  /* 0x0100000005057824 */ /* 0x000fc800078e0209 */
[----:B------:R-:W-:Y:S01]  /*0a70*/  IMAD R210, R3, 0x10000, R5 ;  /* 0x0001000003d27824 */ /* 0x000fe200078e0205 */
[----:B------:R-:W-:Y:S05]  /*0a80*/  BRA `(.L_x_693) ;  /* 0x000003e000007947 */ /* 0x000fea0003800000 */
.L_x_692:
[----:B-1----:R-:W-:-:S04]  /*0a90*/  IMAD.MOV.U32 R3, RZ, RZ, 0x4 ;  /* 0x00000004ff037424 */ /* 0x002fc800078e00ff */
[----:B------:R-:W-:-:S05]  /*0aa0*/  IMAD.WIDE R4, R211, R3, c[0x0][0x590] ;  /* 0x00016400d3047625 */ /* 0x000fca00078e0203 */
[----:B------:R1:W3:Y:S02]  /*0ab0*/  LDG.E R6, [R4.64] ;  /* 0x0000000804067981 */ /* 0x0002e4000c1e1900 */
[----:B-1----:R-:W-:Y:S01]  /*0ac0*/  IABS R4, R8 ;  /* 0x0000000800047213 */ /* 0x002fe20000000000 */
[----:B--23--:R-:W-:-:S05]  /*0ad0*/  IMAD R5, R6, R7, RZ ;  /* 0x0000000706057224 */ /* 0x00cfca00078e02ff */
[-C--:B------:R-:W-:Y:S02]  /*0ae0*/  IABS R10, R5.reuse ;  /* 0x00000005000a7213 */ /* 0x080fe40000000000 */
[----:B------:R-:W-:Y:S02]  /*0af0*/  IABS R3, R5 ;  /* 0x0000000500037213 */ /* 0x000fe40000000000 */
[----:B------:R-:W1:Y:S03]  /*0b00*/  I2F.RP R12, R10 ;  /* 0x0000000a000c7306 */ /* 0x000e660000209400 */
[----:B------:R-:W-:-:S05]  /*0b10*/  IMAD.MOV R3, RZ, RZ, -R3 ;  /* 0x000000ffff037224 */ /* 0x000fca00078e0a03 */
        /* <DEDUP_REMOVED lines=16> */
[----:B------:R-:W-:-:S05]  /*0c20*/  @P2 IADD3 R9, R9, 0x1, RZ ;  /* 0x0000000109092810 */ /* 0x000fca0007ffe0ff */
[----:B------:R-:W-:-:S04]  /*0c30*/  IMAD.MOV.U32 R10, RZ, RZ, R9 ;  /* 0x000000ffff0a7224 */ /* 0x000fc800078e0009 */
[----:B------:R-:W-:Y:S01]  /*0c40*/  @!P1 IMAD.MOV R10, RZ, RZ, -R10 ;  /* 0x000000ffff0a9224 */ /* 0x000fe200078e0a0a */
[----:B------:R-:W-:-:S05]  /*0c50*/  @!P0 LOP3.LUT R10, RZ, R5, RZ, 0x33, !PT ;  /* 0x00000005ff0a8212 */ /* 0x000fca00078e33ff */
[----:B------:R-:W-:Y:S01]  /*0c60*/  IMAD R3, R6, R10, RZ ;  /* 0x0000000a06037224 */ /* 0x000fe200078e02ff */
[----:B------:R-:W-:-:S04]  /*0c70*/  IADD3 R10, -R10, RZ, RZ ;  /* 0x000000ff0a0a7210 */ /* 0x000fc80007ffe1ff */
[----:B------:R-:W-:Y:S01]  /*0c80*/  IADD3 R4, -R3, c[0x0][0x538], RZ ;  /* 0x00014e0003047a10 */ /* 0x000fe20007ffe1ff */
[----:B------:R-:W-:Y:S02]  /*0c90*/  IMAD R5, R5, R10, R8 ;  /* 0x0000000a05057224 */ /* 0x000fe400078e0208 */
[----:B------:R-:W-:Y:S01]  /*0ca0*/  IMAD.MOV.U32 R10, RZ, RZ, RZ ;  /* 0x000000ffff0a7224 */ /* 0x000fe200078e00ff */
[----:B------:R-:W-:Y:S02]  /*0cb0*/  IMNMX R6, R6, R4, PT ;  /* 0x0000000406067217 */ /* 0x000fe40003800200 */
[----:B------:R-:W-:Y:S02]  /*0cc0*/  IABS R8, R5 ;  /* 0x0000000500087213 */ /* 0x000fe40000000000 */
[----:B------:R-:W-:Y:S01]  /*0cd0*/  IABS R9, R6 ;  /* 0x0000000600097213 */ /* 0x000fe20000000000 */
[----:B------:R-:W-:Y:S01]  /*0ce0*/  IMAD.MOV R210, RZ, RZ, -R6 ;  /* 0x000000ffffd27224 */ /* 0x000fe200078e0a06 */
[----:B------:R-:W-:-:S02]  /*0cf0*/  IADD3 R3, R3, 0x1000000, R5 ;  /* 0x0100000003037810 */ /* 0x000fc40007ffe005 */
[----:B------:R-:W1:Y:S08]  /*0d00*/  I2F.RP R11, R9 ;  /* 0x00000009000b7306 */ /* 0x000e700000209400 */
[----:B-1----:R-:W1:Y:S02]  /*0d10*/  MUFU.RCP R11, R11 ;  /* 0x0000000b000b7308 */ /* 0x002e640000001000 */
[----:B-1----:R-:W-:-:S06]  /*0d20*/  IADD3 R11, R11, 0xffffffe, RZ ;  /* 0x0ffffffe0b0b7810 */ /* 0x002fcc0007ffe0ff */
[----:B------:R-:W1:Y:S02]  /*0d30*/  F2I.FTZ.U32.TRUNC.NTZ R11, R11 ;  /* 0x0000000b000b7305 */ /* 0x000e64000021f000 */
[----:B-1----:R-:W-:-:S04]  /*0d40*/  IMAD.MOV R4, RZ, RZ, -R11 ;  /* 0x000000ffff047224 */ /* 0x002fc800078e0a0b */
[----:B------:R-:W-:Y:S01]  /*0d50*/  IMAD R12, R4, R9, RZ ;  /* 0x00000009040c7224 */ /* 0x000fe200078e02ff */
[----:B------:R-:W-:-:S03]  /*0d60*/  IABS R4, R6 ;  /* 0x0000000600047213 */ /* 0x000fc60000000000 */
        /* <DEDUP_REMOVED lines=14> */
[----:B------:R-:W-:Y:S02]  /*0e50*/  IMAD R210, R12, R210, R3 ;  /* 0x000000d20cd27224 */ /* 0x000fe400078e0203 */
[----:B------:R-:W-:Y:S02]  /*0e60*/  IMAD.MOV.U32 R4, RZ, RZ, R12 ;  /* 0x000000ffff047224 */ /* 0x000fe400078e000c */
.L_x_693:
[----:B------:R-:W-:Y:S05]  /*0e70*/  BSYNC B0 ;  /* 0x0000000000007941 */ /* 0x000fea0003800000 */
.L_x_691:
[----:B------:R-:W-:-:S04]  /*0e80*/  LOP3.LUT R4, RZ, R4, RZ, 0x33, !PT ;  /* 0x00000004ff047212 */ /* 0x000fc800078e33ff */
[----:B------:R-:W-:Y:S01]  /*0e90*/  IADD3 R209, R4, R7, RZ ;  /* 0x0000000704d17210 */ /* 0x000fe20007ffe0ff */
[----:B------:R-:W-:Y:S05]  /*0ea0*/  BRA `(.L_x_694) ;  /* 0x0000004000007947 */ /* 0x000fea0003800000 */
.L_x_682:
[----:B------:R-:W-:Y:S01]  /*0eb0*/  IMAD.MOV.U32 R209, RZ, RZ, RZ ;  /* 0x000000ffffd17224 */ /* 0x000fe200078e00ff */
[----:B------:R-:W-:Y:S01]  /*0ec0*/  MOV R210, RZ ;  /* 0x000000ff00d27202 */ /* 0x000fe20000000f00 */
[----:B------:R-:W-:Y:S01]  /*0ed0*/  IMAD.U32 R208, RZ, RZ, UR4 ;  /* 0x00000004ffd07e24 */ /* 0x000fe2000f8e00ff */
[----:B------:R-:W-:Y:S02]  /*0ee0*/  MOV R211, c[0x0][0x53c] ;  /* 0x00014f0000d37a02 */ /* 0x000fe40000000f00 */
.L_x_694:
[----:B------:R-:W-:Y:S01]  /*0ef0*/  ISETP.NE.AND P0, PT, R2, RZ, PT ;  /* 0x000000ff0200720c */ /* 0x000fe20003f05270 */
[----:B------:R-:W-:-:S12]  /*0f00*/  WARPSYNC 0xffffffff ;  /* 0xffffffff00007948 */ /* 0x000fd80003800000 */
[----:B------:R1:W-:Y:S04]  /*0f10*/  @!P0 STS.128 [0xe100], R208 ;  /* 0x00e100d0ff008388 */ /* 0x0003e80000000c00 */
[----:B------:R-:W-:Y:S06]  /*0f20*/  BAR.ARV 0x5, 0x100 ;  /* 0x0144000000007b1d */ /* 0x000fec0000002000 */
.L_x_680:
[----:B-1----:R-:W-:-:S13]  /*0f30*/  ISETP.GE.AND P0, PT, R211, c[0x0][0x53c], PT ;  /* 0x00014f00d3007a0c */ /* 0x002fda0003f06270 */
[----:B------:R-:W-:Y:S05]  /*0f40*/  @P0 EXIT ;  /* 0x000000000000094d */ /* 0x000fea0003800000 */
[----:B------:R-:W-:-:S04]  /*0f50*/  SHF.R.S32.HI R9, RZ, 0x1f, R0 ;  /* 0x0000001fff097819 */ /* 0x000fc80000011400 */
[CC--:B------:R-:W-:Y:S02]  /*0f60*/  LEA.HI R5, R9.reuse, R0.reuse, RZ, 0x4 ;  /* 0x0000000009057211 */ /* 0x0c0fe400078f20ff */
[CC--:B------:R-:W-:Y:S02]  /*0f70*/  LEA.HI R3, R9.reuse, R0.reuse, RZ, 0x2 ;  /* 0x0000000009037211 */ /* 0x0c0fe400078f10ff */
[CC--:B------:R-:W-:Y:S02]  /*0f80*/  LEA.HI R10, R9.reuse, R0.reuse, RZ, 0x3 ;  /* 0x00000000090a7211 */ /* 0x0c0fe400078f18ff */
[CC--:B------:R-:W-:Y:S02]  /*0f90*/  LEA.HI R6, R9.reuse, R0.reuse, RZ, 0x6 ;  /* 0x0000000009067211 */ /* 0x0c0fe400078f30ff */
[----:B------:R-:W-:Y:S02]  /*0fa0*/  LEA.HI R9, R9, R0, RZ, 0x5 ;  /* 0x0000000009097211 */ /* 0x000fe400078f28ff */
[--C-:B------:R-:W-:Y:S01]  /*0fb0*/  SHF.R.S32.HI R2, RZ, 0x2, R3.reuse ;  /* 0x00000002ff027819 */ /* 0x100fe20000011403 */
[----:B------:R-:W-:Y:S01]  /*0fc0*/  IMAD.SHL.U32 R6, R6, 0x8, RZ ;  /* 0x0000000806067824 */ /* 0x000fe200078e00ff */
[----:B------:R-:W-:-:S02]  /*0fd0*/  SHF.R.S32.HI R7, RZ, 0x1f, R3 ;  /* 0x0000001fff077819 */ /* 0x000fc40000011403 */
[----:B------:R-:W-:Y:S02]  /*0fe0*/  LOP3.LUT R8, R9, 0xffffffe0, RZ, 0xc0, !PT ;  /* 0xffffffe009087812 */ /* 0x000fe400078ec0ff */
[----:B------:R-:W-:Y:S02]  /*0ff0*/  SHF.R.S32.HI R12, RZ, 0x3, R10 ;  /* 0x00000003ff0c7819 */ /* 0x000fe4000001140a */
[----:B------:R-:W-:Y:S01]  /*1000*/  LOP3.LUT R4, R10, 0xfffffff8, RZ, 0xc0, !PT ;  /* 0xfffffff80a047812 */ /* 0x000fe200078ec0ff */
[----:B------:R-:W-:Y:S01]  /*1010*/  IMAD.IADD R8, R0, 0x1, -R8 ;  /* 0x0000000100087824 */ /* 0x000fe200078e0a08 */
[----:B------:R-:W-:Y:S01]  /*1020*/  LOP3.LUT R11, R5, 0xfffffff0, RZ, 0xc0, !PT ;  /* 0xfffffff0050b7812 */ /* 0x000fe200078ec0ff */
[----:B------:R-:W-:Y:S01]  /*1030*/  IMAD.SHL.U32 R12, R12, 0x40, RZ ;  /* 0x000000400c0c7824 */ /* 0x000fe200078e00ff */
[----:B------:R-:W-:Y:S01]  /*1040*/  LEA.HI R7, R7, R2, RZ, 0x3 ;  /* 0x0000000207077211 */ /* 0x000fe200078f18ff */
[C---:B------:R-:W-:Y:S01]  /*1050*/  IMAD.IADD R4, R0.reuse, 0x1, -R4 ;  /* 0x0000000100047824 */ /* 0x040fe200078e0a04 */
[----:B------:R-:W-:Y:S01]  /*1060*/  SHF.R.S32.HI R217, RZ, 0x1f, R8 ;  /* 0x0000001fffd97819 */ /* 0x000fe20000011408 */
[----:B------:R-:W-:Y:S01]  /*1070*/  IMAD.IADD R11, R0, 0x1, -R11 ;  /* 0x00000001000b7824 */ /* 0x000fe200078e0a0b */
[----:B------:R-:W-:Y:S01]  /*1080*/  LOP3.LUT R7, R7, 0xfffffff8, RZ, 0xc0, !PT ;  /* 0xfffffff807077812 */ /* 0x000fe200078ec0ff */
[----:B------:R-:W-:Y:S01]  /*1090*/  IMAD.SHL.U32 R116, R4, 0x8, RZ ;  /* 0x0000000804747824 */ /* 0x000fe200078e00ff */
[----:B------:R-:W-:Y:S01]  /*10a0*/  LOP3.LUT R12, R12, 0x1c0, RZ, 0xc0, !PT ;  /* 0x000001c00c0c7812 */ /* 0x000fe200078ec0ff */
[----:B------:R-:W-:Y:S01]  /*10b0*/  IMAD.SHL.U32 R4, R4, 0x40, RZ ;  /* 0x0000004004047824 */ /* 0x000fe200078e00ff */
[----:B------:R-:W-:Y:S01]  /*10c0*/  LEA.HI R217, R217, R8, RZ, 0x2 ;  /* 0x00000008d9d97211 */ /* 0x000fe200078f10ff */
[----:B------:R-:W-:Y:S01]  /*10d0*/  IMAD.IADD R7, R2, 0x1, -R7 ;  /* 0x0000000102077824 */ /* 0x000fe200078e0a07 */
[----:B------:R-:W-:-:S02]  /*10e0*/  SHF.R.S32.HI R2, RZ, 0x1f, R11 ;  /* 0x0000001fff027819 */ /* 0x000fc4000001140b */
[----:B------:R-:W-:Y:S02]  /*10f0*/  LOP3.LUT R3, R3, 0xfffffffc, RZ, 0xc0, !PT ;  /* 0xfffffffc03037812 */ /* 0x000fe400078ec0ff */
[----:B------:R-:W-:Y:S02]  /*1100*/  SHF.R.S32.HI R193, RZ, 0x5, R9 ;  /* 0x00000005ffc17819 */ /* 0x000fe40000011409 */
[----:B------:R-:W-:Y:S01]  /*1110*/  SHF.R.U32.HI R219, RZ, 0x3, R12 ;  /* 0x00000003ffdb7819 */ /* 0x000fe2000001160c */
[----:B------:R-:W-:Y:S01]  /*1120*/  IMAD.IADD R3, R0, 0x1, -R3 ;  /* 0x0000000100037824 */ /* 0x000fe200078e0a03 */
[----:B------:R-:W-:Y:S02]  /*1130*/  LOP3.LUT R12, R12, 0x38, R116, 0xf8, !PT ;  /* 0x000000380c0c7812 */ /* 0x000fe400078ef874 */
[----:B------:R-:W-:Y:S02]  /*1140*/  SHF.R.S32.HI R9, RZ, 0x1f, R9 ;  /* 0x0000001fff097819 */ /* 0x000fe40000011409 */
[----:B------:R-:W-:-:S02]  /*1150*/  SHF.R.S32.HI R13, RZ, 0x4, R5 ;  /* 0x00000004ff0d7819 */ /* 0x000fc40000011405 */
[----:B------:R-:W-:Y:S02]  /*1160*/  LEA.HI R2, R2, R11, RZ, 0x3 ;  /* 0x0000000b02027211 */ /* 0x000fe400078f18ff */
[----:B------:R-:W-:Y:S02]  /*1170*/  SHF.R.S32.HI R218, RZ, 0x2, R217 ;  /* 0x00000002ffda7819 */ /* 0x000fe400000114d9 */
[----:B------:R-:W-:Y:S02]  /*1180*/  LOP3.LUT R217, R217, 0x7ffffffc, RZ, 0xc0, !PT ;  /* 0x7ffffffcd9d97812 */ /* 0x000fe400078ec0ff */
[----:B------:R-:W-:Y:S02]  /*1190*/  LOP3.LUT R219, R12, R219, RZ, 0x3c, !PT ;  /* 0x000000db0cdb7212 */ /* 0x000fe400078e3cff */
[----:B------:R-:W-:Y:S01]  /*11a0*/  LEA.HI R9, R9, R193, RZ, 0x3 ;  /* 0x000000c109097211 */ /* 0x000fe200078f18ff */
[----:B------:R-:W-:Y:S01]  /*11b0*/  IMAD.IADD R217, R8, 0x1, -R217 ;  /* 0x0000000108d97824 */ /* 0x000fe200078e0ad9 */
[----:B------:R-:W-:-:S02]  /*11c0*/  LOP3.LUT R6, R6, 0xfffffe00, RZ, 0xc0, !PT ;  /* 0xfffffe0006067812 */ /* 0x000fc400078ec0ff */
[----:B------:R-:W-:Y:S01]  /*11d0*/  LEA.HI R5, R5, R13, RZ, 0x1 ;  /* 0x0000000d05057211 */ /* 0x000fe200078f08ff */
[----:B------:R-:W-:Y:S01]  /*11e0*/  IMAD.SHL.U32 R217, R217, 0x2, RZ ;  /* 0x00000002d9d97824 */ /* 0x000fe200078e00ff */
[----:B------:R-:W-:Y:S02]  /*11f0*/  LOP3.LUT R0, R2, 0xfffffff8, RZ, 0xc0, !PT ;  /* 0xfffffff802007812 */ /* 0x000fe400078ec0ff */
[----:B------:R-:W-:Y:S02]  /*1200*/  LOP3.LUT R9, R9, 0xffffff8, RZ, 0xc0, !PT ;  /* 0x0ffffff809097812 */ /* 0x000fe400078ec0ff */
[----:B------:R-:W-:Y:S01]  /*1210*/  LOP3.LUT R219, R219, R6, RZ, 0xfc, !PT ;  /* 0x00000006dbdb7212 */ /* 0x000fe200078efcff */
[----:B------:R-:W-:Y:S01]  /*1220*/  IMAD.IADD R0, R11, 0x1, -R0 ;  /* 0x000000010b007824 */ /* 0x000fe200078e0a00 */
[----:B------:R-:W-:Y:S01]  /*1230*/  LOP3.LUT R8, R7, 0x1, RZ, 0xc0, !PT ;  /* 0x0000000107087812 */ /* 0x000fe200078ec0ff */
[----:B------:R-:W-:Y:S01]  /*1240*/  IMAD.IADD R9, R193, 0x1, -R9 ;  /* 0x00000001c1097824 */ /* 0x000fe200078e0a09 */
[C---:B------:R-:W-:Y:S01]  /*1250*/  R2P PR, R7.reuse, 0x6 ;  /* 0x0000000607007804 */ /* 0x040fe20000000000 */
[----:B------:R-:W-:Y:S01]  /*1260*/  IMAD.SHL.U32 R7, R7, 0x40, RZ ;  /* 0x0000004007077824 */ /* 0x000fe200078e00ff */
[----:B------:R-:W-:Y:S01]  /*1270*/  LOP3.LUT R5, R5, 0xfffffffe, RZ, 0xc0, !PT ;  /* 0xfffffffe05057812 */ /* 0x000fe200078ec0ff */
[----:B------:R-:W-:Y:S01]  /*1280*/  IMAD.SHL.U32 R193, R193, 0x400, RZ ;  /* 0x00000400c1c17824 */ /* 0x000fe200078e00ff */
[----:B------:R-:W-:Y:S01]  /*1290*/  LEA.HI R6, R3, R3, RZ, 0x1 ;  /* 0x0000000303067211 */ /* 0x000fe200078f08ff */
[----:B------:R-:W-:Y:S01]  /*12a0*/  IMAD R218, R9, 0x10, R218 ;  /* 0x0000001009da7824 */ /* 0x000fe200078e02da */
[----:B------:R-:W-:Y:S01]  /*12b0*/  ISETP.NE.U32.AND P0, PT, R8, 0x1, PT ;  /* 0x000000010800780c */ /* 0x000fe20003f05070 */
[----:B------:R-:W-:Y:S01]  /*12c0*/  IMAD.IADD R5, R13, 0x1, -R5 ;  /* 0x000000010d057824 */ /* 0x000fe200078e0a05 */
[----:B------:R-:W-:Y:S01]  /*12d0*/  LOP3.LUT R6, R6, 0x1ffffffe, RZ, 0xc0, !PT ;  /* 0x1ffffffe06067812 */ /* 0x000fe200078ec0ff */
[----:B------:R-:W-:Y:S01]  /*12e0*/  IMAD.SHL.U32 R8, R0, 0x40, RZ ;  /* 0x0000004000087824 */ /* 0x000fe200078e00ff */
[----:B------:R-:W-:Y:S01]  /*12f0*/  LOP3.LUT R7, R7, 0x1c0, RZ, 0xc0, !PT ;  /* 0x000001c007077812 */ /* 0x000fe200078ec0ff */
[----:B------:R-:W-:Y:S01]  /*1300*/  IMAD.SHL.U32 R9, R5, 0x8, RZ ;  /* 0x0000000805097824 */ /* 0x000fe200078e00ff */
[----:B------:R-:W-:Y:S01]  /*1310*/  LOP3.LUT R4, R4, 0x1c0, RZ, 0xc0, !PT ;  /* 0x000001c004047812 */ /* 0x000fe200078ec0ff */
[----:B------:R-:W-:Y:S01]  /*1320*/  IMAD.IADD R6, R3, 0x1, -R6 ;  /* 0x0000000103067824 */ /* 0x000fe200078e0a06 */
[----:B------:R-:W-:Y:S01]  /*1330*/  LEA.HI R7, R7, R7, RZ, 0x1d ;  /* 0x0000000707077211 */ /* 0x000fe200078fe8ff */
[----:B------:R-:W-:Y:S01]  /*1340*/  IMAD R3, R3, 0x2, R193 ;  /* 0x0000000203037824 */ /* 0x000fe200078e02c1 */
[----:B------:R-:W-:Y:S01]  /*1350*/  LOP3.LUT R8, R8, 0x1c0, RZ, 0xc0, !PT ;  /* 0x000001c008087812 */ /* 0x000fe200078ec0ff */
[----:B------:R-:W-:Y:S01]  /*1360*/  IMAD R218, R6, 0x8, R218 ;  /* 0x0000000806da7824 */ /* 0x000fe200078e02da */
[----:B------:R-:W-:Y:S01]  /*1370*/  LOP3.LUT R10, R4, 0x8, R10, 0xf8, !PT ;  /* 0x00000008040a7812 */ /* 0x000fe200078ef80a */
[----:B------:R-:W-:Y:S01]  /*1380*/  IMAD.IADD R3, R3, 0x1, R7 ;  /* 0x0000000103037824 */ /* 0x000fe200078e0207 */
[----:B------:R-:W-:Y:S01]  /*1390*/  SHF.R.U32.HI R4, RZ, 0x3, R4 ;  /* 0x00000003ff047819 */ /* 0x000fe20000011604 */
[----:B------:R-:W-:Y:S01]  /*13a0*/  IMAD.SHL.U32 R6, R2, 0x40, RZ ;  /* 0x0000004002067824 */ /* 0x000fe200078e00ff */
[----:B------:R-:W-:Y:S01]  /*13b0*/  LOP3.LUT R9, R8, 0x8, R9, 0xf8, !PT ;  /* 0x0000000808097812 */ /* 0x000fe200078ef809 */
[----:B------:R-:W-:Y:S01]  /*13c0*/  IMAD.SHL.U32 R221, R3, 0x2, RZ ;  /* 0x0000000203dd7824 */ /* 0x000fe200078e00ff */
[----:B------:R-:W-:Y:S01]  /*13d0*/  SHF.R.U32.HI R8, RZ, 0x3, R8 ;  /* 0x00000003ff087819 */ /* 0x000fe20000011608 */
[----:B------:R-:W-:Y:S01]  /*13e0*/  IMAD.MOV.U32 R2, RZ, RZ, 0x20 ;  /* 0x00000020ff027424 */ /* 0x000fe200078e00ff */
[----:B------:R-:W-:Y:S01]  /*13f0*/  LOP3.LUT R4, R10, R4, RZ, 0x3c, !PT ;  /* 0x000000040a047212 */ /* 0x000fe200078e3cff */
[----:B------:R-:W-:Y:S01]  /*1400*/  IMAD.SHL.U32 R219, R219, 0x2, RZ ;  /* 0x00000002dbdb7824 */ /* 0x000fe200078e00ff */
[----:B------:R-:W-:-:S02]  /*1410*/  LOP3.LUT R3, R9, R8, RZ, 0x3c, !PT ;  /* 0x0000000809037212 */ /* 0x000fc400078e3cff */
[C---:B------:R-:W-:Y:S02]  /*1420*/  LOP3.LUT P4, RZ, R0.reuse, 0x2, RZ, 0xc0, !PT ;  /* 0x0000000200ff7812 */ /* 0x040fe4000788c0ff */
[----:B------:R-:W-:Y:S01]  /*1430*/  LOP3.LUT P3, RZ, R0, 0x4, RZ, 0xc0, !PT ;  /* 0x0000000400ff7812 */ /* 0x000fe2000786c0ff */
[----:B------:R-:W-:Y:S01]  /*1440*/  IMAD R0, R5, 0x200, R4 ;  /* 0x0000020005007824 */ /* 0x000fe200078e0204 */
[----:B------:R-:W-:Y:S01]  /*1450*/  IADD3 R5, R221, 0x80, RZ ;  /* 0x00000080dd057810 */ /* 0x000fe20007ffe0ff */
[----:B------:R-:W-:Y:S01]  /*1460*/  IMAD.MOV.U32 R4, RZ, RZ, 0x40 ;  /* 0x00000040ff047424 */ /* 0x000fe200078e00ff */
[----:B------:R-:W-:Y:S02]  /*1470*/  LOP3.LUT R3, R3, 0xfffffe00, R6, 0xf8, !PT ;  /* 0xfffffe0003037812 */ /* 0x000fe400078ef806 */
[----:B------:R-:W-:Y:S02]  /*1480*/  IADD3 R216, R221, 0x70, RZ ;  /* 0x00000070ddd87810 */ /* 0x000fe40007ffe0ff */
[----:B------:R-:W-:Y:S01]  /*1490*/  SEL R224, R2, 0xffffffe0, !P1 ;  /* 0xffffffe002e07807 */ /* 0x000fe20004800000 */
[----:B------:R-:W-:Y:S01]  /*14a0*/  IMAD.IADD R193, R3, 0x1, R193 ;  /* 0x0000000103c17824 */ /* 0x000fe200078e02c1 */
[----:B------:R-:W-:-:S02]  /*14b0*/  @P0 IADD3 R216, R5, 0x10, RZ ;  /* 0x0000001005d80810 */ /* 0x000fc40007ffe0ff */
[----:B------:R-:W-:Y:S01]  /*14c0*/  SEL R2, R2, 0xffffffe0, !P4 ;  /* 0xffffffe002027807 */ /* 0x000fe20006000000 */
[----:B------:R-:W-:Y:S01]  /*14d0*/  IMAD.IADD R222, R221, 0x1, R224 ;  /* 0x00000001ddde7824 */ /* 0x000fe200078e02e0 */
[----:B------:R-:W-:Y:S01]  /*14e0*/  LEA R191, R3, 0x100, 0x1 ;  /* 0x0000010003bf7811 */ /* 0x000fe200078e08ff */
[----:B------:R-:W-:Y:S01]  /*14f0*/  IMAD.IADD R224, R224, 0x1, R216 ;  /* 0x00000001e0e07824 */ /* 0x000fe200078e02d8 */
[----:B------:R-:W-:Y:S02]  /*1500*/  SEL R226, R4, 0xffffffc0, !P2 ;  /* 0xffffffc004e27807 */ /* 0x000fe40005000000 */
[----:B------:R-:W-:Y:S01]  /*1510*/  LEA R192, R0, 0x8100, 0x1 ;  /* 0x0000810000c07811 */ /* 0x000fe200078e08ff */
[----:B------:R-:W-:Y:S01]  /*1520*/  IMAD.IADD R190, R2, 0x1, R191 ;  /* 0x0000000102be7824 */ /* 0x000fe200078e02bf */
[----:B------:R-:W-:Y:S01]  /*1530*/  SEL R0, R4, 0xffffffc0, !P3 ;  /* 0xffffffc004007807 */ /* 0x000fe20005800000 */
[----:B------:R-:W-:Y:S01]  /*1540*/  IMAD.IADD R221, R221, 0x1, R226 ;  /* 0x00000001dddd7824 */ /* 0x000fe200078e02e2 */
[----:B------:R-:W-:Y:S01]  /*1550*/  LEA R193, R193, 0x100, 0x1 ;  /* 0x00000100c1c17811 */ /* 0x000fe200078e08ff */
[----:B------:R-:W-:-:S02]  /*1560*/  IMAD.IADD R225, R226, 0x1, R222 ;  /* 0x00000001e2e17824 */ /* 0x000fc400078e02de */
[----:B------:R-:W-:Y:S02]  /*1570*/  IMAD.IADD R223, R226, 0x1, R216 ;  /* 0x00000001e2df7824 */ /* 0x000fe400078e02d8 */
[----:B------:R-:W-:Y:S02]  /*1580*/  IMAD.IADD R226, R224, 0x1, R226 ;  /* 0x00000001e0e27824 */ /* 0x000fe400078e02e2 */
[C---:B------:R-:W-:Y:S02]  /*1590*/  IMAD.IADD R189, R0.reuse, 0x1, R191 ;  /* 0x0000000100bd7824 */ /* 0x040fe400078e02bf */
[----:B------:R-:W-:Y:S02]  /*15a0*/  IMAD.IADD R188, R0, 0x1, R190 ;  /* 0x0000000100bc7824 */ /* 0x000fe400078e02be */
.L_x_893:
[----:B------:R-:W-:Y:S01]  /*15b0*/  ISETP.NE.U32.AND P0, PT, RZ, c[0x0][0x370], PT ;  /* 0x0000dc00ff007a0c */ /* 0x000fe20003f05070 */
[----:B------:R-:W-:Y:S01]  /*15c0*/  IMAD.MOV.U32 R3, RZ, RZ, 0x4 ;  /* 0x00000004ff037424 */ /* 0x000fe200078e00ff */
[----:B------:R-:W-:Y:S01]  /*15d0*/  ISETP.NE.U32.AND P1, PT, RZ, c[0x0][0x360], PT ;  /* 0x0000d800ff007a0c */ /* 0x000fe20003f25070 */
[----:B------:R-:W-:Y:S01]  /*15e0*/  CS2R R84, SRZ ;  /* 0x0000000000547805 */ /* 0x000fe2000001ff00 */
[----:B------:R-:W-:Y:S01]  /*15f0*/  ISETP.NE.AND.EX P2, PT, RZ, c[0x0][0x374], PT, P0 ;  /* 0x0000dd00ff007a0c */ /* 0x000fe20003f45300 */
[----:B------:R-:W-:Y:S01]  /*1600*/  IMAD.MOV.U32 R82, RZ, RZ, RZ ;  /* 0x000000ffff527224 */ /* 0x000fe200078e00ff */
[----:B------:R-:W-:Y:S01]  /*1610*/  ISETP.NE.AND.EX P0, PT, RZ, c[0x0][0x364], PT, P1 ;  /* 0x0000d900ff007a0c */ /* 0x000fe20003f05310 */
[----:B------:R-:W-:Y:S01]  /*1620*/  IMAD.MOV.U32 R96, RZ, RZ, RZ ;  /* 0x000000ffff607224 */ /* 0x000fe200078e00ff */
[----:B------:R-:W-:Y:S01]  /*1630*/  ISETP.NE.U32.AND P1, PT, RZ, c[0x0][0x348], PT ;  /* 0x0000d200ff007a0c */ /* 0x000fe20003f25070 */
[----:B------:R-:W-:Y:S01]  /*1640*/  IMAD.WIDE R6, R211, R3, c[0x0][0x348] ;  /* 0x0000d200d3067625 */ /* 0x000fe200078e0203 */
[----:B------:R-:W-:-:S02]  /*1650*/  ISETP.NE.U32.AND P4, PT, RZ, c[0x0][0x350], PT ;  /* 0x0000d400ff007a0c */ /* 0x000fc40003f85070 */
[----:B------:R-:W-:Y:S01]  /*1660*/  ISETP.NE.U32.AND P3, PT, RZ, c[0x0][0x358], PT ;  /* 0x0000d600ff007a0c */ /* 0x000fe20003f65070 */
[CC--:B------:R-:W-:Y:S01]  /*1670*/  IMAD.WIDE R8, R211.reuse, R3.reuse, c[0x0][0x350] ;  /* 0x0000d400d3087625 */ /* 0x0c0fe200078e0203 */
[----:B------:R-:W-:Y:S02]  /*1680*/  ISETP.NE.AND.EX P1, PT, RZ, c[0x0][0x34c], PT, P1 ;  /* 0x0000d300ff007a0c */ /* 0x000fe40003f25310 */
[----:B------:R-:W-:Y:S01]  /*1690*/  ISETP.NE.AND.EX P4, PT, RZ, c[0x0][0x354], PT, P4 ;  /* 0x0000d500ff007a0c */ /* 0x000fe20003f85340 */
[----:B------:R-:W-:Y:S01]  /*16a0*/  @P2 IMAD.WIDE R12, R211, R3, c[0x0][0x370] ;  /* 0x0000dc00d30c2625 */ /* 0x000fe200078e0203 */
[----:B------:R-:W-:-:S03]  /*16b0*/  ISETP.NE.AND.EX P3, PT, RZ, c[0x0][0x35c], PT, P3 ;  /* 0x0000d700ff007a0c */ /* 0x000fc60003f65330 */
[CC--:B------:R-:W-:Y:S01]  /*16c0*/  @P0 IMAD.WIDE R10, R211.reuse, R3.reuse, c[0x0][0x360] ;  /* 0x0000d800d30a0625 */ /* 0x0c0fe200078e0203 */
[----:B------:R1:W5:Y:S03]  /*16d0*/  @P2 LDG.E R85, [R12.64] ;  /* 0x000000080c552981 */ /* 0x000366000c1e1900 */
[----:B------:R-:W-:Y:S01]  /*16e0*/  IMAD.WIDE R4, R211, R3, c[0x0][0x358] ;  /* 0x0000d600d3047625 */ /* 0x000fe200078e0203 */
[----:B------:R1:W5:Y:S04]  /*16f0*/  @P0 LDG.E R229, [R10.64] ;  /* 0x000000080ae50981 */ /* 0x000368000c1e1900 */
[----:B------:R1:W5:Y:S04]  /*1700*/  @P1 LDG.E R82, [R6.64] ;  /* 0x0000000806521981 */ /* 0x000368000c1e1900 */
        /* <DEDUP_REMOVED lines=10> */
.L_x_695:
[----:B------:R-:W-:-:S04]  /*17b0*/  ISETP.NE.U32.AND P0, PT, RZ, c[0x0][0x368], PT ;  /* 0x0000da00ff007a0c */ /* 0x000fc80003f05070 */
[----:B------:R-:W-:-:S13]  /*17c0*/  ISETP.NE.AND.EX P0, PT, RZ, c[0x0][0x36c], PT, P0 ;  /* 0x0000db00ff007a0c */ /* 0x000fda0003f05300 */
[----:B------:R-:W-:Y:S05]  /*17d0*/  @!P0 BRA `(.L_x_696) ;  /* 0x0000003000008947 */ /* 0x000fea0003800000 */
[----:B-1----:R-:W-:-:S06]  /*17e0*/  IMAD.WIDE R6, R211, R3, c[0x0][0x368] ;  /* 0x0000da00d3067625 */ /* 0x002fcc00078e0203 */
[----:B------:R1:W5:Y:S01]  /*17f0*/  LDG.E R6, [R6.64] ;  /* 0x0000000806067981 */ /* 0x000362000c1e1900 */
[----:B------:R-:W-:Y:S05]  /*1800*/  BRA `(.L_x_697) ;  /* 0x0000005000007947 */ /* 0x000fea0003800000 */
.L_x_696:
[----:B-1----:R-:W-:Y:S01]  /*1810*/  MOV R6, c[0x0][0x1d0] ;  /* 0x0000740000067a02 */ /* 0x002fe20000000f00 */
[----:B------:R-:W-:Y:S05]  /*1820*/  @!P4 BRA `(.L_x_697) ;  /* 0x000000300000c947 */ /* 0x000fea0003800000 */
[----:B------:R1:W2:Y:S04]  /*1830*/  LDG.E R6, [R8.64] ;  /* 0x0000000808067981 */ /* 0x0002a8000c1e1900 */
[----:B-1----:R-:W2:Y:S02]  /*1840*/  LDG.E R8, [R8.64+0x4] ;  /* 0x0000040808087981 */ /* 0x002ea4000c1e1900 */
[----:B--2---:R-:W-:Y:S02]  /*1850*/  IADD3 R6, -R6, R8, RZ ;  /* 0x0000000806067210 */ /* 0x004fe40007ffe1ff */
.L_x_697:
[----:B------:R2:W3:Y:S01]  /*1860*/  @P3 LDG.E R2, [R4.64] ;  /* 0x0000000804023981 */ /* 0x0004e2000c1e1900 */
[----:B------:R-:W-:-:S04]  /*1870*/  ISETP.NE.U32.AND P0, PT, RZ, c[0x0][0x378], PT ;  /* 0x0000de00ff007a0c */ /* 0x000fc80003f05070 */
[----:B------:R-:W-:Y:S01]  /*1880*/  ISETP.NE.AND.EX P0, PT, RZ, c[0x0][0x37c], PT, P0 ;  /* 0x0000df00ff007a0c */ /* 0x000fe20003f05300 */
[----:B--2---:R2:W3:Y:S01]  /*1890*/  @P3 LDG.E R4, [R4.64+0x4] ;  /* 0x0000040804043981 */ /* 0x0044e2000c1e1900 */
[----:B-----5:R-:W-:-:S11]  /*18a0*/  IMAD.MOV.U32 R67, RZ, RZ, R6 ;  /* 0x000000ffff437224 */ /* 0x020fd600078e0006 */
[----:B------:R-:W-:-:S05]  /*18b0*/  @P0 IMAD.WIDE R8, R211, R3, c[0x0][0x378] ;  /* 0x0000de00d3080625 */ /* 0x000fca00078e0203 */
[----:B------:R4:W5:Y:S01]  /*18c0*/  @P0 LDG.E R67, [R8.64] ;  /* 0x0000000808430981 */ /* 0x000962000c1e1900 */
[----:B------:R-:W-:Y:S01]  /*18d0*/  IMAD.MOV.U32 R228, RZ, RZ, c[0x0][0x2c4] ;  /* 0x0000b100ffe47624 */ /* 0x000fe200078e00ff */
[----:B------:R-:W-:Y:S01]  /*18e0*/  LOP3.LUT R230, R230, 0xfff7ffff, RZ, 0xc0, !PT ;  /* 0xfff7ffffe6e67812 */ /* 0x000fe200078ec0ff */
[----:B------:R-:W-:Y:S02]  /*18f0*/  IMAD.SHL.U32 R209, R209, 0x80, RZ ;  /* 0x00000080d1d17824 */ /* 0x000fe400078e00ff */
[----:B------:R-:W-:Y:S01]  /*1900*/  IMAD.MOV.U32 R0, RZ, RZ, c[0x0][0x228] ;  /* 0x00008a00ff007624 */ /* 0x000fe200078e00ff */
[----:B------:R-:W-:Y:S01]  /*1910*/  ISETP.NE.AND P2, PT, R228, 0x1, PT ;  /* 0x00000001e400780c */ /* 0x000fe20003f45270 */
[----:B------:R-:W-:Y:S01]  /*1920*/  IMAD.MOV.U32 R232, RZ, RZ, c[0x0][0x32c] ;  /* 0x0000cb00ffe87624 */ /* 0x000fe200078e00ff */
[----:B-1----:R-:W-:-:S04]  /*1930*/  IADD3 R7, R209, 0x7f, RZ ;  /* 0x0000007fd1077810 */ /* 0x002fc80007ffe0ff */
[----:B------:R-:W-:-:S07]  /*1940*/  ISETP.GE.AND P1, PT, R232, 0x1, PT ;  /* 0x00000001e800780c */ /* 0x000fce0003f26270 */
[----:B--2---:R-:W-:Y:S01]  /*1950*/  @P2 IMAD.HI.U32 R5, R7, c[0x0][0x2c8], RZ ;  /* 0x0000b20007052a27 */ /* 0x004fe200078e00ff */
[----:B------:R-:W-:-:S04]  /*1960*/  @P2 LOP3.LUT R230, R230, 0x80000, RZ, 0xfc, !PT ;  /* 0x00080000e6e62812 */ /* 0x000fc800078efcff */
[----:B------:R-:W-:Y:S02]  /*1970*/  @P2 SHF.R.U32.HI R7, RZ, c[0x0][0x2cc], R5 ;  /* 0x0000b300ff072a19 */ /* 0x000fe40000011605 */
[----:B------:R-:W-:-:S04]  /*1980*/  LOP3.LUT R230, R230, 0xffefffff, RZ, 0xc0, !PT ;  /* 0xffefffffe6e67812 */ /* 0x000fc800078ec0ff */
[----:B------:R-:W-:Y:S01]  /*1990*/  @P1 LOP3.LUT R230, R230, 0x100000, RZ, 0xfc, !PT ;  /* 0x00100000e6e61812 */ /* 0x000fe200078efcff */
[----:B---3--:R-:W-:Y:S02]  /*19a0*/  @P3 IMAD.IADD R0, R4, 0x1, -R2 ;  /* 0x0000000104003824 */ /* 0x008fe400078e0a02 */
[----:B------:R-:W-:-:S04]  /*19b0*/  IMAD.IADD R4, R6, 0x1, -R85 ;  /* 0x0000000106047824 */ /* 0x000fc800078e0a55 */
[----:B------:R-:W-:-:S05]  /*19c0*/  IMAD.IADD R231, R4, 0x1, R0 ;  /* 0x0000000104e77824 */ /* 0x000fca00078e0200 */
[C---:B------:R-:W-:Y:S02]  /*19d0*/  IADD3 R2, R231.reuse, 0x5f, RZ ;  /* 0x0000005fe7027810 */ /* 0x040fe40007ffe0ff */
[----:B------:R-:W-:-:S03]  /*19e0*/  IADD3 R5, R231, 0x1, -R229 ;  /* 0x00000001e7057810 */ /* 0x000fc60007ffe8e5 */
[----:B------:R-:W-:-:S04]  /*19f0*/  IMAD.HI R2, R2, 0x2aaaaaab, RZ ;  /* 0x2aaaaaab02027827 */ /* 0x000fc800078e02ff */
[----:B------:R-:W-:Y:S01]  /*1a00*/  IMAD.IADD R5, R5, 0x1, R7 ;  /* 0x0000000105057824 */ /* 0x000fe200078e0207 */
[----:B------:R-:W-:-:S04]  /*1a10*/  SHF.R.U32.HI R87, RZ, 0x1f, R2 ;  /* 0x0000001fff577819 */ /* 0x000fc80000011602 */
[----:B------:R-:W-:Y:S02]  /*1a20*/  LEA.HI.SX32 R87, R2, R87, 0x1c ;  /* 0x0000005702577211 */ /* 0x000fe400078fe2ff */
[----:B------:R-:W-:Y:S01]  /*1a30*/  IADD3 R7, R5, c[0x0][0x328], RZ ;  /* 0x0000ca0005077a10 */ /* 0x000fe20007ffe0ff */
[----:B------:R-:W-:Y:S05]  /*1a40*/  @!P1 BRA `(.L_x_698) ;  /* 0x0000010000009947 */ /* 0x000fea0003800000 */
[C---:B----4-:R-:W-:Y:S01]  /*1a50*/  ISETP.GT.AND P0, PT, R5.reuse, RZ, PT ;  /* 0x000000ff0500720c */ /* 0x050fe20003f04270 */
        /* <DEDUP_REMOVED lines=9> */
.L_x_700:
[----:B------:R-:W-:-:S13]  /*1af0*/  ISETP.NE.AND P0, PT, R232, 0x1, PT ;  /* 0x00000001e800780c */ /* 0x000fda0003f05270 */
[----:B------:R-:W-:-:S05]  /*1b00*/  @P0 IMAD.HI.U32 R5, R2, c[0x0][0x330], RZ ;  /* 0x0000cc0002050a27 */ /* 0x000fca00078e00ff */
[----:B------:R-:W-:Y:S02]  /*1b10*/  @P0 SHF.R.U32.HI R2, RZ, c[0x0][0x334], R5 ;  /* 0x0000cd00ff020a19 */ /* 0x000fe40000011605 */
.L_x_701:
[----:B------:R-:W-:Y:S05]  /*1b20*/  BSYNC B0 ;  /* 0x0000000000007941 */ /* 0x000fea0003800000 */
.L_x_699:
[----:B------:R-:W-:-:S05]  /*1b30*/  IMAD R2, R2, R232, c[0x0][0x32c] ;  /* 0x0000cb0002027624 */ /* 0x000fca00078e02e8 */
[----:B------:R-:W-:-:S04]  /*1b40*/  IMNMX R7, R7, R2, PT ;  /* 0x0000000207077217 */ /* 0x000fc80003800200 */
.L_x_698:
[----:B----4-:R-:W-:Y:S01]  /*1b50*/  IADD3 R5, R7, 0x5f, RZ ;  /* 0x0000005f07057810 */ /* 0x010fe20007ffe0ff */
[----:B------:R-:W-:-:S04]  /*1b60*/  @P2 IMAD.HI.U32 R2, R209, c[0x0][0x2c8], RZ ;  /* 0x0000b200d1022a27 */ /* 0x000fc800078e00ff */
[----:B------:R-:W-:-:S04]  /*1b70*/  IMAD.HI R5, R5, 0x2aaaaaab, RZ ;  /* 0x2aaaaaab05057827 */ /* 0x000fc800078e02ff */
[----:B------:R-:W-:Y:S01]  /*1b80*/  IMAD.MOV.U32 R7, RZ, RZ, R209 ;  /* 0x000000ffff077224 */ /* 0x000fe200078e00d1 */
[----:B------:R-:W-:Y:S01]  /*1b90*/  @P2 SHF.R.U32.HI R7, RZ, c[0x0][0x2cc], R2 ;  /* 0x0000b300ff072a19 */ /* 0x000fe20000011602 */
[----:B------:R-:W-:Y:S01]  /*1ba0*/  IMAD.IADD R86, R231, 0x1, -R229 ;  /* 0x00000001e7567824 */ /* 0x000fe200078e0ae5 */
[----:B------:R-:W-:-:S03]  /*1bb0*/  SHF.R.U32.HI R2, RZ, 0x1f, R5 ;  /* 0x0000001fff027819 */ /* 0x000fc60000011605 */
        /* <DEDUP_REMOVED lines=14> */
.L_x_704:
[----:B------:R-:W-:-:S13]  /*1ca0*/  ISETP.NE.AND P0, PT, R232, 0x1, PT ;  /* 0x00000001e800780c */ /* 0x000fda0003f05270 */
[----:B------:R-:W-:-:S05]  /*1cb0*/  @P0 IMAD.HI.U32 R5, R7, c[0x0][0x330], RZ ;  /* 0x0000cc0007050a27 */ /* 0x000fca00078e00ff */
[----:B------:R-:W-:Y:S02]  /*1cc0*/  @P0 SHF.R.U32.HI R7, RZ, c[0x0][0x334], R5 ;  /* 0x0000cd00ff070a19 */ /* 0x000fe40000011605 */
.L_x_705:
[----:B------:R-:W-:Y:S05]  /*1cd0*/  BSYNC B0 ;  /* 0x0000000000007941 */ /* 0x000fea0003800000 */
.L_x_703:
[----:B------:R-:W-:-:S05]  /*1ce0*/  IMAD R7, R7, c[0x0][0x32c], RZ ;  /* 0x0000cb0007077a24 */ /* 0x000fca00078e02ff */
[----:B------:R-:W-:-:S05]  /*1cf0*/  IMNMX R8, R8, R7, !PT ;  /* 0x0000000708087217 */ /* 0x000fca0007800200 */
.L_x_702:
[----:B------:R-:W-:Y:S01]  /*1d00*/  IMAD.HI R5, R8, 0x2aaaaaab, RZ ;  /* 0x2aaaaaab08057827 */ /* 0x000fe200078e02ff */
[C---:B------:R-:W-:Y:S01]  /*1d10*/  LOP3.LUT R7, R210.reuse, 0xff000000, RZ, 0xc0, !PT ;  /* 0xff000000d2077812 */ /* 0x040fe200078ec0ff */
[----:B------:R-:W-:Y:S01]  /*1d20*/  BSSY B0, `(.L_x_706) ;  /* 0x0000029000007945 */ /* 0x000fe20003800000 */
[----:B------:R-:W-:Y:S02]  /*1d30*/  LOP3.LUT R233, R210, 0xff0000, RZ, 0xc0, !PT ;  /* 0x00ff0000d2e97812 */ /* 0x000fe400078ec0ff */
[----:B------:R-:W-:Y:S02]  /*1d40*/  SHF.R.U32.HI R8, RZ, 0x1f, R5 ;  /* 0x0000001fff087819 */ /* 0x000fe40000011605 */
[----:B------:R-:W-:Y:S02]  /*1d50*/  SHF.R.U32.HI R7, RZ, 0x8, R7 ;  /* 0x00000008ff077819 */ /* 0x000fe40000011607 */
[----:B------:R-:W-:Y:S01]  /*1d60*/  LEA.HI.SX32 R8, R5, R8, 0x1c ;  /* 0x0000000805087211 */ /* 0x000fe200078fe2ff */
[----:B------:R-:W-:Y:S01]  /*1d70*/  IMAD.MOV.U32 R5, RZ, RZ, RZ ;  /* 0x000000ffff057224 */ /* 0x000fe200078e00ff */
[----:B------:R-:W-:-:S02]  /*1d80*/  LEA.HI R233, R233, R7, RZ, 0x10 ;  /* 0x00000007e9e97211 */ /* 0x000fc400078f80ff */
[----:B------:R-:W-:Y:S02]  /*1d90*/  IMNMX R8, RZ, R8, !PT ;  /* 0x00000008ff087217 */ /* 0x000fe40007800200 */
[----:B------:R-:W-:Y:S02]  /*1da0*/  SHF.R.U32.HI R210, RZ, 0x10, R233 ;  /* 0x00000010ffd27819 */ /* 0x000fe400000116e9 */
[----:B------:R-:W-:Y:S02]  /*1db0*/  ISETP.GT.AND P0, PT, R2, R8, PT ;  /* 0x000000080200720c */ /* 0x000fe40003f04270 */
[C---:B------:R-:W-:Y:S02]  /*1dc0*/  ISETP.NE.AND P1, PT, R210.reuse, RZ, PT ;  /* 0x000000ffd200720c */ /* 0x040fe40003f25270 */
[----:B------:R-:W-:Y:S02]  /*1dd0*/  LOP3.LUT R233, R233, 0xff, RZ, 0xc0, !PT ;  /* 0x000000ffe9e97812 */ /* 0x000fe400078ec0ff */
[----:B------:R-:W-:-:S07]  /*1de0*/  SEL R104, R210, c[0x0][0x338], P1 ;  /* 0x0000ce00d2687a07 */ /* 0x000fce0000800000 */
[----:B------:R-:W-:Y:S05]  /*1df0*/  @!P0 BRA `(.L_x_707) ;  /* 0x000001b000008947 */ /* 0x000fea0003800000 */
[-C--:B------:R-:W-:Y:S02]  /*1e00*/  IABS R10, R104.reuse ;  /* 0x00000068000a7213 */ /* 0x080fe40000000000 */
[----:B------:R-:W-:Y:S02]  /*1e10*/  IADD3 R11, R104, -0x1, R2 ;  /* 0xffffffff680b7810 */ /* 0x000fe40007ffe002 */
[----:B------:R-:W1:Y:S01]  /*1e20*/  I2F.RP R12, R10 ;  /* 0x0000000a000c7306 */ /* 0x000e620000209400 */
[----:B------:R-:W-:Y:S02]  /*1e30*/  IABS R5, R104 ;  /* 0x0000006800057213 */ /* 0x000fe40000000000 */
[----:B------:R-:W-:-:S03]  /*1e40*/  IMAD.IADD R11, R11, 0x1, -R8 ;  /* 0x000000010b0b7824 */ /* 0x000fc600078e0a08 */
[----:B------:R-:W-:Y:S02]  /*1e50*/  IMAD.MOV R5, RZ, RZ, -R5 ;  /* 0x000000ffff057224 */ /* 0x000fe400078e0a05 */
[----:B------:R-:W-:Y:S02]  /*1e60*/  IABS R7, R11 ;  /* 0x0000000b00077213 */ /* 0x000fe40000000000 */
[----:B------:R-:W-:-:S04]  /*1e70*/  LOP3.LUT R11, R11, R104, RZ, 0x3c, !PT ;  /* 0x000000680b0b7212 */ /* 0x000fc800078e3cff */
        /* <DEDUP_REMOVED lines=16> */
[----:B------:R-:W-:-:S04]  /*1f80*/  IMAD.MOV.U32 R5, RZ, RZ, R9 ;  /* 0x000000ffff057224 */ /* 0x000fc800078e0009 */
[----:B------:R-:W-:Y:S01]  /*1f90*/  @!P1 IMAD.MOV R5, RZ, RZ, -R5 ;  /* 0x000000ffff059224 */ /* 0x000fe200078e0a05 */
[----:B------:R-:W-:Y:S02]  /*1fa0*/  @!P0 LOP3.LUT R5, RZ, R104, RZ, 0x33, !PT ;  /* 0x00000068ff058212 */ /* 0x000fe400078e33ff */
.L_x_707:
[----:B------:R-:W-:Y:S05]  /*1fb0*/  BSYNC B0 ;  /* 0x0000000000007941 */ /* 0x000fea0003800000 */
.L_x_706:
[----:B------:R-:W-:Y:S01]  /*1fc0*/  IMAD R8, R233, R5, R8 ;  /* 0x00000005e9087224 */ /* 0x000fe200078e0208 */
[----:B------:R-:W1:Y:S01]  /*1fd0*/  S2R R81, SR_TID.X ;  /* 0x0000000000517919 */ /* 0x000e620000002100 */
[----:B------:R-:W-:Y:S02]  /*1fe0*/  SHF.R.S32.HI R117, RZ, 0x1f, R116 ;  /* 0x0000001fff757819 */ /* 0x000fe40000011474 */
[----:B------:R-:W-:Y:S01]  /*1ff0*/  IMAD.IADD R5, R8, 0x1, R5 ;  /* 0x0000000108057824 */ /* 0x000fe200078e0205 */
[----:B------:R-:W-:Y:S01]  /*2000*/  IADD3 R65, R116, 0x40, RZ ;  /* 0x0000004074417810 */ /* 0x000fe20007ffe0ff */
[----:B------:R-:W-:-:S03]  /*2010*/  IMAD R8, R8, 0x60, -R4 ;  /* 0x0000006008087824 */ /* 0x000fc600078e0a04 */
[----:B------:R-:W-:Y:S02]  /*2020*/  IMNMX R5, R2, R5, PT ;  /* 0x0000000502057217 */ /* 0x000fe40003800200 */
[----:B------:R-:W-:-:S03]  /*2030*/  IMNMX R8, RZ, R8, !PT ;  /* 0x00000008ff087217 */ /* 0x000fc60007800200 */
[----:B------:R-:W-:-:S05]  /*2040*/  IMAD R5, R5, 0x60, -R4 ;  /* 0x0000006005057824 */ /* 0x000fca00078e0a04 */
[----:B------:R-:W-:-:S04]  /*2050*/  IMNMX R5, R5, R0, PT ;  /* 0x0000000005057217 */ /* 0x000fc80003800200 */
[----:B------:R-:W-:Y:S01]  /*2060*/  ISETP.GT.AND P0, PT, R5, R8, PT ;  /* 0x000000080500720c */ /* 0x000fe20003f04270 */
[----:B------:R-:W-:Y:S01]  /*2070*/  IMAD.WIDE.U32 R8, R8, -0x55555555, RZ ;  /* 0xaaaaaaab08087825 */ /* 0x000fe200078e00ff */
[----:B-1----:R-:W-:-:S04]  /*2080*/  SHF.R.S32.HI R80, RZ, 0x1f, R81 ;  /* 0x0000001fff507819 */ /* 0x002fc80000011451 */
[CC--:B------:R-:W-:Y:S02]  /*2090*/  LEA.HI R79, R80.reuse, R81.reuse, RZ, 0x3 ;  /* 0x00000051504f7211 */ /* 0x0c0fe400078f18ff */
[----:B------:R-:W-:Y:S02]  /*20a0*/  SHF.R.U32.HI R103, RZ, 0x6, R9 ;  /* 0x00000006ff677819 */ /* 0x000fe40000011609 */
[----:B------:R-:W-:Y:S02]  /*20b0*/  LOP3.LUT R66, R79, 0xfffffff8, RZ, 0xc0, !PT ;  /* 0xfffffff84f427812 */ /* 0x000fe400078ec0ff */
[----:B------:R-:W-:Y:S01]  /*20c0*/  SHF.R.S32.HI R79, RZ, 0x3, R79 ;  /* 0x00000003ff4f7819 */ /* 0x000fe2000001144f */
[----:B------:R-:W-:Y:S01]  /*20d0*/  IMAD.MOV.U32 R4, RZ, RZ, R103 ;  /* 0x000000ffff047224 */ /* 0x000fe200078e0067 */
[----:B------:R-:W-:Y:S01]  /*20e0*/  @P0 IADD3 R5, R5, 0x5f, RZ ;  /* 0x0000005f05050810 */ /* 0x000fe20007ffe0ff */
[----:B------:R-:W-:Y:S01]  /*20f0*/  IMAD.IADD R66, R81, 0x1, -R66 ;  /* 0x0000000151427824 */ /* 0x000fe200078e0a42 */
[----:B------:R-:W-:Y:S01]  /*2100*/  LEA.HI R70, R80, R81, RZ, 0x6 ;  /* 0x0000005150467211 */ /* 0x000fe200078f30ff */
[C---:B------:R-:W-:Y:S01]  /*2110*/  IMAD.SHL.U32 R78, R79.reuse, 0x40, RZ ;  /* 0x000000404f4e7824 */ /* 0x040fe200078e00ff */
[----:B------:R-:W-:Y:S01]  /*2120*/  IADD3 R76, R79, 0x20, RZ ;  /* 0x000000204f4c7810 */ /* 0x000fe20007ffe0ff */
[----:B------:R-:W-:Y:S01]  /*2130*/  @P0 IMAD.HI R5, R5, 0x2aaaaaab, RZ ;  /* 0x2aaaaaab05050827 */ /* 0x000fe200078e02ff */
[----:B------:R-:W-:-:S02]  /*2140*/  IADD3 R73, R79, 0x40, RZ ;  /* 0x000000404f497810 */ /* 0x000fc40007ffe0ff */
[----:B------:R-:W-:Y:S01]  /*2150*/  LOP3.LUT R78, R78, 0x1c0, RZ, 0xc0, !PT ;  /* 0x000001c04e4e7812 */ /* 0x000fe200078ec0ff */
[----:B------:R-:W-:Y:S01]  /*2160*/  IMAD.SHL.U32 R70, R70, 0x8, RZ ;  /* 0x0000000846467824 */ /* 0x000fe200078e00ff */
[----:B------:R-:W-:Y:S01]  /*2170*/  @P0 SHF.R.U32.HI R2, RZ, 0x1f, R5 ;  /* 0x0000001fff020819 */ /* 0x000fe20000011605 */
[----:B------:R-:W-:Y:S01]  /*2180*/  IMAD.SHL.U32 R75, R76, 0x40, RZ ;  /* 0x000000404c4b7824 */ /* 0x000fe200078e00ff */
[----:B------:R-:W-:Y:S01]  /*2190*/  SHF.R.S32.HI R69, RZ, 0x1f, R76 ;  /* 0x0000001fff457819 */ /* 0x000fe2000001144c */
[----:B------:R-:W-:Y:S01]  /*21a0*/  IMAD.SHL.U32 R72, R73, 0x40, RZ ;  /* 0x0000004049487824 */ /* 0x000fe200078e00ff */
[----:B------:R-:W-:Y:S01]  /*21b0*/  @P0 LEA.HI.SX32 R4, R5, R2, 0x1c ;  /* 0x0000000205040211 */ /* 0x000fe200078fe2ff */
[----:B------:R-:W-:Y:S01]  /*21c0*/  IMAD.SHL.U32 R12, R66, 0x4, RZ ;  /* 0x00000004420c7824 */ /* 0x000fe200078e00ff */
[----:B------:R-:W-:Y:S02]  /*21d0*/  SHF.R.S32.HI R68, RZ, 0x1f, R73 ;  /* 0x0000001fff447819 */ /* 0x000fe40000011449 */
[----:B------:R-:W-:-:S02]  /*21e0*/  ISETP.GT.AND P0, PT, R4, R103, PT ;  /* 0x000000670400720c */ /* 0x000fc40003f04270 */
[----:B------:R-:W-:Y:S02]  /*21f0*/  SHF.R.U32.HI R77, RZ, 0x3, R78 ;  /* 0x00000003ff4d7819 */ /* 0x000fe4000001164e */
[----:B------:R-:W-:Y:S02]  /*2200*/  LOP3.LUT R234, R78, 0x38, R116, 0xf8, !PT ;  /* 0x000000384eea7812 */ /* 0x000fe400078ef874 */
[----:B------:R-:W-:Y:S02]  /*2210*/  LEA.HI R69, R69, R76, RZ, 0x3 ;  /* 0x0000004c45457211 */ /* 0x000fe400078f18ff */
[----:B------:R-:W-:Y:S02]  /*2220*/  LEA.HI R68, R68, R73, RZ, 0x3 ;  /* 0x0000004944447211 */ /* 0x000fe400078f18ff */
[----:B------:R-:W-:Y:S01]  /*2230*/  LOP3.LUT R70, R70, 0xfffffe00, RZ, 0xc0, !PT ;  /* 0xfffffe0046467812 */ /* 0x000fe200078ec0ff */
[----:B------:R-:W-:Y:S01]  /*2240*/  IMAD.SHL.U32 R69, R69, 0x40, RZ ;  /* 0x0000004045457824 */ /* 0x000fe200078e00ff */
[----:B------:R-:W-:Y:S01]  /*2250*/  LOP3.LUT R234, R234, R77, RZ, 0x3c, !PT ;  /* 0x0000004deaea7212 */ /* 0x000fe200078e3cff */
[----:B------:R-:W-:Y:S01]  /*2260*/  IMAD.SHL.U32 R68, R68, 0x40, RZ ;  /* 0x0000004044447824 */ /* 0x000fe200078e00ff */
[----:B------:R-:W-:-:S02]  /*2270*/  LOP3.LUT R75, R75, 0x1c0, RZ, 0xc0, !PT ;  /* 0x000001c04b4b7812 */ /* 0x000fc400078ec0ff */
[----:B------:R-:W-:Y:S01]  /*2280*/  LOP3.LUT R72, R72, 0x1c0, RZ, 0xc0, !PT ;  /* 0x000001c048487812 */ /* 0x000fe200078ec0ff */
[----:B------:R-:W-:Y:S01]  /*2290*/  IMAD.IADD R234, R70, 0x1, R234 ;  /* 0x0000000146ea7824 */ /* 0x000fe200078e02ea */
[----:B------:R-:W-:Y:S02]  /*22a0*/  SHF.R.S32.HI R83, RZ, 0x1f, R79 ;  /* 0x0000001fff537819 */ /* 0x000fe4000001144f */
[----:B------:R-:W-:Y:S01]  /*22b0*/  SHF.R.S32.HI R13, RZ, 0x1f, R12 ;  /* 0x0000001fff0d7819 */ /* 0x000fe2000001140c */
[----:B------:R-:W-:Y:S01]  /*22c0*/  IMAD.SHL.U32 R234, R234, 0x2, RZ ;  /* 0x00000002eaea7824 */ /* 0x000fe200078e00ff */
[----:B------:R-:W-:Y:S02]  /*22d0*/  IADD3 R10, R12, 0x20, RZ ;  /* 0x000000200c0a7810 */ /* 0x000fe40007ffe0ff */
[----:B------:R-:W-:Y:S02]  /*22e0*/  SHF.R.U32.HI R74, RZ, 0x3, R75 ;  /* 0x00000003ff4a7819 */ /* 0x000fe4000001164b */
[----:B------:R-:W-:-:S02]  /*22f0*/  SHF.R.U32.HI R71, RZ, 0x3, R72 ;  /* 0x00000003ff477819 */ /* 0x000fc40000011648 */
[----:B------:R-:W-:Y:S02]  /*2300*/  LOP3.LUT R69, R69, 0xfffffe00, RZ, 0xc0, !PT ;  /* 0xfffffe0045457812 */ /* 0x000fe400078ec0ff */
[----:B------:R-:W-:Y:S01]  /*2310*/  LOP3.LUT R68, R68, 0xfffffe00, RZ, 0xc0, !PT ;  /* 0xfffffe0044447812 */ /* 0x000fe200078ec0ff */
[----:B------:R-:W-:Y:S05]  /*2320*/  @!P0 BRA `(.L_x_708) ;  /* 0x0000528000008947 */ /* 0x000fea0003800000 */
[----:B------:R-:W-:Y:S01]  /*2330*/  IADD3 R97, P0, R79, R96, RZ ;  /* 0x000000604f617210 */ /* 0x000fe20007f1e0ff */
[----:B------:R-:W-:Y:S01]  /*2340*/  IMAD.MOV.U32 R160, RZ, RZ, 0x60 ;  /* 0x00000060ffa07424 */ /* 0x000fe200078e00ff */
[----:B------:R-:W-:Y:S02]  /*2350*/  IADD3 R34, R4, -0x1, RZ ;  /* 0xffffffff04227810 */ /* 0x000fe40007ffe0ff */
[----:B------:R-:W-:Y:S01]  /*2360*/  LEA.HI.X.SX32 R96, R96, R83, 0x1, P0 ;  /* 0x0000005360607211 */ /* 0x000fe200000f0eff */
[----:B------:R-:W-:Y:S01]  /*2370*/  IMAD.WIDE.U32 R8, R97, c[0x0][0x238], R116 ;  /* 0x00008e0061087a25 */ /* 0x000fe200078e0074 */
[----:B------:R-:W-:Y:S02]  /*2380*/  IADD3 R95, -R79, R0, RZ ;  /* 0x000000004f5f7210 */ /* 0x000fe40007ffe1ff */
[----:B------:R-:W-:Y:S01]  /*2390*/  SEL R144, R211, RZ, !P3 ;  /* 0x000000ffd3907207 */ /* 0x000fe20005800000 */
[----:B------:R-:W-:Y:S01]  /*23a0*/  IMAD R2, R96, c[0x0][0x238], RZ ;  /* 0x00008e0060027a24 */ /* 0x000fe200078e02ff */
[----:B------:R-:W-:Y:S01]  /*23b0*/  SHF.R.S32.HI R7, RZ, 0x1f, R34 ;  /* 0x0000001fff077819 */ /* 0x000fe20000011422 */
[----:B------:R-:W-:Y:S01]  /*23c0*/  IMAD R5, R34, -0x60, R95 ;  /* 0xffffffa022057824 */ /* 0x000fe200078e025f */
[----:B------:R-:W-:Y:S01]  /*23d0*/  ISETP.GE.AND P2, PT, R116, c[0x0][0x1d4], PT ;  /* 0x0000750074007a0c */ /* 0x000fe20003f46270 */
[----:B------:R-:W-:Y:S01]  /*23e0*/  IMAD R2, R97, c[0x0][0x23c], R2 ;  /* 0x00008f0061027a24 */ /* 0x000fe200078e0202 */
[----:B------:R-:W-:Y:S01]  /*23f0*/  ISETP.GE.AND P6, PT, R65, c[0x0][0x1d4], PT ;  /* 0x0000750041007a0c */ /* 0x000fe20003fc6270 */
[C---:B------:R-:W-:Y:S01]  /*2400*/  IMAD R106, R160.reuse, c[0x0][0x23c], RZ ;  /* 0x00008f00a06a7a24 */ /* 0x040fe200078e02ff */
[----:B------:R-:W-:Y:S01]  /*2410*/  ISETP.GE.AND P0, PT, R5, 0x1, PT ;  /* 0x000000010500780c */ /* 0x000fe20003f06270 */
[----:B------:R-:W-:Y:S01]  /*2420*/  IMAD.WIDE.U32 R172, R160, c[0x0][0x238], RZ ;  /* 0x00008e00a0ac7a25 */ /* 0x000fe200078e00ff */
[----:B------:R-:W-:-:S02]  /*2430*/  IADD3 R9, R9, R2, RZ ;  /* 0x0000000209097210 */ /* 0x000fc40007ffe0ff */
[----:B------:R-:W-:Y:S01]  /*2440*/  SHF.R.S32.HI R2, RZ, 0x1f, R211 ;  /* 0x0000001fff027819 */ /* 0x000fe200000114d3 */
[----:B------:R-:W-:Y:S01]  /*2450*/  IMAD.IADD R106, R173, 0x1, R106 ;  /* 0x00000001ad6a7824 */ /* 0x000fe200078e026a */
[----:B------:R-:W-:Y:S01]  /*2460*/  MOV R124, 0x5 ;  /* 0x00000005007c7802 */ /* 0x000fe20000000f00 */
[C---:B------:R-:W-:Y:S01]  /*2470*/  IMAD.WIDE.U32 R146, R227.reuse, c[0x0][0x240], R8 ;  /* 0x00009000e3927a25 */ /* 0x040fe200078e0008 */
[----:B------:R-:W-:Y:S02]  /*2480*/  SEL R92, R2, RZ, !P3 ;  /* 0x000000ff025c7207 */ /* 0x000fe40005800000 */
[----:B------:R-:W-:Y:S01]  /*2490*/  IADD3 R91, R6, R84, RZ ;  /* 0x00000054065b7210 */ /* 0x000fe20007ffe0ff */
[----:B------:R-:W-:Y:S02]  /*24a0*/  IMAD R147, R227, c[0x0][0x244], R147 ;  /* 0x00009100e3937a24 */ /* 0x000fe400078e0293 */
[C---:B------:R-:W-:Y:S02]  /*24b0*/  IMAD R150, R83.reuse, c[0x0][0x280], RZ ;  /* 0x0000a00053967a24 */ /* 0x040fe400078e02ff */
[----:B------:R-:W-:Y:S01]  /*24c0*/  IMAD R148, R83, c[0x0][0x290], RZ ;  /* 0x0000a40053947a24 */ /* 0x000fe200078e02ff */
[----:B-----5:R-:W-:Y:S01]  /*24d0*/  SHF.R.S32.HI R98, RZ, 0x1f, R67 ;  /* 0x0000001fff627819 */ /* 0x020fe20000011443 */
[----:B------:R-:W-:-:S02]  /*24e0*/  IMAD R168, R92, c[0x0][0x248], RZ ;  /* 0x000092005ca87a24 */ /* 0x000fc400078e02ff */
[----:B------:R-:W-:-:S04]  /*24f0*/  IMAD.WIDE.U32 R154, R79, c[0x0][0x280], R12 ;  /* 0x0000a0004f9a7a25 */ /* 0x000fc800078e000c */
[----:B------:R-:W-:-:S04]  /*2500*/  IMAD.WIDE.U32 R152, R79, c[0x0][0x290], R12 ;  /* 0x0000a4004f987a25 */ /* 0x000fc800078e000c */
[----:B------:R-:W-:Y:S01]  /*2510*/  IMAD R113, R83, c[0x0][0x1e0], RZ ;  /* 0x0000780053717a24 */ /* 0x000fe200078e02ff */
[----:B------:R-:W-:Y:S01]  /*2520*/  MOV R120, c[0x0][0x290] ;  /* 0x0000a40000787a02 */ /* 0x000fe20000000f00 */
[C---:B------:R-:W-:Y:S01]  /*2530*/  IMAD R168, R144.reuse, c[0x0][0x24c], R168 ;  /* 0x0000930090a87a24 */ /* 0x040fe200078e02a8 */
[----:B------:R-:W-:Y:S01]  /*2540*/  MOV R105, c[0x0][0x27c] ;  /* 0x00009f0000697a02 */ /* 0x000fe20000000f00 */
[----:B------:R-:W-:Y:S01]  /*2550*/  IMAD.WIDE.U32 R146, R144, c[0x0][0x248], R146 ;  /* 0x0000920090927a25 */ /* 0x000fe200078e0092 */
[----:B------:R-:W-:-:S03]  /*2560*/  P2R R140, PR, RZ, 0x4 ;  /* 0x00000004ff8c7803 */ /* 0x000fc60000000000 */
[----:B------:R-:W-:Y:S01]  /*2570*/  IMAD R4, R106, R34, RZ ;  /* 0x000000226a047224 */ /* 0x000fe200078e02ff */
[----:B------:R-:W-:Y:S01]  /*2580*/  IADD3 R169, R147, R168, RZ ;  /* 0x000000a893a97210 */ /* 0x000fe20007ffe0ff */
[----:B------:R-:W-:Y:S02]  /*2590*/  IMAD.MOV.U32 R168, RZ, RZ, R146 ;  /* 0x000000ffffa87224 */ /* 0x000fe400078e0092 */
[-C--:B------:R-:W-:Y:S02]  /*25a0*/  IMAD R4, R7, R172.reuse, R4 ;  /* 0x000000ac07047224 */ /* 0x080fe400078e0204 */
[----:B------:R-:W-:-:S04]  /*25b0*/  IMAD.WIDE.U32 R14, R34, R172, R168 ;  /* 0x000000ac220e7225 */ /* 0x000fc800078e00a8 */
[----:B------:R-:W-:Y:S01]  /*25c0*/  IMAD.MOV.U32 R7, RZ, RZ, c[0x0][0x238] ;  /* 0x00008e00ff077624 */ /* 0x000fe200078e00ff */
[----:B------:R-:W-:Y:S02]  /*25d0*/  IADD3 R4, R15, R4, RZ ;  /* 0x000000040f047210 */ /* 0x000fe40007ffe0ff */
[C---:B------:R-:W-:Y:S01]  /*25e0*/  @P0 LEA R8, P1, R14.reuse, c[0x0][0x220], 0x1 ;  /* 0x000088000e080a11 */ /* 0x040fe200078208ff */
[C---:B------:R-:W-:Y:S01]  /*25f0*/  IMAD.SHL.U32 R112, R7.reuse, 0x20, RZ ;  /* 0x0000002007707824 */ /* 0x040fe200078e00ff */
[----:B------:R-:W-:Y:S02]  /*2600*/  SHF.L.U64.HI R111, R7, R124, c[0x0][0x23c] ;  /* 0x00008f00076f7619 */ /* 0x000fe4000001027c */
[----:B------:R-:W-:Y:S02]  /*2610*/  @P0 LEA.HI.X R9, R14, c[0x0][0x224], R4, 0x1, P1 ;  /* 0x000089000e090a11 */ /* 0x000fe400008f0c04 */
[----:B------:R-:W-:-:S03]  /*2620*/  ISETP.GE.AND P1, PT, R5, 0x21, PT ;  /* 0x000000210500780c */ /* 0x000fc60003f26270 */
[----:B------:R-:W-:Y:S01]  /*2630*/  @!PT LDS RZ, [RZ] ;  /* 0x00000000fffff984 */ /* 0x000fe20000000800 */
[----:B------:R-:W-:Y:S01]  /*2640*/  @!PT LDS RZ, [RZ] ;  /* 0x00000000fffff984 */ /* 0x000fe20000000800 */
[----:B------:R-:W-:Y:S01]  /*2650*/  @!PT LDS RZ, [RZ] ;  /* 0x00000000fffff984 */ /* 0x000fe20000000800 */
[----:B------:R1:W-:Y:S04]  /*2660*/  @P0 LDGSTS.E.BYPASS.LTC128B.128 [R234+0x8100], [R8.64], !P2 ;  /* 0x0810000008ea0fae */ /* 0x0003e8000d101d48 */
[----:B------:R1:W-:Y:S06]  /*2670*/  @P0 LDGSTS.E.BYPASS.LTC128B.128 [R234+0xb100], [R8.64+0x80], !P6 ;  /* 0x0b10008008ea0fae */ /* 0x0003ec000f101d48 */
[----:B-1----:R-:W-:-:S04]  /*2680*/  @P1 IADD3 R9, P0, R112, R14, RZ ;  /* 0x0000000e70091210 */ /* 0x002fc80007f1e0ff */
[----:B------:R-:W-:Y:S02]  /*2690*/  @P1 IADD3.X R8, R4, R111, RZ, P0, !PT ;  /* 0x0000006f04081210 */ /* 0x000fe400007fe4ff */
[----:B------:R-:W-:-:S04]  /*26a0*/  @P1 LEA R16, P0, R9, c[0x0][0x220], 0x1 ;  /* 0x0000880009101a11 */ /* 0x000fc800078008ff */
[----:B------:R-:W-:Y:S02]  /*26b0*/  @P1 LEA.HI.X R17, R9, c[0x0][0x224], R8, 0x1, P0 ;  /* 0x0000890009111a11 */ /* 0x000fe400000f0c08 */
[----:B------:R-:W-:-:S03]  /*26c0*/  ISETP.GT.AND P0, PT, R5, 0x40, PT ;  /* 0x000000400500780c */ /* 0x000fc60003f04270 */
[----:B------:R1:W-:Y:S04]  /*26d0*/  @P1 LDGSTS.E.BYPASS.LTC128B.128 [R219+0x9100], [R16.64], !P2 ;  /* 0x0910000010db1fae */ /* 0x0003e8000d101d48 */
[----:B------:R1:W-:Y:S06]  /*26e0*/  @P1 LDGSTS.E.BYPASS.LTC128B.128 [R219+0xc100], [R16.64+0x80], !P6 ;  /* 0x0c10008010db1fae */ /* 0x0003ec000f101d48 */
[----:B------:R-:W-:Y:S01]  /*26f0*/  @P0 IMAD.MOV.U32 R8, RZ, RZ, c[0x0][0x23c] ;  /* 0x00008f00ff080624 */ /* 0x000fe200078e00ff */
[----:B------:R-:W-:-:S04]  /*2700*/  @P0 LEA R5, P1, R7, R14, 0x6 ;  /* 0x0000000e07050211 */ /* 0x000fc800078230ff */
[----:B------:R-:W-:Y:S02]  /*2710*/  @P0 LEA.HI.X R8, R7, R4, R8, 0x6, P1 ;  /* 0x0000000407080211 */ /* 0x000fe400008f3408 */
[----:B------:R-:W-:-:S04]  /*2720*/  @P0 LEA R4, P1, R5, c[0x0][0x220], 0x1 ;  /* 0x0000880005040a11 */ /* 0x000fc800078208ff */
[----:B------:R-:W-:Y:S02]  /*2730*/  @P0 LEA.HI.X R5, R5, c[0x0][0x224], R8, 0x1, P1 ;  /* 0x0000890005050a11 */ /* 0x000fe400008f0c08 */
[----:B------:R-:W-:Y:S02]  /*2740*/  ISETP.NE.U32.AND P1, PT, RZ, c[0x0][0x340], PT ;  /* 0x0000d000ff007a0c */ /* 0x000fe40003f25070 */
[----:B------:R-:W-:Y:S01]  /*2750*/  SHF.R.S32.HI R90, RZ, 0x1f, R91 ;  /* 0x0000001fff5a7819 */ /* 0x000fe2000001145b */
[C---:B------:R-:W-:Y:S01]  /*2760*/  IMAD R150, R79.reuse, c[0x0][0x284], R150 ;  /* 0x0000a1004f967a24 */ /* 0x040fe200078e0296 */
[----:B------:R-:W-:Y:S01]  /*2770*/  ISETP.NE.AND.EX P1, PT, RZ, c[0x0][0x344], PT, P1 ;  /* 0x0000d100ff007a0c */ /* 0x000fe20003f25310 */
[----:B------:R-:W-:Y:S01]  /*2780*/  IMAD R148, R79, c[0x0][0x294], R148 ;  /* 0x0000a5004f947a24 */ /* 0x000fe200078e0294 */
[----:B------:R2:W-:Y:S11]  /*2790*/  @P0 LDGSTS.E.BYPASS.LTC128B.128 [R219+0xa100], [R4.64], !P2 ;  /* 0x0a10000004db0fae */ /* 0x0005f6000d101d48 */
[----:B------:R-:W-:-:S04]  /*27a0*/  @P1 IMAD.WIDE R8, R211, R3, c[0x0][0x340] ;  /* 0x0000d000d3081625 */ /* 0x000fc800078e0203 */
[----:B------:R-:W-:Y:S01]  /*27b0*/  IMAD R6, R90, c[0x0][0x1e0], RZ ;  /* 0x000078005a067a24 */ /* 0x000fe200078e02ff */
[----:B------:R3:W4:Y:S01]  /*27c0*/  @P1 LDG.E R3, [R8.64] ;  /* 0x0000000808031981 */ /* 0x000722000c1e1900 */
[----:B------:R-:W-:Y:S01]  /*27d0*/  IMAD.WIDE.U32 R14, R79, c[0x0][0x280], R116 ;  /* 0x0000a0004f0e7a25 */ /* 0x000fe200078e0074 */
[----:B------:R-:W-:Y:S02]  /*27e0*/  IADD3 R155, R155, R150, RZ ;  /* 0x000000969b9b7210 */ /* 0x000fe40007ffe0ff */
[----:B------:R2:W-:Y:S01]  /*27f0*/  @P0 LDGSTS.E.BYPASS.LTC128B.128 [R219+0xd100], [R4.64+0x80], !P6 ;  /* 0x0d10008004db0fae */ /* 0x0005e2000f101d48 */
[----:B------:R-:W-:Y:S01]  /*2800*/  IMAD R6, R91, c[0x0][0x1e4], R6 ;  /* 0x000079005b067a24 */ /* 0x000fe200078e0206 */
[----:B------:R-:W-:Y:S01]  /*2810*/  IADD3 R151, R150, R15, RZ ;  /* 0x0000000f96977210 */ /* 0x000fe20007ffe0ff */
[----:B------:R-:W-:Y:S01]  /*2820*/  IMAD.IADD R153, R153, 0x1, R148 ;  /* 0x0000000199997824 */ /* 0x000fe200078e0294 */
[----:B------:R-:W0:Y:S01]  /*2830*/  LDGDEPBAR ;  /* 0x00000000000079af */ /* 0x000e220000000000 */
[C---:B------:R-:W-:Y:S01]  /*2840*/  IMAD R99, R98.reuse, c[0x0][0x280], RZ ;  /* 0x0000a00062637a24 */ /* 0x040fe200078e02ff */
[----:B------:R-:W-:Y:S01]  /*2850*/  WARPSYNC 0xffffffff ;  /* 0xffffffff00007948 */ /* 0x000fe20003800000 */
[----:B------:R-:W-:Y:S01]  /*2860*/  IMAD R98, R98, c[0x0][0x290], RZ ;  /* 0x0000a40062627a24 */ /* 0x000fe200078e02ff */
[C---:B------:R-:W-:Y:S01]  /*2870*/  SHF.L.U64.HI R109, R120.reuse, R124, c[0x0][0x294] ;  /* 0x0000a500786d7619 */ /* 0x040fe2000001027c */
[----:B------:R-:W-:Y:S01]  /*2880*/  IMAD.WIDE.U32 R170, R79, c[0x0][0x1e0], RZ ;  /* 0x000078004faa7a25 */ /* 0x000fe200078e00ff */
[----:B------:R-:W-:-:S03]  /*2890*/  SHF.L.U32 R110, R120, 0x5, RZ ;  /* 0x00000005786e7819 */ /* 0x000fc600000006ff */
[----:B------:R-:W-:Y:S02]  /*28a0*/  IMAD R113, R79, c[0x0][0x1e4], R113 ;  /* 0x000079004f717a24 */ /* 0x000fe400078e0271 */
[----:B------:R-:W-:Y:S02]  /*28b0*/  IMAD.MOV.U32 R150, RZ, RZ, R14 ;  /* 0x000000ffff967224 */ /* 0x000fe400078e000e */
[C---:B------:R-:W-:Y:S02]  /*28c0*/  IMAD R99, R67.reuse, c[0x0][0x284], R99 ;  /* 0x0000a10043637a24 */ /* 0x040fe400078e0263 */
[----:B------:R-:W-:Y:S02]  /*28d0*/  IMAD R98, R67, c[0x0][0x294], R98 ;  /* 0x0000a50043627a24 */ /* 0x000fe400078e0262 */
[----:B---3--:R-:W-:-:S04]  /*28e0*/  IMAD.WIDE.U32 R8, R91, c[0x0][0x1e0], RZ ;  /* 0x000078005b087a25 */ /* 0x008fc800078e00ff */
[----:B------:R-:W-:Y:S01]  /*28f0*/  IMAD.IADD R7, R9, 0x1, R6 ;  /* 0x0000000109077824 */ /* 0x000fe200078e0206 */
[----:B------:R-:W-:Y:S01]  /*2900*/  MOV R6, R8 ;  /* 0x0000000800067202 */ /* 0x000fe20000000f00 */
[----:B------:R-:W-:Y:S01]  /*2910*/  IMAD.WIDE.U32 R8, R79, c[0x0][0x290], R116 ;  /* 0x0000a4004f087a25 */ /* 0x000fe200078e0074 */
[----:B--2---:R-:W-:-:S03]  /*2920*/  SHF.L.U32 R4, R105, 0x1, RZ ;  /* 0x0000000169047819 */ /* 0x004fc600000006ff */
[C---:B------:R-:W-:Y:S01]  /*2930*/  IMAD.WIDE.U32 R6, R227.reuse, c[0x0][0x1e8], R6 ;  /* 0x00007a00e3067a25 */ /* 0x040fe200078e0006 */
[----:B------:R-:W-:Y:S02]  /*2940*/  IADD3 R149, R148, R9, RZ ;  /* 0x0000000994957210 */ /* 0x000fe40007ffe0ff */
[----:B------:R-:W-:Y:S01]  /*2950*/  MOV R148, R8 ;  /* 0x0000000800947202 */ /* 0x000fe20000000f00 */
[----:B------:R-:W-:Y:S01]  /*2960*/  IMAD R157, R227, c[0x0][0x1ec], R7 ;  /* 0x00007b00e39d7a24 */ /* 0x000fe200078e0207 */
[----:B------:R-:W-:Y:S01]  /*2970*/  MOV R156, R6 ;  /* 0x00000006009c7202 */ /* 0x000fe20000000f00 */
[----:B------:R-:W-:-:S04]  /*2980*/  IMAD.WIDE.U32 R154, R67, c[0x0][0x280], R154 ;  /* 0x0000a000439a7a25 */ /* 0x000fc800078e009a */
[----:B------:R-:W-:Y:S01]  /*2990*/  IMAD.WIDE.U32 R152, R67, c[0x0][0x290], R152 ;  /* 0x0000a40043987a25 */ /* 0x000fe200078e0098 */
[----:B------:R-:W-:-:S03]  /*29a0*/  IADD3 R101, R155, R99, RZ ;  /* 0x000000639b657210 */ /* 0x000fc60007ffe0ff */
[----:B------:R-:W-:Y:S01]  /*29b0*/  IMAD.MOV.U32 R118, RZ, RZ, c[0x0][0x280] ;  /* 0x0000a000ff767624 */ /* 0x000fe200078e00ff */
[----:B------:R-:W-:Y:S01]  /*29c0*/  IADD3 R100, R153, R98, RZ ;  /* 0x0000006299647210 */ /* 0x000fe20007ffe0ff */
[----:B------:R-:W-:Y:S02]  /*29d0*/  IMAD.IADD R113, R171, 0x1, R113 ;  /* 0x00000001ab717824 */ /* 0x000fe400078e0271 */
[----:B------:R-:W-:Y:S01]  /*29e0*/  IMAD.WIDE.U32 R148, R67, c[0x0][0x290], R148 ;  /* 0x0000a40043947a25 */ /* 0x000fe200078e0094 */
[----:B------:R-:W-:-:S03]  /*29f0*/  SHF.L.U64.HI R107, R118, R124, c[0x0][0x284] ;  /* 0x0000a100766b7619 */ /* 0x000fc6000001027c */
[----:B------:R-:W-:Y:S01]  /*2a00*/  IMAD.WIDE.U32 R150, R67, c[0x0][0x280], R150 ;  /* 0x0000a00043967a25 */ /* 0x000fe200078e0096 */
[----:B------:R-:W-:-:S03]  /*2a10*/  IADD3 R98, R98, R149, RZ ;  /* 0x0000009562627210 */ /* 0x000fc60007ffe0ff */
[----:B------:R-:W-:Y:S02]  /*2a20*/  IMAD.SHL.U32 R108, R118, 0x20, RZ ;  /* 0x00000020766c7824 */ /* 0x000fe400078e00ff */
[----:B------:R-:W-:Y:S01]  /*2a30*/  IMAD.IADD R99, R99, 0x1, R151 ;  /* 0x0000000163637824 */ /* 0x000fe200078e0297 */
[--C-:B----4-:R-:W-:Y:S01]  /*2a40*/  @P1 SHF.R.S32.HI R7, RZ, 0x1f, R3.reuse ;  /* 0x0000001fff071819 */ /* 0x110fe20000011403 */
[----:B------:R-:W-:Y:S01]  /*2a50*/  @P1 IMAD.MOV.U32 R6, RZ, RZ, R3 ;  /* 0x000000ffff061224 */ /* 0x000fe200078e0003 */
[----:B------:R-:W-:Y:S02]  /*2a60*/  @!P1 MOV R7, R2 ;  /* 0x0000000200079202 */ /* 0x000fe40000000f00 */
[----:B------:R-:W-:Y:S02]  /*2a70*/  @!P1 MOV R6, R211 ;  /* 0x000000d300069202 */ /* 0x000fe40000000f00 */
[----:B------:R-:W-:Y:S02]  /*2a80*/  SEL R89, R7, RZ, !P4 ;  /* 0x000000ff07597207 */ /* 0x000fe40006000000 */
[----:B------:R-:W-:-:S03]  /*2a90*/  SEL R142, R6, RZ, !P4 ;  /* 0x000000ff068e7207 */ /* 0x000fc60006000000 */
[----:B------:R-:W-:Y:S02]  /*2aa0*/  IMAD R102, R89, c[0x0][0x1f0], RZ ;  /* 0x00007c0059667a24 */ /* 0x000fe400078e02ff */
[----:B------:R-:W-:-:S04]  /*2ab0*/  IMAD.WIDE.U32 R156, R142, c[0x0][0x1f0], R156 ;  /* 0x00007c008e9c7a25 */ /* 0x000fc800078e009c */
[----:B------:R-:W-:Y:S01]  /*2ac0*/  IMAD R102, R142, c[0x0][0x1f4], R102 ;  /* 0x00007d008e667a24 */ /* 0x000fe200078e0266 */
[----:B------:R-:W-:-:S04]  /*2ad0*/  IADD3 R94, P1, P0, R156, R170, R116 ;  /* 0x000000aa9c5e7210 */ /* 0x000fc8000783e074 */
[----:B------:R-:W-:-:S04]  /*2ae0*/  IADD3 R102, R157, R102, RZ ;  /* 0x000000669d667210 */ /* 0x000fc80007ffe0ff */
[----:B------:R-:W-:Y:S02]  /*2af0*/  IADD3.X R93, R102, R113, R117, P1, P0 ;  /* 0x00000071665d7210 */ /* 0x000fe40000fe0475 */
[----:B-1----:R-:W-:Y:S01]  /*2b00*/  ISETP.GE.AND P0, PT, R116, c[0x0][0x27c], PT ;  /* 0x00009f0074007a0c */ /* 0x002fe20003f06270 */
[----:B------:R-:W-:Y:S01]  /*2b10*/  BAR.SYNC.DEFER_BLOCKING 0x0 ;  /* 0x0000000000007b1d */ /* 0x000fe20000010000 */
[C---:B------:R-:W-:Y:S01]  /*2b20*/  IMAD.WIDE.U32 R6, R227.reuse, c[0x0][0x260], R116 ;  /* 0x00009800e3067a25 */ /* 0x040fe200078e0074 */
[----:B------:R-:W-:Y:S02]  /*2b30*/  SHF.R.S32.HI R122, RZ, 0x1f, R76 ;  /* 0x0000001fff7a7819 */ /* 0x000fe4000001144c */
[----:B------:R-:W-:Y:S01]  /*2b40*/  SEL R2, RZ, c[0x0][0x27c], !P0 ;  /* 0x00009f00ff027a07 */ /* 0x000fe20004000000 */
[----:B------:R-:W-:Y:S01]  /*2b50*/  IMAD R92, R92, c[0x0][0x268], RZ ;  /* 0x00009a005c5c7a24 */ /* 0x000fe200078e02ff */
[----:B------:R-:W-:Y:S01]  /*2b60*/  SHF.R.S32.HI R123, RZ, 0x1f, R73 ;  /* 0x0000001fff7b7819 */ /* 0x000fe20000011449 */
[C---:B------:R-:W-:Y:S01]  /*2b70*/  IMAD R7, R227.reuse, c[0x0][0x264], R7 ;  /* 0x00009900e3077a24 */ /* 0x040fe200078e0207 */
[----:B------:R-:W-:Y:S01]  /*2b80*/  ULDC.U8 UR4, c[0x0][0x298] ;  /* 0x0000a60000047ab9 */ /* 0x000fe20000000000 */
[----:B------:R-:W-:Y:S01]  /*2b90*/  IMAD.IADD R2, R116, 0x1, R2 ;  /* 0x0000000174027824 */ /* 0x000fe200078e0202 */
[----:B------:R-:W-:Y:S01]  /*2ba0*/  MOV R114, 0x6 ;  /* 0x0000000600727802 */ /* 0x000fe20000000f00 */
[----:B------:R-:W-:Y:S01]  /*2bb0*/  IMAD.WIDE.U32 R8, R227, c[0x0][0x210], R116 ;  /* 0x00008400e3087a25 */ /* 0x000fe200078e0074 */
[----:B------:R-:W-:-:S02]  /*2bc0*/  @P0 IADD3 R4, -R4, c[0x0][0x1d4], RZ ;  /* 0x0000750004040a10 */ /* 0x000fc40007ffe1ff */
[----:B------:R-:W-:Y:S01]  /*2bd0*/  SHF.R.S32.HI R138, RZ, 0x1f, R2 ;  /* 0x0000001fff8a7819 */ /* 0x000fe20000011402 */
[C---:B------:R-:W-:Y:S01]  /*2be0*/  IMAD R92, R144.reuse, c[0x0][0x26c], R92 ;  /* 0x00009b00905c7a24 */ /* 0x040fe200078e025c */
[----:B------:R-:W-:Y:S01]  /*2bf0*/  SHF.R.S32.HI R3, RZ, 0x1f, R4 ;  /* 0x0000001fff037819 */ /* 0x000fe20000011404 */
[----:B------:R-:W-:Y:S01]  /*2c00*/  IMAD.WIDE.U32 R144, R144, c[0x0][0x268], R6 ;  /* 0x00009a0090907a25 */ /* 0x000fe200078e0006 */
[C---:B------:R-:W-:Y:S02]  /*2c10*/  LEA.HI R5, R138.reuse, R2, RZ, 0x6 ;  /* 0x000000028a057211 */ /* 0x040fe400078f30ff */
[----:B------:R-:W-:Y:S01]  /*2c20*/  LEA.HI R3, R3, R4, RZ, 0x4 ;  /* 0x0000000403037211 */ /* 0x000fe200078f20ff */
[----:B------:R-:W-:Y:S01]  /*2c30*/  IMAD R89, R89, c[0x0][0x218], RZ ;  /* 0x0000860059597a24 */ /* 0x000fe200078e02ff */
[----:B------:R-:W-:Y:S01]  /*2c40*/  LEA.HI R138, R138, R2, RZ, 0x3 ;  /* 0x000000028a8a7211 */ /* 0x000fe200078f18ff */
[----:B------:R-:W-:Y:S01]  /*2c50*/  IMAD R9, R227, c[0x0][0x214], R9 ;  /* 0x00008500e3097a24 */ /* 0x000fe200078e0209 */
[----:B------:R-:W-:Y:S01]  /*2c60*/  SHF.R.S32.HI R3, RZ, 0x4, R3 ;  /* 0x00000004ff037819 */ /* 0x000fe20000011403 */
[----:B------:R-:W-:Y:S01]  /*2c70*/  IMAD R122, R122, c[0x0][0x1e0], RZ ;  /* 0x000078007a7a7a24 */ /* 0x000fe200078e02ff */
[----:B------:R-:W-:Y:S01]  /*2c80*/  SHF.R.S32.HI R5, RZ, 0x6, R5 ;  /* 0x00000006ff057819 */ /* 0x000fe20000011405 */
[----:B------:R-:W-:Y:S01]  /*2c90*/  IMAD.MOV.U32 R125, RZ, RZ, c[0x0][0x1e0] ;  /* 0x00007800ff7d7624 */ /* 0x000fe200078e00ff */
[----:B------:R-:W-:Y:S01]  /*2ca0*/  LEA.HI.SX32 R3, R138, R3, 0x1d ;  /* 0x000000038a037211 */ /* 0x000fe200078feaff */
[----:B------:R-:W-:Y:S01]  /*2cb0*/  IMAD R123, R123, c[0x0][0x1e0], RZ ;  /* 0x000078007b7b7a24 */ /* 0x000fe200078e02ff */
[----:B------:R-:W-:Y:S01]  /*2cc0*/  LOP3.LUT R134, R75, 0x38, R138, 0xf8, !PT ;  /* 0x000000384b867812 */ /* 0x000fe200078ef88a */
[C---:B------:R-:W-:Y:S01]  /*2cd0*/  IMAD R4, R5.reuse, 0x1800, R69 ;  /* 0x0000180005047824 */ /* 0x040fe200078e0245 */
[----:B------:R-:W-:Y:S01]  /*2ce0*/  SHF.R.S32.HI R2, RZ, 0x1f, R3 ;  /* 0x0000001fff027819 */ /* 0x000fe20000011403 */
[----:B------:R-:W-:Y:S01]  /*2cf0*/  IMAD R6, R5, 0x1800, R70 ;  /* 0x0000180005067824 */ /* 0x000fe200078e0246 */
[----:B------:R-:W-:Y:S01]  /*2d00*/  SHF.L.U32 R137, R3, 0x3, RZ ;  /* 0x0000000303897819 */ /* 0x000fe200000006ff */
[----:B------:R-:W-:Y:S01]  /*2d10*/  IMAD R5, R5, 0x1800, R68 ;  /* 0x0000180005057824 */ /* 0x000fe200078e0244 */
[----:B------:R-:W-:Y:S01]  /*2d20*/  LEA.HI R2, R2, R3, RZ, 0x3 ;  /* 0x0000000302027211 */ /* 0x000fe200078f18ff */
[----:B------:R-:W-:Y:S01]  /*2d30*/  IMAD R89, R142, c[0x0][0x21c], R89 ;  /* 0x000087008e597a24 */ /* 0x000fe200078e0259 */
[----:B------:R-:W-:Y:S01]  /*2d40*/  LOP3.LUT R134, R134, R74, RZ, 0x3c, !PT ;  /* 0x0000004a86867212 */ /* 0x000fe200078e3cff */
[----:B------:R-:W-:Y:S01]  /*2d50*/  IMAD.WIDE.U32 R142, R142, c[0x0][0x218], R8 ;  /* 0x000086008e8e7a25 */ /* 0x000fe200078e0008 */
[----:B------:R-:W-:-:S02]  /*2d60*/  SHF.R.S32.HI R2, RZ, 0x3, R2 ;  /* 0x00000003ff027819 */ /* 0x000fc40000011402 */
[----:B------:R-:W-:Y:S01]  /*2d70*/  LOP3.LUT R132, R72, 0x38, R138, 0xf8, !PT ;  /* 0x0000003848847812 */ /* 0x000fe200078ef88a */
[----:B------:R-:W-:Y:S01]  /*2d80*/  IMAD.IADD R134, R4, 0x1, R134 ;  /* 0x0000000104867824 */ /* 0x000fe200078e0286 */
[----:B------:R-:W-:Y:S01]  /*2d90*/  LOP3.LUT R131, R72, 0x38, R137, 0xf8, !PT ;  /* 0x0000003848837812 */ /* 0x000fe200078ef889 */
[----:B------:R-:W-:Y:S01]  /*2da0*/  IMAD R4, R2, 0x1800, R70 ;  /* 0x0000180002047824 */ /* 0x000fe200078e0246 */
[----:B------:R-:W-:Y:S01]  /*2db0*/  LOP3.LUT R136, R78, 0x38, R138, 0xf8, !PT ;  /* 0x000000384e887812 */ /* 0x000fe200078ef88a */
[----:B------:R-:W-:Y:S01]  /*2dc0*/  IMAD R3, R2, 0x1800, R69 ;  /* 0x0000180002037824 */ /* 0x000fe200078e0245 */
[--C-:B------:R-:W-:Y:S01]  /*2dd0*/  LOP3.LUT R135, R78, 0x38, R137.reuse, 0xf8, !PT ;  /* 0x000000384e877812 */ /* 0x100fe200078ef889 */
[----:B------:R-:W-:Y:S01]  /*2de0*/  IMAD R2, R2, 0x1800, R68 ;  /* 0x0000180002027824 */ /* 0x000fe200078e0244 */
[----:B------:R-:W-:Y:S01]  /*2df0*/  LOP3.LUT R133, R75, 0x38, R137, 0xf8, !PT ;  /* 0x000000384b857812 */ /* 0x000fe200078ef889 */
[----:B------:R-:W-:Y:S01]  /*2e00*/  IMAD R126, R160, c[0x0][0x294], RZ ;  /* 0x0000a500a07e7a24 */ /* 0x000fe200078e02ff */
[-C--:B------:R-:W-:Y:S01]  /*2e10*/  LOP3.LUT R132, R132, R71.reuse, RZ, 0x3c, !PT ;  /* 0x0000004784847212 */ /* 0x080fe200078e3cff */
[C---:B------:R-:W-:Y:S01]  /*2e20*/  IMAD R127, R160.reuse, c[0x0][0x284], RZ ;  /* 0x0000a100a07f7a24 */ /* 0x040fe200078e02ff */
[----:B------:R-:W-:Y:S01]  /*2e30*/  LOP3.LUT R131, R131, R71, RZ, 0x3c, !PT ;  /* 0x0000004783837212 */ /* 0x000fe200078e3cff */
[----:B------:R-:W-:Y:S01]  /*2e40*/  IMAD R128, R160, c[0x0][0x1e4], RZ ;  /* 0x00007900a0807a24 */ /* 0x000fe200078e02ff */
[-C--:B------:R-:W-:Y:S01]  /*2e50*/  LOP3.LUT R136, R136, R77.reuse, RZ, 0x3c, !PT ;  /* 0x0000004d88887212 */ /* 0x080fe200078e3cff */
[----:B------:R-:W-:Y:S01]  /*2e60*/  IMAD.IADD R132, R5, 0x1, R132 ;  /* 0x0000000105847824 */ /* 0x000fe200078e0284 */
[----:B------:R-:W-:Y:S01]  /*2e70*/  LOP3.LUT R135, R135, R77, RZ, 0x3c, !PT ;  /* 0x0000004d87877212 */ /* 0x000fe200078e3cff */
[----:B------:R-:W-:Y:S01]  /*2e80*/  IMAD.IADD R131, R2, 0x1, R131 ;  /* 0x0000000102837824 */ /* 0x000fe200078e0283 */
[----:B------:R-:W-:Y:S01]  /*2e90*/  LOP3.LUT R133, R133, R74, RZ, 0x3c, !PT ;  /* 0x0000004a85857212 */ /* 0x000fe200078e3cff */
[----:B------:R-:W-:Y:S01]  /*2ea0*/  IMAD.WIDE.U32 R166, R76, c[0x0][0x1e0], RZ ;  /* 0x000078004ca67a25 */ /* 0x000fe200078e00ff */
[----:B------:R-:W-:-:S02]  /*2eb0*/  IADD3 R91, P0, R79, R91, RZ ;  /* 0x0000005b4f5b7210 */ /* 0x000fc40007f1e0ff */
[----:B------:R-:W-:Y:S01]  /*2ec0*/  IADD3 R133, R3, R133, RZ ;  /* 0x0000008503857210 */ /* 0x000fe20007ffe0ff */
[----:B------:R-:W-:Y:S01]  /*2ed0*/  IMAD R122, R76, c[0x0][0x1e4], R122 ;  /* 0x000079004c7a7a24 */ /* 0x000fe200078e027a */
[----:B------:R-:W-:Y:S01]  /*2ee0*/  IADD3.X R90, R83, R90, RZ, P0, !PT ;  /* 0x0000005a535a7210 */ /* 0x000fe200007fe4ff */
[----:B------:R-:W-:Y:S01]  /*2ef0*/  IMAD.IADD R136, R6, 0x1, R136 ;  /* 0x0000000106887824 */ /* 0x000fe200078e0288 */
[----:B------:R-:W-:Y:S01]  /*2f00*/  ISETP.NE.AND P0, PT, RZ, UR4, PT ;  /* 0x00000004ff007c0c */ /* 0x000fe2000bf05270 */
[----:B------:R-:W-:Y:S01]  /*2f10*/  IMAD.IADD R135, R4, 0x1, R135 ;  /* 0x0000000104877824 */ /* 0x000fe200078e0287 */
[----:B------:R-:W-:Y:S01]  /*2f20*/  LOP3.LUT R138, R138, 0xfffffff8, RZ, 0xc0, !PT ;  /* 0xfffffff88a8a7812 */ /* 0x000fe200078ec0ff */
[----:B------:R-:W-:Y:S01]  /*2f30*/  IMAD.WIDE.U32 R160, R160, c[0x0][0x280], RZ ;  /* 0x0000a000a0a07a25 */ /* 0x000fe200078e00ff */
[C---:B------:R-:W-:Y:S02]  /*2f40*/  SHF.L.U64.HI R124, R125.reuse, R124, c[0x0][0x1e4] ;  /* 0x000079007d7c7619 */ /* 0x040fe4000001027c */
[----:B------:R-:W-:Y:S01]  /*2f50*/  SHF.L.U32 R115, R125, 0x6, RZ ;  /* 0x000000067d737819 */ /* 0x000fe200000006ff */
[----:B------:R-:W-:Y:S01]  /*2f60*/  IMAD.WIDE.U32 R164, R73, c[0x0][0x1e0], RZ ;  /* 0x0000780049a47a25 */ /* 0x000fe200078e00ff */
[----:B------:R-:W-:-:S02]  /*2f70*/  ISETP.GE.AND P1, PT, R105, 0x1, PT ;  /* 0x000000016900780c */ /* 0x000fc40003f26270 */
[----:B------:R-:W-:Y:S01]  /*2f80*/  ISETP.GE.AND P4, PT, R116, c[0x0][0x1d4], PT ;  /* 0x0000750074007a0c */ /* 0x000fe20003f86270 */
[----:B------:R-:W-:Y:S01]  /*2f90*/  IMAD.WIDE.U32 R162, R120, 0x60, RZ ;  /* 0x0000006078a27825 */ /* 0x000fe200078e00ff */
[----:B------:R-:W-:Y:S02]  /*2fa0*/  P2R R139, PR, RZ, 0x1 ;  /* 0x00000001ff8b7803 */ /* 0x000fe40000000000 */
[----:B------:R-:W-:Y:S01]  /*2fb0*/  IADD3 R122, R167, R122, RZ ;  /* 0x0000007aa77a7210 */ /* 0x000fe20007ffe0ff */
[----:B------:R-:W-:Y:S01]  /*2fc0*/  IMAD.WIDE.U32 R158, R125, 0x60, RZ ;  /* 0x000000607d9e7825 */ /* 0x000fe200078e00ff */
[----:B------:R-:W-:Y:S02]  /*2fd0*/  IADD3 R89, R143, R89, RZ ;  /* 0x000000598f597210 */ /* 0x000fe40007ffe0ff */
[----:B------:R-:W-:Y:S01]  /*2fe0*/  SHF.R.S32.HI R130, RZ, 0x1f, R138 ;  /* 0x0000001fff827819 */ /* 0x000fe2000001148a */
[----:B------:R-:W-:Y:S01]  /*2ff0*/  IMAD R123, R73, c[0x0][0x1e4], R123 ;  /* 0x00007900497b7a24 */ /* 0x000fe200078e027b */
[----:B------:R-:W-:Y:S01]  /*3000*/  SHF.R.S32.HI R129, RZ, 0x1f, R137 ;  /* 0x0000001fff817819 */ /* 0x000fe20000011489 */
[C---:B------:R-:W-:Y:S01]  /*3010*/  IMAD.SHL.U32 R119, R118.reuse, 0x40, RZ ;  /* 0x0000004076777824 */ /* 0x040fe200078e00ff */
[-C--:B------:R-:W-:Y:S01]  /*3020*/  SHF.L.U64.HI R118, R118, R114.reuse, c[0x0][0x284] ;  /* 0x0000a10076767619 */ /* 0x080fe20000010272 */
[C---:B------:R-:W-:Y:S01]  /*3030*/  IMAD.SHL.U32 R121, R120.reuse, 0x40, RZ ;  /* 0x0000004078797824 */ /* 0x040fe200078e00ff */
[-C--:B------:R-:W-:Y:S01]  /*3040*/  SHF.L.U64.HI R120, R120, R114.reuse, c[0x0][0x294] ;  /* 0x0000a50078787619 */ /* 0x080fe20000010272 */
[----:B------:R-:W-:Y:S01]  /*3050*/  IMAD.IADD R126, R163, 0x1, R126 ;  /* 0x00000001a37e7824 */ /* 0x000fe200078e027e */
[----:B------:R-:W-:Y:S01]  /*3060*/  SHF.L.U64.HI R114, R125, R114, c[0x0][0x1e4] ;  /* 0x000079007d727619 */ /* 0x000fe20000010272 */
[----:B------:R-:W-:Y:S01]  /*3070*/  IMAD.IADD R127, R161, 0x1, R127 ;  /* 0x00000001a17f7824 */ /* 0x000fe200078e027f */
[----:B------:R-:W-:Y:S01]  /*3080*/  SHF.L.U32 R132, R132, 0x1, RZ ;  /* 0x0000000184847819 */ /* 0x000fe200000006ff */
[----:B------:R-:W-:Y:S01]  /*3090*/  IMAD.SHL.U32 R125, R125, 0x20, RZ ;  /* 0x000000207d7d7824 */ /* 0x000fe200078e00ff */
[----:B------:R-:W-:Y:S01]  /*30a0*/  SHF.L.U32 R131, R131, 0x1, RZ ;  /* 0x0000000183837819 */ /* 0x000fe200000006ff */
[----:B------:R-:W-:-:S02]  /*30b0*/  IMAD.IADD R128, R159, 0x1, R128 ;  /* 0x000000019f807824 */ /* 0x000fc400078e0280 */
[----:B------:R-:W-:Y:S02]  /*30c0*/  IMAD.IADD R123, R165, 0x1, R123 ;  /* 0x00000001a57b7824 */ /* 0x000fe400078e027b */
[----:B------:R-:W-:Y:S02]  /*30d0*/  IMAD.IADD R92, R145, 0x1, R92 ;  /* 0x00000001915c7824 */ /* 0x000fe400078e025c */
[----:B------:R-:W-:Y:S02]  /*30e0*/  IMAD.SHL.U32 R136, R136, 0x2, RZ ;  /* 0x0000000288887824 */ /* 0x000fe400078e00ff */
[----:B------:R-:W-:Y:S02]  /*30f0*/  IMAD.SHL.U32 R134, R134, 0x2, RZ ;  /* 0x0000000286867824 */ /* 0x000fe400078e00ff */
[----:B------:R-:W-:Y:S02]  /*3100*/  IMAD.SHL.U32 R135, R135, 0x2, RZ ;  /* 0x0000000287877824 */ /* 0x000fe400078e00ff */
[----:B------:R-:W-:-:S02]  /*3110*/  IMAD.SHL.U32 R133, R133, 0x2, RZ ;  /* 0x0000000285857824 */ /* 0x000fc400078e00ff */
.L_x_743:
[----:B------:R-:W-:Y:S01]  /*3120*/  SHF.R.S32.HI R88, RZ, 0x1f, R34 ;  /* 0x0000001fff587819 */ /* 0x000fe20000011422 */
[-C--:B------:R-:W-:Y:S01]  /*3130*/  IMAD R174, R128, R34.reuse, RZ ;  /* 0x0000002280ae7224 */ /* 0x080fe200078e02ff */
[----:B------:R-:W-:Y:S01]  /*3140*/  ISETP.GE.AND P2, PT, R105, 0x1, PT ;  /* 0x000000016900780c */ /* 0x000fe20003f46270 */
[----:B------:R-:W-:Y:S01]  /*3150*/  IMAD.WIDE.U32 R176, R158, R34, RZ ;  /* 0x000000229eb07225 */ /* 0x000fe200078e00ff */
[----:B------:R-:W-:Y:S04]  /*3160*/  DEPBAR.LE SB0, 0x0 ;  /* 0x000080000000791a */ /* 0x000fe80000000000 */
[----:B-1----:R-:W-:Y:S01]  /*3170*/  IADD3 R5, P1, P0, R94, R176, R125 ;  /* 0x000000b05e057210 */ /* 0x002fe2000783e07d */
[----:B------:R-:W-:Y:S01]  /*3180*/  IMAD R174, R88, R158, R174 ;  /* 0x0000009e58ae7224 */ /* 0x000fe200078e02ae */
[----:B------:R-:W-:Y:S01]  /*3190*/  WARPSYNC 0xffffffff ;  /* 0xffffffff00007948 */ /* 0x000fe20003800000 */
[----:B------:R-:W-:Y:S02]  /*31a0*/  BAR.SYNC.DEFER_BLOCKING 0x0 ;  /* 0x0000000000007b1d */ /* 0x000fe40000010000 */
[----:B------:R-:W-:Y:S05]  /*31b0*/  IMAD.IADD R174, R177, 0x1, R174 ;  /* 0x00000001b1ae7824 */ /* 0x000fea00078e02ae */
[C---:B------:R-:W-:Y:S02]  /*31c0*/  IADD3.X R4, R93.reuse, R174, R124, P1, P0 ;  /* 0x000000ae5d047210 */ /* 0x040fe40000fe047c */
[C---:B------:R-:W-:Y:S04]  /*31d0*/  IADD3 R3, P1, P0, R94.reuse, R176, R115 ;  /* 0x000000b05e037210 */ /* 0x040fe8000783e073 */
[----:B------:R-:W-:Y:S02]  /*31e0*/  IADD3.X R2, R93, R174, R114, P1, P0 ;  /* 0x000000ae5d027210 */ /* 0x000fe40000fe0472 */
[----:B------:R-:W-:Y:S05]  /*31f0*/  IADD3 R7, P0, R94, R176, RZ ;  /* 0x000000b05e077210 */ /* 0x000fea0007f1e0ff */
[----:B------:R-:W-:Y:S01]  /*3200*/  IMAD.X R6, R174, 0x1, R93, P0 ;  /* 0x00000001ae067824 */ /* 0x000fe200000e065d */
[C---:B------:R-:W-:Y:S04]  /*3210*/  LEA R58, P0, R7.reuse, c[0x0][0x1c8], 0x1 ;  /* 0x00007200073a7a11 */ /* 0x040fe800078008ff */
[----:B------:R-:W-:Y:S01]  /*3220*/  LEA.HI.X R59, R7, c[0x0][0x1cc], R6, 0x1, P0 ;  /* 0x00007300073b7a11 */ /* 0x000fe200000f0c06 */
[----:B------:R-:W-:Y:S01]  /*3230*/  BSSY B2, `(.L_x_709) ;  /* 0x00003a8000027945 */ /* 0x000fe20003800000 */
[C---:B------:R-:W-:Y:S04]  /*3240*/  LEA R56, P0, R5.reuse, c[0x0][0x1c8], 0x1 ;  /* 0x0000720005387a11 */ /* 0x040fe800078008ff */
[----:B------:R-:W-:Y:S02]  /*3250*/  LEA.HI.X R57, R5, c[0x0][0x1cc], R4, 0x1, P0 ;  /* 0x0000730005397a11 */ /* 0x000fe400000f0c04 */
[C---:B------:R-:W-:Y:S04]  /*3260*/  LEA R54, P0, R3.reuse, c[0x0][0x1c8], 0x1 ;  /* 0x0000720003367a11 */ /* 0x040fe800078008ff */
[----:B------:R-:W-:Y:S01]  /*3270*/  LEA.HI.X R55, R3, c[0x0][0x1cc], R2, 0x1, P0 ;  /* 0x0000730003377a11 */ /* 0x000fe200000f0c02 */
[----:B------:R-:W-:-:S05]  /*3280*/  @!P2 BRA `(.L_x_710) ;  /* 0x000038100000a947 */ /* 0x000fca0003800000 */
[-C--:B------:R-:W-:Y:S01]  /*3290*/  IMAD R36, R127, R34.reuse, RZ ;  /* 0x000000227f247224 */ /* 0x080fe200078e02ff */
[----:B------:R-:W-:Y:S01]  /*32a0*/  ISETP.NE.AND P2, PT, R139, RZ, PT ;  /* 0x000000ff8b00720c */ /* 0x000fe20003f45270 */
        /* <DEDUP_REMOVED lines=21> */
[----:B------:R-:W-:Y:S01]  /*3400*/  CS2R R50, SRZ ;  /* 0x0000000000327805 */ /* 0x000fe2000001ff00 */
[----:B------:R-:W-:Y:S01]  /*3410*/  CS2R R28, SRZ ;  /* 0x00000000001c7805 */ /* 0x000fe2000001ff00 */
[----:B------:R-:W-:Y:S01]  /*3420*/  IMAD.X R2, R36, 0x1, R101, P0 ;  /* 0x0000000124027824 */ /* 0x000fe200000e0665 */
[----:B------:R-:W-:Y:S05]  /*3430*/  IADD3 R5, P0, R152, R60, RZ ;  /* 0x0000003c98057210 */ /* 0x000fea0007f1e0ff */
[----:B------:R-:W-:Y:S01]  /*3440*/  IMAD.X R4, R33, 0x1, R100, P0 ;  /* 0x0000000121047824 */ /* 0x000fe200000e0664 */
        /* <DEDUP_REMOVED lines=12> */
.L_x_713:
[----:B------:R-:W-:Y:S05]  /*3510*/  BSYNC B0 ;  /* 0x0000000000007941 */ /* 0x000fea0003800000 */
.L_x_712:
[----:B------:R-:W-:Y:S01]  /*3520*/  ISETP.GE.AND P3, PT, R76, R141, PT ;  /* 0x0000008d4c00720c */ /* 0x000fe20003f66270 */
[----:B-----5:R-:W-:Y:S01]  /*3530*/  IMAD.MOV.U32 R5, RZ, RZ, R50 ;  /* 0x000000ffff057224 */ /* 0x020fe200078e0032 */
[----:B------:R-:W-:Y:S01]  /*3540*/  BSSY B0, `(.L_x_714) ;  /* 0x0000025000007945 */ /* 0x000fe20003800000 */
[----:B------:R-:W-:Y:S01]  /*3550*/  IMAD.MOV.U32 R4, RZ, RZ, R51 ;  /* 0x000000ffff047224 */ /* 0x000fe200078e0033 */
[----:B------:R-:W-:Y:S01]  /*3560*/  CS2R R48, SRZ ;  /* 0x0000000000307805 */ /* 0x000fe2000001ff00 */
[----:B-1----:R-:W-:Y:S01]  /*3570*/  IMAD.MOV.U32 R3, RZ, RZ, R52 ;  /* 0x000000ffff037224 */ /* 0x002fe200078e0034 */
[----:B------:R-:W-:Y:S01]  /*3580*/  CS2R R22, SRZ ;  /* 0x0000000000167805 */ /* 0x000fe2000001ff00 */
[----:B------:R-:W-:Y:S01]  /*3590*/  IMAD.MOV.U32 R2, RZ, RZ, R53 ;  /* 0x000000ffff027224 */ /* 0x000fe200078e0035 */
[----:B------:R-:W-:Y:S01]  /*35a0*/  PRMT R47, R4, 0x5410, R5 ;  /* 0x00005410042f7816 */ /* 0x000fe20000000005 */
[----:B------:R-:W-:Y:S01]  /*35b0*/  IMAD.MOV.U32 R4, RZ, RZ, R29 ;  /* 0x000000ffff047224 */ /* 0x000fe200078e001d */
[----:B------:R-:W-:Y:S01]  /*35c0*/  PRMT R32, R3, 0x7610, R32 ;  /* 0x0000761003207816 */ /* 0x000fe20000000020 */
[----:B------:R-:W-:Y:S01]  /*35d0*/  CS2R R24, SRZ ;  /* 0x0000000000187805 */ /* 0x000fe2000001ff00 */
[----:B------:R-:W-:Y:S02]  /*35e0*/  MOV R5, R28 ;  /* 0x0000001c00057202 */ /* 0x000fe40000000f00 */
[----:B------:R-:W-:Y:S02]  /*35f0*/  MOV R3, R31 ;  /* 0x0000001f00037202 */ /* 0x000fe40000000f00 */
[----:B------:R-:W-:Y:S01]  /*3600*/  PRMT R35, R2, 0x7610, R35 ;  /* 0x0000761002237816 */ /* 0x000fe20000000023 */
[----:B------:R-:W-:Y:S01]  /*3610*/  IMAD.MOV.U32 R2, RZ, RZ, R30 ;  /* 0x000000ffff027224 */ /* 0x000fe200078e001e */
        /* <DEDUP_REMOVED lines=23> */
.L_x_715:
[----:B------:R-:W-:Y:S05]  /*3790*/  BSYNC B0 ;  /* 0x0000000000007941 */ /* 0x000fea0003800000 */
.L_x_714:
[----:B------:R-:W-:Y:S01]  /*37a0*/  ISETP.GE.AND P2, PT, R73, R141, PT ;  /* 0x0000008d4900720c */ /* 0x000fe20003f46270 */
[----:B-----5:R-:W-:Y:S01]  /*37b0*/  IMAD.MOV.U32 R7, RZ, RZ, R44 ;  /* 0x000000ffff077224 */ /* 0x020fe200078e002c */
        /* <DEDUP_REMOVED lines=11> */
[----:B-1----:R-:W-:Y:S01]  /*3870*/  CS2R R8, SRZ ;  /* 0x0000000000087805 */ /* 0x002fe2000001ff00 */
[----:B------:R-:W-:Y:S01]  /*3880*/  MOV R3, R25 ;  /* 0x0000001900037202 */ /* 0x000fe20000000f00 */
[----:B------:R-:W-:Y:S01]  /*3890*/  CS2R R20, SRZ ;  /* 0x0000000000147805 */ /* 0x000fe2000001ff00 */
[----:B------:R-:W-:Y:S02]  /*38a0*/  PRMT R11, R6, 0x5410, R7 ;  /* 0x00005410060b7816 */ /* 0x000fe40000000007 */
[----:B------:R-:W-:Y:S01]  /*38b0*/  PRMT R14, R3, 0x5410, R5 ;  /* 0x00005410030e7816 */ /* 0x000fe20000000005 */
[----:B------:R-:W-:-:S05]  /*38c0*/  @P2 BRA `(.L_x_717) ;  /* 0x0000012000002947 */ /* 0x000fca0003800000 */
[----:B------:R-:W-:Y:S01]  /*38d0*/  IADD3 R3, P1, P0, R154, R119, R62 ;  /* 0x000000779a037210 */ /* 0x000fe2000783e03e */
[----:B------:R-:W-:Y:S01]  /*38e0*/  CS2R R40, SRZ ;  /* 0x0000000000287805 */ /* 0x000fe2000001ff00 */
[----:B------:R-:W-:Y:S02]  /*38f0*/  CS2R R8, SRZ ;  /* 0x0000000000087805 */ /* 0x000fe4000001ff00 */
[----:B------:R-:W-:Y:S02]  /*3900*/  IADD3.X R36, R101, R118, R36, P1, P0 ;  /* 0x0000007665247210 */ /* 0x000fe40000fe0424 */
        /* <DEDUP_REMOVED lines=14> */
.L_x_717:
[----:B------:R-:W-:Y:S05]  /*39f0*/  BSYNC B0 ;  /* 0x0000000000007941 */ /* 0x000fea0003800000 */
.L_x_716:
[----:B-----5:R-:W-:Y:S01]  /*3a00*/  MOV R5, R42 ;  /* 0x0000002a00057202 */ /* 0x020fe20000000f00 */
[----:B-1----:R-:W-:Y:S01]  /*3a10*/  IMAD.MOV.U32 R7, RZ, RZ, R40 ;  /* 0x000000ffff077224 */ /* 0x002fe200078e0028 */
        /* <DEDUP_REMOVED lines=17> */
[----:B------:R-:W-:Y:S01]  /*3b30*/  @!P0 HADD2.F32 R2, -RZ, R2.H0_H0 ;  /* 0x20000002ff028230 */ /* 0x000fe20000004100 */
[--C-:B------:R-:W-:Y:S01]  /*3b40*/  @!P0 SHF.R.U64 R3, R30, 0x10, R31.reuse ;  /* 0x000000101e038819 */ /* 0x100fe2000000121f */
[----:B------:R-:W-:Y:S01]  /*3b50*/  @!P0 HADD2.F32 R4, -RZ, R4.H0_H0 ;  /* 0x20000004ff048230 */ /* 0x000fe20000004100 */
[----:B------:R-:W-:Y:S01]  /*3b60*/  @!P0 SHF.R.U32.HI R5, RZ, 0x10, R31 ;  /* 0x00000010ff058819 */ /* 0x000fe2000001161f */
[----:B------:R-:W-:Y:S01]  /*3b70*/  @!P0 HADD2.F32 R31, -RZ, R32.H0_H0 ;  /* 0x20000020ff1f8230 */ /* 0x000fe20000004100 */
[--C-:B------:R-:W-:Y:S01]  /*3b80*/  @!P0 SHF.R.U64 R33, R52, 0x10, R53.reuse ;  /* 0x0000001034218819 */ /* 0x100fe20000001235 */
[----:B------:R-:W-:Y:S01]  /*3b90*/  @!P0 HADD2.F32 R3, -RZ, R3.H0_H0 ;  /* 0x20000003ff038230 */ /* 0x000fe20000004100 */
        /* <DEDUP_REMOVED lines=8> */
[--C-:B------:R-:W-:Y:S01]  /*3c20*/  @!P0 HADD2.F32 R32, -RZ, R27.reuse.H1_H1 ;  /* 0x3000001bff208230 */ /* 0x100fe20000004100 */
[-C--:B------:R-:W-:Y:S02]  /*3c30*/  @!P0 FMUL.FTZ R52, R30, R2.reuse ;  /* 0x000000021e348220 */ /* 0x080fe40000410000 */
[C---:B------:R-:W-:Y:S02]  /*3c40*/  @!P0 FMUL.FTZ R2, R26.reuse, R2 ;  /* 0x000000021a028220 */ /* 0x040fe40000410000 */
[----:B------:R-:W-:Y:S01]  /*3c50*/  @!P0 FFMA.FTZ R52, R26, R31, -R52 ;  /* 0x0000001f1a348223 */ /* 0x000fe20000010834 */
[----:B------:R-:W-:Y:S01]  /*3c60*/  @!P0 HADD2.F32 R26, -RZ, R27.H0_H0 ;  /* 0x2000001bff1a8230 */ /* 0x000fe20000004100 */
[----:B------:R-:W-:Y:S01]  /*3c70*/  @!P0 FMUL.FTZ R53, R32, R3 ;  /* 0x0000000320358220 */ /* 0x000fe20000410000 */
[----:B------:R-:W-:Y:S01]  /*3c80*/  @!P0 MOV R27, R18 ;  /* 0x00000012001b8202 */ /* 0x000fe20000000f00 */
[----:B------:R-:W-:Y:S01]  /*3c90*/  @!P0 FFMA.FTZ R2, R30, R31, R2 ;  /* 0x0000001f1e028223 */ /* 0x000fe20000010002 */
[----:B------:R-:W-:Y:S01]  /*3ca0*/  @!P0 HADD2.F32 R31, -RZ, R35.H0_H0 ;  /* 0x20000023ff1f8230 */ /* 0x000fe20000004100 */
[C---:B------:R-:W-:Y:S02]  /*3cb0*/  @!P0 FMUL.FTZ R3, R26.reuse, R3 ;  /* 0x000000031a038220 */ /* 0x040fe40000410000 */
[----:B------:R-:W-:Y:S01]  /*3cc0*/  @!P0 FFMA.FTZ R53, R26, R33, -R53 ;  /* 0x000000211a358223 */ /* 0x000fe20000010835 */
[----:B------:R-:W-:Y:S01]  /*3cd0*/  @!P0 MOV R26, R19 ;  /* 0x00000013001a8202 */ /* 0x000fe20000000f00 */
[----:B------:R-:W-:Y:S01]  /*3ce0*/  @!P0 FFMA.FTZ R3, R32, R33, R3 ;  /* 0x0000002120038223 */ /* 0x000fe20000010003 */
[----:B------:R-:W-:Y:S01]  /*3cf0*/  @!P0 F2FP.PACK_AB R2, R2, R52 ;  /* 0x000000340202823e */ /* 0x000fe200000000ff */
[--C-:B------:R-:W-:Y:S02]  /*3d00*/  @!P0 HADD2.F32 R30, -RZ, R27.reuse.H1_H1 ;  /* 0x3000001bff1e8230 */ /* 0x100fe40000004100 */
[----:B------:R-:W-:Y:S01]  /*3d10*/  @!P0 HADD2.F32 R27, -RZ, R27.H0_H0 ;  /* 0x2000001bff1b8230 */ /* 0x000fe20000004100 */
[----:B------:R-:W-:Y:S01]  /*3d20*/  @!P0 MOV R16, R2 ;  /* 0x0000000200108202 */ /* 0x000fe20000000f00 */
[--C-:B------:R-:W-:Y:S01]  /*3d30*/  @!P0 HADD2.F32 R35, -RZ, R26.reuse.H1_H1 ;  /* 0x3000001aff238230 */ /* 0x100fe20000004100 */
[-C--:B------:R-:W-:Y:S01]  /*3d40*/  @!P0 FMUL.FTZ R61, R30, R4.reuse ;  /* 0x000000041e3d8220 */ /* 0x080fe20000410000 */
[----:B------:R-:W-:Y:S01]  /*3d50*/  @!P0 HADD2.F32 R26, -RZ, R26.H0_H0 ;  /* 0x2000001aff1a8230 */ /* 0x000fe20000004100 */
[----:B------:R-:W-:Y:S01]  /*3d60*/  @!P0 FMUL.FTZ R4, R27, R4 ;  /* 0x000000041b048220 */ /* 0x000fe20000410000 */
[----:B------:R-:W-:Y:S01]  /*3d70*/  @!P0 F2FP.PACK_AB R3, R3, R53 ;  /* 0x000000350303823e */ /* 0x000fe200000000ff */
[-C--:B------:R-:W-:Y:S02]  /*3d80*/  @!P0 FMUL.FTZ R60, R35, R5.reuse ;  /* 0x00000005233c8220 */ /* 0x080fe40000410000 */
[----:B------:R-:W-:Y:S01]  /*3d90*/  @!P0 FMUL.FTZ R5, R26, R5 ;  /* 0x000000051a058220 */ /* 0x000fe20000410000 */
[----:B------:R-:W-:Y:S01]  /*3da0*/  @!P0 MOV R17, R3 ;  /* 0x0000000300118202 */ /* 0x000fe20000000f00 */
[-C--:B------:R-:W-:Y:S02]  /*3db0*/  @!P0 FFMA.FTZ R4, R30, R31.reuse, R4 ;  /* 0x0000001f1e048223 */ /* 0x080fe40000010004 */
[----:B------:R-:W-:Y:S02]  /*3dc0*/  @!P0 FFMA.FTZ R27, R27, R31, -R61 ;  /* 0x0000001f1b1b8223 */ /* 0x000fe4000001083d */
[-C--:B------:R-:W-:Y:S02]  /*3dd0*/  @!P0 FFMA.FTZ R60, R26, R36.reuse, -R60 ;  /* 0x000000241a3c8223 */ /* 0x080fe4000001083c */
[----:B------:R-:W-:Y:S01]  /*3de0*/  @!P0 FFMA.FTZ R5, R35, R36, R5 ;  /* 0x0000002423058223 */ /* 0x000fe20000010005 */
[----:B------:R-:W-:Y:S04]  /*3df0*/  @!P0 F2FP.PACK_AB R4, R4, R27 ;  /* 0x0000001b0404823e */ /* 0x000fe800000000ff */
[----:B------:R-:W-:Y:S02]  /*3e00*/  @!P0 F2FP.PACK_AB R5, R5, R60 ;  /* 0x0000003c0505823e */ /* 0x000fe400000000ff */
[----:B------:R-:W-:Y:S02]  /*3e10*/  @!P0 MOV R18, R4 ;  /* 0x0000000400128202 */ /* 0x000fe40000000f00 */
[----:B------:R-:W-:Y:S05]  /*3e20*/  @!P0 MOV R19, R5 ;  /* 0x0000000500138202 */ /* 0x000fea0000000f00 */
[----:B------:R1:W-:Y:S02]  /*3e30*/  STG.E.128 [R58.64], R16 ;  /* 0x000000103a007986 */ /* 0x0003e4000c101d08 */
.L_x_721:
[----:B------:R-:W-:Y:S05]  /*3e40*/  BSYNC B0 ;  /* 0x0000000000007941 */ /* 0x000fea0003800000 */
.L_x_720:
[----:B------:R-:W-:Y:S11]  /*3e50*/  ISETP.GE.AND P0, PT, R65, c[0x0][0x1d4], PT ;  /* 0x0000750041007a0c */ /* 0x000ff60003f06270 */
[----:B------:R-:W-:Y:S02]  /*3e60*/  @!UPT UIADD3 URZ, URZ, URZ, URZ ;  /* 0x0000003f3f3ff290 */ /* 0x000fe4000fffe03f */
[----:B------:R-:W-:-:S05]  /*3e70*/  @P0 BRA `(.L_x_719) ;  /* 0x0000034000000947 */ /* 0x000fca0003800000 */
[----:B------:R-:W-:Y:S01]  /*3e80*/  ISETP.GE.AND P0, PT, R10, c[0x0][0x27c], PT ;  /* 0x00009f000a007a0c */ /* 0x000fe20003f06270 */
[----:B-1----:R-:W1:Y:S11]  /*3e90*/  LDS.128 R16, [R234+0xb100] ;  /* 0x00b10000ea107984 */ /* 0x002e760000000c00 */
[----:B------:R-:W-:Y:S01]  /*3ea0*/  @!UPT UIADD3 URZ, URZ, URZ, URZ ;  /* 0x0000003f3f3ff290 */ /* 0x000fe2000fffe03f */
[----:B------:R-:W-:Y:S01]  /*3eb0*/  @!P0 HADD2.F32 R26, -RZ, R15.H1_H1 ;  /* 0x3000000fff1a8230 */ /* 0x000fe20000004100 */
[----:B------:R-:W-:Y:S02]  /*3ec0*/  @!P0 SHF.R.U64 R2, R28, 0x10, R29 ;  /* 0x000000101c028819 */ /* 0x000fe4000000121d */
[----:B------:R-:W-:Y:S02]  /*3ed0*/  @!P0 SHF.R.U64 R31, R50, 0x10, R51 ;  /* 0x00000010321f8819 */ /* 0x000fe40000001233 */
[----:B------:R-:W-:Y:S01]  /*3ee0*/  @!P0 SHF.R.U32.HI R4, RZ, 0x10, R29 ;  /* 0x00000010ff048819 */ /* 0x000fe2000001161d */
[----:B------:R-:W-:Y:S01]  /*3ef0*/  @!P0 HADD2.F32 R27, -RZ, R2.H0_H0 ;  /* 0x20000002ff1b8230 */ /* 0x000fe20000004100 */
[----:B------:R-:W-:Y:S01]  /*3f00*/  @!P0 SHF.R.U32.HI R33, RZ, 0x10, R51 ;  /* 0x00000010ff218819 */ /* 0x000fe20000011633 */
[----:B------:R-:W-:Y:S02]  /*3f10*/  @!P0 HADD2.F32 R29, -RZ, R47.H1_H1 ;  /* 0x3000002fff1d8230 */ /* 0x000fe40000004100 */
        /* <DEDUP_REMOVED lines=8> */
[C---:B------:R-:W-:Y:S01]  /*3fa0*/  @!P0 FMUL.FTZ R2, R3.reuse, R26 ;  /* 0x0000001a03028220 */ /* 0x040fe20000410000 */
[----:B------:R-:W-:Y:S01]  /*3fb0*/  @!P0 HADD2.F32 R26, -RZ, R5.H0_H0 ;  /* 0x20000005ff1a8230 */ /* 0x000fe20000004100 */
[----:B------:R-:W-:Y:S01]  /*3fc0*/  @!P0 FMUL.FTZ R36, R30, R27 ;  /* 0x0000001b1e248220 */ /* 0x000fe20000410000 */
[----:B------:R-:W-:Y:S01]  /*3fd0*/  @!P0 MOV R5, R18 ;  /* 0x0000001200058202 */ /* 0x000fe20000000f00 */
[----:B------:R-:W-:Y:S02]  /*3fe0*/  @!P0 FFMA.FTZ R35, R3, R29, -R35 ;  /* 0x0000001d03238223 */ /* 0x000fe40000010823 */
[C---:B------:R-:W-:Y:S01]  /*3ff0*/  @!P0 FMUL.FTZ R3, R26.reuse, R27 ;  /* 0x0000001b1a038220 */ /* 0x040fe20000410000 */
[----:B------:R-:W-:Y:S01]  /*4000*/  @!P0 HADD2.F32 R27, -RZ, R15.H0_H0 ;  /* 0x2000000fff1b8230 */ /* 0x000fe20000004100 */
[----:B------:R-:W-:Y:S01]  /*4010*/  @!P0 FFMA.FTZ R36, R26, R31, -R36 ;  /* 0x0000001f1a248223 */ /* 0x000fe20000010824 */
[----:B------:R-:W-:Y:S01]  /*4020*/  @!P0 MOV R26, R19 ;  /* 0x00000013001a8202 */ /* 0x000fe20000000f00 */
[----:B------:R-:W-:Y:S01]  /*4030*/  @!P0 FFMA.FTZ R2, R28, R29, R2 ;  /* 0x0000001d1c028223 */ /* 0x000fe20000010002 */
[--C-:B------:R-:W-:Y:S01]  /*4040*/  @!P0 HADD2.F32 R28, -RZ, R5.reuse.H1_H1 ;  /* 0x30000005ff1c8230 */ /* 0x100fe20000004100 */
[----:B------:R-:W-:Y:S01]  /*4050*/  @!P0 FFMA.FTZ R3, R30, R31, R3 ;  /* 0x0000001f1e038223 */ /* 0x000fe20000010003 */
[----:B------:R-:W-:Y:S02]  /*4060*/  @!P0 HADD2.F32 R5, -RZ, R5.H0_H0 ;  /* 0x20000005ff058230 */ /* 0x000fe40000004100 */
[----:B------:R-:W-:Y:S01]  /*4070*/  @!P0 F2FP.PACK_AB R2, R2, R35 ;  /* 0x000000230202823e */ /* 0x000fe200000000ff */
[----:B------:R-:W-:Y:S01]  /*4080*/  @!P0 FMUL.FTZ R50, R28, R27 ;  /* 0x0000001b1c328220 */ /* 0x000fe20000410000 */
[----:B------:R-:W-:Y:S01]  /*4090*/  @!P0 F2FP.PACK_AB R3, R3, R36 ;  /* 0x000000240303823e */ /* 0x000fe200000000ff */
[----:B------:R-:W-:Y:S01]  /*40a0*/  @!P0 HADD2.F32 R29, -RZ, R47.H0_H0 ;  /* 0x2000002fff1d8230 */ /* 0x000fe20000004100 */
[----:B------:R-:W-:Y:S01]  /*40b0*/  @!P0 MOV R16, R2 ;  /* 0x0000000200108202 */ /* 0x000fe20000000f00 */
[--C-:B------:R-:W-:Y:S01]  /*40c0*/  @!P0 HADD2.F32 R32, -RZ, R26.reuse.H1_H1 ;  /* 0x3000001aff208230 */ /* 0x100fe20000004100 */
[----:B------:R-:W-:Y:S01]  /*40d0*/  @!P0 MOV R17, R3 ;  /* 0x0000000300118202 */ /* 0x000fe20000000f00 */
[----:B------:R-:W-:Y:S02]  /*40e0*/  @!P0 HADD2.F32 R26, -RZ, R26.H0_H0 ;  /* 0x2000001aff1a8230 */ /* 0x000fe40000004100 */
[----:B------:R-:W-:Y:S01]  /*40f0*/  @!P0 HADD2.F32 R15, -RZ, R4.H0_H0 ;  /* 0x20000004ff0f8230 */ /* 0x000fe20000004100 */
[C---:B------:R-:W-:Y:S02]  /*4100*/  @!P0 FMUL.FTZ R4, R5.reuse, R27 ;  /* 0x0000001b05048220 */ /* 0x040fe40000410000 */
[----:B------:R-:W-:Y:S02]  /*4110*/  @!P0 FFMA.FTZ R27, R5, R29, -R50 ;  /* 0x0000001d051b8223 */ /* 0x000fe40000010832 */
[-C--:B------:R-:W-:Y:S02]  /*4120*/  @!P0 FMUL.FTZ R47, R32, R15.reuse ;  /* 0x0000000f202f8220 */ /* 0x080fe40000410000 */
[----:B------:R-:W-:Y:S02]  /*4130*/  @!P0 FMUL.FTZ R5, R26, R15 ;  /* 0x0000000f1a058220 */ /* 0x000fe40000410000 */
[----:B------:R-:W-:Y:S02]  /*4140*/  @!P0 FFMA.FTZ R4, R28, R29, R4 ;  /* 0x0000001d1c048223 */ /* 0x000fe40000010004 */
[-C--:B------:R-:W-:Y:S02]  /*4150*/  @!P0 FFMA.FTZ R47, R26, R33.reuse, -R47 ;  /* 0x000000211a2f8223 */ /* 0x080fe4000001082f */
[----:B------:R-:W-:Y:S01]  /*4160*/  @!P0 FFMA.FTZ R5, R32, R33, R5 ;  /* 0x0000002120058223 */ /* 0x000fe20000010005 */
[----:B------:R-:W-:Y:S04]  /*4170*/  @!P0 F2FP.PACK_AB R4, R4, R27 ;  /* 0x0000001b0404823e */ /* 0x000fe800000000ff */
[----:B------:R-:W-:Y:S02]  /*4180*/  @!P0 F2FP.PACK_AB R5, R5, R47 ;  /* 0x0000002f0505823e */ /* 0x000fe400000000ff */
[----:B------:R-:W-:Y:S02]  /*4190*/  @!P0 MOV R18, R4 ;  /* 0x0000000400128202 */ /* 0x000fe40000000f00 */
[----:B------:R-:W-:Y:S05]  /*41a0*/  @!P0 MOV R19, R5 ;  /* 0x0000000500138202 */ /* 0x000fea0000000f00 */
[----:B------:R1:W-:Y:S02]  /*41b0*/  STG.E.128 [R58.64+0x80], R16 ;  /* 0x000080103a007986 */ /* 0x0003e4000c101d08 */
.L_x_719:
[----:B------:R-:W-:Y:S05]  /*41c0*/  BSYNC B1 ;  /* 0x0000000000017941 */ /* 0x000fea0003800000 */
.L_x_718:
[----:B------:R-:W-:Y:S01]  /*41d0*/  BSSY B1, `(.L_x_722) ;  /* 0x0000070000017945 */ /* 0x000fe20003800000 */
[----:B------:R-:W-:-:S05]  /*41e0*/  @P3 BRA `(.L_x_723) ;  /* 0x000006e000003947 */ /* 0x000fca0003800000 */
[----:B------:R-:W-:Y:S01]  /*41f0*/  BSSY B0, `(.L_x_724) ;  /* 0x0000036000007945 */ /* 0x000fe20003800000 */
[----:B------:R-:W-:-:S05]  /*4200*/  @P4 BRA `(.L_x_725) ;  /* 0x0000034000004947 */ /* 0x000fca0003800000 */
[----:B------:R-:W-:Y:S01]  /*4210*/  ISETP.GE.AND P0, PT, R12, c[0x0][0x27c], PT ;  /* 0x00009f000c007a0c */ /* 0x000fe20003f06270 */
[----:B-1----:R-:W1:Y:S11]  /*4220*/  LDS.128 R16, [R234+0x9100] ;  /* 0x00910000ea107984 */ /* 0x002e760000000c00 */
[----:B------:R-:W-:Y:S01]  /*4230*/  @!UPT UIADD3 URZ, URZ, URZ, URZ ;  /* 0x0000003f3f3ff290 */ /* 0x000fe2000fffe03f */
[----:B------:R-:W-:Y:S01]  /*4240*/  @!P0 HADD2.F32 R15, -RZ, R14.H1_H1 ;  /* 0x3000000eff0f8230 */ /* 0x000fe20000004100 */
[--C-:B------:R-:W-:Y:S01]  /*4250*/  @!P0 SHF.R.U64 R2, R24, 0x10, R25.reuse ;  /* 0x0000001018028819 */ /* 0x100fe20000001219 */
[----:B------:R-:W-:Y:S01]  /*4260*/  @!P0 HADD2.F32 R26, -RZ, R46.H1_H1 ;  /* 0x3000002eff1a8230 */ /* 0x000fe20000004100 */
[----:B------:R-:W-:Y:S02]  /*4270*/  @!P0 SHF.R.U32.HI R4, RZ, 0x10, R25 ;  /* 0x00000010ff048819 */ /* 0x000fe40000011619 */
[--C-:B------:R-:W-:Y:S01]  /*4280*/  @!P0 SHF.R.U64 R28, R48, 0x10, R49.reuse ;  /* 0x00000010301c8819 */ /* 0x100fe20000001231 */
[----:B------:R-:W-:Y:S01]  /*4290*/  @!P0 HADD2.F32 R24, -RZ, R2.H0_H0 ;  /* 0x20000002ff188230 */ /* 0x000fe20000004100 */
[----:B------:R-:W-:Y:S03]  /*42a0*/  @!P0 SHF.R.U32.HI R30, RZ, 0x10, R49 ;  /* 0x00000010ff1e8819 */ /* 0x000fe60000011631 */
        /* <DEDUP_REMOVED lines=8> */
[----:B------:R-:W-:Y:S01]  /*4330*/  @!P0 FMUL.FTZ R2, R3, R15 ;  /* 0x0000000f03028220 */ /* 0x000fe20000410000 */
        /* <DEDUP_REMOVED lines=32> */
[----:B------:R1:W-:Y:S02]  /*4540*/  STG.E.128 [R56.64], R16 ;  /* 0x0000001038007986 */ /* 0x0003e4000c101d08 */
.L_x_725:
[----:B------:R-:W-:Y:S05]  /*4550*/  BSYNC B0 ;  /* 0x0000000000007941 */ /* 0x000fea0003800000 */
.L_x_724:
        /* <DEDUP_REMOVED lines=55> */
.L_x_723:
[----:B------:R-:W-:Y:S05]  /*48d0*/  BSYNC B1 ;  /* 0x0000000000017941 */ /* 0x000fea0003800000 */
.L_x_722:
[----:B------:R-:W-:-:S05]  /*48e0*/  @P2 BRA `(.L_x_726) ;  /* 0x000023c000002947 */ /* 0x000fca0003800000 */
[----:B------:R-:W-:Y:S01]  /*48f0*/  BSSY B0, `(.L_x_727) ;  /* 0x0000036000007945 */ /* 0x000fe20003800000 */
[----:B------:R-:W-:-:S05]  /*4900*/  @P4 BRA `(.L_x_728) ;  /* 0x0000034000004947 */ /* 0x000fca0003800000 */
[----:B------:R-:W-:Y:S01]  /*4910*/  ISETP.GE.AND P0, PT, R12, c[0x0][0x27c], PT ;  /* 0x00009f000c007a0c */ /* 0x000fe20003f06270 */
[----:B-1----:R-:W1:Y:S11]  /*4920*/  LDS.128 R16, [R234+0xa100] ;  /* 0x00a10000ea107984 */ /* 0x002e760000000c00 */
[----:B------:R-:W-:Y:S01]  /*4930*/  @!UPT UIADD3 URZ, URZ, URZ, URZ ;  /* 0x0000003f3f3ff290 */ /* 0x000fe2000fffe03f */
[----:B------:R-:W-:Y:S01]  /*4940*/  @!P0 HADD2.F32 R11, -RZ, R7.H1_H1 ;  /* 0x30000007ff0b8230 */ /* 0x000fe20000004100 */
[----:B------:R-:W-:Y:S01]  /*4950*/  @!P0 SHF.R.U64 R2, R20, 0x10, R21 ;  /* 0x0000001014028819 */ /* 0x000fe20000001215 */
[----:B------:R-:W-:Y:S01]  /*4960*/  @!P0 HADD2.F32 R20, -RZ, R38.H1_H1 ;  /* 0x30000026ff148230 */ /* 0x000fe20000004100 */
        /* <DEDUP_REMOVED lines=35> */
[-C--:B------:R-:W-:Y:S02]  /*4ba0*/  @!P0 FFMA.FTZ R14, R5, R20.reuse, -R28 ;  /* 0x00000014050e8223 */ /* 0x080fe4000001081c */
        /* <DEDUP_REMOVED lines=10> */
.L_x_728:
[----:B------:R-:W-:Y:S05]  /*4c50*/  BSYNC B0 ;  /* 0x0000000000007941 */ /* 0x000fea0003800000 */
.L_x_727:
[----:B------:R-:W-:Y:S11]  /*4c60*/  ISETP.GE.AND P0, PT, R65, c[0x0][0x1d4], PT ;  /* 0x0000750041007a0c */ /* 0x000ff60003f06270 */
[----:B------:R-:W-:Y:S02]  /*4c70*/  @!UPT UIADD3 URZ, URZ, URZ, URZ ;  /* 0x0000003f3f3ff290 */ /* 0x000fe4000fffe03f */
        /* <DEDUP_REMOVED lines=21> */
[C---:B------:R-:W-:Y:S01]  /*4dd0*/  @!P0 FMUL.FTZ R23, R14.reuse, R8 ;  /* 0x000000080e178220 */ /* 0x040fe20000410000 */
        /* <DEDUP_REMOVED lines=21> */
[CC--:B------:R-:W-:Y:S02]  /*4f30*/  @!P0 FMUL.FTZ R24, R20.reuse, R6.reuse ;  /* 0x0000000614188220 */ /* 0x0c0fe40000410000 */
        /* <DEDUP_REMOVED lines=8> */
[----:B------:R1:W-:Y:S01]  /*4fc0*/  STG.E.128 [R54.64+0x80], R16 ;  /* 0x0000801036007986 */ /* 0x0003e2000c101d08 */
[----:B------:R-:W-:-:S05]  /*4fd0*/  BRA `(.L_x_726) ;  /* 0x00001cd000007947 */ /* 0x000fca0003800000 */
.L_x_711:
        /* <DEDUP_REMOVED lines=10> */
[----:B------:R-:W-:Y:S07]  /*5080*/  BSSY B0, `(.L_x_729) ;  /* 0x00000b9000007945 */ /* 0x000fee0003800000 */
        /* <DEDUP_REMOVED lines=14> */
[----:B------:R-:W2:Y:S01]  /*5170*/  @!P2 LDG.E.128 R52, [R14.64] ;  /* 0x000000080e34a981 */ /* 0x000ea2000c1e1d00 */
[----:B------:R-:W-:Y:S02]  /*5180*/  @!P2 LEA.HI.X R17, R5, c[0x0][0x28c], R4, 0x1, P0 ;  /* 0x0000a3000511aa11 */ /* 0x000fe400000f0c04 */
[C---:B------:R-:W-:Y:S04]  /*5190*/  @!P1 LEA R2, P0, R7.reuse, c[0x0][0x270], 0x1 ;  /* 0x00009c0007029a11 */ /* 0x040fe800078008ff */
[----:B------:R-:W-:Y:S01]  /*51a0*/  @!P1 LEA.HI.X R3, R7, c[0x0][0x274], R6, 0x1, P0 ;  /* 0x00009d0007039a11 */ /* 0x000fe200000f0c06 */
[----:B------:R1:W3:Y:S01]  /*51b0*/  @!P2 LDG.E.128 R24, [R16.64] ;  /* 0x000000081018a981 */ /* 0x0002e2000c1e1d00 */
[C---:B------:R-:W-:Y:S01]  /*51c0*/  @!P1 LEA R4, P0, R9.reuse, c[0x0][0x288], 0x1 ;  /* 0x0000a20009049a11 */ /* 0x040fe200078008ff */
[----:B------:R-:W-:Y:S03]  /*51d0*/  CS2R R6, SRZ ;  /* 0x0000000000067805 */ /* 0x000fe6000001ff00 */
[----:B------:R-:W-:Y:S02]  /*51e0*/  @!P1 LEA.HI.X R5, R9, c[0x0][0x28c], R8, 0x1, P0 ;  /* 0x0000a30009059a11 */ /* 0x000fe400000f0c08 */
[-C--:B------:R-:W-:Y:S01]  /*51f0*/  ISETP.GE.AND P0, PT, R79, R141.reuse, PT ;  /* 0x0000008d4f00720c */ /* 0x080fe20003f06270 */
[----:B------:R4:W3:Y:S03]  /*5200*/  @!P1 LDG.E.128 R48, [R2.64] ;  /* 0x0000000802309981 */ /* 0x0008e6000c1e1d00 */
[----:B------:R-:W-:Y:S01]  /*5210*/  ISETP.GE.OR P0, PT, R116, c[0x0][0x27c], P0 ;  /* 0x00009f0074007a0c */ /* 0x000fe20000706670 */
[----:B-1----:R-:W-:Y:S06]  /*5220*/  CS2R R16, SRZ ;  /* 0x0000000000107805 */ /* 0x002fec000001ff00 */
[----:B------:R1:W3:Y:S06]  /*5230*/  @!P1 LDG.E.128 R16, [R4.64] ;  /* 0x0000000804109981 */ /* 0x0002ec000c1e1d00 */
[----:B------:R-:W-:Y:S05]  /*5240*/  @!P0 IADD3 R62, P1, R150, R62, RZ ;  /* 0x0000003e963e8210 */ /* 0x000fea0007f3e0ff */
[----:B------:R-:W-:Y:S01]  /*5250*/  @!P0 IMAD.X R36, R36, 0x1, R99, P1 ;  /* 0x0000000124248824 */ /* 0x000fe200008e0663 */
[C---:B----4-:R-:W-:Y:S04]  /*5260*/  @!P0 LEA R2, P1, R62.reuse, c[0x0][0x270], 0x1 ;  /* 0x00009c003e028a11 */ /* 0x050fe800078208ff */
[----:B------:R-:W-:Y:S02]  /*5270*/  @!P0 LEA.HI.X R3, R62, c[0x0][0x274], R36, 0x1, P1 ;  /* 0x00009d003e038a11 */ /* 0x000fe400008f0c24 */
[----:B------:R-:W-:Y:S01]  /*5280*/  @!P0 IADD3 R60, P1, R148, R60, RZ ;  /* 0x0000003c943c8210 */ /* 0x000fe20007f3e0ff */
[----:B------:R-:W-:Y:S04]  /*5290*/  CS2R R36, SRZ ;  /* 0x0000000000247805 */ /* 0x000fe8000001ff00 */
[----:B------:R-:W-:Y:S01]  /*52a0*/  @!P0 IMAD.X R33, R33, 0x1, R98, P1 ;  /* 0x0000000121218824 */ /* 0x000fe200008e0662 */
[C---:B------:R-:W-:Y:S01]  /*52b0*/  @!P0 LEA R8, P1, R60.reuse, c[0x0][0x288], 0x1 ;  /* 0x0000a2003c088a11 */ /* 0x040fe200078208ff */
[----:B------:R4:W5:Y:S03]  /*52c0*/  @!P0 LDG.E.128 R36, [R2.64] ;  /* 0x0000000802248981 */ /* 0x000966000c1e1d00 */
[----:B------:R-:W-:Y:S01]  /*52d0*/  @!P0 LEA.HI.X R9, R60, c[0x0][0x28c], R33, 0x1, P1 ;  /* 0x0000a3003c098a11 */ /* 0x000fe200008f0c21 */
[----:B-1----:R-:W-:Y:S01]  /*52e0*/  CS2R R4, SRZ ;  /* 0x0000000000047805 */ /* 0x002fe2000001ff00 */
[----:B------:R-:W-:Y:S05]  /*52f0*/  ISETP.GE.AND P1, PT, R116, c[0x0][0x27c], PT ;  /* 0x00009f0074007a0c */ /* 0x000fea0003f26270 */
[----:B------:R2:W5:Y:S01]  /*5300*/  @!P0 LDG.E.128 R4, [R8.64] ;  /* 0x0000000808048981 */ /* 0x000562000c1e1d00 */
[----:B------:R-:W-:Y:S01]  /*5310*/  ISETP.GE.OR P0, PT, R79, R141, P4 ;  /* 0x0000008d4f00720c */ /* 0x000fe20002706670 */
[----:B--2---:R-:W-:Y:S02]  /*5320*/  IMAD.MOV.U32 R9, RZ, RZ, R54 ;  /* 0x000000ffff097224 */ /* 0x004fe400078e0036 */
[----:B------:R-:W-:Y:S02]  /*5330*/  IMAD.MOV.U32 R8, RZ, RZ, R55 ;  /* 0x000000ffff087224 */ /* 0x000fe400078e0037 */
[----:B----4-:R-:W-:Y:S02]  /*5340*/  IMAD.MOV.U32 R3, RZ, RZ, R52 ;  /* 0x000000ffff037224 */ /* 0x010fe400078e0034 */
[----:B------:R-:W-:Y:S01]  /*5350*/  IMAD.MOV.U32 R2, RZ, RZ, R53 ;  /* 0x000000ffff027224 */ /* 0x000fe200078e0035 */
[----:B------:R-:W-:Y:S01]  /*5360*/  PRMT R60, R9, 0x5410, R8 ;  /* 0x00005410093c7816 */ /* 0x000fe20000000008 */
[----:B---3--:R-:W-:Y:S02]  /*5370*/  IMAD.MOV.U32 R9, RZ, RZ, R26 ;  /* 0x000000ffff097224 */ /* 0x008fe400078e001a */
        /* <DEDUP_REMOVED lines=12> */
[----:B------:R-:W-:Y:S02]  /*5440*/  IMAD.MOV.U32 R9, RZ, RZ, R18 ;  /* 0x000000ffff097224 */ /* 0x000fe400078e0012 */
[----:B------:R-:W-:Y:S02]  /*5450*/  IMAD.MOV.U32 R8, RZ, RZ, R19 ;  /* 0x000000ffff087224 */ /* 0x000fe400078e0013 */
[----:B------:R-:W-:Y:S02]  /*5460*/  IMAD.MOV.U32 R3, RZ, RZ, R16 ;  /* 0x000000ffff037224 */ /* 0x000fe400078e0010 */
[----:B------:R-:W-:Y:S01]  /*5470*/  IMAD.MOV.U32 R2, RZ, RZ, R17 ;  /* 0x000000ffff027224 */ /* 0x000fe200078e0011 */
[----:B------:R-:W-:Y:S04]  /*5480*/  PRMT R11, R9, 0x5410, R8 ;  /* 0x00005410090b7816 */ /* 0x000fe80000000008 */
[----:B------:R-:W-:Y:S01]  /*5490*/  PRMT R14, R2, 0x5410, R3 ;  /* 0x00005410020e7816 */ /* 0x000fe20000000003 */
[----:B------:R-:W-:-:S05]  /*54a0*/  @P0 BRA `(.L_x_730) ;  /* 0x0000076000000947 */ /* 0x000fca0003800000 */
[----:B-----5:R-:W-:Y:S01]  /*54b0*/  IMAD.MOV.U32 R30, RZ, RZ, R4 ;  /* 0x000000ffff1e7224 */ /* 0x020fe200078e0004 */
[----:B------:R-:W-:Y:S01]  /*54c0*/  IADD3 R3, P0, R170, R176, RZ ;  /* 0x000000b0aa037210 */ /* 0x000fe20007f1e0ff */
[----:B------:R-:W1:Y:S01]  /*54d0*/  LDS.128 R20, [R136+0x8100] ;  /* 0x0081000088147984 */ /* 0x000e620000000c00 */
[----:B------:R-:W-:Y:S01]  /*54e0*/  @!P1 SHF.R.U32.HI R29, RZ, 0x10, R7 ;  /* 0x00000010ff1d9819 */ /* 0x000fe20000011607 */
[----:B------:R-:W-:Y:S01]  /*54f0*/  IMAD.MOV.U32 R64, RZ, RZ, R36 ;  /* 0x000000ffff407224 */ /* 0x000fe200078e0024 */
[----:B------:R-:W-:Y:S01]  /*5500*/  IADD3.X R2, R174, R113, RZ, P0, !PT ;  /* 0x00000071ae027210 */ /* 0x000fe200007fe4ff */
[--C-:B------:R-:W-:Y:S01]  /*5510*/  IMAD.MOV.U32 R44, RZ, RZ, R39.reuse ;  /* 0x000000ffff2c7224 */ /* 0x100fe200078e0027 */
[----:B------:R-:W-:Y:S01]  /*5520*/  IADD3 R9, P2, P0, R156, R3, R138 ;  /* 0x000000039c097210 */ /* 0x000fe2000785e08a */
[----:B------:R-:W-:Y:S01]  /*5530*/  @!P1 HADD2.F32 R32, -RZ, R30.H0_H0 ;  /* 0x2000001eff209230 */ /* 0x000fe20000004100 */
[--C-:B------:R-:W-:Y:S01]  /*5540*/  @!P1 SHF.R.U64 R42, R38, 0x10, R39.reuse ;  /* 0x00000010262a9819 */ /* 0x100fe20000001227 */
[----:B------:R-:W2:Y:S01]  /*5550*/  LDS.128 R56, [R135+0x8100] ;  /* 0x0081000087387984 */ /* 0x000ea20000000c00 */
[----:B------:R-:W-:Y:S01]  /*5560*/  IADD3.X R8, R102, R2, R130, P2, P0 ;  /* 0x0000000266087210 */ /* 0x000fe200017e0482 */
[----:B------:R-:W-:Y:S01]  /*5570*/  @!P1 HADD2.F32 R44, -RZ, R44.H0_H0 ;  /* 0x2000002cff2c9230 */ /* 0x000fe20000004100 */
[----:B------:R-:W-:Y:S01]  /*5580*/  ISETP.GE.AND P0, PT, R137, c[0x0][0x1d4], PT ;  /* 0x0000750089007a0c */ /* 0x000fe20003f06270 */
[----:B------:R-:W-:Y:S01]  /*5590*/  @!P1 HADD2.F32 R42, -RZ, R42.H0_H0 ;  /* 0x2000002aff2a9230 */ /* 0x000fe20000004100 */
[----:B------:R-:W-:Y:S02]  /*55a0*/  @!P1 SHF.R.U32.HI R62, RZ, 0x10, R39 ;  /* 0x00000010ff3e9819 */ /* 0x000fe40000011627 */
[----:B------:R-:W-:Y:S02]  /*55b0*/  MOV R45, R37 ;  /* 0x00000025002d7202 */ /* 0x000fe40000000f00 */
[--C-:B------:R-:W-:Y:S02]  /*55c0*/  @!P1 SHF.R.U32.HI R43, RZ, 0x10, R37.reuse ;  /* 0x00000010ff2b9819 */ /* 0x100fe40000011625 */
[----:B------:R-:W-:Y:S01]  /*55d0*/  @!P1 SHF.R.U64 R41, R36, 0x10, R37 ;  /* 0x0000001024299819 */ /* 0x000fe20000001225 */
[----:B------:R-:W-:Y:S01]  /*55e0*/  @!P1 HADD2.F32 R36, -RZ, R64.H0_H0 ;  /* 0x20000040ff249230 */ /* 0x000fe20000004100 */
[----:B------:R-:W-:Y:S01]  /*55f0*/  MOV R40, R38 ;  /* 0x0000002600287202 */ /* 0x000fe20000000f00 */
[----:B------:R-:W-:Y:S02]  /*5600*/  @!P1 HADD2.F32 R38, -RZ, R45.H0_H0 ;  /* 0x2000002dff269230 */ /* 0x000fe40000004100 */
[----:B------:R-:W-:Y:S02]  /*5610*/  @!P0 IADD3 R3, P3, P2, R156, R3, R137 ;  /* 0x000000039c038210 */ /* 0x000fe40007a7e089 */
[----:B------:R-:W-:Y:S02]  /*5620*/  @!P1 HADD2.F32 R40, -RZ, R40.H0_H0 ;  /* 0x20000028ff289230 */ /* 0x000fe40000004100 */
[----:B------:R-:W-:Y:S02]  /*5630*/  @!P0 IADD3.X R2, R102, R2, R129, P3, P2 ;  /* 0x0000000266028210 */ /* 0x000fe40001fe4481 */
[C---:B------:R-:W-:Y:S04]  /*5640*/  LEA R180, P2, R9.reuse, c[0x0][0x1c8], 0x1 ;  /* 0x0000720009b47a11 */ /* 0x040fe800078408ff */
[----:B------:R-:W-:Y:S01]  /*5650*/  LEA.HI.X R181, R9, c[0x0][0x1cc], R8, 0x1, P2 ;  /* 0x0000730009b57a11 */ /* 0x000fe200010f0c08 */
[--C-:B------:R-:W-:Y:S01]  /*5660*/  IMAD.MOV.U32 R8, RZ, RZ, R7.reuse ;  /* 0x000000ffff087224 */ /* 0x100fe200078e0007 */
[C---:B------:R-:W-:Y:S02]  /*5670*/  @!P0 LEA R178, P2, R3.reuse, c[0x0][0x1c8], 0x1 ;  /* 0x0000720003b28a11 */ /* 0x040fe400078408ff */
[----:B------:R-:W-:Y:S01]  /*5680*/  @!P1 SHF.R.U64 R9, R6, 0x10, R7 ;  /* 0x0000001006099819 */ /* 0x000fe20000001207 */
[----:B------:R-:W-:Y:S01]  /*5690*/  @!P1 HADD2.F32 R6, -RZ, R6.H0_H0 ;  /* 0x20000006ff069230 */ /* 0x000fe20000004100 */
[----:B-1----:R-:W-:Y:S01]  /*56a0*/  @!P1 IMAD.MOV.U32 R7, RZ, RZ, R20 ;  /* 0x000000ffff079224 */ /* 0x002fe200078e0014 */
[----:B------:R-:W-:Y:S01]  /*56b0*/  @!P0 LEA.HI.X R179, R3, c[0x0][0x1cc], R2, 0x1, P2 ;  /* 0x0000730003b38a11 */ /* 0x000fe200010f0c02 */
[----:B------:R-:W-:Y:S01]  /*56c0*/  @!P1 HADD2.F32 R8, -RZ, R8.H0_H0 ;  /* 0x20000008ff089230 */ /* 0x000fe20000004100 */
[----:B------:R-:W-:Y:S02]  /*56d0*/  MOV R2, R5 ;  /* 0x0000000500027202 */ /* 0x000fe40000000f00 */
[----:B------:R-:W-:Y:S01]  /*56e0*/  @!P1 MOV R31, R21 ;  /* 0x00000015001f9202 */ /* 0x000fe20000000f00 */
[--C-:B------:R-:W-:Y:S01]  /*56f0*/  @!P1 HADD2.F32 R33, -RZ, R7.reuse.H0_H0 ;  /* 0x20000007ff219230 */ /* 0x100fe20000004100 */
[--C-:B------:R-:W-:Y:S01]  /*5700*/  @!P1 SHF.R.U32.HI R3, RZ, 0x10, R5.reuse ;  /* 0x00000010ff039819 */ /* 0x100fe20000011605 */
[----:B------:R-:W-:Y:S01]  /*5710*/  @!P1 HADD2.F32 R7, -RZ, R7.H1_H1 ;  /* 0x30000007ff079230 */ /* 0x000fe20000004100 */
[----:B--2---:R-:W-:Y:S01]  /*5720*/  @!P1 MOV R63, R57 ;  /* 0x00000039003f9202 */ /* 0x004fe20000000f00 */
[----:B------:R-:W-:Y:S01]  /*5730*/  @!P1 HADD2.F32 R30, -RZ, R31.H0_H0 ;  /* 0x2000001fff1e9230 */ /* 0x000fe20000004100 */
[----:B------:R-:W-:Y:S01]  /*5740*/  @!P1 MOV R39, R56 ;  /* 0x0000003800279202 */ /* 0x000fe20000000f00 */
[----:B------:R-:W-:Y:S01]  /*5750*/  @!P1 HADD2.F32 R3, -RZ, R3.H0_H0 ;  /* 0x20000003ff039230 */ /* 0x000fe20000004100 */
[----:B------:R-:W-:Y:S01]  /*5760*/  @!P1 SHF.R.U64 R5, R4, 0x10, R5 ;  /* 0x0000001004059819 */ /* 0x000fe20000001205 */
[----:B------:R-:W-:Y:S02]  /*5770*/  @!P1 HADD2.F32 R37, -RZ, R63.H0_H0 ;  /* 0x2000003fff259230 */ /* 0x000fe40000004100 */
[----:B------:R-:W-:Y:S01]  /*5780*/  @!P1 HADD2.F32 R4, -RZ, R2.H0_H0 ;  /* 0x20000002ff049230 */ /* 0x000fe20000004100 */
[----:B------:R-:W-:Y:S01]  /*5790*/  @!P1 FMUL.FTZ R2, R33, R32 ;  /* 0x0000002021029220 */ /* 0x000fe20000410000 */
[----:B------:R-:W-:Y:S02]  /*57a0*/  @!P1 HADD2.F32 R35, -RZ, R39.H0_H0 ;  /* 0x20000027ff239230 */ /* 0x000fe40000004100 */
[----:B------:R-:W-:Y:S01]  /*57b0*/  @!P1 HADD2.F32 R31, -RZ, R31.H1_H1 ;  /* 0x3000001fff1f9230 */ /* 0x000fe20000004100 */
[----:B------:R-:W-:Y:S02]  /*57c0*/  @!P1 FMUL.FTZ R175, R37, R4 ;  /* 0x0000000425af9220 */ /* 0x000fe40000410000 */
[C---:B------:R-:W-:Y:S01]  /*57d0*/  @!P1 FMUL.FTZ R64, R35.reuse, R32 ;  /* 0x0000002023409220 */ /* 0x040fe20000410000 */
[----:B------:R-:W-:Y:S01]  /*57e0*/  @!P1 HADD2.F32 R32, -RZ, R39.H1_H1 ;  /* 0x30000027ff209230 */ /* 0x000fe20000004100 */
[----:B------:R-:W-:Y:S01]  /*57f0*/  @!P1 FFMA.FTZ R2, R35, R36, R2 ;  /* 0x0000002423029223 */ /* 0x000fe20000010002 */
[----:B------:R-:W-:Y:S01]  /*5800*/  @!P1 HADD2.F32 R35, -RZ, R63.H1_H1 ;  /* 0x3000003fff239230 */ /* 0x000fe20000004100 */
[C---:B------:R-:W-:Y:S02]  /*5810*/  @!P1 FMUL.FTZ R4, R30.reuse, R4 ;  /* 0x000000041e049220 */ /* 0x040fe40000410000 */
[----:B------:R-:W-:Y:S01]  /*5820*/  @!P1 FFMA.FTZ R175, R30, R38, -R175 ;  /* 0x000000261eaf9223 */ /* 0x000fe200000108af */
[----:B------:R-:W-:Y:S01]  /*5830*/  @!P1 HADD2.F32 R30, -RZ, R5.H0_H0 ;  /* 0x20000005ff1e9230 */ /* 0x000fe20000004100 */
[----:B------:R-:W-:Y:S01]  /*5840*/  @!P1 FFMA.FTZ R64, R33, R36, -R64 ;  /* 0x0000002421409223 */ /* 0x000fe20000010840 */
[----:B------:R-:W-:Y:S01]  /*5850*/  @!P1 HADD2.F32 R36, -RZ, R43.H0_H0 ;  /* 0x2000002bff249230 */ /* 0x000fe20000004100 */
[-C--:B------:R-:W-:Y:S01]  /*5860*/  @!P1 FMUL.FTZ R63, R35, R3.reuse ;  /* 0x00000003233f9220 */ /* 0x080fe20000410000 */
[----:B------:R-:W-:Y:S01]  /*5870*/  @!P1 HADD2.F32 R33, -RZ, R41.H0_H0 ;  /* 0x20000029ff219230 */ /* 0x000fe20000004100 */
[----:B------:R-:W-:Y:S02]  /*5880*/  @!P1 IMAD.MOV.U32 R39, RZ, RZ, R58 ;  /* 0x000000ffff279224 */ /* 0x000fe400078e003a */
[C---:B------:R-:W-:Y:S02]  /*5890*/  @!P1 FMUL.FTZ R182, R32.reuse, R30 ;  /* 0x0000001e20b69220 */ /* 0x040fe40000410000 */
[C---:B------:R-:W-:Y:S01]  /*58a0*/  @!P1 FMUL.FTZ R5, R31.reuse, R3 ;  /* 0x000000031f059220 */ /* 0x040fe20000410000 */
[--C-:B------:R-:W-:Y:S01]  /*58b0*/  @!P1 HADD2.F32 R41, -RZ, R39.reuse.H1_H1 ;  /* 0x30000027ff299230 */ /* 0x100fe20000004100 */
[----:B------:R-:W-:Y:S01]  /*58c0*/  @!P1 FFMA.FTZ R63, R31, R36, -R63 ;  /* 0x000000241f3f9223 */ /* 0x000fe2000001083f */
[----:B------:R-:W-:Y:S01]  /*58d0*/  @!P1 MOV R31, R22 ;  /* 0x00000016001f9202 */ /* 0x000fe20000000f00 */
[C---:B------:R-:W-:Y:S01]  /*58e0*/  @!P1 FMUL.FTZ R3, R7.reuse, R30 ;  /* 0x0000001e07039220 */ /* 0x040fe20000410000 */
[----:B------:R-:W-:Y:S01]  /*58f0*/  @!P1 HADD2.F32 R39, -RZ, R39.H0_H0 ;  /* 0x20000027ff279230 */ /* 0x000fe20000004100 */
[-C--:B------:R-:W-:Y:S01]  /*5900*/  @!P1 FFMA.FTZ R182, R7, R33.reuse, -R182 ;  /* 0x0000002107b69223 */ /* 0x080fe200000108b6 */
[----:B------:R-:W-:Y:S01]  /*5910*/  @!P1 HADD2.F32 R7, -RZ, R9.H0_H0 ;  /* 0x20000009ff079230 */ /* 0x000fe20000004100 */
[----:B------:R-:W-:Y:S01]  /*5920*/  @!P1 FFMA.FTZ R3, R32, R33, R3 ;  /* 0x0000002120039223 */ /* 0x000fe20000010003 */
[--C-:B------:R-:W-:Y:S01]  /*5930*/  @!P1 HADD2.F32 R30, -RZ, R31.reuse.H1_H1 ;  /* 0x3000001fff1e9230 */ /* 0x100fe20000004100 */
[----:B------:R-:W-:Y:S01]  /*5940*/  @!P1 FMUL.FTZ R184, R39, R6 ;  /* 0x0000000627b89220 */ /* 0x000fe20000410000 */
[----:B------:R-:W-:Y:S01]  /*5950*/  @!P1 F2FP.PACK_AB R63, R63, R175 ;  /* 0x000000af3f3f923e */ /* 0x000fe200000000ff */
[-C--:B------:R-:W-:Y:S01]  /*5960*/  @!P1 FMUL.FTZ R183, R41, R7.reuse ;  /* 0x0000000729b79220 */ /* 0x080fe20000410000 */
[----:B------:R-:W-:Y:S01]  /*5970*/  @!P1 F2FP.PACK_AB R64, R182, R64 ;  /* 0x00000040b640923e */ /* 0x000fe200000000ff */
[C---:B------:R-:W-:Y:S01]  /*5980*/  @!P1 FMUL.FTZ R7, R30.reuse, R7 ;  /* 0x000000071e079220 */ /* 0x040fe20000410000 */
[----:B------:R-:W-:Y:S01]  /*5990*/  @!P1 MOV R21, R63 ;  /* 0x0000003f00159202 */ /* 0x000fe20000000f00 */
[----:B------:R-:W-:Y:S01]  /*59a0*/  @!P1 FFMA.FTZ R183, R30, R42, -R183 ;  /* 0x0000002a1eb79223 */ /* 0x000fe200000108b7 */
[----:B------:R-:W-:Y:S01]  /*59b0*/  @!P1 MOV R30, R59 ;  /* 0x0000003b001e9202 */ /* 0x000fe20000000f00 */
[----:B------:R-:W-:Y:S01]  /*59c0*/  @!P1 FFMA.FTZ R4, R37, R38, R4 ;  /* 0x0000002625049223 */ /* 0x000fe20000010004 */
[----:B------:R-:W-:Y:S01]  /*59d0*/  @!P1 HADD2.F32 R9, -RZ, R31.H0_H0 ;  /* 0x2000001fff099230 */ /* 0x000fe20000004100 */
[----:B------:R-:W-:Y:S01]  /*59e0*/  @!P1 IMAD.MOV.U32 R31, RZ, RZ, R23 ;  /* 0x000000ffff1f9224 */ /* 0x000fe200078e0017 */
[----:B------:R-:W-:Y:S01]  /*59f0*/  @!P1 MOV R20, R64 ;  /* 0x0000004000149202 */ /* 0x000fe20000000f00 */
[----:B------:R-:W-:Y:S01]  /*5a00*/  @!P1 FFMA.FTZ R5, R35, R36, R5 ;  /* 0x0000002423059223 */ /* 0x000fe20000010005 */
[----:B------:R-:W-:Y:S01]  /*5a10*/  @!P1 F2FP.PACK_AB R2, R3, R2 ;  /* 0x000000020302923e */ /* 0x000fe200000000ff */
[C---:B------:R-:W-:Y:S01]  /*5a20*/  @!P1 FMUL.FTZ R6, R9.reuse, R6 ;  /* 0x0000000609069220 */ /* 0x040fe20000410000 */
[--C-:B------:R-:W-:Y:S01]  /*5a30*/  @!P1 HADD2.F32 R43, -RZ, R30.reuse.H0_H0 ;  /* 0x2000001eff2b9230 */ /* 0x100fe20000004100 */
[-C--:B------:R-:W-:Y:S01]  /*5a40*/  @!P1 FFMA.FTZ R184, R9, R40.reuse, -R184 ;  /* 0x0000002809b89223 */ /* 0x080fe200000108b8 */
[----:B------:R-:W-:Y:S01]  /*5a50*/  @!P1 HADD2.F32 R45, -RZ, R30.H1_H1 ;  /* 0x3000001eff2d9230 */ /* 0x000fe20000004100 */
[----:B------:R-:W-:Y:S01]  /*5a60*/  @!P1 FFMA.FTZ R6, R39, R40, R6 ;  /* 0x0000002827069223 */ /* 0x000fe20000010006 */
[----:B------:R-:W-:Y:S01]  /*5a70*/  @!P1 HADD2.F32 R9, -RZ, R29.H0_H0 ;  /* 0x2000001dff099230 */ /* 0x000fe20000004100 */
[----:B------:R-:W-:Y:S01]  /*5a80*/  @!P1 FMUL.FTZ R185, R43, R8 ;  /* 0x000000082bb99220 */ /* 0x000fe20000410000 */
[--C-:B------:R-:W-:Y:S01]  /*5a90*/  @!P1 HADD2.F32 R30, -RZ, R31.reuse.H0_H0 ;  /* 0x2000001fff1e9230 */ /* 0x100fe20000004100 */
[----:B------:R-:W-:Y:S01]  /*5aa0*/  @!P1 FFMA.FTZ R7, R41, R42, R7 ;  /* 0x0000002a29079223 */ /* 0x000fe20000010007 */
[----:B------:R-:W-:Y:S01]  /*5ab0*/  @!P1 F2FP.PACK_AB R183, R183, R184 ;  /* 0x000000b8b7b7923e */ /* 0x000fe200000000ff */
[----:B------:R-:W-:Y:S01]  /*5ac0*/  @!P1 HADD2.F32 R29, -RZ, R31.H1_H1 ;  /* 0x3000001fff1d9230 */ /* 0x000fe20000004100 */
[----:B------:R-:W-:Y:S01]  /*5ad0*/  @!P1 MOV R56, R2 ;  /* 0x0000000200389202 */ /* 0x000fe20000000f00 */
[C---:B------:R-:W-:Y:S01]  /*5ae0*/  @!P1 FFMA.FTZ R185, R30.reuse, R44, -R185 ;  /* 0x0000002c1eb99223 */ /* 0x040fe200000108b9 */
[----:B------:R-:W-:Y:S01]  /*5af0*/  @!P1 HADD2.F32 R31, -RZ, R62.H0_H0 ;  /* 0x2000003eff1f9230 */ /* 0x000fe20000004100 */
[----:B------:R-:W-:Y:S01]  /*5b00*/  @!P1 FMUL.FTZ R62, R45, R9 ;  /* 0x000000092d3e9220 */ /* 0x000fe20000410000 */
[----:B------:R-:W-:Y:S01]  /*5b10*/  @!P1 F2FP.PACK_AB R4, R5, R4 ;  /* 0x000000040504923e */ /* 0x000fe200000000ff */
[----:B------:R-:W-:Y:S01]  /*5b20*/  @!P1 FMUL.FTZ R8, R30, R8 ;  /* 0x000000081e089220 */ /* 0x000fe20000410000 */
[----:B------:R-:W-:Y:S01]  /*5b30*/  @!P1 F2FP.PACK_AB R6, R7, R6 ;  /* 0x000000060706923e */ /* 0x000fe200000000ff */
[C---:B------:R-:W-:Y:S02]  /*5b40*/  @!P1 FFMA.FTZ R62, R29.reuse, R31, -R62 ;  /* 0x0000001f1d3e9223 */ /* 0x040fe4000001083e */
[----:B------:R-:W-:Y:S01]  /*5b50*/  @!P1 FMUL.FTZ R9, R29, R9 ;  /* 0x000000091d099220 */ /* 0x000fe20000410000 */
[----:B------:R-:W-:Y:S01]  /*5b60*/  @!P1 MOV R58, R6 ;  /* 0x00000006003a9202 */ /* 0x000fe20000000f00 */
[----:B------:R-:W-:Y:S01]  /*5b70*/  @!P1 FFMA.FTZ R8, R43, R44, R8 ;  /* 0x0000002c2b089223 */ /* 0x000fe20000010008 */
[----:B------:R-:W-:Y:S01]  /*5b80*/  @!P1 F2FP.PACK_AB R62, R62, R185 ;  /* 0x000000b93e3e923e */ /* 0x000fe200000000ff */
[----:B------:R-:W-:Y:S02]  /*5b90*/  @!P1 FFMA.FTZ R9, R45, R31, R9 ;  /* 0x0000001f2d099223 */ /* 0x000fe40000010009 */
[----:B------:R-:W-:Y:S01]  /*5ba0*/  @!P1 IMAD.MOV.U32 R22, RZ, RZ, R183 ;  /* 0x000000ffff169224 */ /* 0x000fe200078e00b7 */
[----:B------:R-:W-:Y:S01]  /*5bb0*/  @!P1 MOV R23, R62 ;  /* 0x0000003e00179202 */ /* 0x000fe20000000f00 */
[----:B------:R-:W-:Y:S01]  /*5bc0*/  @!P1 IMAD.MOV.U32 R57, RZ, RZ, R4 ;  /* 0x000000ffff399224 */ /* 0x000fe200078e0004 */
[----:B------:R-:W-:Y:S03]  /*5bd0*/  @!P1 F2FP.PACK_AB R8, R9, R8 ;  /* 0x000000080908923e */ /* 0x000fe600000000ff */
[----:B------:R1:W-:Y:S01]  /*5be0*/  STG.E.128 [R180.64], R20 ;  /* 0x00000014b4007986 */ /* 0x0003e2000c101d08 */
[----:B------:R-:W-:Y:S07]  /*5bf0*/  @!P1 MOV R59, R8 ;  /* 0x00000008003b9202 */ /* 0x000fee0000000f00 */
[----:B------:R1:W-:Y:S02]  /*5c00*/  @!P0 STG.E.128 [R178.64], R56 ;  /* 0x00000038b2008986 */ /* 0x0003e4000c101d08 */
.L_x_730:
[----:B------:R-:W-:Y:S05]  /*5c10*/  BSYNC B0 ;  /* 0x0000000000007941 */ /* 0x000fea0003800000 */
.L_x_729:
[----:B------:R-:W-:Y:S01]  /*5c20*/  ISETP.GE.OR P0, PT, R76, R141, P4 ;  /* 0x0000008d4c00720c */ /* 0x000fe20002706670 */
[----:B------:R-:W-:Y:S01]  /*5c30*/  @!UPT UIADD3 URZ, URZ, URZ, URZ ;  /* 0x0000003f3f3ff290 */ /* 0x000fe2000fffe03f */
[----:B------:R-:W-:Y:S11]  /*5c40*/  BSSY B0, `(.L_x_731) ;  /* 0x0000071000007945 */ /* 0x000ff60003800000 */
[----:B------:R-:W-:-:S05]  /*5c50*/  @P0 BRA `(.L_x_732) ;  /* 0x000006f000000947 */ /* 0x000fca0003800000 */
[----:B------:R-:W-:Y:S01]  /*5c60*/  IADD3 R3, P0, R166, R176, RZ ;  /* 0x000000b0a6037210 */ /* 0x000fe20007f1e0ff */
[----:B-1----:R-:W-:Y:S01]  /*5c70*/  LDS.128 R56, [R133+0x8100] ;  /* 0x0081000085387984 */ /* 0x002fe20000000c00 */
[--C-:B-----5:R-:W-:Y:S01]  /*5c80*/  @!P1 SHF.R.U64 R6, R26, 0x10, R27.reuse ;  /* 0x000000101a069819 */ /* 0x120fe2000000121b */
[--C-:B------:R-:W-:Y:S01]  /*5c90*/  @!P1 HADD2.F32 R29, -RZ, R61.reuse.H0_H0 ;  /* 0x2000003dff1d9230 */ /* 0x100fe20000004100 */
[----:B------:R-:W-:Y:S01]  /*5ca0*/  IADD3.X R2, R174, R122, RZ, P0, !PT ;  /* 0x0000007aae027210 */ /* 0x000fe200007fe4ff */
[----:B------:R-:W-:Y:S01]  /*5cb0*/  @!P1 HADD2.F32 R38, -RZ, R60.H1_H1 ;  /* 0x3000003cff269230 */ /* 0x000fe20000004100 */
[-C--:B------:R-:W-:Y:S02]  /*5cc0*/  IADD3 R5, P2, P0, R156, R3.reuse, R138 ;  /* 0x000000039c057210 */ /* 0x080fe4000785e08a */
[----:B------:R-:W-:Y:S01]  /*5cd0*/  @!P1 SHF.R.U32.HI R7, RZ, 0x10, R27 ;  /* 0x00000010ff079819 */ /* 0x000fe2000001161b */
[----:B------:R-:W1:Y:S01]  /*5ce0*/  LDS.128 R20, [R134+0x8100] ;  /* 0x0081000086147984 */ /* 0x000e620000000c00 */
[-C--:B------:R-:W-:Y:S01]  /*5cf0*/  IADD3.X R4, R102, R2.reuse, R130, P2, P0 ;  /* 0x0000000266047210 */ /* 0x080fe200017e0482 */
[----:B------:R-:W-:Y:S01]  /*5d00*/  @!P1 HADD2.F32 R27, -RZ, R61.H1_H1 ;  /* 0x3000003dff1b9230 */ /* 0x000fe20000004100 */
[----:B------:R-:W-:Y:S02]  /*5d10*/  ISETP.GE.AND P0, PT, R137, c[0x0][0x1d4], PT ;  /* 0x0000750089007a0c */ /* 0x000fe40003f06270 */
[--C-:B------:R-:W-:Y:S02]  /*5d20*/  @!P1 SHF.R.U64 R33, R52, 0x10, R53.reuse ;  /* 0x0000001034219819 */ /* 0x100fe40000001235 */
[----:B------:R-:W-:Y:S02]  /*5d30*/  @!P1 SHF.R.U32.HI R31, RZ, 0x10, R53 ;  /* 0x00000010ff1f9819 */ /* 0x000fe40000011635 */
[--C-:B------:R-:W-:Y:S02]  /*5d40*/  @!P1 SHF.R.U32.HI R32, RZ, 0x10, R55.reuse ;  /* 0x00000010ff209819 */ /* 0x100fe40000011637 */
[----:B------:R-:W-:Y:S01]  /*5d50*/  @!P1 SHF.R.U64 R36, R54, 0x10, R55 ;  /* 0x0000001036249819 */ /* 0x000fe20000001237 */
[----:B------:R-:W-:Y:S02]  /*5d60*/  @!P1 HADD2.F32 R31, -RZ, R31.H0_H0 ;  /* 0x2000001fff1f9230 */ /* 0x000fe40000004100 */
[----:B------:R-:W-:Y:S02]  /*5d70*/  @!P1 HADD2.F32 R40, -RZ, R32.H0_H0 ;  /* 0x20000020ff289230 */ /* 0x000fe40000004100 */
[----:B------:R-:W-:Y:S01]  /*5d80*/  @!P0 IADD3 R3, P3, P2, R156, R3, R137 ;  /* 0x000000039c038210 */ /* 0x000fe20007a7e089 */
[----:B------:R-:W-:Y:S03]  /*5d90*/  @!P1 HADD2.F32 R36, -RZ, R36.H0_H0 ;  /* 0x20000024ff249230 */ /* 0x000fe60000004100 */
[----:B------:R-:W-:Y:S02]  /*5da0*/  @!P0 IADD3.X R2, R102, R2, R129, P3, P2 ;  /* 0x0000000266028210 */ /* 0x000fe40001fe4481 */
[C---:B------:R-:W-:Y:S04]  /*5db0*/  LEA R62, P2, R5.reuse, c[0x0][0x1c8], 0x1 ;  /* 0x00007200053e7a11 */ /* 0x040fe800078408ff */
[----:B------:R-:W-:Y:S01]  /*5dc0*/  LEA.HI.X R63, R5, c[0x0][0x1cc], R4, 0x1, P2 ;  /* 0x00007300053f7a11 */ /* 0x000fe200010f0c04 */
[--C-:B------:R-:W-:Y:S01]  /*5dd0*/  @!P1 HADD2.F32 R4, -RZ, R28.reuse.H0_H0 ;  /* 0x2000001cff049230 */ /* 0x100fe20000004100 */
[C---:B------:R-:W-:Y:S02]  /*5de0*/  @!P0 LEA R44, P2, R3.reuse, c[0x0][0x1c8], 0x1 ;  /* 0x00007200032c8a11 */ /* 0x040fe400078408ff */
[--C-:B------:R-:W-:Y:S02]  /*5df0*/  @!P1 SHF.R.U64 R5, R24, 0x10, R25.reuse ;  /* 0x0000001018059819 */ /* 0x100fe40000001219 */
[----:B------:R-:W-:Y:S01]  /*5e00*/  @!P0 LEA.HI.X R45, R3, c[0x0][0x1cc], R2, 0x1, P2 ;  /* 0x00007300032d8a11 */ /* 0x000fe200010f0c02 */
[----:B------:R-:W-:Y:S01]  /*5e10*/  @!P1 HADD2.F32 R2, -RZ, R28.H1_H1 ;  /* 0x3000001cff029230 */ /* 0x000fe20000004100 */
[----:B------:R-:W-:Y:S05]  /*5e20*/  @!P1 SHF.R.U32.HI R3, RZ, 0x10, R25 ;  /* 0x00000010ff039819 */ /* 0x000fea0000011619 */
[----:B------:R-:W-:Y:S01]  /*5e30*/  @!P1 HADD2.F32 R3, -RZ, R3.H0_H0 ;  /* 0x20000003ff039230 */ /* 0x000fe20000004100 */
[----:B-1----:R-:W-:Y:S01]  /*5e40*/  @!P1 IMAD.MOV.U32 R8, RZ, RZ, R20 ;  /* 0x000000ffff089224 */ /* 0x002fe200078e0014 */
[----:B------:R-:W-:Y:S02]  /*5e50*/  @!P1 MOV R35, R56 ;  /* 0x0000003800239202 */ /* 0x000fe40000000f00 */
[----:B------:R-:W-:Y:S02]  /*5e60*/  @!P1 MOV R30, R57 ;  /* 0x00000039001e9202 */ /* 0x000fe40000000f00 */
[----:B------:R-:W-:Y:S01]  /*5e70*/  @!P1 MOV R24, R21 ;  /* 0x0000001500189202 */ /* 0x000fe20000000f00 */
[----:B------:R-:W-:Y:S02]  /*5e80*/  @!P1 HADD2.F32 R25, -RZ, R8.H0_H0 ;  /* 0x20000008ff199230 */ /* 0x000fe40000004100 */
[--C-:B------:R-:W-:Y:S02]  /*5e90*/  @!P1 HADD2.F32 R26, -RZ, R35.reuse.H0_H0 ;  /* 0x20000023ff1a9230 */ /* 0x100fe40000004100 */
[----:B------:R-:W-:Y:S02]  /*5ea0*/  @!P1 HADD2.F32 R28, -RZ, R30.H0_H0 ;  /* 0x2000001eff1c9230 */ /* 0x000fe40000004100 */
[----:B------:R-:W-:Y:S01]  /*5eb0*/  @!P1 HADD2.F32 R9, -RZ, R24.H0_H0 ;  /* 0x20000018ff099230 */ /* 0x000fe20000004100 */
[-C--:B------:R-:W-:Y:S01]  /*5ec0*/  @!P1 FMUL.FTZ R41, R26, R2.reuse ;  /* 0x000000021a299220 */ /* 0x080fe20000410000 */
[----:B------:R-:W-:Y:S01]  /*5ed0*/  @!P1 HADD2.F32 R30, -RZ, R30.H1_H1 ;  /* 0x3000001eff1e9230 */ /* 0x000fe20000004100 */
[----:B------:R-:W-:Y:S01]  /*5ee0*/  @!P1 FMUL.FTZ R2, R25, R2 ;  /* 0x0000000219029220 */ /* 0x000fe20000410000 */
[----:B------:R-:W-:Y:S01]  /*5ef0*/  @!P1 HADD2.F32 R24, -RZ, R24.H1_H1 ;  /* 0x30000018ff189230 */ /* 0x000fe20000004100 */
[-C--:B------:R-:W-:Y:S01]  /*5f00*/  @!P1 FMUL.FTZ R42, R28, R4.reuse ;  /* 0x000000041c2a9220 */ /* 0x080fe20000410000 */
        /* <DEDUP_REMOVED lines=8> */
[----:B------:R-:W-:Y:S01]  /*5f90*/  @!P1 IMAD.MOV.U32 R33, RZ, RZ, R59 ;  /* 0x000000ffff219224 */ /* 0x000fe200078e003b */
[----:B------:R-:W-:Y:S01]  /*5fa0*/  @!P1 MOV R25, R23 ;  /* 0x0000001700199202 */ /* 0x000fe20000000f00 */
[----:B------:R-:W-:Y:S02]  /*5fb0*/  @!P1 FMUL.FTZ R52, R26, R9 ;  /* 0x000000091a349220 */ /* 0x000fe40000410000 */
[-C--:B------:R-:W-:Y:S01]  /*5fc0*/  @!P1 FMUL.FTZ R43, R30, R3.reuse ;  /* 0x000000031e2b9220 */ /* 0x080fe20000410000 */
[--C-:B------:R-:W-:Y:S01]  /*5fd0*/  @!P1 HADD2.F32 R37, -RZ, R33.reuse.H0_H0 ;  /* 0x20000021ff259230 */ /* 0x100fe20000004100 */
[----:B------:R-:W-:Y:S01]  /*5fe0*/  @!P1 FMUL.FTZ R5, R24, R3 ;  /* 0x0000000318059220 */ /* 0x000fe20000410000 */
[----:B------:R-:W-:Y:S01]  /*5ff0*/  @!P1 HADD2.F32 R39, -RZ, R33.H1_H1 ;  /* 0x30000021ff279230 */ /* 0x000fe20000004100 */
[C---:B------:R-:W-:Y:S01]  /*6000*/  @!P1 FMUL.FTZ R3, R8.reuse, R9 ;  /* 0x0000000908039220 */ /* 0x040fe20000410000 */
[----:B------:R-:W-:Y:S01]  /*6010*/  @!P1 HADD2.F32 R9, -RZ, R7.H0_H0 ;  /* 0x20000007ff099230 */ /* 0x000fe20000004100 */
[----:B------:R-:W-:Y:S01]  /*6020*/  @!P1 FFMA.FTZ R52, R8, R27, -R52 ;  /* 0x0000001b08349223 */ /* 0x000fe20000010834 */
[----:B------:R-:W-:Y:S01]  /*6030*/  @!P1 HADD2.F32 R8, -RZ, R15.H1_H1 ;  /* 0x3000000fff089230 */ /* 0x000fe20000004100 */
[----:B------:R-:W-:Y:S01]  /*6040*/  @!P1 FFMA.FTZ R43, R24, R31, -R43 ;  /* 0x0000001f182b9223 */ /* 0x000fe2000001082b */
[--C-:B------:R-:W-:Y:S01]  /*6050*/  @!P1 HADD2.F32 R24, -RZ, R25.reuse.H0_H0 ;  /* 0x20000019ff189230 */ /* 0x100fe20000004100 */
[----:B------:R-:W-:Y:S01]  /*6060*/  @!P1 FMUL.FTZ R54, R39, R9 ;  /* 0x0000000927369220 */ /* 0x000fe20000410000 */
[----:B------:R-:W-:Y:S01]  /*6070*/  @!P1 F2FP.PACK_AB R41, R52, R41 ;  /* 0x000000293429923e */ /* 0x000fe200000000ff */
[-C--:B------:R-:W-:Y:S01]  /*6080*/  @!P1 FMUL.FTZ R53, R37, R8.reuse ;  /* 0x0000000825359220 */ /* 0x080fe20000410000 */
[----:B------:R-:W-:Y:S01]  /*6090*/  @!P1 HADD2.F32 R7, -RZ, R25.H1_H1 ;  /* 0x30000019ff079230 */ /* 0x000fe20000004100 */
[C---:B------:R-:W-:Y:S01]  /*60a0*/  @!P1 FMUL.FTZ R8, R24.reuse, R8 ;  /* 0x0000000818089220 */ /* 0x040fe20000410000 */
[----:B------:R-:W-:Y:S01]  /*60b0*/  @!P1 MOV R25, R58 ;  /* 0x0000003a00199202 */ /* 0x000fe20000000f00 */
[----:B------:R-:W-:Y:S01]  /*60c0*/  @!P1 FFMA.FTZ R53, R24, R38, -R53 ;  /* 0x0000002618359223 */ /* 0x000fe20000010835 */
[----:B------:R-:W-:Y:S01]  /*60d0*/  @!P1 HADD2.F32 R24, -RZ, R15.H0_H0 ;  /* 0x2000000fff189230 */ /* 0x000fe20000004100 */
[----:B------:R-:W-:Y:S01]  /*60e0*/  @!P1 IMAD.MOV.U32 R15, RZ, RZ, R22 ;  /* 0x000000ffff0f9224 */ /* 0x000fe200078e0016 */
[----:B------:R-:W-:Y:S01]  /*60f0*/  @!P1 MOV R20, R41 ;  /* 0x0000002900149202 */ /* 0x000fe20000000f00 */
[----:B------:R-:W-:Y:S01]  /*6100*/  @!P1 FMUL.FTZ R9, R7, R9 ;  /* 0x0000000907099220 */ /* 0x000fe20000410000 */
[----:B------:R-:W-:Y:S01]  /*6110*/  @!P1 F2FP.PACK_AB R42, R43, R42 ;  /* 0x0000002a2b2a923e */ /* 0x000fe200000000ff */
[----:B------:R-:W-:Y:S01]  /*6120*/  @!P1 FFMA.FTZ R54, R7, R40, -R54 ;  /* 0x0000002807369223 */ /* 0x000fe20000010836 */
[--C-:B------:R-:W-:Y:S01]  /*6130*/  @!P1 HADD2.F32 R32, -RZ, R25.reuse.H0_H0 ;  /* 0x20000019ff209230 */ /* 0x100fe20000004100 */
[----:B------:R-:W-:Y:S01]  /*6140*/  @!P1 FFMA.FTZ R3, R26, R27, R3 ;  /* 0x0000001b1a039223 */ /* 0x000fe20000010003 */
[----:B------:R-:W-:Y:S01]  /*6150*/  @!P1 HADD2.F32 R35, -RZ, R25.H1_H1 ;  /* 0x30000019ff239230 */ /* 0x000fe20000004100 */
[----:B------:R-:W-:Y:S01]  /*6160*/  @!P1 FFMA.FTZ R4, R28, R29, R4 ;  /* 0x0000001d1c049223 */ /* 0x000fe20000010004 */
[----:B------:R-:W-:Y:S01]  /*6170*/  @!P1 HADD2.F32 R7, -RZ, R6.H0_H0 ;  /* 0x20000006ff079230 */ /* 0x000fe20000004100 */
[----:B------:R-:W-:Y:S01]  /*6180*/  @!P1 FFMA.FTZ R5, R30, R31, R5 ;  /* 0x0000001f1e059223 */ /* 0x000fe20000010005 */
[--C-:B------:R-:W-:Y:S01]  /*6190*/  @!P1 HADD2.F32 R25, -RZ, R15.reuse.H0_H0 ;  /* 0x2000000fff199230 */ /* 0x100fe20000004100 */
[----:B------:R-:W-:Y:S01]  /*61a0*/  @!P1 MOV R21, R42 ;  /* 0x0000002a00159202 */ /* 0x000fe20000000f00 */
[----:B------:R-:W-:Y:S01]  /*61b0*/  @!P1 HADD2.F32 R33, -RZ, R60.H0_H0 ;  /* 0x2000003cff219230 */ /* 0x000fe20000004100 */
[-C--:B------:R-:W-:Y:S01]  /*61c0*/  @!P1 FMUL.FTZ R60, R32, R24.reuse ;  /* 0x00000018203c9220 */ /* 0x080fe20000410000 */
[----:B------:R-:W-:Y:S01]  /*61d0*/  @!P1 HADD2.F32 R15, -RZ, R15.H1_H1 ;  /* 0x3000000fff0f9230 */ /* 0x000fe20000004100 */
[----:B------:R-:W-:Y:S01]  /*61e0*/  @!P1 FMUL.FTZ R55, R35, R7 ;  /* 0x0000000723379220 */ /* 0x000fe20000410000 */
[----:B------:R-:W-:Y:S01]  /*61f0*/  @!P1 F2FP.PACK_AB R53, R54, R53 ;  /* 0x000000353635923e */ /* 0x000fe200000000ff */
[----:B------:R-:W-:Y:S01]  /*6200*/  @!P1 FMUL.FTZ R6, R25, R24 ;  /* 0x0000001819069220 */ /* 0x000fe20000410000 */
[----:B------:R-:W-:Y:S01]  /*6210*/  @!P1 F2FP.PACK_AB R4, R5, R4 ;  /* 0x000000040504923e */ /* 0x000fe200000000ff */
[----:B------:R-:W-:Y:S01]  /*6220*/  @!P1 FFMA.FTZ R60, R25, R33, -R60 ;  /* 0x00000021193c9223 */ /* 0x000fe2000001083c */
[----:B------:R-:W-:Y:S01]  /*6230*/  @!P1 MOV R23, R53 ;  /* 0x0000003500179202 */ /* 0x000fe20000000f00 */
[----:B------:R-:W-:Y:S01]  /*6240*/  @!P1 FFMA.FTZ R55, R15, R36, -R55 ;  /* 0x000000240f379223 */ /* 0x000fe20000010837 */
[----:B------:R-:W-:Y:S01]  /*6250*/  @!P1 F2FP.PACK_AB R2, R3, R2 ;  /* 0x000000020302923e */ /* 0x000fe200000000ff */
[----:B------:R-:W-:Y:S02]  /*6260*/  @!P1 FMUL.FTZ R7, R15, R7 ;  /* 0x000000070f079220 */ /* 0x000fe40000410000 */
[----:B------:R-:W-:Y:S01]  /*6270*/  @!P1 FFMA.FTZ R6, R32, R33, R6 ;  /* 0x0000002120069223 */ /* 0x000fe20000010006 */
[----:B------:R-:W-:Y:S01]  /*6280*/  @!P1 F2FP.PACK_AB R55, R55, R60 ;  /* 0x0000003c3737923e */ /* 0x000fe200000000ff */
[----:B------:R-:W-:Y:S01]  /*6290*/  @!P1 FFMA.FTZ R7, R35, R36, R7 ;  /* 0x0000002423079223 */ /* 0x000fe20000010007 */
[----:B------:R-:W-:Y:S01]  /*62a0*/  @!P1 MOV R56, R2 ;  /* 0x0000000200389202 */ /* 0x000fe20000000f00 */
[----:B------:R-:W-:Y:S02]  /*62b0*/  @!P1 FFMA.FTZ R8, R37, R38, R8 ;  /* 0x0000002625089223 */ /* 0x000fe40000010008 */
[----:B------:R-:W-:Y:S01]  /*62c0*/  @!P1 FFMA.FTZ R9, R39, R40, R9 ;  /* 0x0000002827099223 */ /* 0x000fe20000010009 */
[----:B------:R-:W-:Y:S01]  /*62d0*/  @!P1 F2FP.PACK_AB R6, R7, R6 ;  /* 0x000000060706923e */ /* 0x000fe200000000ff */
[----:B------:R-:W-:Y:S02]  /*62e0*/  @!P1 IMAD.MOV.U32 R22, RZ, RZ, R55 ;  /* 0x000000ffff169224 */ /* 0x000fe400078e0037 */
[----:B------:R-:W-:Y:S01]  /*62f0*/  @!P1 IMAD.MOV.U32 R57, RZ, RZ, R4 ;  /* 0x000000ffff399224 */ /* 0x000fe200078e0004 */
[----:B------:R-:W-:Y:S02]  /*6300*/  @!P1 F2FP.PACK_AB R8, R9, R8 ;  /* 0x000000080908923e */ /* 0x000fe400000000ff */
[----:B------:R1:W-:Y:S01]  /*6310*/  STG.E.128 [R62.64], R20 ;  /* 0x000000143e007986 */ /* 0x0003e2000c101d08 */
[----:B------:R-:W-:Y:S02]  /*6320*/  @!P1 MOV R58, R6 ;  /* 0x00000006003a9202 */ /* 0x000fe40000000f00 */
[----:B------:R-:W-:Y:S05]  /*6330*/  @!P1 MOV R59, R8 ;  /* 0x00000008003b9202 */ /* 0x000fea0000000f00 */
[----:B------:R1:W-:Y:S02]  /*6340*/  @!P0 STG.E.128 [R44.64], R56 ;  /* 0x000000382c008986 */ /* 0x0003e4000c101d08 */
.L_x_732:
[----:B------:R-:W-:Y:S05]  /*6350*/  BSYNC B0 ;  /* 0x0000000000007941 */ /* 0x000fea0003800000 */
.L_x_731:
[----:B------:R-:W-:Y:S05]  /*6360*/  IADD3 R176, P0, R164, R176, RZ ;  /* 0x000000b0a4b07210 */ /* 0x000fea0007f1e0ff */
[----:B------:R-:W-:Y:S01]  /*6370*/  IMAD.X R174, R174, 0x1, R123, P0 ;  /* 0x00000001aeae7824 */ /* 0x000fe200000e067b */
[----:B------:R-:W-:Y:S11]  /*6380*/  ISETP.GE.OR P0, PT, R73, R141, P4 ;  /* 0x0000008d4900720c */ /* 0x000ff60002706670 */
[----:B------:R-:W-:Y:S02]  /*6390*/  @!UPT UIADD3 URZ, URZ, URZ, URZ ;  /* 0x0000003f3f3ff290 */ /* 0x000fe4000fffe03f */
[----:B------:R-:W-:-:S05]  /*63a0*/  @P0 BRA `(.L_x_726) ;  /* 0x0000090000000947 */ /* 0x000fca0003800000 */
[----:B------:R-:W-:Y:S01]  /*63b0*/  IADD3 R3, P2, P0, R156, R176, R138 ;  /* 0x000000b09c037210 */ /* 0x000fe2000785e08a */
[----:B-----5:R-:W-:Y:S01]  /*63c0*/  LDS.128 R36, [R131+0x8100] ;  /* 0x0081000083247984 */ /* 0x020fe20000000c00 */
[----:B------:R-:W-:Y:S01]  /*63d0*/  @!P1 SHF.R.U64 R5, R16, 0x10, R17 ;  /* 0x0000001010059819 */ /* 0x000fe20000001211 */
[----:B------:R-:W-:Y:S01]  /*63e0*/  @!P1 HADD2.F32 R4, -RZ, R14.H0_H0 ;  /* 0x2000000eff049230 */ /* 0x000fe20000004100 */
[----:B------:R-:W-:Y:S01]  /*63f0*/  IADD3.X R2, R102, R174, R130, P2, P0 ;  /* 0x000000ae66027210 */ /* 0x000fe200017e0482 */
[----:B------:R-:W-:Y:S01]  /*6400*/  @!P1 HADD2.F32 R31, -RZ, R46.H1_H1 ;  /* 0x3000002eff1f9230 */ /* 0x000fe20000004100 */
[C---:B------:R-:W-:Y:S02]  /*6410*/  LEA R42, P0, R3.reuse, c[0x0][0x1c8], 0x1 ;  /* 0x00007200032a7a11 */ /* 0x040fe400078008ff */
[----:B------:R-:W-:Y:S01]  /*6420*/  @!P1 SHF.R.U64 R6, R18, 0x10, R19 ;  /* 0x0000001012069819 */ /* 0x000fe20000001213 */
[----:B-1----:R-:W1:Y:S01]  /*6430*/  LDS.128 R20, [R132+0x8100] ;  /* 0x0081000084147984 */ /* 0x002e620000000c00 */
[----:B------:R-:W-:Y:S01]  /*6440*/  LEA.HI.X R43, R3, c[0x0][0x1cc], R2, 0x1, P0 ;  /* 0x00007300032b7a11 */ /* 0x000fe200000f0c02 */
[----:B------:R-:W-:Y:S01]  /*6450*/  @!P1 HADD2.F32 R2, -RZ, R14.H1_H1 ;  /* 0x3000000eff029230 */ /* 0x000fe20000004100 */
[----:B------:R-:W-:Y:S01]  /*6460*/  @!P1 SHF.R.U32.HI R3, RZ, 0x10, R17 ;  /* 0x00000010ff039819 */ /* 0x000fe20000011611 */
[--C-:B------:R-:W-:Y:S01]  /*6470*/  @!P1 HADD2.F32 R17, -RZ, R47.reuse.H1_H1 ;  /* 0x3000002fff119230 */ /* 0x100fe20000004100 */
[----:B------:R-:W-:Y:S01]  /*6480*/  @!P1 SHF.R.U32.HI R7, RZ, 0x10, R19 ;  /* 0x00000010ff079819 */ /* 0x000fe20000011613 */
[----:B------:R-:W-:Y:S01]  /*6490*/  @!P1 HADD2.F32 R19, -RZ, R47.H0_H0 ;  /* 0x2000002fff139230 */ /* 0x000fe20000004100 */
[--C-:B------:R-:W-:Y:S01]  /*64a0*/  @!P1 SHF.R.U64 R27, R48, 0x10, R49.reuse ;  /* 0x00000010301b9819 */ /* 0x100fe20000001231 */
[----:B------:R-:W-:Y:S01]  /*64b0*/  @!P1 HADD2.F32 R3, -RZ, R3.H0_H0 ;  /* 0x20000003ff039230 */ /* 0x000fe20000004100 */
[----:B------:R-:W-:Y:S02]  /*64c0*/  @!P1 SHF.R.U32.HI R25, RZ, 0x10, R49 ;  /* 0x00000010ff199819 */ /* 0x000fe40000011631 */
[--C-:B------:R-:W-:Y:S02]  /*64d0*/  @!P1 SHF.R.U32.HI R26, RZ, 0x10, R51.reuse ;  /* 0x00000010ff1a9819 */ /* 0x100fe40000011633 */
[----:B------:R-:W-:Y:S01]  /*64e0*/  @!P1 SHF.R.U64 R29, R50, 0x10, R51 ;  /* 0x00000010321d9819 */ /* 0x000fe20000001233 */
[----:B------:R-:W-:Y:S01]  /*64f0*/  @!P1 HADD2.F32 R25, -RZ, R25.H0_H0 ;  /* 0x20000019ff199230 */ /* 0x000fe20000004100 */
[----:B------:R-:W-:Y:S01]  /*6500*/  ISETP.GE.AND P0, PT, R137, c[0x0][0x1d4], PT ;  /* 0x0000750089007a0c */ /* 0x000fe20003f06270 */
[----:B------:R-:W-:Y:S02]  /*6510*/  @!P1 HADD2.F32 R33, -RZ, R26.H0_H0 ;  /* 0x2000001aff219230 */ /* 0x000fe40000004100 */
[----:B------:R-:W-:Y:S01]  /*6520*/  @!P1 HADD2.F32 R29, -RZ, R29.H0_H0 ;  /* 0x2000001dff1d9230 */ /* 0x000fe20000004100 */
[----:B-1----:R-:W-:Y:S02]  /*6530*/  @!P1 MOV R8, R20 ;  /* 0x0000001400089202 */ /* 0x002fe40000000f00 */
[----:B------:R-:W-:Y:S02]  /*6540*/  @!P1 MOV R28, R36 ;  /* 0x00000024001c9202 */ /* 0x000fe40000000f00 */
[----:B------:R-:W-:Y:S01]  /*6550*/  @!P1 MOV R24, R37 ;  /* 0x0000002500189202 */ /* 0x000fe20000000f00 */
[----:B------:R-:W-:Y:S01]  /*6560*/  @!P1 HADD2.F32 R15, -RZ, R8.H0_H0 ;  /* 0x20000008ff0f9230 */ /* 0x000fe20000004100 */
[----:B------:R-:W-:Y:S01]  /*6570*/  @!P1 MOV R14, R21 ;  /* 0x00000015000e9202 */ /* 0x000fe20000000f00 */
[----:B------:R-:W-:Y:S02]  /*6580*/  @!P1 HADD2.F32 R16, -RZ, R28.H0_H0 ;  /* 0x2000001cff109230 */ /* 0x000fe40000004100 */
[----:B------:R-:W-:Y:S02]  /*6590*/  @!P1 HADD2.F32 R18, -RZ, R24.H0_H0 ;  /* 0x20000018ff129230 */ /* 0x000fe40000004100 */
[--C-:B------:R-:W-:Y:S01]  /*65a0*/  @!P1 HADD2.F32 R9, -RZ, R14.reuse.H0_H0 ;  /* 0x2000000eff099230 */ /* 0x100fe20000004100 */
        /* <DEDUP_REMOVED lines=13> */
[----:B------:R-:W-:Y:S01]  /*6680*/  @!P1 FMUL.FTZ R41, R24, R3 ;  /* 0x0000000318299220 */ /* 0x000fe20000410000 */
[----:B------:R-:W-:Y:S01]  /*6690*/  @!P1 MOV R27, R39 ;  /* 0x00000027001b9202 */ /* 0x000fe20000000f00 */
[----:B------:R-:W-:Y:S01]  /*66a0*/  @!P1 FMUL.FTZ R44, R16, R9 ;  /* 0x00000009102c9220 */ /* 0x000fe20000410000 */
[----:B------:R-:W-:Y:S01]  /*66b0*/  @!P1 MOV R15, R23 ;  /* 0x00000017000f9202 */ /* 0x000fe20000000f00 */
[----:B------:R-:W-:Y:S02]  /*66c0*/  @!P1 FMUL.FTZ R5, R14, R3 ;  /* 0x000000030e059220 */ /* 0x000fe40000410000 */
[C---:B------:R-:W-:Y:S01]  /*66d0*/  @!P1 FMUL.FTZ R3, R8.reuse, R9 ;  /* 0x0000000908039220 */ /* 0x040fe20000410000 */
[----:B------:R-:W-:Y:S01]  /*66e0*/  @!P1 HADD2.F32 R30, -RZ, R27.H0_H0 ;  /* 0x2000001bff1e9230 */ /* 0x000fe20000004100 */
[----:B------:R-:W-:Y:S01]  /*66f0*/  @!P1 FFMA.FTZ R44, R8, R17, -R44 ;  /* 0x00000011082c9223 */ /* 0x000fe2000001082c */
[----:B------:R-:W-:Y:S01]  /*6700*/  @!P1 HADD2.F32 R8, -RZ, R11.H1_H1 ;  /* 0x3000000bff089230 */ /* 0x000fe20000004100 */
[----:B------:R-:W-:Y:S01]  /*6710*/  @!P1 FFMA.FTZ R41, R14, R25, -R41 ;  /* 0x000000190e299223 */ /* 0x000fe20000010829 */
[----:B------:R-:W-:Y:S01]  /*6720*/  @!P1 HADD2.F32 R9, -RZ, R7.H0_H0 ;  /* 0x20000007ff099230 */ /* 0x000fe20000004100 */
[----:B------:R-:W-:Y:S01]  /*6730*/  @!P1 FFMA.FTZ R3, R16, R17, R3 ;  /* 0x0000001110039223 */ /* 0x000fe20000010003 */
[----:B------:R-:W-:Y:S01]  /*6740*/  @!P1 HADD2.F32 R32, -RZ, R27.H1_H1 ;  /* 0x3000001bff209230 */ /* 0x000fe20000004100 */
[----:B------:R-:W-:Y:S01]  /*6750*/  @!P1 FMUL.FTZ R45, R30, R8 ;  /* 0x000000081e2d9220 */ /* 0x000fe20000410000 */
[--C-:B------:R-:W-:Y:S01]  /*6760*/  @!P1 HADD2.F32 R14, -RZ, R15.reuse.H0_H0 ;  /* 0x2000000fff0e9230 */ /* 0x100fe20000004100 */
[----:B------:R-:W-:Y:S01]  /*6770*/  @!P1 FFMA.FTZ R4, R18, R19, R4 ;  /* 0x0000001312049223 */ /* 0x000fe20000010004 */
[----:B------:R-:W-:Y:S01]  /*6780*/  @!P1 HADD2.F32 R7, -RZ, R15.H1_H1 ;  /* 0x3000000fff079230 */ /* 0x000fe20000004100 */
[----:B------:R-:W-:Y:S01]  /*6790*/  @!P1 FMUL.FTZ R47, R32, R9 ;  /* 0x00000009202f9220 */ /* 0x000fe20000410000 */
[----:B------:R-:W-:Y:S01]  /*67a0*/  @!P1 MOV R15, R38 ;  /* 0x00000026000f9202 */ /* 0x000fe20000000f00 */
[C---:B------:R-:W-:Y:S01]  /*67b0*/  @!P1 FMUL.FTZ R8, R14.reuse, R8 ;  /* 0x000000080e089220 */ /* 0x040fe20000410000 */
[----:B------:R-:W-:Y:S01]  /*67c0*/  @!P1 F2FP.PACK_AB R40, R41, R40 ;  /* 0x000000282928923e */ /* 0x000fe200000000ff */
[----:B------:R-:W-:Y:S01]  /*67d0*/  @!P1 FFMA.FTZ R45, R14, R31, -R45 ;  /* 0x0000001f0e2d9223 */ /* 0x000fe2000001082d */
[----:B------:R-:W-:Y:S01]  /*67e0*/  @!P1 HADD2.F32 R14, -RZ, R11.H0_H0 ;  /* 0x2000000bff0e9230 */ /* 0x000fe20000004100 */
[----:B------:R-:W-:Y:S01]  /*67f0*/  @!P1 IMAD.MOV.U32 R11, RZ, RZ, R22 ;  /* 0x000000ffff0b9224 */ /* 0x000fe200078e0016 */
[----:B------:R-:W-:Y:S01]  /*6800*/  @!P1 F2FP.PACK_AB R35, R44, R35 ;  /* 0x000000232c23923e */ /* 0x000fe200000000ff */
[C---:B------:R-:W-:Y:S01]  /*6810*/  @!P1 FMUL.FTZ R9, R7.reuse, R9 ;  /* 0x0000000907099220 */ /* 0x040fe20000410000 */
[----:B------:R-:W-:Y:S01]  /*6820*/  @!P1 MOV R21, R40 ;  /* 0x0000002800159202 */ /* 0x000fe20000000f00 */
[----:B------:R-:W-:Y:S01]  /*6830*/  @!P1 FFMA.FTZ R47, R7, R33, -R47 ;  /* 0x00000021072f9223 */ /* 0x000fe2000001082f */
[----:B------:R-:W-:Y:S01]  /*6840*/  @!P1 MOV R20, R35 ;  /* 0x0000002300149202 */ /* 0x000fe20000000f00 */
[----:B------:R-:W-:Y:S01]  /*6850*/  @!P1 FFMA.FTZ R5, R24, R25, R5 ;  /* 0x0000001918059223 */ /* 0x000fe20000010005 */
[----:B------:R-:W-:Y:S01]  /*6860*/  @!P1 F2FP.PACK_AB R2, R3, R2 ;  /* 0x000000020302923e */ /* 0x000fe200000000ff */
[--C-:B------:R-:W-:Y:S01]  /*6870*/  @!P1 HADD2.F32 R26, -RZ, R15.reuse.H0_H0 ;  /* 0x2000000fff1a9230 */ /* 0x100fe20000004100 */
[----:B------:R-:W-:Y:S01]  /*6880*/  @!P1 F2FP.PACK_AB R45, R47, R45 ;  /* 0x0000002d2f2d923e */ /* 0x000fe200000000ff */
[----:B------:R-:W-:Y:S01]  /*6890*/  @!P1 HADD2.F32 R7, -RZ, R6.H0_H0 ;  /* 0x20000006ff079230 */ /* 0x000fe20000004100 */
[----:B------:R-:W-:Y:S01]  /*68a0*/  @!P1 F2FP.PACK_AB R4, R5, R4 ;  /* 0x000000040504923e */ /* 0x000fe200000000ff */
[----:B------:R-:W-:Y:S01]  /*68b0*/  @!P1 HADD2.F32 R28, -RZ, R15.H1_H1 ;  /* 0x3000000fff1c9230 */ /* 0x000fe20000004100 */
[----:B------:R-:W-:Y:S01]  /*68c0*/  @!P1 FMUL.FTZ R48, R26, R14 ;  /* 0x0000000e1a309220 */ /* 0x000fe20000410000 */
[----:B------:R-:W-:Y:S01]  /*68d0*/  @!P1 HADD2.F32 R27, -RZ, R46.H0_H0 ;  /* 0x2000002eff1b9230 */ /* 0x000fe20000004100 */
[----:B------:R-:W-:Y:S01]  /*68e0*/  @!P1 IMAD.MOV.U32 R23, RZ, RZ, R45 ;  /* 0x000000ffff179224 */ /* 0x000fe200078e002d */
[--C-:B------:R-:W-:Y:S01]  /*68f0*/  @!P1 HADD2.F32 R15, -RZ, R11.reuse.H0_H0 ;  /* 0x2000000bff0f9230 */ /* 0x100fe20000004100 */
[----:B------:R-:W-:Y:S01]  /*6900*/  @!P1 FMUL.FTZ R46, R28, R7 ;  /* 0x000000071c2e9220 */ /* 0x000fe20000410000 */
[----:B------:R-:W-:Y:S01]  /*6910*/  @!P1 MOV R36, R2 ;  /* 0x0000000200249202 */ /* 0x000fe20000000f00 */
[----:B------:R-:W-:Y:S01]  /*6920*/  @!P1 HADD2.F32 R11, -RZ, R11.H1_H1 ;  /* 0x3000000bff0b9230 */ /* 0x000fe20000004100 */
[----:B------:R-:W-:Y:S01]  /*6930*/  @!P1 MOV R37, R4 ;  /* 0x0000000400259202 */ /* 0x000fe20000000f00 */
[C---:B------:R-:W-:Y:S02]  /*6940*/  @!P1 FMUL.FTZ R6, R15.reuse, R14 ;  /* 0x0000000e0f069220 */ /* 0x040fe40000410000 */
[----:B------:R-:W-:Y:S02]  /*6950*/  @!P1 FFMA.FTZ R15, R15, R27, -R48 ;  /* 0x0000001b0f0f9223 */ /* 0x000fe40000010830 */
[C---:B------:R-:W-:Y:S02]  /*6960*/  @!P1 FMUL.FTZ R7, R11.reuse, R7 ;  /* 0x000000070b079220 */ /* 0x040fe40000410000 */
[----:B------:R-:W-:Y:S02]  /*6970*/  @!P1 FFMA.FTZ R11, R11, R29, -R46 ;  /* 0x0000001d0b0b9223 */ /* 0x000fe4000001082e */
[----:B------:R-:W-:Y:S02]  /*6980*/  @!P1 FFMA.FTZ R6, R26, R27, R6 ;  /* 0x0000001b1a069223 */ /* 0x000fe40000010006 */
[----:B------:R-:W-:Y:S01]  /*6990*/  @!P1 FFMA.FTZ R7, R28, R29, R7 ;  /* 0x0000001d1c079223 */ /* 0x000fe20000010007 */
[----:B------:R-:W-:Y:S01]  /*69a0*/  @!P1 F2FP.PACK_AB R11, R11, R15 ;  /* 0x0000000f0b0b923e */ /* 0x000fe200000000ff */
[----:B------:R-:W-:Y:S02]  /*69b0*/  @!P1 FFMA.FTZ R8, R30, R31, R8 ;  /* 0x0000001f1e089223 */ /* 0x000fe40000010008 */
[----:B------:R-:W-:Y:S01]  /*69c0*/  @!P1 FFMA.FTZ R9, R32, R33, R9 ;  /* 0x0000002120099223 */ /* 0x000fe20000010009 */
[----:B------:R-:W-:Y:S02]  /*69d0*/  @!P1 MOV R22, R11 ;  /* 0x0000000b00169202 */ /* 0x000fe40000000f00 */
[----:B------:R-:W-:Y:S02]  /*69e0*/  @!P1 F2FP.PACK_AB R6, R7, R6 ;  /* 0x000000060706923e */ /* 0x000fe400000000ff */
[----:B------:R-:W-:Y:S01]  /*69f0*/  @!P1 F2FP.PACK_AB R8, R9, R8 ;  /* 0x000000080908923e */ /* 0x000fe200000000ff */
[----:B------:R1:W-:Y:S01]  /*6a00*/  STG.E.128 [R42.64], R20 ;  /* 0x000000142a007986 */ /* 0x0003e2000c101d08 */
        /* <DEDUP_REMOVED lines=9> */
.L_x_710:
[----:B------:R-:W-:Y:S01]  /*6aa0*/  IMAD R2, R34, -0x60, R0 ;  /* 0xffffffa022027824 */ /* 0x000fe200078e0200 */
[----:B------:R-:W-:Y:S04]  /*6ab0*/  BSSY B0, `(.L_x_733) ;  /* 0x000000b000007945 */ /* 0x000fe80003800000 */
[----:B------:R-:W-:Y:S04]  /*6ac0*/  IMNMX R2, R2, 0x60, PT ;  /* 0x0000006002027817 */ /* 0x000fe80003800200 */
[----:B------:R-:W-:Y:S11]  /*6ad0*/  ISETP.GE.AND P0, PT, R79, R2, PT ;  /* 0x000000024f00720c */ /* 0x000ff60003f06270 */
[----:B------:R-:W-:Y:S02]  /*6ae0*/  @!UPT UIADD3 URZ, URZ, URZ, URZ ;  /* 0x0000003f3f3ff290 */ /* 0x000fe4000fffe03f */
[----:B------:R-:W-:-:S05]  /*6af0*/  @P0 BRA `(.L_x_734) ;  /* 0x0000006000000947 */ /* 0x000fca0003800000 */
[----:B------:R-:W-:Y:S11]  /*6b00*/  ISETP.GE.AND P0, PT, R65, c[0x0][0x1d4], PT ;  /* 0x0000750041007a0c */ /* 0x000ff60003f06270 */
[----:B------:R-:W-:Y:S02]  /*6b10*/  @!UPT UIADD3 URZ, URZ, URZ, URZ ;  /* 0x0000003f3f3ff290 */ /* 0x000fe4000fffe03f */
[----:B------:R-:W1:Y:S04]  /*6b20*/  @!P0 LDS.128 R4, [R234+0xb100] ;  /* 0x00b10000ea048984 */ /* 0x000e680000000c00 */
[----:B-1----:R-:W-:Y:S04]  /*6b30*/  @!P0 STG.E.128 [R58.64+0x80], R4 ;  /* 0x000080043a008986 */ /* 0x002fe8000c101d08 */
[----:B------:R-:W1:Y:S04]  /*6b40*/  @!P4 LDS.128 R4, [R234+0x8100] ;  /* 0x00810000ea04c984 */ /* 0x000e680000000c00 */
[----:B-1----:R1:W-:Y:S02]  /*6b50*/  @!P4 STG.E.128 [R58.64], R4 ;  /* 0x000000043a00c986 */ /* 0x0023e4000c101d08 */
.L_x_734:
[----:B------:R-:W-:Y:S05]  /*6b60*/  BSYNC B0 ;  /* 0x0000000000007941 */ /* 0x000fea0003800000 */
.L_x_733:
[----:B------:R-:W-:Y:S01]  /*6b70*/  ISETP.GE.AND P0, PT, R76, R2, PT ;  /* 0x000000024c00720c */ /* 0x000fe20003f06270 */
[----:B------:R-:W-:Y:S01]  /*6b80*/  @!UPT UIADD3 URZ, URZ, URZ, URZ ;  /* 0x0000003f3f3ff290 */ /* 0x000fe2000fffe03f */
[----:B------:R-:W-:Y:S11]  /*6b90*/  BSSY B0, `(.L_x_735) ;  /* 0x0000008000007945 */ /* 0x000ff60003800000 */
[----:B------:R-:W-:-:S05]  /*6ba0*/  @P0 BRA `(.L_x_736) ;  /* 0x0000006000000947 */ /* 0x000fca0003800000 */
[----:B------:R-:W-:Y:S11]  /*6bb0*/  ISETP.GE.AND P0, PT, R65, c[0x0][0x1d4], PT ;  /* 0x0000750041007a0c */ /* 0x000ff60003f06270 */
[----:B------:R-:W-:Y:S02]  /*6bc0*/  @!UPT UIADD3 URZ, URZ, URZ, URZ ;  /* 0x0000003f3f3ff290 */ /* 0x000fe4000fffe03f */
[----:B-1----:R-:W1:Y:S04]  /*6bd0*/  @!P0 LDS.128 R4, [R234+0xc100] ;  /* 0x00c10000ea048984 */ /* 0x002e680000000c00 */
[----:B-1----:R-:W-:Y:S04]  /*6be0*/  @!P0 STG.E.128 [R56.64+0x80], R4 ;  /* 0x0000800438008986 */ /* 0x002fe8000c101d08 */
[----:B------:R-:W1:Y:S04]  /*6bf0*/  @!P4 LDS.128 R4, [R234+0x9100] ;  /* 0x00910000ea04c984 */ /* 0x000e680000000c00 */
[----:B-1----:R1:W-:Y:S02]  /*6c00*/  @!P4 STG.E.128 [R56.64], R4 ;  /* 0x000000043800c986 */ /* 0x0023e4000c101d08 */
.L_x_736:
[----:B------:R-:W-:Y:S05]  /*6c10*/  BSYNC B0 ;  /* 0x0000000000007941 */ /* 0x000fea0003800000 */
.L_x_735:
[----:B------:R-:W-:Y:S11]  /*6c20*/  ISETP.GE.AND P0, PT, R73, R2, PT ;  /* 0x000000024900720c */ /* 0x000ff60003f06270 */
[----:B------:R-:W-:Y:S02]  /*6c30*/  @!UPT UIADD3 URZ, URZ, URZ, URZ ;  /* 0x0000003f3f3ff290 */ /* 0x000fe4000fffe03f */
[----:B------:R-:W-:-:S05]  /*6c40*/  @P0 BRA `(.L_x_726) ;  /* 0x0000006000000947 */ /* 0x000fca0003800000 */
[----:B------:R-:W-:Y:S11]  /*6c50*/  ISETP.GE.AND P0, PT, R65, c[0x0][0x1d4], PT ;  /* 0x0000750041007a0c */ /* 0x000ff60003f06270 */
[----:B------:R-:W-:Y:S02]  /*6c60*/  @!UPT UIADD3 URZ, URZ, URZ, URZ ;  /* 0x0000003f3f3ff290 */ /* 0x000fe4000fffe03f */
[----:B-1----:R-:W1:Y:S04]  /*6c70*/  @!P0 LDS.128 R4, [R234+0xd100] ;  /* 0x00d10000ea048984 */ /* 0x002e680000000c00 */
[----:B-1----:R-:W-:Y:S04]  /*6c80*/  @!P0 STG.E.128 [R54.64+0x80], R4 ;  /* 0x0000800436008986 */ /* 0x002fe8000c101d08 */
[----:B------:R-:W1:Y:S04]  /*6c90*/  @!P4 LDS.128 R4, [R234+0xa100] ;  /* 0x00a10000ea04c984 */ /* 0x000e680000000c00 */
[----:B-1----:R1:W-:Y:S02]  /*6ca0*/  @!P4 STG.E.128 [R54.64], R4 ;  /* 0x000000043600c986 */ /* 0x0023e4000c101d08 */
.L_x_726:
[----:B------:R-:W-:Y:S05]  /*6cb0*/  BSYNC B2 ;  /* 0x0000000000027941 */ /* 0x000fea0003800000 */
.L_x_709:
[----:B-1---5:R-:W-:Y:S01]  /*6cc0*/  IMAD R4, R34, -0x60, RZ ;  /* 0xffffffa022047824 */ /* 0x022fe200078e02ff */
[----:B------:R-:W-:Y:S01]  /*6cd0*/  ISETP.NE.AND P5, PT, R140, RZ, PT ;  /* 0x000000ff8c00720c */ /* 0x000fe20003fa5270 */
[----:B------:R-:W-:Y:S01]  /*6ce0*/  IMAD.WIDE.U32 R14, R34, 0x60, RZ ;  /* 0x00000060220e7825 */ /* 0x000fe200078e00ff */
[----:B------:R-:W-:Y:S02]  /*6cf0*/  BSSY B0, `(.L_x_737) ;  /* 0x0000045000007945 */ /* 0x000fe40003800000 */
[----:B------:R-:W-:Y:S01]  /*6d00*/  IADD3 R6, R95, R4, RZ ;  /* 0x000000045f067210 */ /* 0x000fe20007ffe0ff */
[----:B--2---:R-:W-:Y:S01]  /*6d10*/  IMAD R2, R88, 0x60, RZ ;  /* 0x0000006058027824 */ /* 0x004fe200078e02ff */
[----:B------:R-:W-:Y:S02]  /*6d20*/  IADD3 R5, P0, R97, R14, RZ ;  /* 0x0000000e61057210 */ /* 0x000fe40007f1e0ff */
[----:B------:R-:W-:Y:S01]  /*6d30*/  ISETP.GE.AND P1, PT, R6, 0x21, PT ;  /* 0x000000210600780c */ /* 0x000fe20003f26270 */
[----:B------:R-:W-:Y:S04]  /*6d40*/  IMAD.IADD R2, R15, 0x1, R2 ;  /* 0x000000010f027824 */ /* 0x000fe800078e0202 */
[----:B------:R-:W-:Y:S08]  /*6d50*/  IMAD.X R3, R2, 0x1, R96, P0 ;  /* 0x0000000102037824 */ /* 0x000ff000000e0660 */
[----:B------:R-:W-:Y:S05]  /*6d60*/  @P1 IADD3 R8, P0, R5, 0x20, RZ ;  /* 0x0000002005081810 */ /* 0x000fea0007f1e0ff */
[----:B------:R-:W-:Y:S01]  /*6d70*/  @P1 IMAD.X R7, RZ, RZ, R3, P0 ;  /* 0x000000ffff071224 */ /* 0x000fe200000e0603 */
[----:B------:R-:W-:Y:S03]  /*6d80*/  ISETP.GE.AND P0, PT, R6, 0x41, PT ;  /* 0x000000410600780c */ /* 0x000fe60003f06270 */
[----:B------:R-:W-:Y:S04]  /*6d90*/  @P1 IMAD R7, R7, c[0x0][0x258], RZ ;  /* 0x0000960007071a24 */ /* 0x000fe800078e02ff */
[----:B------:R-:W-:Y:S06]  /*6da0*/  @P1 IMAD R7, R8, c[0x0][0x25c], R7 ;  /* 0x0000970008071a24 */ /* 0x000fec00078e0207 */
[----:B------:R-:W-:Y:S05]  /*6db0*/  @P0 IADD3 R11, P2, R5, 0x40, RZ ;  /* 0x00000040050b0810 */ /* 0x000fea0007f5e0ff */
[----:B------:R-:W-:Y:S01]  /*6dc0*/  @P0 IMAD.X R9, RZ, RZ, R3, P2 ;  /* 0x000000ffff090224 */ /* 0x000fe200010e0603 */
[----:B------:R-:W-:Y:S03]  /*6dd0*/  ISETP.GE.AND P2, PT, R6, 0x1, PT ;  /* 0x000000010600780c */ /* 0x000fe60003f46270 */
[----:B------:R-:W-:Y:S04]  /*6de0*/  @P0 IMAD R9, R9, c[0x0][0x258], RZ ;  /* 0x0000960009090a24 */ /* 0x000fe800078e02ff */
[----:B------:R-:W-:Y:S06]  /*6df0*/  @P0 IMAD R9, R11, c[0x0][0x25c], R9 ;  /* 0x000097000b090a24 */ /* 0x000fec00078e0209 */
[----:B------:R-:W-:Y:S01]  /*6e00*/  @P2 MOV R18, R144 ;  /* 0x0000009000122202 */ /* 0x000fe20000000f00 */
[----:B------:R-:W-:Y:S02]  /*6e10*/  @P2 IMAD.MOV.U32 R19, RZ, RZ, R92 ;  /* 0x000000ffff132224 */ /* 0x000fe400078e005c */
[----:B------:R-:W-:Y:S02]  /*6e20*/  @P2 IMAD R3, R3, c[0x0][0x258], RZ ;  /* 0x0000960003032a24 */ /* 0x000fe400078e02ff */
[C---:B------:R-:W-:Y:S04]  /*6e30*/  @P2 IMAD.WIDE.U32 R18, R5.reuse, c[0x0][0x258], R18 ;  /* 0x0000960005122a25 */ /* 0x040fe800078e0012 */
[----:B------:R-:W-:Y:S01]  /*6e40*/  @P2 IMAD R3, R5, c[0x0][0x25c], R3 ;  /* 0x0000970005032a24 */ /* 0x000fe200078e0203 */
[C---:B------:R-:W-:Y:S04]  /*6e50*/  @P2 LEA R16, P3, R18.reuse, c[0x0][0x250], 0x1 ;  /* 0x0000940012102a11 */ /* 0x040fe800078608ff */
[----:B------:R-:W-:Y:S02]  /*6e60*/  @P2 IADD3 R3, R19, R3, RZ ;  /* 0x0000000313032210 */ /* 0x000fe40007ffe0ff */
[----:B------:R-:W-:Y:S02]  /*6e70*/  @P1 MOV R19, R92 ;  /* 0x0000005c00131202 */ /* 0x000fe40000000f00 */
[----:B------:R-:W-:Y:S01]  /*6e80*/  @P2 LEA.HI.X R17, R18, c[0x0][0x254], R3, 0x1, P3 ;  /* 0x0000950012112a11 */ /* 0x000fe200018f0c03 */
[----:B------:R-:W-:Y:S04]  /*6e90*/  @P1 IMAD.MOV.U32 R18, RZ, RZ, R144 ;  /* 0x000000ffff121224 */ /* 0x000fe800078e0090 */
[----:B------:R-:W-:Y:S01]  /*6ea0*/  @!PT LDS RZ, [RZ] ;  /* 0x00000000fffff984 */ /* 0x000fe20000000800 */
[----:B------:R-:W-:Y:S01]  /*6eb0*/  @!PT LDS RZ, [RZ] ;  /* 0x00000000fffff984 */ /* 0x000fe20000000800 */
[----:B------:R-:W-:Y:S01]  /*6ec0*/  @!PT LDS RZ, [RZ] ;  /* 0x00000000fffff984 */ /* 0x000fe20000000800 */
[----:B------:R1:W-:Y:S01]  /*6ed0*/  @P2 LDGSTS.E.BYPASS.LTC128B.128 [R234+0x100], [R16.64], !P5 ;  /* 0x0010000010ea2fae */ /* 0x0003e2000e901d48 */
[----:B------:R-:W-:Y:S04]  /*6ee0*/  @P1 IMAD.WIDE.U32 R18, R8, c[0x0][0x258], R18 ;  /* 0x0000960008121a25 */ /* 0x000fe800078e0012 */
[----:B------:R1:W-:Y:S01]  /*6ef0*/  @P2 LDGSTS.E.BYPASS.LTC128B.128 [R234+0x3100], [R16.64+0x80], !P6 ;  /* 0x0310008010ea2fae */ /* 0x0003e2000f101d48 */
[----:B------:R-:W-:Y:S01]  /*6f00*/  @P1 IMAD.IADD R7, R19, 0x1, R7 ;  /* 0x0000000113071824 */ /* 0x000fe200078e0207 */
[C---:B------:R-:W-:Y:S01]  /*6f10*/  @P1 LEA R6, P3, R18.reuse, c[0x0][0x250], 0x1 ;  /* 0x0000940012061a11 */ /* 0x040fe200078608ff */
[----:B------:R-:W-:Y:S01]  /*6f20*/  @P0 IMAD.MOV.U32 R19, RZ, RZ, R92 ;  /* 0x000000ffff130224 */ /* 0x000fe200078e005c */
[----:B------:R-:W-:Y:S02]  /*6f30*/  IADD3 R3, P2, R91, R14, RZ ;  /* 0x0000000e5b037210 */ /* 0x000fe40007f5e0ff */
[----:B------:R-:W-:Y:S02]  /*6f40*/  @P1 LEA.HI.X R7, R18, c[0x0][0x254], R7, 0x1, P3 ;  /* 0x0000950012071a11 */ /* 0x000fe400018f0c07 */
[----:B------:R-:W-:Y:S01]  /*6f50*/  @P0 MOV R18, R144 ;  /* 0x0000009000120202 */ /* 0x000fe20000000f00 */
[----:B------:R-:W-:Y:S02]  /*6f60*/  IMAD.X R2, R2, 0x1, R90, P2 ;  /* 0x0000000102027824 */ /* 0x000fe400010e065a */
[----:B------:R1:W-:Y:S02]  /*6f70*/  @P1 LDGSTS.E.BYPASS.LTC128B.128 [R219+0x1100], [R6.64], !P5 ;  /* 0x0110000006db1fae */ /* 0x0003e4000e901d48 */
[----:B------:R-:W-:Y:S03]  /*6f80*/  @P0 IMAD.WIDE.U32 R18, R11, c[0x0][0x258], R18 ;  /* 0x000096000b120a25 */ /* 0x000fe600078e0012 */
[----:B------:R1:W-:Y:S02]  /*6f90*/  @P1 LDGSTS.E.BYPASS.LTC128B.128 [R219+0x4100], [R6.64+0x80], !P6 ;  /* 0x0410008006db1fae */ /* 0x0003e4000f101d48 */
[C---:B------:R-:W-:Y:S02]  /*6fa0*/  @P0 LEA R8, P3, R18.reuse, c[0x0][0x250], 0x1 ;  /* 0x0000940012080a11 */ /* 0x040fe400078608ff */
[----:B------:R-:W-:Y:S04]  /*6fb0*/  @P0 IADD3 R9, R19, R9, RZ ;  /* 0x0000000913090210 */ /* 0x000fe80007ffe0ff */
[----:B------:R-:W-:Y:S05]  /*6fc0*/  @P0 LEA.HI.X R9, R18, c[0x0][0x254], R9, 0x1, P3 ;  /* 0x0000950012090a11 */ /* 0x000fea00018f0c09 */
[----:B------:R2:W-:Y:S05]  /*6fd0*/  @P0 LDGSTS.E.BYPASS.LTC128B.128 [R219+0x2100], [R8.64], !P5 ;  /* 0x0210000008db0fae */ /* 0x0005ea000e901d48 */
[----:B------:R2:W-:Y:S05]  /*6fe0*/  @P0 LDGSTS.E.BYPASS.LTC128B.128 [R219+0x5100], [R8.64+0x80], !P6 ;  /* 0x0510008008db0fae */ /* 0x0005ea000f101d48 */
[----:B------:R-:W0:Y:S01]  /*6ff0*/  LDGDEPBAR ;  /* 0x00000000000079af */ /* 0x000e220000000000 */
[----:B--2---:R-:W-:Y:S01]  /*7000*/  IADD3 R8, R4, R0, RZ ;  /* 0x0000000004087210 */ /* 0x004fe20007ffe0ff */
[----:B------:R-:W-:Y:S04]  /*7010*/  DEPBAR.LE SB0, 0x0 ;  /* 0x000080000000791a */ /* 0x000fe80000000000 */
[----:B------:R-:W-:Y:S01]  /*7020*/  BAR.SYNC.DEFER_BLOCKING 0x0 ;  /* 0x0000000000007b1d */ /* 0x000fe20000010000 */
[----:B------:R-:W-:Y:S04]  /*7030*/  IMNMX R8, R8, 0x60, PT ;  /* 0x0000006008087817 */ /* 0x000fe80003800200 */
[----:B------:R-:W-:Y:S11]  /*7040*/  ISETP.GE.AND P0, PT, R79, R8, PT ;  /* 0x000000084f00720c */ /* 0x000ff60003f06270 */
[----:B------:R-:W-:Y:S02]  /*7050*/  @!UPT UIADD3 URZ, URZ, URZ, URZ ;  /* 0x0000003f3f3ff290 */ /* 0x000fe4000fffe03f */
[----:B------:R-:W-:-:S05]  /*7060*/  @P0 BRA `(.L_x_738) ;  /* 0x000000d000000947 */ /* 0x000fca0003800000 */
[----:B-1----:R-:W-:Y:S01]  /*7070*/  MOV R88, R142 ;  /* 0x0000008e00587202 */ /* 0x002fe20000000f00 */
[----:B------:R-:W-:Y:S04]  /*7080*/  IMAD R4, R2, c[0x0][0x208], RZ ;  /* 0x0000820002047a24 */ /* 0x000fe800078e02ff */
[C---:B------:R-:W-:Y:S04]  /*7090*/  IMAD.WIDE.U32 R6, R3.reuse, c[0x0][0x208], R88 ;  /* 0x0000820003067a25 */ /* 0x040fe800078e0058 */
[----:B------:R-:W-:Y:S01]  /*70a0*/  IMAD R4, R3, c[0x0][0x20c], R4 ;  /* 0x0000830003047a24 */ /* 0x000fe200078e0204 */
[C---:B------:R-:W-:Y:S04]  /*70b0*/  LEA R14, P0, R6.reuse, c[0x0][0x1f8], 0x1 ;  /* 0x00007e00060e7a11 */ /* 0x040fe800078008ff */
[----:B------:R-:W-:Y:S04]  /*70c0*/  IADD3 R4, R7, R4, RZ ;  /* 0x0000000407047210 */ /* 0x000fe80007ffe0ff */
[----:B------:R-:W-:Y:S02]  /*70d0*/  LEA.HI.X R15, R6, c[0x0][0x1fc], R4, 0x1, P0 ;  /* 0x00007f00060f7a11 */ /* 0x000fe400000f0c04 */
[----:B------:R-:W-:Y:S11]  /*70e0*/  ISETP.GE.AND P0, PT, R65, c[0x0][0x1d4], PT ;  /* 0x0000750041007a0c */ /* 0x000ff60003f06270 */
[----:B------:R-:W-:Y:S02]  /*70f0*/  @!UPT UIADD3 URZ, URZ, URZ, URZ ;  /* 0x0000003f3f3ff290 */ /* 0x000fe4000fffe03f */
[----:B------:R-:W1:Y:S04]  /*7100*/  @!P0 LDS.128 R4, [R234+0x3100] ;  /* 0x00310000ea048984 */ /* 0x000e680000000c00 */
[----:B-1----:R-:W-:Y:S04]  /*7110*/  @!P0 STG.E.128 [R14.64+0x80], R4 ;  /* 0x000080040e008986 */ /* 0x002fe8000c101d08 */
[----:B------:R-:W1:Y:S04]  /*7120*/  @!P4 LDS.128 R4, [R234+0x100] ;  /* 0x00010000ea04c984 */ /* 0x000e680000000c00 */
[----:B-1----:R1:W-:Y:S02]  /*7130*/  @!P4 STG.E.128 [R14.64], R4 ;  /* 0x000000040e00c986 */ /* 0x0023e4000c101d08 */
.L_x_738:
[----:B-1----:R-:W-:Y:S05]  /*7140*/  BSYNC B0 ;  /* 0x0000000000007941 */ /* 0x002fea0003800000 */
.L_x_737:
[----:B------:R-:W-:Y:S01]  /*7150*/  ISETP.GE.AND P0, PT, R76, R8, PT ;  /* 0x000000084c00720c */ /* 0x000fe20003f06270 */
[----:B------:R-:W-:Y:S01]  /*7160*/  @!UPT UIADD3 URZ, URZ, URZ, URZ ;  /* 0x0000003f3f3ff290 */ /* 0x000fe2000fffe03f */
[----:B------:R-:W-:Y:S11]  /*7170*/  BSSY B0, `(.L_x_739) ;  /* 0x0000011000007945 */ /* 0x000ff60003800000 */
[----:B------:R-:W-:-:S05]  /*7180*/  @P0 BRA `(.L_x_740) ;  /* 0x000000f000000947 */ /* 0x000fca0003800000 */
[----:B------:R-:W-:Y:S02]  /*7190*/  IADD3 R5, P0, R3, 0x20, RZ ;  /* 0x0000002003057810 */ /* 0x000fe40007f1e0ff */
[----:B------:R-:W-:Y:S03]  /*71a0*/  MOV R88, R142 ;  /* 0x0000008e00587202 */ /* 0x000fe60000000f00 */
[----:B------:R-:W-:Y:S02]  /*71b0*/  IMAD.X R4, RZ, RZ, R2, P0 ;  /* 0x000000ffff047224 */ /* 0x000fe400000e0602 */
[C---:B------:R-:W-:Y:S04]  /*71c0*/  IMAD.WIDE.U32 R6, R5.reuse, c[0x0][0x208], R88 ;  /* 0x0000820005067a25 */ /* 0x040fe800078e0058 */
[----:B------:R-:W-:Y:S01]  /*71d0*/  IMAD R4, R4, c[0x0][0x208], RZ ;  /* 0x0000820004047a24 */ /* 0x000fe200078e02ff */
[C---:B------:R-:W-:Y:S03]  /*71e0*/  LEA R14, P0, R6.reuse, c[0x0][0x1f8], 0x1 ;  /* 0x00007e00060e7a11 */ /* 0x040fe600078008ff */
[----:B------:R-:W-:Y:S04]  /*71f0*/  IMAD R4, R5, c[0x0][0x20c], R4 ;  /* 0x0000830005047a24 */ /* 0x000fe800078e0204 */
[----:B------:R-:W-:Y:S05]  /*7200*/  IMAD.IADD R4, R7, 0x1, R4 ;  /* 0x0000000107047824 */ /* 0x000fea00078e0204 */
[----:B------:R-:W-:Y:S02]  /*7210*/  LEA.HI.X R15, R6, c[0x0][0x1fc], R4, 0x1, P0 ;  /* 0x00007f00060f7a11 */ /* 0x000fe400000f0c04 */
[----:B------:R-:W-:Y:S11]  /*7220*/  ISETP.GE.AND P0, PT, R65, c[0x0][0x1d4], PT ;  /* 0x0000750041007a0c */ /* 0x000ff60003f06270 */
[----:B------:R-:W-:Y:S02]  /*7230*/  @!UPT UIADD3 URZ, URZ, URZ, URZ ;  /* 0x0000003f3f3ff290 */ /* 0x000fe4000fffe03f */
[----:B------:R-:W1:Y:S04]  /*7240*/  @!P0 LDS.128 R4, [R234+0x4100] ;  /* 0x00410000ea048984 */ /* 0x000e680000000c00 */
[----:B-1----:R-:W-:Y:S04]  /*7250*/  @!P0 STG.E.128 [R14.64+0x80], R4 ;  /* 0x000080040e008986 */ /* 0x002fe8000c101d08 */
[----:B------:R-:W1:Y:S04]  /*7260*/  @!P4 LDS.128 R4, [R234+0x1100] ;  /* 0x00110000ea04c984 */ /* 0x000e680000000c00 */
[----:B-1----:R1:W-:Y:S02]  /*7270*/  @!P4 STG.E.128 [R14.64], R4 ;  /* 0x000000040e00c986 */ /* 0x0023e4000c101d08 */
.L_x_740:
[----:B------:R-:W-:Y:S05]  /*7280*/  BSYNC B0 ;  /* 0x0000000000007941 */ /* 0x000fea0003800000 */
.L_x_739:
[----:B------:R-:W-:Y:S01]  /*7290*/  ISETP.GE.AND P0, PT, R73, R8, PT ;  /* 0x000000084900720c */ /* 0x000fe20003f06270 */
[----:B------:R-:W-:Y:S01]  /*72a0*/  @!UPT UIADD3 URZ, URZ, URZ, URZ ;  /* 0x0000003f3f3ff290 */ /* 0x000fe2000fffe03f */
[----:B------:R-:W-:Y:S11]  /*72b0*/  BSSY B0, `(.L_x_741) ;  /* 0x0000011000007945 */ /* 0x000ff60003800000 */
[----:B------:R-:W-:-:S05]  /*72c0*/  @P0 BRA `(.L_x_742) ;  /* 0x000000f000000947 */ /* 0x000fca0003800000 */
[----:B------:R-:W-:Y:S02]  /*72d0*/  IADD3 R3, P0, R3, 0x40, RZ ;  /* 0x0000004003037810 */ /* 0x000fe40007f1e0ff */
[----:B------:R-:W-:Y:S03]  /*72e0*/  MOV R88, R142 ;  /* 0x0000008e00587202 */ /* 0x000fe60000000f00 */
[----:B------:R-:W-:Y:S02]  /*72f0*/  IMAD.X R2, RZ, RZ, R2, P0 ;  /* 0x000000ffff027224 */ /* 0x000fe400000e0602 */
[C---:B-1----:R-:W-:Y:S04]  /*7300*/  IMAD.WIDE.U32 R4, R3.reuse, c[0x0][0x208], R88 ;  /* 0x0000820003047a25 */ /* 0x042fe800078e0058 */
        /* <DEDUP_REMOVED lines=11> */
.L_x_742:
[----:B------:R-:W-:Y:S05]  /*73c0*/  BSYNC B0 ;  /* 0x0000000000007941 */ /* 0x000fea0003800000 */
.L_x_741:
[C---:B------:R-:W-:Y:S02]  /*73d0*/  ISETP.GT.AND P0, PT, R34.reuse, R103, PT ;  /* 0x000000672200720c */ /* 0x040fe40003f04270 */
[----:B------:R-:W-:Y:S11]  /*73e0*/  IADD3 R34, R34, -0x1, RZ ;  /* 0xffffffff22227810 */ /* 0x000ff60007ffe0ff */
[----:B------:R-:W-:Y:S01]  /*73f0*/  @P0 SHF.R.S32.HI R3, RZ, 0x1f, R34 ;  /* 0x0000001fff030819 */ /* 0x000fe20000011422 */
[----:B-1----:R-:W-:Y:S02]  /*7400*/  @P0 IMAD.MOV.U32 R4, RZ, RZ, R146 ;  /* 0x000000ffff040224 */ /* 0x002fe400078e0092 */
[----:B------:R-:W-:Y:S02]  /*7410*/  @P0 IMAD.MOV.U32 R5, RZ, RZ, R169 ;  /* 0x000000ffff050224 */ /* 0x000fe400078e00a9 */
[----:B------:R-:W-:Y:S02]  /*7420*/  @P0 IMAD R2, R106, R34, RZ ;  /* 0x000000226a020224 */ /* 0x000fe400078e02ff */
[-C--:B------:R-:W-:Y:S04]  /*7430*/  @P0 IMAD.WIDE.U32 R4, R34, R172.reuse, R4 ;  /* 0x000000ac22040225 */ /* 0x080fe800078e0004 */
[----:B------:R-:W-:Y:S01]  /*7440*/  @P0 IMAD R2, R3, R172, R2 ;  /* 0x000000ac03020224 */ /* 0x000fe200078e0202 */
[----:B------:R-:W-:Y:S02]  /*7450*/  @P0 LEA R6, P1, R4, c[0x0][0x220], 0x1 ;  /* 0x0000880004060a11 */ /* 0x000fe400078208ff */
[----:B------:R-:W-:Y:S01]  /*7460*/  @P0 SHF.L.U32 R3, R112, 0x1, RZ ;  /* 0x0000000170030819 */ /* 0x000fe200000006ff */
[----:B------:R-:W-:Y:S05]  /*7470*/  @P0 IMAD.IADD R2, R5, 0x1, R2 ;  /* 0x0000000105020824 */ /* 0x000fea00078e0202 */
[----:B------:R-:W-:Y:S02]  /*7480*/  @P0 LEA.HI.X R7, R4, c[0x0][0x224], R2, 0x1, P1 ;  /* 0x0000890004070a11 */ /* 0x000fe400008f0c02 */
[----:B------:R-:W-:Y:S02]  /*7490*/  @P0 IADD3 R4, P1, R3, R6, RZ ;  /* 0x0000000603040210 */ /* 0x000fe40007f3e0ff */
[----:B------:R-:W-:Y:S01]  /*74a0*/  @P0 SHF.L.U64.HI R2, R112, 0x1, R111 ;  /* 0x0000000170020819 */ /* 0x000fe2000001026f */
[----:B------:R-:W-:Y:S01]  /*74b0*/  @!PT LDS RZ, [RZ] ;  /* 0x00000000fffff984 */ /* 0x000fe20000000800 */
[----:B------:R-:W-:Y:S01]  /*74c0*/  @!PT LDS RZ, [RZ] ;  /* 0x00000000fffff984 */ /* 0x000fe20000000800 */
[----:B------:R-:W-:Y:S01]  /*74d0*/  @!PT LDS RZ, [RZ] ;  /* 0x00000000fffff984 */ /* 0x000fe20000000800 */
[----:B------:R1:W-:Y:S04]  /*74e0*/  @P0 LDGSTS.E.BYPASS.LTC128B.128 [R234+0x8100], [R6.64], !P5 ;  /* 0x0810000006ea0fae */ /* 0x0003e8000e901d48 */
[----:B------:R1:W-:Y:S01]  /*74f0*/  @P0 LDGSTS.E.BYPASS.LTC128B.128 [R234+0xb100], [R6.64+0x80], !P6 ;  /* 0x0b10008006ea0fae */ /* 0x0003e2000f101d48 */
[----:B------:R-:W-:Y:S01]  /*7500*/  @P0 IMAD.X R5, R2, 0x1, R7, P1 ;  /* 0x0000000102050824 */ /* 0x000fe200008e0607 */
[----:B------:R-:W-:Y:S04]  /*7510*/  @P0 IADD3 R8, P1, R4, R3, RZ ;  /* 0x0000000304080210 */ /* 0x000fe80007f3e0ff */
[----:B------:R1:W-:Y:S01]  /*7520*/  @P0 LDGSTS.E.BYPASS.LTC128B.128 [R234+0x9100], [R4.64], !P5 ;  /* 0x0910000004ea0fae */ /* 0x0003e2000e901d48 */
[----:B------:R-:W-:Y:S03]  /*7530*/  @P0 IADD3.X R9, R5, R2, RZ, P1, !PT ;  /* 0x0000000205090210 */ /* 0x000fe60000ffe4ff */
[----:B------:R1:W-:Y:S04]  /*7540*/  @P0 LDGSTS.E.BYPASS.LTC128B.128 [R234+0xc100], [R4.64+0x80], !P6 ;  /* 0x0c10008004ea0fae */ /* 0x0003e8000f101d48 */
[----:B------:R1:W-:Y:S04]  /*7550*/  @P0 LDGSTS.E.BYPASS.LTC128B.128 [R234+0xa100], [R8.64], !P5 ;  /* 0x0a10000008ea0fae */ /* 0x0003e8000e901d48 */
[----:B------:R1:W-:Y:S04]  /*7560*/  @P0 LDGSTS.E.BYPASS.LTC128B.128 [R234+0xd100], [R8.64+0x80], !P6 ;  /* 0x0d10008008ea0fae */ /* 0x0003e8000f101d48 */
[----:B------:R-:W0:Y:S01]  /*7570*/  LDGDEPBAR ;  /* 0x00000000000079af */ /* 0x000e220000000000 */
[----:B------:R-:W-:-:S05]  /*7580*/  @P0 BRA `(.L_x_743) ;  /* 0xffffbb9000000947 */ /* 0x000fca000383ffff */
[----:B------:R-:W-:Y:S01]  /*7590*/  WARPSYNC 0xffffffff ;  /* 0xffffffff00007948 */ /* 0x000fe20003800000 */
[----:B------:R-:W-:Y:S06]  /*75a0*/  BAR.SYNC.DEFER_BLOCKING 0x0 ;  /* 0x0000000000007b1d */ /* 0x000fec0000010000 */
.L_x_708:
[----:B------:R-:W-:Y:S01]  /*75b0*/  ISETP.NE.AND P3, PT, R228, 0x1, PT ;  /* 0x00000001e400780c */ /* 0x000fe20003f65270 */
[----:B------:R-:W-:Y:S01]  /*75c0*/  IMAD.IADD R15, R84, 0x1, R85 ;  /* 0x00000001540f7824 */ /* 0x000fe200078e0255 */
[----:B------:R-:W-:-:S02]  /*75d0*/  IADD3 R3, R209, 0x7f, RZ ;  /* 0x0000007fd1037810 */ /* 0x000fc40007ffe0ff */
[----:B------:R-:W-:Y:S02]  /*75e0*/  ISETP.GE.AND P1, PT, R232, 0x1, PT ;  /* 0x00000001e800780c */ /* 0x000fe40003f26270 */
[----:B------:R-:W-:-:S07]  /*75f0*/  IADD3 R0, R231, 0x1, -R229 ;  /* 0x00000001e7007810 */ /* 0x000fce0007ffe8e5 */
[----:B------:R-:W-:-:S05]  /*7600*/  @P3 IMAD.HI.U32 R2, R3, c[0x0][0x2c8], RZ ;  /* 0x0000b20003023a27 */ /* 0x000fca00078e00ff */
[----:B------:R-:W-:-:S05]  /*7610*/  @P3 SHF.R.U32.HI R3, RZ, c[0x0][0x2cc], R2 ;  /* 0x0000b300ff033a19 */ /* 0x000fca0000011602 */
[----:B------:R-:W-:-:S05]  /*7620*/  IMAD.IADD R0, R0, 0x1, R3 ;  /* 0x0000000100007824 */ /* 0x000fca00078e0203 */
[----:B------:R-:W-:Y:S01]  /*7630*/  IADD3 R3, R0, c[0x0][0x328], RZ ;  /* 0x0000ca0000037a10 */ /* 0x000fe20007ffe0ff */
[----:B------:R-:W-:Y:S05]  /*7640*/  @!P1 BRA `(.L_x_744) ;  /* 0x0000011000009947 */ /* 0x000fea0003800000 */
[C---:B------:R-:W-:Y:S01]  /*7650*/  ISETP.GT.AND P0, PT, R0.reuse, RZ, PT ;  /* 0x000000ff0000720c */ /* 0x040fe20003f04270 */
[----:B------:R-:W-:Y:S01]  /*7660*/  BSSY B0, `(.L_x_745) ;  /* 0x000000d000007945 */ /* 0x000fe20003800000 */
[----:B-1----:R-:W-:Y:S01]  /*7670*/  IADD3 R4, R0, -0x1, RZ ;  /* 0xffffffff00047810 */ /* 0x002fe20007ffe0ff */
[----:B------:R-:W-:-:S10]  /*7680*/  IMAD.MOV.U32 R2, RZ, RZ, c[0x0][0x32c] ;  /* 0x0000cb00ff027624 */ /* 0x000fd400078e00ff */
[----:B------:R-:W-:Y:S05]  /*7690*/  @P0 BRA `(.L_x_746) ;  /* 0x0000006000000947 */ /* 0x000fea0003800000 */
[----:B------:R-:W-:Y:S01]  /*76a0*/  ISETP.NE.AND P0, PT, R2, 0x1, PT ;  /* 0x000000010200780c */ /* 0x000fe20003f05270 */
[----:B------:R-:W-:-:S12]  /*76b0*/  IMAD.MOV R4, RZ, RZ, -R0 ;  /* 0x000000ffff047224 */ /* 0x000fd800078e0a00 */
[----:B------:R-:W-:-:S05]  /*76c0*/  @P0 IMAD.HI.U32 R0, R4, c[0x0][0x330], RZ ;  /* 0x0000cc0004000a27 */ /* 0x000fca00078e00ff */
[----:B------:R-:W-:-:S04]  /*76d0*/  @P0 SHF.R.U32.HI R4, RZ, c[0x0][0x334], R0 ;  /* 0x0000cd00ff040a19 */ /* 0x000fc80000011600 */
[----:B------:R-:W-:Y:S01]  /*76e0*/  LOP3.LUT R4, RZ, R4, RZ, 0x33, !PT ;  /* 0x00000004ff047212 */ /* 0x000fe200078e33ff */
[----:B------:R-:W-:Y:S05]  /*76f0*/  BRA `(.L_x_747) ;  /* 0x0000003000007947 */ /* 0x000fea0003800000 */
.L_x_746:
[----:B------:R-:W-:-:S13]  /*7700*/  ISETP.NE.AND P0, PT, R2, 0x1, PT ;  /* 0x000000010200780c */ /* 0x000fda0003f05270 */
[----:B------:R-:W-:-:S05]  /*7710*/  @P0 IMAD.HI.U32 R0, R4, c[0x0][0x330], RZ ;  /* 0x0000cc0004000a27 */ /* 0x000fca00078e00ff */
[----:B------:R-:W-:Y:S02]  /*7720*/  @P0 SHF.R.U32.HI R4, RZ, c[0x0][0x334], R0 ;  /* 0x0000cd00ff040a19 */ /* 0x000fe40000011600 */
.L_x_747:
[----:B------:R-:W-:Y:S05]  /*7730*/  BSYNC B0 ;  /* 0x0000000000007941 */ /* 0x000fea0003800000 */
.L_x_745:
[----:B------:R-:W-:-:S05]  /*7740*/  IMAD R2, R4, R2, c[0x0][0x32c] ;  /* 0x0000cb0004027624 */ /* 0x000fca00078e0202 */
[----:B------:R-:W-:-:S04]  /*7750*/  IMNMX R3, R3, R2, PT ;  /* 0x0000000203037217 */ /* 0x000fc80003800200 */
.L_x_744:
[----:B------:R-:W-:Y:S01]  /*7760*/  IADD3 R3, R3, 0x5f, RZ ;  /* 0x0000005f03037810 */ /* 0x000fe20007ffe0ff */
[----:B------:R-:W-:-:S04]  /*7770*/  @P3 IMAD.HI.U32 R0, R209, c[0x0][0x2c8], RZ ;  /* 0x0000b200d1003a27 */ /* 0x000fc800078e00ff */
[----:B------:R-:W-:-:S04]  /*7780*/  IMAD.HI R3, R3, 0x2aaaaaab, RZ ;  /* 0x2aaaaaab03037827 */ /* 0x000fc800078e02ff */
[----:B------:R-:W-:Y:S01]  /*7790*/  IMAD.MOV.U32 R2, RZ, RZ, R209 ;  /* 0x000000ffff027224 */ /* 0x000fe200078e00d1 */
[----:B------:R-:W-:Y:S02]  /*77a0*/  @P3 SHF.R.U32.HI R2, RZ, c[0x0][0x2cc], R0 ;  /* 0x0000b300ff023a19 */ /* 0x000fe40000011600 */
        /* <DEDUP_REMOVED lines=16> */
.L_x_750:
[----:B------:R-:W-:-:S04]  /*78b0*/  MOV R2, c[0x0][0x32c] ;  /* 0x0000cb0000027a02 */ /* 0x000fc80000000f00 */
[----:B------:R-:W-:-:S13]  /*78c0*/  ISETP.NE.AND P0, PT, R2, 0x1, PT ;  /* 0x000000010200780c */ /* 0x000fda0003f05270 */
[----:B------:R-:W-:-:S05]  /*78d0*/  @P0 IMAD.HI.U32 R2, R86, c[0x0][0x330], RZ ;  /* 0x0000cc0056020a27 */ /* 0x000fca00078e00ff */
[----:B------:R-:W-:Y:S02]  /*78e0*/  @P0 SHF.R.U32.HI R86, RZ, c[0x0][0x334], R2 ;  /* 0x0000cd00ff560a19 */ /* 0x000fe40000011602 */
.L_x_751:
[----:B------:R-:W-:Y:S05]  /*78f0*/  BSYNC B0 ;  /* 0x0000000000007941 */ /* 0x000fea0003800000 */
.L_x_749:
[----:B------:R-:W-:-:S05]  /*7900*/  IMAD R86, R86, c[0x0][0x32c], RZ ;  /* 0x0000cb0056567a24 */ /* 0x000fca00078e02ff */
[----:B------:R-:W-:-:S05]  /*7910*/  IMNMX R0, R0, R86, !PT ;  /* 0x0000005600007217 */ /* 0x000fca0007800200 */
.L_x_748:
[----:B------:R-:W-:Y:S01]  /*7920*/  IMAD.HI R2, R0, 0x2aaaaaab, RZ ;  /* 0x2aaaaaab00027827 */ /* 0x000fe200078e02ff */
[----:B------:R-:W-:Y:S04]  /*7930*/  BSSY B0, `(.L_x_752) ;  /* 0x0000022000007945 */ /* 0x000fe80003800000 */
[----:B------:R-:W-:-:S04]  /*7940*/  SHF.R.U32.HI R0, RZ, 0x1f, R2 ;  /* 0x0000001fff007819 */ /* 0x000fc80000011602 */
[----:B------:R-:W-:Y:S01]  /*7950*/  LEA.HI.SX32 R0, R2, R0, 0x1c ;  /* 0x0000000002007211 */ /* 0x000fe200078fe2ff */
[----:B------:R-:W-:-:S03]  /*7960*/  IMAD.MOV.U32 R2, RZ, RZ, RZ ;  /* 0x000000ffff027224 */ /* 0x000fc600078e00ff */
[----:B------:R-:W-:-:S04]  /*7970*/  IMNMX R237, RZ, R0, !PT ;  /* 0x00000000ffed7217 */ /* 0x000fc80007800200 */
[----:B------:R-:W-:-:S13]  /*7980*/  ISETP.GT.AND P0, PT, R14, R237, PT ;  /* 0x000000ed0e00720c */ /* 0x000fda0003f04270 */
[----:B------:R-:W-:Y:S05]  /*7990*/  @!P0 BRA `(.L_x_753) ;  /* 0x000001b000008947 */ /* 0x000fea0003800000 */
[-C--:B-1----:R-:W-:Y:S02]  /*79a0*/  IABS R4, R104.reuse ;  /* 0x0000006800047213 */ /* 0x082fe40000000000 */
        /* <DEDUP_REMOVED lines=26> */
.L_x_753:
[----:B------:R-:W-:Y:S05]  /*7b50*/  BSYNC B0 ;  /* 0x0000000000007941 */ /* 0x000fea0003800000 */
.L_x_752:
[----:B------:R-:W-:Y:S01]  /*7b60*/  IMAD R237, R233, R2, R237 ;  /* 0x00000002e9ed7224 */ /* 0x000fe200078e02ed */
[----:B------:R-:W-:Y:S01]  /*7b70*/  PRMT R28, RZ, 0x7610, R28 ;  /* 0x00007610ff1c7816 */ /* 0x000fe2000000001c */
[----:B------:R-:W-:Y:S01]  /*7b80*/  IMAD.MOV.U32 R11, RZ, RZ, RZ ;  /* 0x000000ffff0b7224 */ /* 0x000fe200078e00ff */
[----:B------:R-:W-:Y:S01]  /*7b90*/  MOV R0, RZ ;  /* 0x000000ff00007202 */ /* 0x000fe20000000f00 */
        /* <DEDUP_REMOVED lines=24> */
[----:B-1----:R-:W-:Y:S01]  /*7d20*/  CS2R R8, SRZ ;  /* 0x0000000000087805 */ /* 0x002fe2000001ff00 */
        /* <DEDUP_REMOVED lines=13> */
[----:B------:R-:W-:-:S05]  /*7e00*/  @P1 MOV R0, 0x4 ;  /* 0x0000000400001802 */ /* 0x000fca0000000f00 */
[----:B------:R-:W-:-:S05]  /*7e10*/  @P1 IMAD.WIDE R2, R211, R0, c[0x0][0x340] ;  /* 0x0000d000d3021625 */ /* 0x000fca00078e0200 */
[----:B------:R1:W2:Y:S01]  /*7e20*/  @P1 LDG.E R0, [R2.64] ;  /* 0x0000000802001981 */ /* 0x0002a2000c1e1900 */
[----:B------:R-:W-:Y:S01]  /*7e30*/  MOV R9, R117 ;  /* 0x0000007500097202 */ /* 0x000fe20000000f00 */
[----:B------:R-:W-:Y:S01]  /*7e40*/  IMAD.MOV.U32 R8, RZ, RZ, R116 ;  /* 0x000000ffff087224 */ /* 0x000fe200078e0074 */
[----:B------:R-:W-:Y:S01]  /*7e50*/  WARPSYNC 0xffffffff ;  /* 0xffffffff00007948 */ /* 0x000fe20003800000 */
[----:B------:R-:W-:Y:S02]  /*7e60*/  IADD3 R102, R14, -0x1, RZ ;  /* 0xffffffff0e667810 */ /* 0x000fe40007ffe0ff */
[----:B-1----:R-:W-:-:S04]  /*7e70*/  IADD3 R2, P0, R79, R15, RZ ;  /* 0x0000000f4f027210 */ /* 0x002fc80007f1e0ff */
[----:B------:R-:W-:Y:S01]  /*7e80*/  LEA.HI.X.SX32 R3, R15, R83, 0x1, P0 ;  /* 0x000000530f037211 */ /* 0x000fe200000f0eff */
[----:B------:R-:W-:Y:S01]  /*7e90*/  IMAD.WIDE.U32 R6, R2, c[0x0][0x1e0], R8 ;  /* 0x0000780002067a25 */ /* 0x000fe200078e0008 */
[----:B------:R-:W-:-:S03]  /*7ea0*/  ISETP.NE.U32.AND P0, PT, RZ, c[0x0][0x350], PT ;  /* 0x0000d400ff007a0c */ /* 0x000fc60003f05070 */
[C---:B------:R-:W-:Y:S01]  /*7eb0*/  IMAD R4, R3.reuse, c[0x0][0x1e0], RZ ;  /* 0x0000780003047a24 */ /* 0x040fe200078e02ff */
[----:B------:R-:W-:Y:S01]  /*7ec0*/  ISETP.NE.AND.EX P0, PT, RZ, c[0x0][0x354], PT, P0 ;  /* 0x0000d500ff007a0c */ /* 0x000fe20003f05300 */
[----:B------:R-:W-:Y:S02]  /*7ed0*/  IMAD R3, R3, c[0x0][0x208], RZ ;  /* 0x0000820003037a24 */ /* 0x000fe400078e02ff */
[C---:B------:R-:W-:Y:S02]  /*7ee0*/  IMAD R4, R2.reuse, c[0x0][0x1e4], R4 ;  /* 0x0000790002047a24 */ /* 0x040fe400078e0204 */
[----:B------:R-:W-:-:S04]  /*7ef0*/  IMAD.WIDE.U32 R8, R2, c[0x0][0x208], R8 ;  /* 0x0000820002087a25 */ /* 0x000fc800078e0008 */
[----:B------:R-:W-:Y:S01]  /*7f00*/  IMAD.IADD R5, R7, 0x1, R4 ;  /* 0x0000000107057824 */ /* 0x000fe200078e0204 */
[----:B------:R-:W-:Y:S01]  /*7f10*/  MOV R4, R6 ;  /* 0x0000000600047202 */ /* 0x000fe20000000f00 */
[----:B------:R-:W-:Y:S01]  /*7f20*/  IMAD R3, R2, c[0x0][0x20c], R3 ;  /* 0x0000830002037a24 */ /* 0x000fe200078e0203 */
[----:B------:R-:W-:-:S03]  /*7f30*/  SHF.R.S32.HI R2, RZ, 0x1f, R211 ;  /* 0x0000001fff027819 */ /* 0x000fc600000114d3 */
[----:B------:R-:W-:-:S04]  /*7f40*/  IMAD.WIDE.U32 R4, R227, c[0x0][0x1e8], R4 ;  /* 0x00007a00e3047a25 */ /* 0x000fc800078e0004 */
[----:B------:R-:W-:Y:S01]  /*7f50*/  IMAD.IADD R9, R9, 0x1, R3 ;  /* 0x0000000109097824 */ /* 0x000fe200078e0203 */
[----:B------:R-:W-:Y:S01]  /*7f60*/  MOV R240, R4 ;  /* 0x0000000400f07202 */ /* 0x000fe20000000f00 */
[C---:B------:R-:W-:Y:S01]  /*7f70*/  IMAD R241, R227.reuse, c[0x0][0x1ec], R5 ;  /* 0x00007b00e3f17a24 */ /* 0x040fe200078e0205 */
[----:B------:R-:W-:Y:S01]  /*7f80*/  SHF.R.S32.HI R5, RZ, 0x1f, R82 ;  /* 0x0000001fff057819 */ /* 0x000fe20000011452 */
[----:B------:R-:W-:Y:S01]  /*7f90*/  IMAD.WIDE.U32 R238, R227, c[0x0][0x210], R8 ;  /* 0x00008400e3ee7a25 */ /* 0x000fe200078e0008 */
[----:B------:R-:W-:-:S03]  /*7fa0*/  SHF.R.S32.HI R3, RZ, 0x1f, R65 ;  /* 0x0000001fff037819 */ /* 0x000fc60000011441 */
[----:B------:R-:W-:Y:S02]  /*7fb0*/  IMAD R239, R227, c[0x0][0x214], R239 ;  /* 0x00008500e3ef7a24 */ /* 0x000fe400078e02ef */
[----:B------:R-:W-:-:S04]  /*7fc0*/  IMAD R5, R5, c[0x0][0x178], RZ ;  /* 0x00005e0005057a24 */ /* 0x000fc800078e02ff */
[C---:B------:R-:W-:Y:S02]  /*7fd0*/  IMAD R5, R82.reuse, c[0x0][0x17c], R5 ;  /* 0x00005f0052057a24 */ /* 0x040fe400078e0205 */
[----:B------:R-:W-:-:S04]  /*7fe0*/  IMAD.WIDE.U32 R82, R82, c[0x0][0x178], RZ ;  /* 0x00005e0052527a25 */ /* 0x000fc800078e00ff */
[----:B------:R-:W-:Y:S01]  /*7ff0*/  IMAD.IADD R5, R83, 0x1, R5 ;  /* 0x0000000153057824 */ /* 0x000fe200078e0205 */
[--C-:B--2---:R-:W-:Y:S01]  /*8000*/  @P1 SHF.R.S32.HI R7, RZ, 0x1f, R0.reuse ;  /* 0x0000001fff071819 */ /* 0x104fe20000011400 */
[----:B------:R-:W-:Y:S01]  /*8010*/  @P1 IMAD.MOV.U32 R6, RZ, RZ, R0 ;  /* 0x000000ffff061224 */ /* 0x000fe200078e0000 */
[----:B------:R-:W-:Y:S02]  /*8020*/  @!P1 MOV R7, R2 ;  /* 0x0000000200079202 */ /* 0x000fe40000000f00 */
[----:B------:R-:W-:Y:S02]  /*8030*/  @!P1 MOV R6, R211 ;  /* 0x000000d300069202 */ /* 0x000fe40000000f00 */
[----:B------:R-:W-:Y:S02]  /*8040*/  SEL R235, R7, RZ, !P0 ;  /* 0x000000ff07eb7207 */ /* 0x000fe40004000000 */
[----:B------:R-:W-:Y:S02]  /*8050*/  SEL R0, R6, RZ, !P0 ;  /* 0x000000ff06007207 */ /* 0x000fe40004000000 */
[----:B------:R-:W-:Y:S01]  /*8060*/  ISETP.NE.U32.AND P0, PT, RZ, c[0x0][0x348], PT ;  /* 0x0000d200ff007a0c */ /* 0x000fe20003f05070 */
[----:B------:R-:W-:-:S02]  /*8070*/  IMAD R236, R235, c[0x0][0x1f0], RZ ;  /* 0x00007c00ebec7a24 */ /* 0x000fc400078e02ff */
[----:B------:R-:W-:Y:S01]  /*8080*/  IMAD R235, R235, c[0x0][0x218], RZ ;  /* 0x00008600ebeb7a24 */ /* 0x000fe200078e02ff */
[----:B------:R-:W-:Y:S01]  /*8090*/  ISETP.NE.AND.EX P0, PT, RZ, c[0x0][0x34c], PT, P0 ;  /* 0x0000d300ff007a0c */ /* 0x000fe20003f05300 */
[----:B------:R-:W-:-:S03]  /*80a0*/  IMAD.WIDE.U32 R240, R0, c[0x0][0x1f0], R240 ;  /* 0x00007c0000f07a25 */ /* 0x000fc600078e00f0 */
[----:B------:R-:W-:Y:S01]  /*80b0*/  SEL R2, R2, RZ, !P0 ;  /* 0x000000ff02027207 */ /* 0x000fe20004000000 */
[----:B------:R-:W-:Y:S01]  /*80c0*/  IMAD.WIDE.U32 R238, R0, c[0x0][0x218], R238 ;  /* 0x0000860000ee7a25 */ /* 0x000fe200078e00ee */
[----:B------:R-:W-:-:S03]  /*80d0*/  SEL R4, R211, RZ, !P0 ;  /* 0x000000ffd3047207 */ /* 0x000fc60004000000 */
[C---:B------:R-:W-:Y:S02]  /*80e0*/  IMAD R236, R0.reuse, c[0x0][0x1f4], R236 ;  /* 0x00007d0000ec7a24 */ /* 0x040fe400078e02ec */
[----:B------:R-:W-:-:S03]  /*80f0*/  IMAD R235, R0, c[0x0][0x21c], R235 ;  /* 0x0000870000eb7a24 */ /* 0x000fc600078e02eb */
[----:B------:R-:W-:Y:S02]  /*8100*/  IADD3 R236, R241, R236, RZ ;  /* 0x000000ecf1ec7210 */ /* 0x000fe40007ffe0ff */
[----:B------:R-:W-:Y:S02]  /*8110*/  IADD3 R235, R239, R235, RZ ;  /* 0x000000ebefeb7210 */ /* 0x000fe40007ffe0ff */
[----:B------:R-:W-:Y:S01]  /*8120*/  IMAD R0, R66, 0x20, R79 ;  /* 0x0000002042007824 */ /* 0x000fe200078e024f */
[----:B------:R-:W-:Y:S01]  /*8130*/  SHF.R.S32.HI R34, RZ, 0x1f, R102 ;  /* 0x0000001fff227819 */ /* 0x000fe20000011466 */
[----:B------:R-:W-:Y:S01]  /*8140*/  IMAD.MOV.U32 R8, RZ, RZ, R82 ;  /* 0x000000ffff087224 */ /* 0x000fe200078e0052 */
[----:B------:R-:W-:Y:S01]  /*8150*/  BAR.SYNC.DEFER_BLOCKING 0x0 ;  /* 0x0000000000007b1d */ /* 0x000fe20000010000 */
[----:B------:R-:W-:Y:S02]  /*8160*/  IMAD.IADD R0, R209, 0x1, R0 ;  /* 0x00000001d1007824 */ /* 0x000fe400078e0200 */
[----:B------:R-:W-:Y:S02]  /*8170*/  IMAD.MOV.U32 R9, RZ, RZ, R5 ;  /* 0x000000ffff097224 */ /* 0x000fe400078e0005 */
[----:B------:R-:W-:-:S04]  /*8180*/  @P3 IMAD.HI.U32 R6, R0, c[0x0][0x2c8], RZ ;  /* 0x0000b20000063a27 */ /* 0x000fc800078e00ff */
[----:B------:R-:W-:-:S04]  /*8190*/  IMAD.WIDE.U32 R8, R227, c[0x0][0x1b8], R8 ;  /* 0x00006e00e3087a25 */ /* 0x000fc800078e0008 */
[----:B------:R-:W-:Y:S01]  /*81a0*/  IMAD.MOV.U32 R5, RZ, RZ, R0 ;  /* 0x000000ffff057224 */ /* 0x000fe200078e0000 */
[----:B------:R-:W-:Y:S01]  /*81b0*/  @P3 SHF.R.U32.HI R5, RZ, c[0x0][0x2cc], R6 ;  /* 0x0000b300ff053a19 */ /* 0x000fe20000011606 */
[----:B------:R-:W-:Y:S02]  /*81c0*/  IMAD R2, R2, c[0x0][0x1c0], RZ ;  /* 0x0000700002027a24 */ /* 0x000fe400078e02ff */
[----:B------:R-:W-:Y:S01]  /*81d0*/  IMAD R9, R227, c[0x0][0x1bc], R9 ;  /* 0x00006f00e3097a24 */ /* 0x000fe200078e0209 */
[----:B------:R-:W-:Y:S01]  /*81e0*/  SHF.R.S32.HI R6, RZ, 0x1f, R5 ;  /* 0x0000001fff067819 */ /* 0x000fe20000011405 */
[C---:B------:R-:W-:Y:S02]  /*81f0*/  IMAD R2, R4.reuse, c[0x0][0x1c4], R2 ;  /* 0x0000710004027a24 */ /* 0x040fe400078e0202 */
[----:B------:R-:W-:-:S04]  /*8200*/  IMAD.WIDE.U32 R8, R4, c[0x0][0x1c0], R8 ;  /* 0x0000700004087a25 */ /* 0x000fc800078e0008 */
[----:B------:R-:W-:Y:S02]  /*8210*/  IMAD.MOV R4, RZ, RZ, -R5 ;  /* 0x000000ffff047224 */ /* 0x000fe400078e0a05 */
[----:B------:R-:W-:Y:S02]  /*8220*/  IMAD.IADD R7, R9, 0x1, R2 ;  /* 0x0000000109077824 */ /* 0x000fe400078e0202 */
[----:B------:R-:W-:Y:S02]  /*8230*/  IMAD R4, R4, c[0x0][0x2c4], R0 ;  /* 0x0000b10004047a24 */ /* 0x000fe400078e0200 */
[----:B------:R-:W-:Y:S02]  /*8240*/  IMAD R0, R6, c[0x0][0x1b0], RZ ;  /* 0x00006c0006007a24 */ /* 0x000fe400078e02ff */
[----:B------:R-:W-:Y:S01]  /*8250*/  IMAD.MOV.U32 R6, RZ, RZ, R8 ;  /* 0x000000ffff067224 */ /* 0x000fe200078e0008 */
[----:B------:R-:W-:Y:S01]  /*8260*/  SHF.R.S32.HI R2, RZ, 0x1f, R4 ;  /* 0x0000001fff027819 */ /* 0x000fe20000011404 */
[----:B------:R-:W-:-:S02]  /*8270*/  IMAD R0, R5, c[0x0][0x1b4], R0 ;  /* 0x00006d0005007a24 */ /* 0x000fc400078e0200 */
[----:B------:R-:W-:-:S04]  /*8280*/  IMAD.WIDE.U32 R6, R5, c[0x0][0x1b0], R6 ;  /* 0x00006c0005067a25 */ /* 0x000fc800078e0006 */
[----:B------:R-:W-:Y:S02]  /*8290*/  IMAD R2, R2, c[0x0][0x1a8], RZ ;  /* 0x00006a0002027a24 */ /* 0x000fe400078e02ff */
[----:B------:R-:W-:Y:S02]  /*82a0*/  IMAD.IADD R7, R7, 0x1, R0 ;  /* 0x0000000107077824 */ /* 0x000fe400078e0200 */
[C---:B------:R-:W-:Y:S02]  /*82b0*/  IMAD R2, R4.reuse, c[0x0][0x1ac], R2 ;  /* 0x00006b0004027a24 */ /* 0x040fe400078e0202 */
[----:B------:R-:W-:-:S04]  /*82c0*/  IMAD.WIDE.U32 R4, R4, c[0x0][0x1a8], R6 ;  /* 0x00006a0004047a25 */ /* 0x000fc800078e0006 */
[----:B------:R-:W-:Y:S01]  /*82d0*/  IMAD.IADD R2, R5, 0x1, R2 ;  /* 0x0000000105027824 */ /* 0x000fe200078e0202 */
[C---:B------:R-:W-:Y:S01]  /*82e0*/  LEA R8, P0, R4.reuse, c[0x0][0x160], 0x1 ;  /* 0x0000580004087a11 */ /* 0x040fe200078008ff */
[----:B------:R-:W-:Y:S02]  /*82f0*/  IMAD.IADD R0, R79, 0x1, R209 ;  /* 0x000000014f007824 */ /* 0x000fe400078e02d1 */
[----:B------:R-:W-:Y:S01]  /*8300*/  IMAD.MOV.U32 R15, RZ, RZ, 0x60 ;  /* 0x00000060ff0f7424 */ /* 0x000fe200078e00ff */
[----:B------:R-:W-:Y:S01]  /*8310*/  LEA.HI.X R7, R4, c[0x0][0x164], R2, 0x1, P0 ;  /* 0x0000590004077a11 */ /* 0x000fe200000f0c02 */
[----:B------:R-:W1:Y:S01]  /*8320*/  SHFL.IDX PT, R20, R8, RZ, 0x181f ;  /* 0x00181fff08147589 */ /* 0x000e6200000e0000 */
[----:B------:R-:W-:Y:S01]  /*8330*/  IMAD R2, R229, c[0x0][0x2c4], RZ ;  /* 0x0000b100e5027a24 */ /* 0x000fe200078e02ff */
[----:B------:R-:W-:Y:S01]  /*8340*/  IADD3 R5, R0, 0x20, RZ ;  /* 0x0000002000057810 */ /* 0x000fe20007ffe0ff */
[----:B------:R-:W-:Y:S01]  /*8350*/  IMAD R15, R14, -0x60, R15 ;  /* 0xffffffa00e0f7824 */ /* 0x000fe200078e020f */
[----:B------:R-:W2:Y:S01]  /*8360*/  SHFL.IDX PT, R16, R7, RZ, 0x181f ;  /* 0x00181fff07107589 */ /* 0x000ea200000e0000 */
[----:B------:R-:W-:Y:S01]  /*8370*/  IADD3 R9, R0, 0x40, RZ ;  /* 0x0000004000097810 */ /* 0x000fe20007ffe0ff */
[----:B------:R-:W-:Y:S01]  /*8380*/  IMAD.WIDE.U32 R24, R102, c[0x0][0x1e0], RZ ;  /* 0x0000780066187a25 */ /* 0x000fe200078e00ff */
[-C--:B------:R-:W-:Y:S01]  /*8390*/  ISETP.GE.AND P3, PT, R0, R2.reuse, PT ;  /* 0x000000020000720c */ /* 0x080fe20003f66270 */
[----:B------:R-:W3:Y:S01]  /*83a0*/  SHFL.IDX PT, R11, R8, 0x1, 0x181f ;  /* 0x00381f00080b7f89 */ /* 0x000ee200000e0000 */
[-C--:B------:R-:W-:Y:S01]  /*83b0*/  ISETP.GE.AND P4, PT, R5, R2.reuse, PT ;  /* 0x000000020500720c */ /* 0x080fe20003f86270 */
[----:B------:R-:W-:Y:S01]  /*83c0*/  IMAD.MOV.U32 R100, RZ, RZ, R240 ;  /* 0x000000ffff647224 */ /* 0x000fe200078e00f0 */
[----:B------:R-:W-:Y:S01]  /*83d0*/  ISETP.GE.AND P5, PT, R9, R2, PT ;  /* 0x000000020900720c */ /* 0x000fe20003fa6270 */
[----:B------:R-:W4:Y:S01]  /*83e0*/  SHFL.IDX PT, R6, R7, 0x1, 0x181f ;  /* 0x00381f0007067f89 */ /* 0x000f2200000e0000 */
[----:B------:R-:W-:Y:S01]  /*83f0*/  IMAD R9, R34, c[0x0][0x1e0], RZ ;  /* 0x0000780022097a24 */ /* 0x000fe200078e02ff */
[----:B------:R-:W-:Y:S01]  /*8400*/  IADD3 R32, R15, R231, -R79 ;  /* 0x000000e70f207210 */ /* 0x000fe20007ffe84f */
[----:B------:R-:W-:Y:S01]  /*8410*/  IMAD.MOV.U32 R101, RZ, RZ, R236 ;  /* 0x000000ffff657224 */ /* 0x000fe200078e00ec */
[----:B------:R-:W4:Y:S01]  /*8420*/  SHFL.IDX PT, R4, R8, 0x2, 0x181f ;  /* 0x00581f0008047f89 */ /* 0x000f2200000e0000 */
[----:B------:R-:W-:-:S02]  /*8430*/  IMAD R9, R102, c[0x0][0x1e4], R9 ;  /* 0x0000790066097a24 */ /* 0x000fc400078e0209 */
[----:B------:R-:W-:Y:S01]  /*8440*/  IMAD.MOV.U32 R33, RZ, RZ, 0x40 ;  /* 0x00000040ff217424 */ /* 0x000fe200078e00ff */
[----:B------:R-:W4:Y:S01]  /*8450*/  SHFL.IDX PT, R5, R7, 0x2, 0x181f ;  /* 0x00581f0007057f89 */ /* 0x000f2200000e0000 */
[----:B------:R-:W-:Y:S02]  /*8460*/  IMAD.IADD R9, R25, 0x1, R9 ;  /* 0x0000000119097824 */ /* 0x000fe400078e0209 */
[----:B------:R-:W-:Y:S01]  /*8470*/  IMAD.WIDE.U32 R24, R24, 0x60, R100 ;  /* 0x0000006018187825 */ /* 0x000fe200078e0064 */
[CC--:B-1----:R-:W-:Y:S01]  /*8480*/  @!P3 LEA R22, P0, R116.reuse, R20.reuse, 0x1 ;  /* 0x000000147416b211 */ /* 0x0c2fe200078008ff */
[----:B------:R-:W1:Y:S01]  /*8490*/  SHFL.IDX PT, R8, R8, 0x3, 0x181f ;  /* 0x00781f0008087f89 */ /* 0x000e6200000e0000 */
[----:B------:R-:W-:Y:S01]  /*84a0*/  @!P3 LEA R20, P2, R65, R20, 0x1 ;  /* 0x000000144114b211 */ /* 0x000fe200078408ff */
[----:B------:R-:W-:Y:S01]  /*84b0*/  IMAD R9, R9, 0x60, RZ ;  /* 0x0000006009097824 */ /* 0x000fe200078e02ff */
[-C--:B--2---:R-:W-:Y:S01]  /*84c0*/  @!P3 LEA.HI.X R23, R116, R16.reuse, R117, 0x1, P0 ;  /* 0x000000107417b211 */ /* 0x084fe200000f0c75 */
[----:B------:R-:W2:Y:S01]  /*84d0*/  SHFL.IDX PT, R7, R7, 0x3, 0x181f ;  /* 0x00781f0007077f89 */ /* 0x000ea200000e0000 */
[----:B------:R-:W-:Y:S01]  /*84e0*/  @!P3 LEA.HI.X R21, R65, R16, R3, 0x1, P2 ;  /* 0x000000104115b211 */ /* 0x000fe200010f0c03 */
[----:B------:R-:W-:Y:S01]  /*84f0*/  IMAD.IADD R9, R25, 0x1, R9 ;  /* 0x0000000119097824 */ /* 0x000fe200078e0209 */
[----:B---3--:R-:W-:-:S02]  /*8500*/  @!P4 LEA R16, P0, R65, R11, 0x1 ;  /* 0x0000000b4110c211 */ /* 0x008fc400078008ff */
[----:B------:R-:W-:Y:S02]  /*8510*/  ISETP.GE.AND P2, PT, R32, 0x1, PT ;  /* 0x000000012000780c */ /* 0x000fe40003f46270 */
[----:B----4-:R-:W-:Y:S02]  /*8520*/  @!P4 LEA.HI.X R17, R65, R6, R3, 0x1, P0 ;  /* 0x000000064111c211 */ /* 0x010fe400000f0c03 */
[C---:B------:R-:W-:Y:S02]  /*8530*/  @!P4 LEA R18, P1, R116.reuse, R11, 0x1 ;  /* 0x0000000b7412c211 */ /* 0x040fe400078208ff */
[C---:B------:R-:W-:Y:S02]  /*8540*/  @!P5 LEA R26, P0, R116.reuse, R4, 0x1 ;  /* 0x00000004741ad211 */ /* 0x040fe400078008ff */
[C-C-:B------:R-:W-:Y:S02]  /*8550*/  @!P4 LEA.HI.X R19, R116.reuse, R6, R117.reuse, 0x1, P1 ;  /* 0x000000067413c211 */ /* 0x140fe400008f0c75 */
[----:B------:R-:W-:-:S02]  /*8560*/  @!P5 LEA.HI.X R27, R116, R5, R117, 0x1, P0 ;  /* 0x00000005741bd211 */ /* 0x000fc400000f0c75 */
[C---:B------:R-:W-:Y:S02]  /*8570*/  @!P5 LEA R28, P0, R65.reuse, R4, 0x1 ;  /* 0x00000004411cd211 */ /* 0x040fe400078008ff */
[----:B------:R-:W-:Y:S02]  /*8580*/  IADD3 R4, R0, 0x60, RZ ;  /* 0x0000006000047810 */ /* 0x000fe40007ffe0ff */
[----:B------:R-:W-:Y:S02]  /*8590*/  @!P5 LEA.HI.X R29, R65, R5, R3, 0x1, P0 ;  /* 0x00000005411dd211 */ /* 0x000fe400000f0c03 */
[----:B------:R-:W-:Y:S02]  /*85a0*/  ISETP.GE.AND P6, PT, R4, R2, PT ;  /* 0x000000020400720c */ /* 0x000fe40003fc6270 */
[----:B------:R-:W-:Y:S02]  /*85b0*/  @P2 LEA R30, P0, R24, c[0x0][0x1c8], 0x1 ;  /* 0x00007200181e2a11 */ /* 0x000fe400078008ff */
[----:B------:R-:W-:-:S02]  /*85c0*/  ISETP.GE.AND P1, PT, R116, c[0x0][0x198], PT ;  /* 0x0000660074007a0c */ /* 0x000fc40003f26270 */
[----:B------:R-:W-:-:S07]  /*85d0*/  @P2 LEA.HI.X R31, R24, c[0x0][0x1cc], R9, 0x1, P0 ;  /* 0x00007300181f2a11 */ /* 0x000fce00000f0c09 */
[----:B-1----:R-:W-:-:S04]  /*85e0*/  @!P6 LEA R4, P0, R65, R8, 0x1 ;  /* 0x000000084104e211 */ /* 0x002fc800078008ff */
[----:B--2---:R-:W-:Y:S01]  /*85f0*/  @!P6 LEA.HI.X R5, R65, R7, R3, 0x1, P0 ;  /* 0x000000074105e211 */ /* 0x004fe200000f0c03 */
[----:B------:R1:W-:Y:S01]  /*8600*/  @!P3 LDGSTS.E.BYPASS.LTC128B.128 [R234+0x100], [R22.64], !P1 ;  /* 0x0010000016eabfae */ /* 0x0003e2000c901d48 */
[----:B------:R-:W-:Y:S01]  /*8610*/  @!P6 LEA R6, P0, R116, R8, 0x1 ;  /* 0x000000087406e211 */ /* 0x000fe200078008ff */
[----:B------:R-:W-:-:S03]  /*8620*/  IMAD.MOV.U32 R3, RZ, RZ, 0x20 ;  /* 0x00000020ff037424 */ /* 0x000fc600078e00ff */
[----:B------:R-:W-:Y:S02]  /*8630*/  @!P6 LEA.HI.X R7, R116, R7, R117, 0x1, P0 ;  /* 0x000000077407e211 */ /* 0x000fe400000f0c75 */
[----:B------:R-:W-:-:S13]  /*8640*/  ISETP.GE.AND P0, PT, R65, c[0x0][0x198], PT ;  /* 0x0000660041007a0c */ /* 0x000fda0003f06270 */
[----:B------:R1:W-:Y:S04]  /*8650*/  @!P3 LDGSTS.E.BYPASS.LTC128B.128 [R234+0x4100], [R20.64], !P0 ;  /* 0x0410000014eabfae */ /* 0x0003e8000c101d48 */
[----:B------:R1:W-:Y:S04]  /*8660*/  @!P4 LDGSTS.E.BYPASS.LTC128B.128 [R219+0x1100], [R18.64], !P1 ;  /* 0x0110000012dbcfae */ /* 0x0003e8000c901d48 */
[----:B------:R1:W-:Y:S04]  /*8670*/  @!P4 LDGSTS.E.BYPASS.LTC128B.128 [R219+0x5100], [R16.64], !P0 ;  /* 0x0510000010dbcfae */ /* 0x0003e8000c101d48 */
[----:B------:R1:W-:Y:S04]  /*8680*/  @!P5 LDGSTS.E.BYPASS.LTC128B.128 [R219+0x2100], [R26.64], !P1 ;  /* 0x021000001adbdfae */ /* 0x0003e8000c901d48 */
[----:B------:R1:W-:Y:S04]  /*8690*/  @!P5 LDGSTS.E.BYPASS.LTC128B.128 [R219+0x6100], [R28.64], !P0 ;  /* 0x061000001cdbdfae */ /* 0x0003e8000c101d48 */
[----:B------:R2:W-:Y:S01]  /*86a0*/  @!P6 LDGSTS.E.BYPASS.LTC128B.128 [R219+0x3100], [R6.64], !P1 ;  /* 0x0310000006dbefae */ /* 0x0005e2000c901d48 */
[----:B------:R-:W-:-:S03]  /*86b0*/  ISETP.GE.AND P1, PT, R32, 0x21, PT ;  /* 0x000000212000780c */ /* 0x000fc60003f26270 */
[----:B------:R3:W-:Y:S01]  /*86c0*/  @!P6 LDGSTS.E.BYPASS.LTC128B.128 [R219+0x7100], [R4.64], !P0 ;  /* 0x0710000004dbefae */ /* 0x0007e2000c101d48 */
[----:B------:R-:W-:-:S03]  /*86d0*/  @P2 ISETP.GE.AND P0, PT, R116, c[0x0][0x1d4], PT ;  /* 0x0000750074002a0c */ /* 0x000fc60003f06270 */
[----:B------:R-:W0:Y:S10]  /*86e0*/  LDGDEPBAR ;  /* 0x00000000000079af */ /* 0x000e340000000000 */
[----:B------:R1:W-:Y:S01]  /*86f0*/  @P2 LDGSTS.E.BYPASS.LTC128B.128 [R234+0x8100], [R30.64], !P0 ;  /* 0x081000001eea2fae */ /* 0x0003e2000c101d48 */
[----:B------:R-:W-:Y:S01]  /*8700*/  @P2 ISETP.GE.AND P0, PT, R65, c[0x0][0x1d4], PT ;  /* 0x0000750041002a0c */ /* 0x000fe20003f06270 */
[----:B---3--:R-:W-:-:S12]  /*8710*/  IMAD.WIDE.U32 R4, R3, c[0x0][0x1e0], RZ ;  /* 0x0000780003047a25 */ /* 0x008fd800078e00ff */
[----:B------:R1:W-:Y:S01]  /*8720*/  @P2 LDGSTS.E.BYPASS.LTC128B.128 [R234+0xb100], [R30.64+0x80], !P0 ;  /* 0x0b1000801eea2fae */ /* 0x0003e2000c101d48 */
[----:B------:R-:W-:Y:S01]  /*8730*/  IMAD R3, R3, c[0x0][0x1e4], RZ ;  /* 0x0000790003037a24 */ /* 0x000fe200078e02ff */
[----:B------:R-:W-:-:S04]  /*8740*/  @P1 IADD3 R4, P0, R24, R4, RZ ;  /* 0x0000000418041210 */ /* 0x000fc80007f1e0ff */
[----:B------:R-:W-:Y:S02]  /*8750*/  @P1 IADD3.X R3, R9, R5, R3, P0, !PT ;  /* 0x0000000509031210 */ /* 0x000fe400007fe403 */
[----:B--2---:R-:W-:-:S04]  /*8760*/  @P1 LEA R6, P0, R4, c[0x0][0x1c8], 0x1 ;  /* 0x0000720004061a11 */ /* 0x004fc800078008ff */
[----:B------:R-:W-:Y:S01]  /*8770*/  @P1 LEA.HI.X R7, R4, c[0x0][0x1cc], R3, 0x1, P0 ;  /* 0x0000730004071a11 */ /* 0x000fe200000f0c03 */
[----:B------:R-:W-:Y:S01]  /*8780*/  IMAD.WIDE.U32 R4, R33, c[0x0][0x1e0], RZ ;  /* 0x0000780021047a25 */ /* 0x000fe200078e00ff */
[----:B------:R-:W-:-:S03]  /*8790*/  @P1 ISETP.GE.AND P0, PT, R116, c[0x0][0x1d4], PT ;  /* 0x0000750074001a0c */ /* 0x000fc60003f06270 */
[----:B------:R-:W-:-:S10]  /*87a0*/  IMAD R3, R33, c[0x0][0x1e4], RZ ;  /* 0x0000790021037a24 */ /* 0x000fd400078e02ff */
[----:B------:R1:W-:Y:S01]  /*87b0*/  @P1 LDGSTS.E.BYPASS.LTC128B.128 [R219+0x9100], [R6.64], !P0 ;  /* 0x0910000006db1fae */ /* 0x0003e2000c101d48 */
[----:B------:R-:W-:-:S13]  /*87c0*/  @P1 ISETP.GE.AND P0, PT, R65, c[0x0][0x1d4], PT ;  /* 0x0000750041001a0c */ /* 0x000fda0003f06270 */
[----:B------:R1:W-:Y:S01]  /*87d0*/  @P1 LDGSTS.E.BYPASS.LTC128B.128 [R219+0xc100], [R6.64+0x80], !P0 ;  /* 0x0c10008006db1fae */ /* 0x0003e2000c101d48 */
[----:B------:R-:W-:-:S13]  /*87e0*/  ISETP.GE.AND P1, PT, R32, 0x41, PT ;  /* 0x000000412000780c */ /* 0x000fda0003f26270 */
[----:B------:R-:W-:-:S04]  /*87f0*/  @P1 IADD3 R24, P0, R24, R4, RZ ;  /* 0x0000000418181210 */ /* 0x000fc80007f1e0ff */
[----:B------:R-:W-:Y:S02]  /*8800*/  @P1 IADD3.X R3, R9, R5, R3, P0, !PT ;  /* 0x0000000509031210 */ /* 0x000fe400007fe403 */
[----:B------:R-:W-:-:S04]  /*8810*/  @P1 LEA R4, P0, R24, c[0x0][0x1c8], 0x1 ;  /* 0x0000720018041a11 */ /* 0x000fc800078008ff */
[----:B------:R-:W-:Y:S02]  /*8820*/  @P1 LEA.HI.X R5, R24, c[0x0][0x1cc], R3, 0x1, P0 ;  /* 0x0000730018051a11 */ /* 0x000fe400000f0c03 */
[----:B------:R-:W-:-:S13]  /*8830*/  @P1 ISETP.GE.AND P0, PT, R116, c[0x0][0x1d4], PT ;  /* 0x0000750074001a0c */ /* 0x000fda0003f06270 */
[----:B------:R1:W-:Y:S01]  /*8840*/  @P1 LDGSTS.E.BYPASS.LTC128B.128 [R219+0xa100], [R4.64], !P0 ;  /* 0x0a10000004db1fae */ /* 0x0003e2000c101d48 */
[----:B------:R-:W-:-:S13]  /*8850*/  @P1 ISETP.GE.AND P0, PT, R65, c[0x0][0x1d4], PT ;  /* 0x0000750041001a0c */ /* 0x000fda0003f06270 */
[----:B------:R1:W-:Y:S01]  /*8860*/  @P1 LDGSTS.E.BYPASS.LTC128B.128 [R219+0xd100], [R4.64+0x80], !P0 ;  /* 0x0d10008004db1fae */ /* 0x0003e2000c101d48 */
[----:B------:R-:W-:-:S03]  /*8870*/  ISETP.LT.AND P0, PT, RZ, c[0x0][0x27c], PT ;  /* 0x00009f00ff007a0c */ /* 0x000fc60003f01270 */
[----:B------:R-:W0:Y:S10]  /*8880*/  LDGDEPBAR ;  /* 0x00000000000079af */ /* 0x000e340000000000 */
[----:B------:R-:W-:Y:S05]  /*8890*/  @P0 BRA `(.L_x_755) ;  /* 0x0000002000000947 */ /* 0x000fea0003800000 */
[----:B------:R-:W-:-:S04]  /*88a0*/  DEPBAR.LE SB0, 0x1 ;  /* 0x000080400000791a */ /* 0x000fc80000000000 */
[----:B------:R-:W-:Y:S05]  /*88b0*/  BRA `(.L_x_756) ;  /* 0x0000488000007947 */ /* 0x000fea0003800000 */
.L_x_755:
[----:B------:R-:W-:Y:S01]  /*88c0*/  ULDC.U8 UR4, c[0x0][0x298] ;  /* 0x0000a60000047ab9 */ /* 0x000fe20000000000 */
[----:B-1---5:R-:W-:Y:S01]  /*88d0*/  SHF.R.S32.HI R4, RZ, 0x1f, R67 ;  /* 0x0000001fff047819 */ /* 0x022fe20000011443 */
[----:B------:R-:W-:Y:S01]  /*88e0*/  IMAD.WIDE.U32 R16, R67, c[0x0][0x280], RZ ;  /* 0x0000a00043107a25 */ /* 0x000fe200078e00ff */
[----:B------:R-:W-:Y:S01]  /*88f0*/  ISETP.NE.AND P0, PT, RZ, UR4, PT ;  /* 0x00000004ff007c0c */ /* 0x000fe2000bf05270 */
[----:B------:R-:W-:Y:S01]  /*8900*/  BSSY B2, `(.L_x_756) ;  /* 0x0000483000027945 */ /* 0x000fe20003800000 */
[----:B------:R-:W-:Y:S01]  /*8910*/  LEA R3, R66, R0, 0x5 ;  /* 0x0000000042037211 */ /* 0x000fe200078e28ff */
[C---:B------:R-:W-:Y:S01]  /*8920*/  IMAD R5, R4.reuse, c[0x0][0x280], RZ ;  /* 0x0000a00004057a24 */ /* 0x040fe200078e02ff */
[----:B------:R-:W-:Y:S01]  /*8930*/  IADD3 R0, R79, 0x60, RZ ;  /* 0x000000604f007810 */ /* 0x000fe20007ffe0ff */
[----:B------:R-:W-:Y:S02]  /*8940*/  IMAD R4, R4, c[0x0][0x290], RZ ;  /* 0x0000a40004047a24 */ /* 0x000fe400078e02ff */
[----:B------:R-:W-:-:S02]  /*8950*/  IMAD R5, R67, c[0x0][0x284], R5 ;  /* 0x0000a10043057a24 */ /* 0x000fc400078e0205 */
[C---:B------:R-:W-:Y:S02]  /*8960*/  IMAD R4, R67.reuse, c[0x0][0x294], R4 ;  /* 0x0000a50043047a24 */ /* 0x040fe400078e0204 */
[----:B------:R-:W-:Y:S01]  /*8970*/  IMAD.WIDE.U32 R8, R67, c[0x0][0x290], RZ ;  /* 0x0000a40043087a25 */ /* 0x000fe200078e00ff */
[----:B------:R-:W-:-:S04]  /*8980*/  IADD3 R5, R5, R17, RZ ;  /* 0x0000001105057210 */ /* 0x000fc80007ffe0ff */
[----:B------:R-:W-:Y:S01]  /*8990*/  IADD3 R4, R4, R9, RZ ;  /* 0x0000000904047210 */ /* 0x000fe20007ffe0ff */
[----:B------:R-:W-:Y:S05]  /*89a0*/  @!P0 BRA `(.L_x_757) ;  /* 0x0000244000008947 */ /* 0x000fea0003800000 */
[----:B------:R-:W-:Y:S01]  /*89b0*/  ISETP.NE.AND P1, PT, R228, 0x1, PT ;  /* 0x00000001e400780c */ /* 0x000fe20003f25270 */
[----:B------:R-:W-:Y:S01]  /*89c0*/  IMAD.MOV.U32 R18, RZ, RZ, R16 ;  /* 0x000000ffff127224 */ /* 0x000fe200078e0010 */
[----:B------:R-:W-:Y:S01]  /*89d0*/  MOV R19, R5 ;  /* 0x0000000500137202 */ /* 0x000fe20000000f00 */
[----:B------:R-:W-:Y:S01]  /*89e0*/  IMAD.MOV.U32 R9, RZ, RZ, R4 ;  /* 0x000000ffff097224 */ /* 0x000fe200078e0004 */
[----:B------:R-:W-:Y:S01]  /*89f0*/  BSSY B0, `(.L_x_758) ;  /* 0x0000031000007945 */ /* 0x000fe20003800000 */
[----:B------:R-:W-:Y:S01]  /*8a00*/  CS2R R46, SRZ ;  /* 0x00000000002e7805 */ /* 0x000fe2000001ff00 */
[----:B------:R-:W-:Y:S01]  /*8a10*/  CS2R R74, SRZ ;  /* 0x00000000004a7805 */ /* 0x000fe2000001ff00 */
[----:B------:R-:W-:Y:S01]  /*8a20*/  CS2R R56, SRZ ;  /* 0x0000000000387805 */ /* 0x000fe2000001ff00 */
[----:B------:R-:W-:Y:S01]  /*8a30*/  CS2R R68, SRZ ;  /* 0x0000000000447805 */ /* 0x000fe2000001ff00 */
[----:B------:R-:W-:-:S04]  /*8a40*/  CS2R R58, SRZ ;  /* 0x00000000003a7805 */ /* 0x000fc8000001ff00 */
[----:B------:R-:W-:-:S05]  /*8a50*/  @P1 IMAD.HI.U32 R6, R3, c[0x0][0x2c8], RZ ;  /* 0x0000b20003061a27 */ /* 0x000fca00078e00ff */
[----:B------:R-:W-:-:S04]  /*8a60*/  @P1 SHF.R.U32.HI R3, RZ, c[0x0][0x2cc], R6 ;  /* 0x0000b300ff031a19 */ /* 0x000fc80000011606 */
[----:B------:R-:W-:Y:S01]  /*8a70*/  SHF.R.S32.HI R7, RZ, 0x1f, R3 ;  /* 0x0000001fff077819 */ /* 0x000fe20000011403 */
[----:B------:R-:W-:-:S04]  /*8a80*/  IMAD.WIDE.U32 R18, R3, c[0x0][0x280], R18 ;  /* 0x0000a00003127a25 */ /* 0x000fc800078e0012 */
[C---:B------:R-:W-:Y:S02]  /*8a90*/  IMAD R6, R7.reuse, c[0x0][0x280], RZ ;  /* 0x0000a00007067a24 */ /* 0x040fe400078e02ff */
[----:B------:R-:W-:Y:S02]  /*8aa0*/  IMAD R7, R7, c[0x0][0x290], RZ ;  /* 0x0000a40007077a24 */ /* 0x000fe400078e02ff */
[C---:B------:R-:W-:Y:S01]  /*8ab0*/  IMAD R5, R3.reuse, c[0x0][0x284], R6 ;  /* 0x0000a10003057a24 */ /* 0x040fe200078e0206 */
[----:B------:R-:W-:Y:S01]  /*8ac0*/  LEA R6, P0, R18, c[0x0][0x270], 0x1 ;  /* 0x00009c0012067a11 */ /* 0x000fe200078008ff */
[----:B------:R-:W-:-:S03]  /*8ad0*/  IMAD.WIDE.U32 R8, R3, c[0x0][0x290], R8 ;  /* 0x0000a40003087a25 */ /* 0x000fc600078e0008 */
[----:B------:R-:W-:Y:S01]  /*8ae0*/  IADD3 R5, R19, R5, RZ ;  /* 0x0000000513057210 */ /* 0x000fe20007ffe0ff */
[----:B------:R-:W-:-:S03]  /*8af0*/  IMAD R3, R3, c[0x0][0x294], R7 ;  /* 0x0000a50003037a24 */ /* 0x000fc600078e0207 */
[----:B------:R-:W-:Y:S01]  /*8b00*/  LEA.HI.X R18, R18, c[0x0][0x274], R5, 0x1, P0 ;  /* 0x00009d0012127a11 */ /* 0x000fe200000f0c05 */
[----:B------:R-:W-:Y:S01]  /*8b10*/  IMAD.IADD R3, R9, 0x1, R3 ;  /* 0x0000000109037824 */ /* 0x000fe200078e0203 */
[C---:B------:R-:W-:Y:S01]  /*8b20*/  LEA R4, P0, R8.reuse, c[0x0][0x288], 0x1 ;  /* 0x0000a20008047a11 */ /* 0x040fe200078008ff */
[----:B------:R1:W2:Y:S03]  /*8b30*/  SHFL.IDX PT, R9, R6, RZ, 0x181f ;  /* 0x00181fff06097589 */ /* 0x0002a600000e0000 */
[----:B------:R-:W-:Y:S01]  /*8b40*/  LEA.HI.X R5, R8, c[0x0][0x28c], R3, 0x1, P0 ;  /* 0x0000a30008057a11 */ /* 0x000fe200000f0c03 */
[----:B------:R1:W3:Y:S01]  /*8b50*/  SHFL.IDX PT, R7, R4, RZ, 0x181f ;  /* 0x00181fff04077589 */ /* 0x0002e200000e0000 */
[----:B------:R-:W-:-:S03]  /*8b60*/  SHF.R.S32.HI R3, RZ, 0x1f, R10 ;  /* 0x0000001fff037819 */ /* 0x000fc6000001140a */
[----:B------:R1:W4:Y:S04]  /*8b70*/  SHFL.IDX PT, R11, R18, RZ, 0x181f ;  /* 0x00181fff120b7589 */ /* 0x00032800000e0000 */
[----:B------:R1:W1:Y:S01]  /*8b80*/  SHFL.IDX PT, R8, R5, RZ, 0x181f ;  /* 0x00181fff05087589 */ /* 0x00026200000e0000 */
[----:B------:R-:W-:Y:S05]  /*8b90*/  @P3 BRA `(.L_x_759) ;  /* 0x0000016000003947 */ /* 0x000fea0003800000 */
[----:B------:R-:W-:Y:S01]  /*8ba0*/  ISETP.GE.AND P1, PT, R12, c[0x0][0x27c], PT ;  /* 0x00009f000c007a0c */ /* 0x000fe20003f26270 */
[----:B------:R-:W-:Y:S01]  /*8bb0*/  CS2R R74, SRZ ;  /* 0x00000000004a7805 */ /* 0x000fe2000001ff00 */
[----:B------:R-:W-:-:S11]  /*8bc0*/  CS2R R56, SRZ ;  /* 0x0000000000387805 */ /* 0x000fd6000001ff00 */
[C---:B------:R-:W-:Y:S01]  /*8bd0*/  @!P1 IMAD.SHL.U32 R17, R12.reuse, 0x2, RZ ;  /* 0x000000020c119824 */ /* 0x040fe200078e00ff */
[----:B------:R-:W-:-:S04]  /*8be0*/  @!P1 SHF.L.U64.HI R16, R12, 0x1, R13 ;  /* 0x000000010c109819 */ /* 0x000fc8000001020d */
[----:B--2---:R-:W-:-:S05]  /*8bf0*/  @!P1 IADD3 R20, P0, R9, R17, RZ ;  /* 0x0000001109149210 */ /* 0x004fca0007f1e0ff */
[--C-:B----4-:R-:W-:Y:S01]  /*8c00*/  @!P1 IMAD.X R21, R11, 0x1, R16.reuse, P0 ;  /* 0x000000010b159824 */ /* 0x110fe200000e0610 */
[----:B---3--:R-:W-:Y:S01]  /*8c10*/  @!P1 IADD3 R22, P0, R7, R17, RZ ;  /* 0x0000001107169210 */ /* 0x008fe20007f1e0ff */
[----:B------:R-:W-:Y:S01]  /*8c20*/  CS2R R58, SRZ ;  /* 0x00000000003a7805 */ /* 0x000fe2000001ff00 */
[----:B------:R-:W-:Y:S02]  /*8c30*/  CS2R R68, SRZ ;  /* 0x0000000000447805 */ /* 0x000fe4000001ff00 */
[----:B------:R2:W5:Y:S01]  /*8c40*/  @!P1 LD.E.64 R56, [R20.64] ;  /* 0x0000000814389980 */ /* 0x000562000c101b00 */
[----:B-1----:R-:W-:Y:S01]  /*8c50*/  @!P1 IMAD.X R23, R8, 0x1, R16, P0 ;  /* 0x0000000108179824 */ /* 0x002fe200000e0610 */
[----:B------:R-:W-:-:S04]  /*8c60*/  ISETP.GE.AND P0, PT, R10, c[0x0][0x27c], PT ;  /* 0x00009f000a007a0c */ /* 0x000fc80003f06270 */
[----:B------:R2:W5:Y:S09]  /*8c70*/  @!P1 LD.E.64 R58, [R22.64] ;  /* 0x00000008163a9980 */ /* 0x000572000c101b00 */
[C---:B------:R-:W-:Y:S01]  /*8c80*/  @!P0 IMAD.SHL.U32 R17, R10.reuse, 0x2, RZ ;  /* 0x000000020a118824 */ /* 0x040fe200078e00ff */
[----:B------:R-:W-:-:S04]  /*8c90*/  @!P0 SHF.L.U64.HI R16, R10, 0x1, R3 ;  /* 0x000000010a108819 */ /* 0x000fc80000010203 */
[----:B------:R-:W-:-:S05]  /*8ca0*/  @!P0 IADD3 R24, P2, R9, R17, RZ ;  /* 0x0000001109188210 */ /* 0x000fca0007f5e0ff */
[----:B------:R-:W-:Y:S01]  /*8cb0*/  @!P0 IMAD.X R25, R11, 0x1, R16, P2 ;  /* 0x000000010b198824 */ /* 0x000fe200010e0610 */
[----:B------:R-:W-:-:S04]  /*8cc0*/  @!P0 IADD3 R26, P2, R7, R17, RZ ;  /* 0x00000011071a8210 */ /* 0x000fc80007f5e0ff */
[----:B------:R2:W5:Y:S01]  /*8cd0*/  @!P0 LD.E.64 R74, [R24.64] ;  /* 0x00000008184a8980 */ /* 0x000562000c101b00 */
[----:B------:R-:W-:-:S05]  /*8ce0*/  @!P0 IMAD.X R27, R8, 0x1, R16, P2 ;  /* 0x00000001081b8824 */ /* 0x000fca00010e0610 */
[----:B------:R2:W5:Y:S03]  /*8cf0*/  @!P0 LD.E.64 R68, [R26.64] ;  /* 0x000000081a448980 */ /* 0x000566000c101b00 */
.L_x_759:
[----:B------:R-:W-:Y:S05]  /*8d00*/  BSYNC B0 ;  /* 0x0000000000007941 */ /* 0x000fea0003800000 */
.L_x_758:
[----:B--2--5:R-:W-:Y:S01]  /*8d10*/  IMAD.MOV.U32 R20, RZ, RZ, R74 ;  /* 0x000000ffff147224 */ /* 0x024fe200078e004a */
[----:B------:R-:W-:Y:S01]  /*8d20*/  MOV R17, R56 ;  /* 0x0000003800117202 */ /* 0x000fe20000000f00 */
[----:B------:R-:W-:Y:S01]  /*8d30*/  IMAD.MOV.U32 R19, RZ, RZ, R75 ;  /* 0x000000ffff137224 */ /* 0x000fe200078e004b */
[----:B----4-:R2:W4:Y:S01]  /*8d40*/  SHFL.IDX PT, R11, R18, 0x1, 0x181f ;  /* 0x00381f00120b7f89 */ /* 0x01052200000e0000 */
[----:B------:R-:W-:Y:S01]  /*8d50*/  IMAD.MOV.U32 R16, RZ, RZ, R57 ;  /* 0x000000ffff107224 */ /* 0x000fe200078e0039 */
[----:B------:R-:W-:Y:S01]  /*8d60*/  BSSY B0, `(.L_x_760) ;  /* 0x0000026000007945 */ /* 0x000fe20003800000 */
[----:B------:R-:W-:Y:S01]  /*8d70*/  CS2R R54, SRZ ;  /* 0x0000000000367805 */ /* 0x000fe2000001ff00 */
[----:B------:R-:W-:Y:S01]  /*8d80*/  PRMT R48, R19, 0x5410, R20 ;  /* 0x0000541013307816 */ /* 0x000fe20000000014 */
[----:B------:R-:W-:Y:S01]  /*8d90*/  IMAD.MOV.U32 R20, RZ, RZ, R68 ;  /* 0x000000ffff147224 */ /* 0x000fe200078e0044 */
[----:B------:R-:W-:Y:S01]  /*8da0*/  PRMT R50, R16, 0x5410, R17 ;  /* 0x0000541010327816 */ /* 0x000fe20000000011 */
[----:B------:R-:W-:Y:S01]  /*8db0*/  IMAD.MOV.U32 R17, RZ, RZ, R58 ;  /* 0x000000ffff117224 */ /* 0x000fe200078e003a */
[----:B------:R-:W-:Y:S01]  /*8dc0*/  MOV R19, R69 ;  /* 0x0000004500137202 */ /* 0x000fe20000000f00 */
[----:B------:R2:W3:Y:S01]  /*8dd0*/  SHFL.IDX PT, R9, R6, 0x1, 0x181f ;  /* 0x00381f0006097f89 */ /* 0x0004e200000e0000 */
[----:B------:R-:W-:Y:S01]  /*8de0*/  MOV R16, R59 ;  /* 0x0000003b00107202 */ /* 0x000fe20000000f00 */
[----:B------:R-:W-:Y:S01]  /*8df0*/  CS2R R44, SRZ ;  /* 0x00000000002c7805 */ /* 0x000fe2000001ff00 */
[----:B------:R-:W-:Y:S01]  /*8e00*/  PRMT R43, R19, 0x5410, R20 ;  /* 0x00005410132b7816 */ /* 0x000fe20000000014 */
[----:B-1----:R2:W1:Y:S01]  /*8e10*/  SHFL.IDX PT, R8, R5, 0x1, 0x181f ;  /* 0x00381f0005087f89 */ /* 0x00246200000e0000 */
[----:B------:R-:W-:Y:S01]  /*8e20*/  PRMT R49, R16, 0x5410, R17 ;  /* 0x0000541010317816 */ /* 0x000fe20000000011 */
[----:B------:R-:W-:-:S02]  /*8e30*/  CS2R R52, SRZ ;  /* 0x0000000000347805 */ /* 0x000fc4000001ff00 */
[----:B---3--:R2:W3:Y:S01]  /*8e40*/  SHFL.IDX PT, R7, R4, 0x1, 0x181f ;  /* 0x00381f0004077f89 */ /* 0x0084e200000e0000 */
[----:B------:R-:W-:Y:S05]  /*8e50*/  @P4 BRA `(.L_x_761) ;  /* 0x0000016000004947 */ /* 0x000fea0003800000 */
[----:B------:R-:W-:Y:S01]  /*8e60*/  ISETP.GE.AND P1, PT, R12, c[0x0][0x27c], PT ;  /* 0x00009f000c007a0c */ /* 0x000fe20003f26270 */
[----:B------:R-:W-:Y:S01]  /*8e70*/  CS2R R46, SRZ ;  /* 0x00000000002e7805 */ /* 0x000fe2000001ff00 */
[----:B------:R-:W-:Y:S01]  /*8e80*/  ISETP.GE.AND P0, PT, R10, c[0x0][0x27c], PT ;  /* 0x00009f000a007a0c */ /* 0x000fe20003f06270 */
[----:B------:R-:W-:-:S10]  /*8e90*/  CS2R R54, SRZ ;  /* 0x0000000000367805 */ /* 0x000fd4000001ff00 */
[C---:B------:R-:W-:Y:S01]  /*8ea0*/  @!P1 IMAD.SHL.U32 R16, R12.reuse, 0x2, RZ ;  /* 0x000000020c109824 */ /* 0x040fe200078e00ff */
[----:B------:R-:W-:Y:S01]  /*8eb0*/  @!P1 SHF.L.U64.HI R19, R12, 0x1, R13 ;  /* 0x000000010c139819 */ /* 0x000fe2000001020d */
[----:B------:R-:W-:-:S03]  /*8ec0*/  @!P0 IMAD.SHL.U32 R17, R10, 0x2, RZ ;  /* 0x000000020a118824 */ /* 0x000fc600078e00ff */
[----:B------:R-:W-:-:S05]  /*8ed0*/  @!P1 IADD3 R20, P2, R9, R16, RZ ;  /* 0x0000001009149210 */ /* 0x000fca0007f5e0ff */
[----:B----4-:R-:W-:Y:S01]  /*8ee0*/  @!P1 IMAD.X R21, R11, 0x1, R19, P2 ;  /* 0x000000010b159824 */ /* 0x010fe200010e0613 */
[----:B---3--:R-:W-:Y:S02]  /*8ef0*/  @!P1 IADD3 R22, P2, R7, R16, RZ ;  /* 0x0000001007169210 */ /* 0x008fe40007f5e0ff */
[----:B------:R-:W-:Y:S01]  /*8f00*/  @!P0 SHF.L.U64.HI R16, R10, 0x1, R3 ;  /* 0x000000010a108819 */ /* 0x000fe20000010203 */
[----:B------:R-:W-:Y:S01]  /*8f10*/  CS2R R52, SRZ ;  /* 0x0000000000347805 */ /* 0x000fe2000001ff00 */
[----:B------:R-:W-:Y:S01]  /*8f20*/  CS2R R44, SRZ ;  /* 0x00000000002c7805 */ /* 0x000fe2000001ff00 */
[C---:B-1----:R-:W-:Y:S01]  /*8f30*/  @!P1 IMAD.X R23, R8.reuse, 0x1, R19, P2 ;  /* 0x0000000108179824 */ /* 0x042fe200010e0613 */
[-C--:B------:R-:W-:Y:S01]  /*8f40*/  @!P0 IADD3 R24, P2, R9, R17.reuse, RZ ;  /* 0x0000001109188210 */ /* 0x080fe20007f5e0ff */
[----:B------:R1:W5:Y:S04]  /*8f50*/  @!P1 LD.E.64 R54, [R20.64] ;  /* 0x0000000814369980 */ /* 0x000368000c101b00 */
[--C-:B------:R-:W-:Y:S01]  /*8f60*/  @!P0 IMAD.X R25, R11, 0x1, R16.reuse, P2 ;  /* 0x000000010b198824 */ /* 0x100fe200010e0610 */
[----:B------:R-:W-:Y:S01]  /*8f70*/  @!P0 IADD3 R26, P2, R7, R17, RZ ;  /* 0x00000011071a8210 */ /* 0x000fe20007f5e0ff */
[----:B------:R1:W5:Y:S04]  /*8f80*/  @!P1 LD.E.64 R52, [R22.64] ;  /* 0x0000000816349980 */ /* 0x000368000c101b00 */
[----:B------:R-:W-:Y:S01]  /*8f90*/  @!P0 IMAD.X R27, R8, 0x1, R16, P2 ;  /* 0x00000001081b8824 */ /* 0x000fe200010e0610 */
[----:B------:R1:W5:Y:S04]  /*8fa0*/  @!P0 LD.E.64 R46, [R24.64] ;  /* 0x00000008182e8980 */ /* 0x000368000c101b00 */
[----:B------:R1:W5:Y:S03]  /*8fb0*/  @!P0 LD.E.64 R44, [R26.64] ;  /* 0x000000081a2c8980 */ /* 0x000366000c101b00 */
.L_x_761:
[----:B------:R-:W-:Y:S05]  /*8fc0*/  BSYNC B0 ;  /* 0x0000000000007941 */ /* 0x000fea0003800000 */
.L_x_760:
[----:B-----5:R-:W-:Y:S01]  /*8fd0*/  IMAD.MOV.U32 R16, RZ, RZ, R55 ;  /* 0x000000ffff107224 */ /* 0x020fe200078e0037 */
[----:B------:R-:W-:Y:S01]  /*8fe0*/  MOV R17, R54 ;  /* 0x0000003600117202 */ /* 0x000fe20000000f00 */
[----:B-1----:R-:W-:Y:S01]  /*8ff0*/  IMAD.MOV.U32 R20, RZ, RZ, R46 ;  /* 0x000000ffff147224 */ /* 0x002fe200078e002e */
[----:B----4-:R1:W4:Y:S01]  /*9000*/  SHFL.IDX PT, R11, R18, 0x2, 0x181f ;  /* 0x00581f00120b7f89 */ /* 0x01032200000e0000 */
[----:B------:R-:W-:Y:S01]  /*9010*/  IMAD.MOV.U32 R19, RZ, RZ, R47 ;  /* 0x000000ffff137224 */ /* 0x000fe200078e002f */
[----:B------:R-:W-:Y:S01]  /*9020*/  PRMT R42, R16, 0x5410, R17 ;  /* 0x00005410102a7816 */ /* 0x000fe20000000011 */
[----:B------:R-:W-:Y:S01]  /*9030*/  IMAD.MOV.U32 R17, RZ, RZ, R52 ;  /* 0x000000ffff117224 */ /* 0x000fe200078e0034 */
[----:B------:R-:W-:Y:S01]  /*9040*/  MOV R16, R53 ;  /* 0x0000003500107202 */ /* 0x000fe20000000f00 */
[----:B------:R1:W2:Y:S01]  /*9050*/  SHFL.IDX PT, R9, R6, 0x2, 0x181f ;  /* 0x00581f0006097f89 */ /* 0x0002a200000e0000 */
[----:B------:R-:W-:Y:S01]  /*9060*/  PRMT R36, R19, 0x5410, R20 ;  /* 0x0000541013247816 */ /* 0x000fe20000000014 */
[----:B------:R-:W-:Y:S01]  /*9070*/  IMAD.MOV.U32 R20, RZ, RZ, R44 ;  /* 0x000000ffff147224 */ /* 0x000fe200078e002c */
[----:B------:R-:W-:Y:S01]  /*9080*/  MOV R19, R45 ;  /* 0x0000002d00137202 */ /* 0x000fe20000000f00 */
[----:B------:R1:W3:Y:S01]  /*9090*/  SHFL.IDX PT, R8, R5, 0x2, 0x181f ;  /* 0x00581f0005087f89 */ /* 0x0002e200000e0000 */
[----:B------:R-:W-:Y:S01]  /*90a0*/  BSSY B0, `(.L_x_762) ;  /* 0x0000020000007945 */ /* 0x000fe20003800000 */
[----:B------:R-:W-:Y:S01]  /*90b0*/  PRMT R37, R16, 0x5410, R17 ;  /* 0x0000541010257816 */ /* 0x000fe20000000011 */
[----:B------:R-:W-:Y:S01]  /*90c0*/  CS2R R30, SRZ ;  /* 0x00000000001e7805 */ /* 0x000fe2000001ff00 */
[----:B---3--:R1:W3:Y:S01]  /*90d0*/  SHFL.IDX PT, R7, R4, 0x2, 0x181f ;  /* 0x00581f0004077f89 */ /* 0x0082e200000e0000 */
[----:B------:R-:W-:Y:S01]  /*90e0*/  PRMT R35, R19, 0x5410, R20 ;  /* 0x0000541013237816 */ /* 0x000fe20000000014 */
[----:B------:R-:W-:Y:S01]  /*90f0*/  CS2R R16, SRZ ;  /* 0x0000000000107805 */ /* 0x000fe2000001ff00 */
[----:B------:R-:W-:Y:S01]  /*9100*/  CS2R R40, SRZ ;  /* 0x0000000000287805 */ /* 0x000fe2000001ff00 */
[----:B------:R-:W-:Y:S01]  /*9110*/  CS2R R28, SRZ ;  /* 0x00000000001c7805 */ /* 0x000fe2000001ff00 */
[----:B------:R-:W-:Y:S01]  /*9120*/  CS2R R38, SRZ ;  /* 0x0000000000267805 */ /* 0x000fe2000001ff00 */
[----:B------:R-:W-:Y:S05]  /*9130*/  @P5 BRA `(.L_x_763) ;  /* 0x0000016000005947 */ /* 0x000fea0003800000 */
[----:B------:R-:W-:Y:S01]  /*9140*/  ISETP.GE.AND P0, PT, R10, c[0x0][0x27c], PT ;  /* 0x00009f000a007a0c */ /* 0x000fe20003f06270 */
[----:B------:R-:W-:Y:S01]  /*9150*/  CS2R R30, SRZ ;  /* 0x00000000001e7805 */ /* 0x000fe2000001ff00 */
[----:B------:R-:W-:Y:S01]  /*9160*/  ISETP.GE.AND P1, PT, R12, c[0x0][0x27c], PT ;  /* 0x00009f000c007a0c */ /* 0x000fe20003f26270 */
[----:B------:R-:W-:-:S10]  /*9170*/  CS2R R40, SRZ ;  /* 0x0000000000287805 */ /* 0x000fd4000001ff00 */
[C---:B------:R-:W-:Y:S01]  /*9180*/  @!P0 IMAD.SHL.U32 R20, R10.reuse, 0x2, RZ ;  /* 0x000000020a148824 */ /* 0x040fe200078e00ff */
[----:B------:R-:W-:Y:S01]  /*9190*/  @!P0 SHF.L.U64.HI R19, R10, 0x1, R3 ;  /* 0x000000010a138819 */ /* 0x000fe20000010203 */
[C---:B------:R-:W-:Y:S01]  /*91a0*/  @!P1 IMAD.SHL.U32 R21, R12.reuse, 0x2, RZ ;  /* 0x000000020c159824 */ /* 0x040fe200078e00ff */
[----:B------:R-:W-:Y:S02]  /*91b0*/  @!P1 SHF.L.U64.HI R22, R12, 0x1, R13 ;  /* 0x000000010c169819 */ /* 0x000fe4000001020d */
[C---:B--2---:R-:W-:Y:S02]  /*91c0*/  @!P0 IADD3 R28, P3, R9.reuse, R20, RZ ;  /* 0x00000014091c8210 */ /* 0x044fe40007f7e0ff */
[-C--:B------:R-:W-:Y:S02]  /*91d0*/  @!P1 IADD3 R24, P2, R9, R21.reuse, RZ ;  /* 0x0000001509189210 */ /* 0x080fe40007f5e0ff */
[----:B---3--:R-:W-:Y:S01]  /*91e0*/  @!P1 IADD3 R26, P4, R7, R21, RZ ;  /* 0x00000015071a9210 */ /* 0x008fe20007f9e0ff */
[----:B----4-:R-:W-:-:S02]  /*91f0*/  @!P0 IMAD.X R29, R11, 0x1, R19, P3 ;  /* 0x000000010b1d8824 */ /* 0x010fc400018e0613 */
[--C-:B------:R-:W-:Y:S01]  /*9200*/  @!P1 IMAD.X R25, R11, 0x1, R22.reuse, P2 ;  /* 0x000000010b199824 */ /* 0x100fe200010e0616 */
[----:B------:R-:W-:Y:S01]  /*9210*/  @!P0 IADD3 R20, P2, R7, R20, RZ ;  /* 0x0000001407148210 */ /* 0x000fe20007f5e0ff */
[----:B------:R-:W-:Y:S01]  /*9220*/  CS2R R38, SRZ ;  /* 0x0000000000267805 */ /* 0x000fe2000001ff00 */
[----:B------:R2:W5:Y:S01]  /*9230*/  @!P0 LD.E.64 R30, [R28.64] ;  /* 0x000000081c1e8980 */ /* 0x000562000c101b00 */
[C---:B------:R-:W-:Y:S02]  /*9240*/  @!P1 IMAD.X R27, R8.reuse, 0x1, R22, P4 ;  /* 0x00000001081b9824 */ /* 0x040fe400020e0616 */
[----:B------:R-:W-:Y:S01]  /*9250*/  @!P0 IMAD.X R21, R8, 0x1, R19, P2 ;  /* 0x0000000108158824 */ /* 0x000fe200010e0613 */
[----:B------:R3:W5:Y:S04]  /*9260*/  @!P1 LD.E.64 R40, [R24.64] ;  /* 0x0000000818289980 */ /* 0x000768000c101b00 */
[----:B------:R3:W5:Y:S01]  /*9270*/  @!P1 LD.E.64 R38, [R26.64] ;  /* 0x000000081a269980 */ /* 0x000762000c101b00 */
[----:B--2---:R-:W-:-:S06]  /*9280*/  CS2R R28, SRZ ;  /* 0x00000000001c7805 */ /* 0x004fcc000001ff00 */
[----:B------:R3:W5:Y:S02]  /*9290*/  @!P0 LD.E.64 R28, [R20.64] ;  /* 0x00000008141c8980 */ /* 0x000764000c101b00 */
.L_x_763:
[----:B------:R-:W-:Y:S05]  /*92a0*/  BSYNC B0 ;  /* 0x0000000000007941 */ /* 0x000fea0003800000 */
.L_x_762:
[----:B---3--:R3:W1:Y:S01]  /*92b0*/  SHFL.IDX PT, R7, R18, 0x3, 0x181f ;  /* 0x00781f0012077f89 */ /* 0x00866200000e0000 */
[----:B-----5:R-:W-:Y:S01]  /*92c0*/  IMAD.MOV.U32 R8, RZ, RZ, R41 ;  /* 0x000000ffff087224 */ /* 0x020fe200078e0029 */
[----:B--2---:R-:W-:Y:S01]  /*92d0*/  MOV R9, R40 ;  /* 0x0000002800097202 */ /* 0x004fe20000000f00 */
[----:B----4-:R-:W-:Y:S01]  /*92e0*/  IMAD.MOV.U32 R11, RZ, RZ, R31 ;  /* 0x000000ffff0b7224 */ /* 0x010fe200078e001f */
[----:B-1----:R-:W1:Y:S01]  /*92f0*/  SHFL.IDX PT, R6, R6, 0x3, 0x181f ;  /* 0x00781f0006067f89 */ /* 0x002e6200000e0000 */
[----:B------:R-:W-:Y:S01]  /*9300*/  BSSY B0, `(.L_x_764) ;  /* 0x0000026000007945 */ /* 0x000fe20003800000 */
[----:B------:R-:W-:Y:S01]  /*9310*/  PRMT R27, R8, 0x5410, R9 ;  /* 0x00005410081b7816 */ /* 0x000fe20000000009 */
[----:B------:R-:W-:Y:S01]  /*9320*/  IMAD.MOV.U32 R9, RZ, RZ, R38 ;  /* 0x000000ffff097224 */ /* 0x000fe200078e0026 */
[----:B------:R-:W-:Y:S01]  /*9330*/  MOV R8, R39 ;  /* 0x0000002700087202 */ /* 0x000fe20000000f00 */
[----:B------:R-:W2:Y:S01]  /*9340*/  SHFL.IDX PT, R5, R5, 0x3, 0x181f ;  /* 0x00781f0005057f89 */ /* 0x000ea200000e0000 */
[----:B------:R-:W-:Y:S01]  /*9350*/  CS2R R24, SRZ ;  /* 0x0000000000187805 */ /* 0x000fe2000001ff00 */
[----:B------:R-:W-:Y:S01]  /*9360*/  CS2R R22, SRZ ;  /* 0x0000000000167805 */ /* 0x000fe2000001ff00 */
[----:B------:R-:W-:Y:S01]  /*9370*/  PRMT R26, R8, 0x5410, R9 ;  /* 0x00005410081a7816 */ /* 0x000fe20000000009 */
[----:B------:R-:W4:Y:S01]  /*9380*/  SHFL.IDX PT, R4, R4, 0x3, 0x181f ;  /* 0x00781f0004047f89 */ /* 0x000f2200000e0000 */
[----:B------:R-:W-:Y:S01]  /*9390*/  CS2R R8, SRZ ;  /* 0x0000000000087805 */ /* 0x000fe2000001ff00 */
[----:B---3--:R-:W-:-:S05]  /*93a0*/  IMAD.MOV.U32 R18, RZ, RZ, R30 ;  /* 0x000000ffff127224 */ /* 0x008fca00078e001e */
[----:B------:R-:W-:Y:S01]  /*93b0*/  PRMT R21, R11, 0x5410, R18 ;  /* 0x000054100b157816 */ /* 0x000fe20000000012 */
[----:B------:R-:W-:Y:S01]  /*93c0*/  IMAD.MOV.U32 R18, RZ, RZ, R28 ;  /* 0x000000ffff127224 */ /* 0x000fe200078e001c */
[----:B------:R-:W-:-:S04]  /*93d0*/  MOV R11, R29 ;  /* 0x0000001d000b7202 */ /* 0x000fc80000000f00 */
[----:B------:R-:W-:Y:S01]  /*93e0*/  PRMT R20, R11, 0x5410, R18 ;  /* 0x000054100b147816 */ /* 0x000fe20000000012 */
[----:B------:R-:W-:Y:S05]  /*93f0*/  @P6 BRA `(.L_x_765) ;  /* 0x0000016000006947 */ /* 0x000fea0003800000 */
[----:B-12---:R-:W-:Y:S01]  /*9400*/  ISETP.GE.AND P0, PT, R10, c[0x0][0x27c], PT ;  /* 0x00009f000a007a0c */ /* 0x006fe20003f06270 */
[----:B------:R-:W-:Y:S01]  /*9410*/  CS2R R16, SRZ ;  /* 0x0000000000107805 */ /* 0x000fe2000001ff00 */
[----:B------:R-:W-:Y:S01]  /*9420*/  ISETP.GE.AND P1, PT, R12, c[0x0][0x27c], PT ;  /* 0x00009f000c007a0c */ /* 0x000fe20003f26270 */
[----:B------:R-:W-:-:S10]  /*9430*/  CS2R R24, SRZ ;  /* 0x0000000000187805 */ /* 0x000fd4000001ff00 */
[C---:B------:R-:W-:Y:S01]  /*9440*/  @!P0 IMAD.SHL.U32 R9, R10.reuse, 0x2, RZ ;  /* 0x000000020a098824 */ /* 0x040fe200078e00ff */
[----:B------:R-:W-:Y:S01]  /*9450*/  @!P0 SHF.L.U64.HI R3, R10, 0x1, R3 ;  /* 0x000000010a038819 */ /* 0x000fe20000010203 */
[C---:B------:R-:W-:Y:S01]  /*9460*/  @!P1 IMAD.SHL.U32 R11, R12.reuse, 0x2, RZ ;  /* 0x000000020c0b9824 */ /* 0x040fe200078e00ff */
[----:B------:R-:W-:Y:S02]  /*9470*/  @!P1 SHF.L.U64.HI R8, R12, 0x1, R13 ;  /* 0x000000010c089819 */ /* 0x000fe4000001020d */
[C---:B------:R-:W-:Y:S02]  /*9480*/  @!P0 IADD3 R22, P3, R6.reuse, R9, RZ ;  /* 0x0000000906168210 */ /* 0x040fe40007f7e0ff */
[-C--:B------:R-:W-:Y:S02]  /*9490*/  @!P1 IADD3 R18, P2, R6, R11.reuse, RZ ;  /* 0x0000000b06129210 */ /* 0x080fe40007f5e0ff */
[----:B----4-:R-:W-:Y:S01]  /*94a0*/  @!P1 IADD3 R6, P4, R4, R11, RZ ;  /* 0x0000000b04069210 */ /* 0x010fe20007f9e0ff */
[----:B------:R-:W-:-:S02]  /*94b0*/  @!P0 IMAD.X R23, R7, 0x1, R3, P3 ;  /* 0x0000000107178824 */ /* 0x000fc400018e0603 */
[--C-:B------:R-:W-:Y:S01]  /*94c0*/  @!P1 IMAD.X R19, R7, 0x1, R8.reuse, P2 ;  /* 0x0000000107139824 */ /* 0x100fe200010e0608 */
[----:B------:R-:W-:Y:S01]  /*94d0*/  @!P0 IADD3 R4, P2, R4, R9, RZ ;  /* 0x0000000904048210 */ /* 0x000fe20007f5e0ff */
[C---:B------:R-:W-:Y:S01]  /*94e0*/  @!P1 IMAD.X R7, R5.reuse, 0x1, R8, P4 ;  /* 0x0000000105079824 */ /* 0x040fe200020e0608 */
[----:B------:R1:W5:Y:S01]  /*94f0*/  @!P0 LD.E.64 R16, [R22.64] ;  /* 0x0000000816108980 */ /* 0x000362000c101b00 */
[----:B------:R-:W-:Y:S02]  /*9500*/  CS2R R8, SRZ ;  /* 0x0000000000087805 */ /* 0x000fe4000001ff00 */
[----:B------:R-:W-:Y:S01]  /*9510*/  @!P0 IMAD.X R5, R5, 0x1, R3, P2 ;  /* 0x0000000105058824 */ /* 0x000fe200010e0603 */
[----:B------:R2:W5:Y:S04]  /*9520*/  @!P1 LD.E.64 R24, [R18.64] ;  /* 0x0000000812189980 */ /* 0x000568000c101b00 */
[----:B------:R2:W5:Y:S01]  /*9530*/  @!P0 LD.E.64 R8, [R4.64] ;  /* 0x0000000804088980 */ /* 0x000562000c101b00 */
[----:B-1----:R-:W-:-:S06]  /*9540*/  CS2R R22, SRZ ;  /* 0x0000000000167805 */ /* 0x002fcc000001ff00 */
[----:B------:R2:W5:Y:S02]  /*9550*/  @!P1 LD.E.64 R22, [R6.64] ;  /* 0x0000000806169980 */ /* 0x000564000c101b00 */
.L_x_765:
[----:B-12---:R-:W-:Y:S05]  /*9560*/  BSYNC B0 ;  /* 0x0000000000007941 */ /* 0x006fea0003800000 */
.L_x_764:
[----:B------:R-:W-:Y:S01]  /*9570*/  IMAD.IADD R19, R2, 0x1, -R209 ;  /* 0x0000000102137824 */ /* 0x000fe200078e0ad1 */
[----:B------:R-:W-:-:S04]  /*9580*/  DEPBAR.LE SB0, 0x1 ;  /* 0x000080400000791a */ /* 0x000fc80000000000 */
[----:B------:R-:W-:Y:S01]  /*9590*/  IMNMX R19, R19, 0x80, PT ;  /* 0x0000008013137817 */ /* 0x000fe20003800200 */
[----:B-----5:R-:W-:Y:S01]  /*95a0*/  IMAD.MOV.U32 R3, RZ, RZ, R16 ;  /* 0x000000ffff037224 */ /* 0x020fe200078e0010 */
[----:B------:R-:W-:Y:S01]  /*95b0*/  BSSY B1, `(.L_x_766) ;  /* 0x000006a000017945 */ /* 0x000fe20003800000 */
[----:B----4-:R-:W-:Y:S01]  /*95c0*/  IMAD.MOV.U32 R4, RZ, RZ, R24 ;  /* 0x000000ffff047224 */ /* 0x010fe200078e0018 */
[----:B------:R-:W-:Y:S01]  /*95d0*/  BAR.SYNC.DEFER_BLOCKING 0x0 ;  /* 0x0000000000007b1d */ /* 0x000fe20000010000 */
[----:B------:R-:W-:Y:S01]  /*95e0*/  ISETP.GE.AND P0, PT, R79, R19, PT ;  /* 0x000000134f00720c */ /* 0x000fe20003f06270 */
[----:B------:R-:W-:Y:S01]  /*95f0*/  IMAD.MOV.U32 R5, RZ, RZ, R17 ;  /* 0x000000ffff057224 */ /* 0x000fe200078e0011 */
[----:B------:R-:W-:Y:S01]  /*9600*/  PRMT R2, R2, 0x5410, R3 ;  /* 0x0000541002027816 */ /* 0x000fe20000000003 */
[----:B------:R-:W-:Y:S01]  /*9610*/  IMAD.MOV.U32 R6, RZ, RZ, R8 ;  /* 0x000000ffff067224 */ /* 0x000fe200078e0008 */
[----:B------:R-:W-:Y:S02]  /*9620*/  MOV R3, R25 ;  /* 0x0000001900037202 */ /* 0x000fe40000000f00 */
[----:B------:R-:W-:-:S02]  /*9630*/  PRMT R2, R5, 0x7610, R2 ;  /* 0x0000761005027816 */ /* 0x000fc40000000002 */
[----:B------:R-:W-:Y:S01]  /*9640*/  PRMT R11, R3, 0x5410, R4 ;  /* 0x00005410030b7816 */ /* 0x000fe20000000004 */
[----:B------:R-:W-:Y:S01]  /*9650*/  IMAD.MOV.U32 R3, RZ, RZ, R9 ;  /* 0x000000ffff037224 */ /* 0x000fe200078e0009 */
[----:B------:R-:W-:Y:S01]  /*9660*/  MOV R5, R22 ;  /* 0x0000001600057202 */ /* 0x000fe20000000f00 */
[----:B------:R-:W-:-:S03]  /*9670*/  IMAD.MOV.U32 R4, RZ, RZ, R23 ;  /* 0x000000ffff047224 */ /* 0x000fc600078e0017 */
[----:B------:R-:W-:Y:S02]  /*9680*/  PRMT R3, R3, 0x5410, R6 ;  /* 0x0000541003037816 */ /* 0x000fe40000000006 */
[----:B------:R-:W-:Y:S01]  /*9690*/  PRMT R18, R4, 0x5410, R5 ;  /* 0x0000541004127816 */ /* 0x000fe20000000005 */
[----:B------:R-:W-:Y:S05]  /*96a0*/  @P0 BRA `(.L_x_767) ;  /* 0x000005a000000947 */ /* 0x000fea0003800000 */
[----:B------:R-:W-:Y:S01]  /*96b0*/  ISETP.GE.AND P0, PT, R12, c[0x0][0x27c], PT ;  /* 0x00009f000c007a0c */ /* 0x000fe20003f06270 */
[----:B------:R-:W-:-:S12]  /*96c0*/  BSSY B0, `(.L_x_768) ;  /* 0x000002c000007945 */ /* 0x000fd80003800000 */
[----:B------:R-:W-:Y:S05]  /*96d0*/  @P0 BRA `(.L_x_769) ;  /* 0x000002a000000947 */ /* 0x000fea0003800000 */
[----:B------:R-:W1:Y:S01]  /*96e0*/  LDS.128 R4, [R234+0x100] ;  /* 0x00010000ea047984 */ /* 0x000e620000000c00 */
[--C-:B------:R-:W-:Y:S01]  /*96f0*/  SHF.R.U64 R51, R56, 0x10, R57.reuse ;  /* 0x0000001038337819 */ /* 0x100fe20000001239 */
[--C-:B------:R-:W-:Y:S01]  /*9700*/  HADD2.F32 R63, -RZ, R49.reuse.H1_H1 ;  /* 0x30000031ff3f7230 */ /* 0x100fe20000004100 */
[----:B------:R-:W-:Y:S01]  /*9710*/  SHF.R.U32.HI R56, RZ, 0x10, R57 ;  /* 0x00000010ff387819 */ /* 0x000fe20000011639 */
[----:B------:R-:W-:Y:S01]  /*9720*/  HADD2.F32 R49, -RZ, R49.H0_H0 ;  /* 0x20000031ff317230 */ /* 0x000fe20000004100 */
[--C-:B------:R-:W-:Y:S01]  /*9730*/  SHF.R.U64 R57, R58, 0x10, R59.reuse ;  /* 0x000000103a397819 */ /* 0x100fe2000000123b */
[----:B------:R-:W-:Y:S01]  /*9740*/  HADD2.F32 R67, -RZ, R50.H1_H1 ;  /* 0x30000032ff437230 */ /* 0x000fe20000004100 */
[----:B------:R-:W-:Y:S01]  /*9750*/  SHF.R.U32.HI R58, RZ, 0x10, R59 ;  /* 0x00000010ff3a7819 */ /* 0x000fe2000001163b */
[----:B------:R-:W-:Y:S02]  /*9760*/  HADD2.F32 R64, -RZ, R56.H0_H0 ;  /* 0x20000038ff407230 */ /* 0x000fe40000004100 */
[----:B------:R-:W-:-:S02]  /*9770*/  HADD2.F32 R57, -RZ, R57.H0_H0 ;  /* 0x20000039ff397230 */ /* 0x000fc40000004100 */
[----:B------:R-:W-:Y:S02]  /*9780*/  HADD2.F32 R58, -RZ, R58.H0_H0 ;  /* 0x2000003aff3a7230 */ /* 0x000fe40000004100 */
[----:B------:R-:W-:Y:S02]  /*9790*/  HADD2.F32 R50, -RZ, R50.H0_H0 ;  /* 0x20000032ff327230 */ /* 0x000fe40000004100 */
[--C-:B-1----:R-:W-:Y:S02]  /*97a0*/  HADD2.F32 R59, -RZ, R7.reuse.H0_H0 ;  /* 0x20000007ff3b7230 */ /* 0x102fe40000004100 */
[----:B------:R-:W-:Y:S02]  /*97b0*/  HADD2.F32 R7, -RZ, R7.H1_H1 ;  /* 0x30000007ff077230 */ /* 0x000fe40000004100 */
[--C-:B------:R-:W-:Y:S02]  /*97c0*/  HADD2.F32 R60, -RZ, R4.reuse.H0_H0 ;  /* 0x20000004ff3c7230 */ /* 0x100fe40000004100 */
[----:B------:R-:W-:Y:S01]  /*97d0*/  HADD2.F32 R61, -RZ, R4.H1_H1 ;  /* 0x30000004ff3d7230 */ /* 0x000fe20000004100 */
[-C--:B------:R-:W-:Y:S01]  /*97e0*/  FMUL.FTZ R56, R7, R58.reuse ;  /* 0x0000003a07387220 */ /* 0x080fe20000410000 */
[--C-:B------:R-:W-:Y:S01]  /*97f0*/  HADD2.F32 R4, -RZ, R6.reuse.H0_H0 ;  /* 0x20000006ff047230 */ /* 0x100fe20000004100 */
[C---:B------:R-:W-:Y:S01]  /*9800*/  FMUL.FTZ R58, R59.reuse, R58 ;  /* 0x0000003a3b3a7220 */ /* 0x040fe20000410000 */
[--C-:B------:R-:W-:Y:S01]  /*9810*/  HADD2.F32 R62, -RZ, R5.reuse.H0_H0 ;  /* 0x20000005ff3e7230 */ /* 0x100fe20000004100 */
[-C--:B------:R-:W-:Y:S01]  /*9820*/  FFMA.FTZ R56, R59, R64.reuse, -R56 ;  /* 0x000000403b387223 */ /* 0x080fe20000010838 */
[----:B------:R-:W-:Y:S01]  /*9830*/  HADD2.F32 R6, -RZ, R6.H1_H1 ;  /* 0x30000006ff067230 */ /* 0x000fe20000004100 */
[----:B------:R-:W-:Y:S01]  /*9840*/  FFMA.FTZ R7, R7, R64, R58 ;  /* 0x0000004007077223 */ /* 0x000fe2000001003a */
[----:B------:R-:W-:Y:S01]  /*9850*/  HADD2.F32 R5, -RZ, R5.H1_H1 ;  /* 0x30000005ff057230 */ /* 0x000fe20000004100 */
[----:B------:R-:W-:Y:S01]  /*9860*/  FMUL.FTZ R70, R61, R63 ;  /* 0x0000003f3d467220 */ /* 0x000fe20000410000 */
[----:B------:R-:W-:Y:S01]  /*9870*/  HADD2.F32 R58, -RZ, R51.H0_H0 ;  /* 0x20000033ff3a7230 */ /* 0x000fe20000004100 */
[----:B------:R-:W-:Y:S01]  /*9880*/  FMUL.FTZ R51, R6, R49 ;  /* 0x0000003106337220 */ /* 0x000fe20000410000 */
[----:B------:R-:W-:Y:S01]  /*9890*/  F2FP.PACK_AB R7, R7, R56 ;  /* 0x000000380707723e */ /* 0x000fe200000000ff */
[----:B------:R-:W-:-:S02]  /*98a0*/  FMUL.FTZ R59, R5, R57 ;  /* 0x00000039053b7220 */ /* 0x000fc40000410000 */
[----:B------:R-:W-:Y:S02]  /*98b0*/  FMUL.FTZ R63, R60, R63 ;  /* 0x0000003f3c3f7220 */ /* 0x000fe40000410000 */
[----:B------:R-:W-:Y:S02]  /*98c0*/  FMUL.FTZ R49, R4, R49 ;  /* 0x0000003104317220 */ /* 0x000fe40000410000 */
[----:B------:R-:W-:Y:S02]  /*98d0*/  FMUL.FTZ R57, R62, R57 ;  /* 0x000000393e397220 */ /* 0x000fe40000410000 */
[-C--:B------:R-:W-:Y:S02]  /*98e0*/  FFMA.FTZ R70, R60, R67.reuse, -R70 ;  /* 0x000000433c467223 */ /* 0x080fe40000010846 */
[----:B------:R-:W-:Y:S02]  /*98f0*/  FFMA.FTZ R63, R61, R67, R63 ;  /* 0x000000433d3f7223 */ /* 0x000fe4000001003f */
[----:B------:R-:W-:-:S02]  /*9900*/  FFMA.FTZ R51, R4, R50, -R51 ;  /* 0x0000003204337223 */ /* 0x000fc40000010833 */
[----:B------:R-:W-:Y:S01]  /*9910*/  FFMA.FTZ R6, R6, R50, R49 ;  /* 0x0000003206067223 */ /* 0x000fe20000010031 */
[----:B------:R-:W-:Y:S01]  /*9920*/  F2FP.PACK_AB R4, R63, R70 ;  /* 0x000000463f04723e */ /* 0x000fe200000000ff */
[-C--:B------:R-:W-:Y:S02]  /*9930*/  FFMA.FTZ R59, R62, R58.reuse, -R59 ;  /* 0x0000003a3e3b7223 */ /* 0x080fe4000001083b */
[----:B------:R-:W-:Y:S01]  /*9940*/  FFMA.FTZ R5, R5, R58, R57 ;  /* 0x0000003a05057223 */ /* 0x000fe20000010039 */
[----:B------:R-:W-:-:S04]  /*9950*/  F2FP.PACK_AB R6, R6, R51 ;  /* 0x000000330606723e */ /* 0x000fc800000000ff */
[----:B------:R-:W-:-:S05]  /*9960*/  F2FP.PACK_AB R5, R5, R59 ;  /* 0x0000003b0505723e */ /* 0x000fca00000000ff */
[----:B------:R1:W-:Y:S02]  /*9970*/  STS.128 [R234+0x100], R4 ;  /* 0x00010004ea007388 */ /* 0x0003e40000000c00 */
.L_x_769:
[----:B------:R-:W-:Y:S05]  /*9980*/  BSYNC B0 ;  /* 0x0000000000007941 */ /* 0x000fea0003800000 */
.L_x_768:
[----:B------:R-:W-:-:S13]  /*9990*/  ISETP.GE.AND P0, PT, R10, c[0x0][0x27c], PT ;  /* 0x00009f000a007a0c */ /* 0x000fda0003f06270 */
[----:B------:R-:W-:Y:S05]  /*99a0*/  @P0 BRA `(.L_x_767) ;  /* 0x000002a000000947 */ /* 0x000fea0003800000 */
[----:B-1----:R-:W1:Y:S01]  /*99b0*/  LDS.128 R4, [R234+0x4100] ;  /* 0x00410000ea047984 */ /* 0x002e620000000c00 */
[--C-:B------:R-:W-:Y:S01]  /*99c0*/  SHF.R.U64 R50, R68, 0x10, R69.reuse ;  /* 0x0000001044327819 */ /* 0x100fe20000001245 */
[--C-:B------:R-:W-:Y:S01]  /*99d0*/  HADD2.F32 R59, -RZ, R43.reuse.H1_H1 ;  /* 0x3000002bff3b7230 */ /* 0x100fe20000004100 */
[----:B------:R-:W-:Y:S01]  /*99e0*/  SHF.R.U32.HI R68, RZ, 0x10, R69 ;  /* 0x00000010ff447819 */ /* 0x000fe20000011645 */
[----:B------:R-:W-:Y:S01]  /*99f0*/  HADD2.F32 R61, -RZ, R48.H1_H1 ;  /* 0x30000030ff3d7230 */ /* 0x000fe20000004100 */
[--C-:B------:R-:W-:Y:S01]  /*9a00*/  SHF.R.U64 R49, R74, 0x10, R75.reuse ;  /* 0x000000104a317819 */ /* 0x100fe2000000124b */
[----:B------:R-:W-:Y:S01]  /*9a10*/  HADD2.F32 R43, -RZ, R43.H0_H0 ;  /* 0x2000002bff2b7230 */ /* 0x000fe20000004100 */
[----:B------:R-:W-:Y:S01]  /*9a20*/  SHF.R.U32.HI R74, RZ, 0x10, R75 ;  /* 0x00000010ff4a7819 */ /* 0x000fe2000001164b */
[----:B------:R-:W-:Y:S02]  /*9a30*/  HADD2.F32 R68, -RZ, R68.H0_H0 ;  /* 0x20000044ff447230 */ /* 0x000fe40000004100 */
[----:B------:R-:W-:-:S02]  /*9a40*/  HADD2.F32 R50, -RZ, R50.H0_H0 ;  /* 0x20000032ff327230 */ /* 0x000fc40000004100 */
[----:B------:R-:W-:Y:S02]  /*9a50*/  HADD2.F32 R74, -RZ, R74.H0_H0 ;  /* 0x2000004aff4a7230 */ /* 0x000fe40000004100 */
[----:B------:R-:W-:Y:S02]  /*9a60*/  HADD2.F32 R48, -RZ, R48.H0_H0 ;  /* 0x20000030ff307230 */ /* 0x000fe40000004100 */
[--C-:B-1----:R-:W-:Y:S02]  /*9a70*/  HADD2.F32 R51, -RZ, R7.reuse.H0_H0 ;  /* 0x20000007ff337230 */ /* 0x102fe40000004100 */
[----:B------:R-:W-:Y:S02]  /*9a80*/  HADD2.F32 R7, -RZ, R7.H1_H1 ;  /* 0x30000007ff077230 */ /* 0x000fe40000004100 */
[--C-:B------:R-:W-:Y:S02]  /*9a90*/  HADD2.F32 R57, -RZ, R4.reuse.H1_H1 ;  /* 0x30000004ff397230 */ /* 0x100fe40000004100 */
[----:B------:R-:W-:Y:S01]  /*9aa0*/  HADD2.F32 R56, -RZ, R4.H0_H0 ;  /* 0x20000004ff387230 */ /* 0x000fe20000004100 */
[-C--:B------:R-:W-:Y:S01]  /*9ab0*/  FMUL.FTZ R60, R7, R68.reuse ;  /* 0x00000044073c7220 */ /* 0x080fe20000410000 */
[--C-:B------:R-:W-:Y:S01]  /*9ac0*/  HADD2.F32 R4, -RZ, R6.reuse.H0_H0 ;  /* 0x20000006ff047230 */ /* 0x100fe20000004100 */
[-C--:B------:R-:W-:Y:S01]  /*9ad0*/  FMUL.FTZ R62, R57, R59.reuse ;  /* 0x0000003b393e7220 */ /* 0x080fe20000410000 */
[--C-:B------:R-:W-:Y:S01]  /*9ae0*/  HADD2.F32 R58, -RZ, R5.reuse.H0_H0 ;  /* 0x20000005ff3a7230 */ /* 0x100fe20000004100 */
[C---:B------:R-:W-:Y:S01]  /*9af0*/  FMUL.FTZ R68, R51.reuse, R68 ;  /* 0x0000004433447220 */ /* 0x040fe20000410000 */
[----:B------:R-:W-:Y:S01]  /*9b00*/  HADD2.F32 R6, -RZ, R6.H1_H1 ;  /* 0x30000006ff067230 */ /* 0x000fe20000004100 */
[----:B------:R-:W-:Y:S01]  /*9b10*/  FFMA.FTZ R60, R51, R74, -R60 ;  /* 0x0000004a333c7223 */ /* 0x000fe2000001083c */
[----:B------:R-:W-:Y:S01]  /*9b20*/  HADD2.F32 R5, -RZ, R5.H1_H1 ;  /* 0x30000005ff057230 */ /* 0x000fe20000004100 */
[C---:B------:R-:W-:Y:S01]  /*9b30*/  FMUL.FTZ R59, R56.reuse, R59 ;  /* 0x0000003b383b7220 */ /* 0x040fe20000410000 */
[----:B------:R-:W-:Y:S01]  /*9b40*/  HADD2.F32 R51, -RZ, R49.H0_H0 ;  /* 0x20000031ff337230 */ /* 0x000fe20000004100 */
[----:B------:R-:W-:-:S02]  /*9b50*/  FFMA.FTZ R62, R56, R61, -R62 ;  /* 0x0000003d383e7223 */ /* 0x000fc4000001083e */
[-C--:B------:R-:W-:Y:S02]  /*9b60*/  FMUL.FTZ R49, R6, R43.reuse ;  /* 0x0000002b06317220 */ /* 0x080fe40000410000 */
[-C--:B------:R-:W-:Y:S02]  /*9b70*/  FMUL.FTZ R56, R5, R50.reuse ;  /* 0x0000003205387220 */ /* 0x080fe40000410000 */
[----:B------:R-:W-:Y:S02]  /*9b80*/  FMUL.FTZ R43, R4, R43 ;  /* 0x0000002b042b7220 */ /* 0x000fe40000410000 */
[----:B------:R-:W-:Y:S02]  /*9b90*/  FMUL.FTZ R50, R58, R50 ;  /* 0x000000323a327220 */ /* 0x000fe40000410000 */
[----:B------:R-:W-:Y:S02]  /*9ba0*/  FFMA.FTZ R7, R7, R74, R68 ;  /* 0x0000004a07077223 */ /* 0x000fe40000010044 */
[----:B------:R-:W-:-:S02]  /*9bb0*/  FFMA.FTZ R59, R57, R61, R59 ;  /* 0x0000003d393b7223 */ /* 0x000fc4000001003b */
[----:B------:R-:W-:Y:S01]  /*9bc0*/  FFMA.FTZ R49, R4, R48, -R49 ;  /* 0x0000003004317223 */ /* 0x000fe20000010831 */
[----:B------:R-:W-:Y:S01]  /*9bd0*/  F2FP.PACK_AB R7, R7, R60 ;  /* 0x0000003c0707723e */ /* 0x000fe200000000ff */
[----:B------:R-:W-:Y:S01]  /*9be0*/  FFMA.FTZ R6, R6, R48, R43 ;  /* 0x0000003006067223 */ /* 0x000fe2000001002b */
[----:B------:R-:W-:Y:S01]  /*9bf0*/  F2FP.PACK_AB R4, R59, R62 ;  /* 0x0000003e3b04723e */ /* 0x000fe200000000ff */
[-C--:B------:R-:W-:Y:S02]  /*9c00*/  FFMA.FTZ R56, R58, R51.reuse, -R56 ;  /* 0x000000333a387223 */ /* 0x080fe40000010838 */
[----:B------:R-:W-:Y:S01]  /*9c10*/  FFMA.FTZ R5, R5, R51, R50 ;  /* 0x0000003305057223 */ /* 0x000fe20000010032 */
[----:B------:R-:W-:-:S04]  /*9c20*/  F2FP.PACK_AB R6, R6, R49 ;  /* 0x000000310606723e */ /* 0x000fc800000000ff */
[----:B------:R-:W-:-:S05]  /*9c30*/  F2FP.PACK_AB R5, R5, R56 ;  /* 0x000000380505723e */ /* 0x000fca00000000ff */
[----:B------:R1:W-:Y:S02]  /*9c40*/  STS.128 [R234+0x4100], R4 ;  /* 0x00410004ea007388 */ /* 0x0003e40000000c00 */
.L_x_767:
[----:B------:R-:W-:Y:S05]  /*9c50*/  BSYNC B1 ;  /* 0x0000000000017941 */ /* 0x000fea0003800000 */
.L_x_766:
[----:B------:R-:W-:Y:S01]  /*9c60*/  ISETP.GE.AND P0, PT, R76, R19, PT ;  /* 0x000000134c00720c */ /* 0x000fe20003f06270 */
[----:B------:R-:W-:-:S12]  /*9c70*/  BSSY B1, `(.L_x_770) ;  /* 0x000005c000017945 */ /* 0x000fd80003800000 */
[----:B------:R-:W-:Y:S05]  /*9c80*/  @P0 BRA `(.L_x_771) ;  /* 0x000005a000000947 */ /* 0x000fea0003800000 */
[----:B------:R-:W-:Y:S01]  /*9c90*/  ISETP.GE.AND P0, PT, R12, c[0x0][0x27c], PT ;  /* 0x00009f000c007a0c */ /* 0x000fe20003f06270 */
[----:B------:R-:W-:-:S12]  /*9ca0*/  BSSY B0, `(.L_x_772) ;  /* 0x000002c000007945 */ /* 0x000fd80003800000 */
[----:B------:R-:W-:Y:S05]  /*9cb0*/  @P0 BRA `(.L_x_773) ;  /* 0x000002a000000947 */ /* 0x000fea0003800000 */
[----:B-1----:R-:W1:Y:S01]  /*9cc0*/  LDS.128 R4, [R234+0x1100] ;  /* 0x00110000ea047984 */ /* 0x002e620000000c00 */
[--C-:B------:R-:W-:Y:S01]  /*9cd0*/  SHF.R.U64 R48, R52, 0x10, R53.reuse ;  /* 0x0000001034307819 */ /* 0x100fe20000001235 */
[--C-:B------:R-:W-:Y:S01]  /*9ce0*/  HADD2.F32 R57, -RZ, R42.reuse.H1_H1 ;  /* 0x3000002aff397230 */ /* 0x100fe20000004100 */
[----:B------:R-:W-:Y:S01]  /*9cf0*/  SHF.R.U32.HI R52, RZ, 0x10, R53 ;  /* 0x00000010ff347819 */ /* 0x000fe20000011635 */
[----:B------:R-:W-:Y:S01]  /*9d00*/  HADD2.F32 R42, -RZ, R42.H0_H0 ;  /* 0x2000002aff2a7230 */ /* 0x000fe20000004100 */
[--C-:B------:R-:W-:Y:S01]  /*9d10*/  SHF.R.U64 R43, R54, 0x10, R55.reuse ;  /* 0x00000010362b7819 */ /* 0x100fe20000001237 */
[----:B------:R-:W-:Y:S01]  /*9d20*/  HADD2.F32 R48, -RZ, R48.H0_H0 ;  /* 0x20000030ff307230 */ /* 0x000fe20000004100 */
[----:B------:R-:W-:Y:S01]  /*9d30*/  SHF.R.U32.HI R54, RZ, 0x10, R55 ;  /* 0x00000010ff367819 */ /* 0x000fe20000011637 */
[----:B------:R-:W-:Y:S02]  /*9d40*/  HADD2.F32 R52, -RZ, R52.H0_H0 ;  /* 0x20000034ff347230 */ /* 0x000fe40000004100 */
[----:B------:R-:W-:-:S02]  /*9d50*/  HADD2.F32 R55, -RZ, R37.H1_H1 ;  /* 0x30000025ff377230 */ /* 0x000fc40000004100 */
        /* <DEDUP_REMOVED lines=32> */
.L_x_773:
[----:B------:R-:W-:Y:S05]  /*9f60*/  BSYNC B0 ;  /* 0x0000000000007941 */ /* 0x000fea0003800000 */
.L_x_772:
[----:B------:R-:W-:-:S13]  /*9f70*/  ISETP.GE.AND P0, PT, R10, c[0x0][0x27c], PT ;  /* 0x00009f000a007a0c */ /* 0x000fda0003f06270 */
        /* <DEDUP_REMOVED lines=30> */
[C---:B------:R-:W-:Y:S02]  /*a160*/  FMUL.FTZ R49, R45.reuse, R49 ;  /* 0x000000312d317220 */ /* 0x040fe40000410000 */
        /* <DEDUP_REMOVED lines=12> */
.L_x_771:
[----:B------:R-:W-:Y:S05]  /*a230*/  BSYNC B1 ;  /* 0x0000000000017941 */ /* 0x000fea0003800000 */
.L_x_770:
        /* <DEDUP_REMOVED lines=48> */
.L_x_777:
[----:B------:R-:W-:Y:S05]  /*a540*/  BSYNC B0 ;  /* 0x0000000000007941 */ /* 0x000fea0003800000 */
.L_x_776:
        /* <DEDUP_REMOVED lines=44> */
.L_x_775:
[----:B------:R-:W-:Y:S05]  /*a810*/  BSYNC B1 ;  /* 0x0000000000017941 */ /* 0x000fea0003800000 */
.L_x_774:
[----:B------:R-:W-:-:S13]  /*a820*/  ISETP.GE.AND P0, PT, R0, R19, PT ;  /* 0x000000130000720c */ /* 0x000fda0003f06270 */
[----:B------:R-:W-:Y:S05]  /*a830*/  @P0 BRA `(.L_x_778) ;  /* 0x000028f000000947 */ /* 0x000fea0003800000 */
[----:B------:R-:W-:Y:S01]  /*a840*/  ISETP.GE.AND P0, PT, R12, c[0x0][0x27c], PT ;  /* 0x00009f000c007a0c */ /* 0x000fe20003f06270 */
[----:B------:R-:W-:-:S12]  /*a850*/  BSSY B0, `(.L_x_779) ;  /* 0x000002c000007945 */ /* 0x000fd80003800000 */
[----:B------:R-:W-:Y:S05]  /*a860*/  @P0 BRA `(.L_x_780) ;  /* 0x000002a000000947 */ /* 0x000fea0003800000 */
[----:B-1----:R-:W1:Y:S01]  /*a870*/  LDS.128 R4, [R234+0x3100] ;  /* 0x00310000ea047984 */ /* 0x002e620000000c00 */
[--C-:B------:R-:W-:Y:S01]  /*a880*/  SHF.R.U64 R12, R22, 0x10, R23.reuse ;  /* 0x00000010160c7819 */ /* 0x100fe20000001217 */
[----:B------:R-:W-:Y:S01]  /*a890*/  HADD2.F32 R26, -RZ, R11.H1_H1 ;  /* 0x3000000bff1a7230 */ /* 0x000fe20000004100 */
[----:B------:R-:W-:Y:S01]  /*a8a0*/  SHF.R.U32.HI R22, RZ, 0x10, R23 ;  /* 0x00000010ff167819 */ /* 0x000fe20000011617 */
[--C-:B------:R-:W-:Y:S01]  /*a8b0*/  HADD2.F32 R23, -RZ, R18.reuse.H1_H1 ;  /* 0x30000012ff177230 */ /* 0x100fe20000004100 */
        /* <DEDUP_REMOVED lines=13> */
[----:B------:R-:W-:Y:S01]  /*a990*/  FMUL.FTZ R27, R20, R23 ;  /* 0x00000017141b7220 */ /* 0x000fe20000410000 */
        /* <DEDUP_REMOVED lines=8> */
[----:B------:R-:W-:Y:S02]  /*aa20*/  FMUL.FTZ R0, R6, R18 ;  /* 0x0000001206007220 */ /* 0x000fe40000410000 */
[----:B------:R-:W-:Y:S02]  /*aa30*/  FMUL.FTZ R19, R5, R12 ;  /* 0x0000000c05137220 */ /* 0x000fe40000410000 */
[----:B------:R-:W-:Y:S02]  /*aa40*/  FMUL.FTZ R18, R4, R18 ;  /* 0x0000001204127220 */ /* 0x000fe40000410000 */
[----:B------:R-:W-:Y:S02]  /*aa50*/  FMUL.FTZ R12, R21, R12 ;  /* 0x0000000c150c7220 */ /* 0x000fe40000410000 */
[----:B------:R-:W-:Y:S02]  /*aa60*/  FFMA.FTZ R7, R7, R25, R22 ;  /* 0x0000001907077223 */ /* 0x000fe40000010016 */
[----:B------:R-:W-:-:S02]  /*aa70*/  FFMA.FTZ R23, R20, R26, R23 ;  /* 0x0000001a14177223 */ /* 0x000fc40000010017 */
[-C--:B------:R-:W-:Y:S01]  /*aa80*/  FFMA.FTZ R0, R4, R11.reuse, -R0 ;  /* 0x0000000b04007223 */ /* 0x080fe20000010800 */
        /* <DEDUP_REMOVED lines=8> */
.L_x_780:
[----:B------:R-:W-:Y:S05]  /*ab10*/  BSYNC B0 ;  /* 0x0000000000007941 */ /* 0x000fea0003800000 */
.L_x_779:
        /* <DEDUP_REMOVED lines=18> */
[CC--:B------:R-:W-:Y:S01]  /*ac40*/  FMUL.FTZ R16, R7.reuse, R9.reuse ;  /* 0x0000000907107220 */ /* 0x0c0fe20000410000 */
        /* <DEDUP_REMOVED lines=24> */
[----:B------:R1:W-:Y:S01]  /*add0*/  STS.128 [R234+0x7100], R4 ;  /* 0x00710004ea007388 */ /* 0x0003e20000000c00 */
[----:B------:R-:W-:Y:S05]  /*ade0*/  BRA `(.L_x_778) ;  /* 0x0000234000007947 */ /* 0x000fea0003800000 */
.L_x_757:
[----:B------:R-:W-:Y:S01]  /*adf0*/  ISETP.NE.AND P0, PT, R228, 0x1, PT ;  /* 0x00000001e400780c */ /* 0x000fe20003f05270 */
[----:B------:R-:W-:Y:S01]  /*ae00*/  IMAD.MOV.U32 R10, RZ, RZ, R16 ;  /* 0x000000ffff0a7224 */ /* 0x000fe200078e0010 */
[----:B------:R-:W-:Y:S01]  /*ae10*/  CS2R R50, SRZ ;  /* 0x0000000000327805 */ /* 0x000fe2000001ff00 */
[----:B------:R-:W-:Y:S01]  /*ae20*/  IMAD.MOV.U32 R11, RZ, RZ, R5 ;  /* 0x000000ffff0b7224 */ /* 0x000fe200078e0005 */
[----:B------:R-:W-:Y:S01]  /*ae30*/  CS2R R48, SRZ ;  /* 0x0000000000307805 */ /* 0x000fe2000001ff00 */
[----:B------:R-:W-:-:S08]  /*ae40*/  IMAD.MOV.U32 R9, RZ, RZ, R4 ;  /* 0x000000ffff097224 */ /* 0x000fd000078e0004 */
[----:B------:R-:W-:-:S05]  /*ae50*/  @P0 IMAD.HI.U32 R6, R3, c[0x0][0x2c8], RZ ;  /* 0x0000b20003060a27 */ /* 0x000fca00078e00ff */
[----:B------:R-:W-:-:S04]  /*ae60*/  @P0 SHF.R.U32.HI R3, RZ, c[0x0][0x2cc], R6 ;  /* 0x0000b300ff030a19 */ /* 0x000fc80000011606 */
[----:B------:R-:W-:Y:S01]  /*ae70*/  SHF.R.S32.HI R6, RZ, 0x1f, R3 ;  /* 0x0000001fff067819 */ /* 0x000fe20000011403 */
[----:B------:R-:W-:-:S04]  /*ae80*/  IMAD.WIDE.U32 R10, R3, c[0x0][0x280], R10 ;  /* 0x0000a000030a7a25 */ /* 0x000fc800078e000a */
[----:B------:R-:W-:Y:S01]  /*ae90*/  IMAD R7, R6, c[0x0][0x280], RZ ;  /* 0x0000a00006077a24 */ /* 0x000fe200078e02ff */
[----:B------:R-:W-:Y:S01]  /*aea0*/  LEA R5, P0, R10, c[0x0][0x270], 0x1 ;  /* 0x00009c000a057a11 */ /* 0x000fe200078008ff */
[----:B------:R-:W-:Y:S02]  /*aeb0*/  IMAD R4, R6, c[0x0][0x290], RZ ;  /* 0x0000a40006047a24 */ /* 0x000fe400078e02ff */
[C---:B------:R-:W-:Y:S02]  /*aec0*/  IMAD R7, R3.reuse, c[0x0][0x284], R7 ;  /* 0x0000a10003077a24 */ /* 0x040fe400078e0207 */
[----:B------:R-:W-:Y:S01]  /*aed0*/  IMAD.WIDE.U32 R8, R3, c[0x0][0x290], R8 ;  /* 0x0000a40003087a25 */ /* 0x000fe200078e0008 */
[----:B------:R-:W1:Y:S03]  /*aee0*/  SHFL.IDX PT, R12, R5, RZ, 0x181f ;  /* 0x00181fff050c7589 */ /* 0x000e6600000e0000 */
[----:B------:R-:W-:-:S02]  /*aef0*/  IMAD.IADD R7, R11, 0x1, R7 ;  /* 0x000000010b077824 */ /* 0x000fc400078e0207 */
[----:B------:R-:W-:Y:S01]  /*af00*/  IMAD R4, R3, c[0x0][0x294], R4 ;  /* 0x0000a50003047a24 */ /* 0x000fe200078e0204 */
[----:B------:R-:W-:Y:S02]  /*af10*/  LEA R3, P1, R8, c[0x0][0x288], 0x1 ;  /* 0x0000a20008037a11 */ /* 0x000fe400078208ff */
[----:B------:R-:W-:Y:S02]  /*af20*/  LEA.HI.X R6, R10, c[0x0][0x274], R7, 0x1, P0 ;  /* 0x00009d000a067a11 */ /* 0x000fe400000f0c07 */
[----:B------:R-:W-:Y:S02]  /*af30*/  IADD3 R4, R9, R4, RZ ;  /* 0x0000000409047210 */ /* 0x000fe40007ffe0ff */
[----:B------:R-:W-:Y:S01]  /*af40*/  ISETP.GE.OR P0, PT, R116, c[0x0][0x27c], P3 ;  /* 0x00009f0074007a0c */ /* 0x000fe20001f06670 */
[----:B------:R-:W2:Y:S01]  /*af50*/  SHFL.IDX PT, R11, R6, RZ, 0x181f ;  /* 0x00181fff060b7589 */ /* 0x000ea200000e0000 */
[----:B------:R-:W-:-:S03]  /*af60*/  LEA.HI.X R4, R8, c[0x0][0x28c], R4, 0x1, P1 ;  /* 0x0000a30008047a11 */ /* 0x000fc600008f0c04 */
[----:B------:R-:W3:Y:S04]  /*af70*/  SHFL.IDX PT, R9, R3, RZ, 0x181f ;  /* 0x00181fff03097589 */ /* 0x000ee800000e0000 */
[----:B------:R-:W4:Y:S04]  /*af80*/  SHFL.IDX PT, R7, R4, RZ, 0x181f ;  /* 0x00181fff04077589 */ /* 0x000f2800000e0000 */
[C---:B------:R-:W-:Y:S01]  /*af90*/  @!P0 IMAD.SHL.U32 R10, R116.reuse, 0x2, RZ ;  /* 0x00000002740a8824 */ /* 0x040fe200078e00ff */
[----:B------:R-:W-:-:S04]  /*afa0*/  @!P0 SHF.L.U64.HI R8, R116, 0x1, R117 ;  /* 0x0000000174088819 */ /* 0x000fc80000010275 */
[----:B-1----:R-:W-:-:S05]  /*afb0*/  @!P0 IADD3 R12, P1, R12, R10, RZ ;  /* 0x0000000a0c0c8210 */ /* 0x002fca0007f3e0ff */
[----:B--2---:R-:W-:Y:S01]  /*afc0*/  @!P0 IMAD.X R13, R11, 0x1, R8, P1 ;  /* 0x000000010b0d8824 */ /* 0x004fe200008e0608 */
[----:B---3--:R-:W-:-:S04]  /*afd0*/  @!P0 IADD3 R10, P1, R9, R10, RZ ;  /* 0x0000000a090a8210 */ /* 0x008fc80007f3e0ff */
[----:B------:R-:W2:Y:S01]  /*afe0*/  @!P0 LD.E.128 R48, [R12.64] ;  /* 0x000000080c308980 */ /* 0x000ea2000c101d00 */
[----:B------:R-:W-:Y:S01]  /*aff0*/  CS2R R46, SRZ ;  /* 0x00000000002e7805 */ /* 0x000fe2000001ff00 */
[----:B------:R-:W-:Y:S01]  /*b000*/  CS2R R44, SRZ ;  /* 0x00000000002c7805 */ /* 0x000fe2000001ff00 */
[----:B----4-:R-:W-:-:S05]  /*b010*/  @!P0 IMAD.X R11, R7, 0x1, R8, P1 ;  /* 0x00000001070b8824 */ /* 0x010fca00008e0608 */
[----:B------:R1:W3:Y:S01]  /*b020*/  @!P0 LD.E.128 R44, [R10.64] ;  /* 0x000000080a2c8980 */ /* 0x0002e2000c101d00 */
[----:B------:R-:W-:Y:S01]  /*b030*/  BSSY B0, `(.L_x_781) ;  /* 0x0000024000007945 */ /* 0x000fe20003800000 */
[----:B------:R-:W-:Y:S01]  /*b040*/  ISETP.GE.AND P2, PT, R116, c[0x0][0x27c], PT ;  /* 0x00009f0074007a0c */ /* 0x000fe20003f46270 */
[----:B------:R-:W-:Y:S01]  /*b050*/  CS2R R42, SRZ ;  /* 0x00000000002a7805 */ /* 0x000fe2000001ff00 */
[----:B------:R4:W2:Y:S01]  /*b060*/  SHFL.IDX PT, R9, R5, 0x1, 0x181f ;  /* 0x00381f0005097f89 */ /* 0x0008a200000e0000 */
[----:B------:R-:W-:Y:S01]  /*b070*/  CS2R R40, SRZ ;  /* 0x0000000000287805 */ /* 0x000fe2000001ff00 */
[----:B------:R-:W-:Y:S01]  /*b080*/  CS2R R38, SRZ ;  /* 0x0000000000267805 */ /* 0x000fe2000001ff00 */
[----:B------:R-:W-:Y:S01]  /*b090*/  CS2R R36, SRZ ;  /* 0x0000000000247805 */ /* 0x000fe2000001ff00 */
[----:B------:R4:W2:Y:S04]  /*b0a0*/  SHFL.IDX PT, R8, R4, 0x1, 0x181f ;  /* 0x00381f0004087f89 */ /* 0x0008a800000e0000 */
[----:B-1----:R4:W1:Y:S01]  /*b0b0*/  SHFL.IDX PT, R10, R6, 0x1, 0x181f ;  /* 0x00381f00060a7f89 */ /* 0x00286200000e0000 */
[----:B--2---:R-:W-:Y:S01]  /*b0c0*/  MOV R7, R50 ;  /* 0x0000003200077202 */ /* 0x004fe20000000f00 */
[----:B------:R-:W-:Y:S01]  /*b0d0*/  IMAD.MOV.U32 R11, RZ, RZ, R51 ;  /* 0x000000ffff0b7224 */ /* 0x000fe200078e0033 */
[----:B------:R-:W-:Y:S01]  /*b0e0*/  MOV R12, R49 ;  /* 0x00000031000c7202 */ /* 0x000fe20000000f00 */
[----:B------:R-:W-:Y:S01]  /*b0f0*/  IMAD.MOV.U32 R13, RZ, RZ, R48 ;  /* 0x000000ffff0d7224 */ /* 0x000fe200078e0030 */
[----:B------:R-:W-:-:S02]  /*b100*/  PRMT R64, R64, 0x5410, R7 ;  /* 0x0000541040407816 */ /* 0x000fc40000000007 */
[----:B------:R4:W2:Y:S02]  /*b110*/  SHFL.IDX PT, R7, R3, 0x1, 0x181f ;  /* 0x00381f0003077f89 */ /* 0x0008a400000e0000 */
[----:B------:R-:W-:Y:S01]  /*b120*/  PRMT R64, R11, 0x7610, R64 ;  /* 0x000076100b407816 */ /* 0x000fe20000000040 */
[----:B---3--:R-:W-:Y:S01]  /*b130*/  IMAD.MOV.U32 R11, RZ, RZ, R46 ;  /* 0x000000ffff0b7224 */ /* 0x008fe200078e002e */
[----:B------:R-:W-:Y:S01]  /*b140*/  PRMT R63, R12, 0x5410, R13 ;  /* 0x000054100c3f7816 */ /* 0x000fe2000000000d */
[----:B------:R-:W-:Y:S01]  /*b150*/  IMAD.MOV.U32 R13, RZ, RZ, R47 ;  /* 0x000000ffff0d7224 */ /* 0x000fe200078e002f */
[----:B------:R-:W-:-:S04]  /*b160*/  MOV R12, R44 ;  /* 0x0000002c000c7202 */ /* 0x000fc80000000f00 */
[----:B------:R-:W-:Y:S01]  /*b170*/  PRMT R62, R13, 0x5410, R11 ;  /* 0x000054100d3e7816 */ /* 0x000fe2000000000b */
[----:B------:R-:W-:-:S05]  /*b180*/  IMAD.MOV.U32 R11, RZ, RZ, R45 ;  /* 0x000000ffff0b7224 */ /* 0x000fca00078e002d */
[----:B------:R-:W-:Y:S01]  /*b190*/  PRMT R61, R11, 0x5410, R12 ;  /* 0x000054100b3d7816 */ /* 0x000fe2000000000c */
[----:B------:R-:W-:Y:S05]  /*b1a0*/  @P4 BRA `(.L_x_782) ;  /* 0x000000c000004947 */ /* 0x000fea0003800000 */
[----:B-1----:R-:W-:Y:S01]  /*b1b0*/  CS2R R40, SRZ ;  /* 0x0000000000287805 */ /* 0x002fe2000001ff00 */
[----:B------:R-:W-:Y:S01]  /*b1c0*/  CS2R R38, SRZ ;  /* 0x0000000000267805 */ /* 0x000fe2000001ff00 */
[----:B------:R-:W-:Y:S01]  /*b1d0*/  CS2R R36, SRZ ;  /* 0x0000000000247805 */ /* 0x000fe2000001ff00 */
[----:B------:R-:W-:Y:S05]  /*b1e0*/  @P2 BRA `(.L_x_782) ;  /* 0x0000008000002947 */ /* 0x000fea0003800000 */
[C---:B------:R-:W-:Y:S01]  /*b1f0*/  IMAD.SHL.U32 R11, R116.reuse, 0x2, RZ ;  /* 0x00000002740b7824 */ /* 0x040fe200078e00ff */
[----:B------:R-:W-:-:S04]  /*b200*/  SHF.L.U64.HI R12, R116, 0x1, R117 ;  /* 0x00000001740c7819 */ /* 0x000fc80000010275 */
[-C--:B------:R-:W-:Y:S02]  /*b210*/  IADD3 R40, P1, R9, R11.reuse, RZ ;  /* 0x0000000b09287210 */ /* 0x080fe40007f3e0ff */
[----:B--2---:R-:W-:-:S03]  /*b220*/  IADD3 R36, P0, R7, R11, RZ ;  /* 0x0000000b07247210 */ /* 0x004fc60007f1e0ff */
[--C-:B------:R-:W-:Y:S02]  /*b230*/  IMAD.X R41, R10, 0x1, R12.reuse, P1 ;  /* 0x000000010a297824 */ /* 0x100fe400008e060c */
[----:B------:R-:W-:-:S04]  /*b240*/  IMAD.X R37, R8, 0x1, R12, P0 ;  /* 0x0000000108257824 */ /* 0x000fc800000e060c */
[----:B------:R-:W5:Y:S04]  /*b250*/  LD.E.128 R40, [R40.64] ;  /* 0x0000000828287980 */ /* 0x000f68000c101d00 */
[----:B------:R-:W5:Y:S02]  /*b260*/  LD.E.128 R36, [R36.64] ;  /* 0x0000000824247980 */ /* 0x000f64000c101d00 */
.L_x_782:
[----:B-1----:R-:W-:Y:S05]  /*b270*/  BSYNC B0 ;  /* 0x0000000000007941 */ /* 0x002fea0003800000 */
.L_x_781:
[----:B------:R-:W1:Y:S01]  /*b280*/  SHFL.IDX PT, R12, R5, 0x2, 0x181f ;  /* 0x00581f00050c7f89 */ /* 0x000e6200000e0000 */
[C---:B------:R-:W-:Y:S01]  /*b290*/  ISETP.GE.OR P0, PT, R116.reuse, c[0x0][0x27c], P5 ;  /* 0x00009f0074007a0c */ /* 0x040fe20002f06670 */
[----:B------:R-:W-:Y:S01]  /*b2a0*/  CS2R R30, SRZ ;  /* 0x00000000001e7805 */ /* 0x000fe2000001ff00 */
[----:B------:R-:W-:Y:S01]  /*b2b0*/  CS2R R28, SRZ ;  /* 0x00000000001c7805 */ /* 0x000fe2000001ff00 */
[----:B------:R-:W3:Y:S04]  /*b2c0*/  SHFL.IDX PT, R11, R6, 0x2, 0x181f ;  /* 0x00581f00060b7f89 */ /* 0x000ee800000e0000 */
[----:B------:R-:W4:Y:S04]  /*b2d0*/  SHFL.IDX PT, R10, R3, 0x2, 0x181f ;  /* 0x00581f00030a7f89 */ /* 0x000f2800000e0000 */
[----:B------:R-:W2:Y:S02]  /*b2e0*/  SHFL.IDX PT, R8, R4, 0x2, 0x181f ;  /* 0x00581f0004087f89 */ /* 0x000ea400000e0000 */
[C---:B------:R-:W-:Y:S01]  /*b2f0*/  @!P0 IMAD.SHL.U32 R9, R116.reuse, 0x2, RZ ;  /* 0x0000000274098824 */ /* 0x040fe200078e00ff */
[----:B--2---:R-:W-:-:S04]  /*b300*/  @!P0 SHF.L.U64.HI R7, R116, 0x1, R117 ;  /* 0x0000000174078819 */ /* 0x004fc80000010275 */
[----:B-1----:R-:W-:-:S05]  /*b310*/  @!P0 IADD3 R12, P1, R12, R9, RZ ;  /* 0x000000090c0c8210 */ /* 0x002fca0007f3e0ff */
[----:B---3--:R-:W-:Y:S01]  /*b320*/  @!P0 IMAD.X R13, R11, 0x1, R7, P1 ;  /* 0x000000010b0d8824 */ /* 0x008fe200008e0607 */
[----:B----4-:R-:W-:Y:S01]  /*b330*/  @!P0 IADD3 R10, P1, R10, R9, RZ ;  /* 0x000000090a0a8210 */ /* 0x010fe20007f3e0ff */
[----:B------:R-:W-:-:S03]  /*b340*/  CS2R R26, SRZ ;  /* 0x00000000001a7805 */ /* 0x000fc6000001ff00 */
[----:B------:R-:W2:Y:S01]  /*b350*/  @!P0 LD.E.128 R28, [R12.64] ;  /* 0x000000080c1c8980 */ /* 0x000ea2000c101d00 */
[----:B------:R-:W-:Y:S01]  /*b360*/  CS2R R24, SRZ ;  /* 0x0000000000187805 */ /* 0x000fe2000001ff00 */
[----:B------:R-:W-:-:S05]  /*b370*/  @!P0 IMAD.X R11, R8, 0x1, R7, P1 ;  /* 0x00000001080b8824 */ /* 0x000fca00008e0607 */
[----:B------:R1:W3:Y:S01]  /*b380*/  @!P0 LD.E.128 R24, [R10.64] ;  /* 0x000000080a188980 */ /* 0x0002e2000c101d00 */
[----:B-----5:R-:W-:Y:S01]  /*b390*/  IMAD.MOV.U32 R9, RZ, RZ, R43 ;  /* 0x000000ffff097224 */ /* 0x020fe200078e002b */
[----:B------:R-:W-:Y:S01]  /*b3a0*/  BSSY B0, `(.L_x_783) ;  /* 0x000002d000007945 */ /* 0x000fe20003800000 */
[----:B------:R-:W-:Y:S01]  /*b3b0*/  IMAD.MOV.U32 R8, RZ, RZ, R40 ;  /* 0x000000ffff087224 */ /* 0x000fe200078e0028 */
[----:B------:R-:W4:Y:S01]  /*b3c0*/  SHFL.IDX PT, R6, R6, 0x3, 0x181f ;  /* 0x00781f0006067f89 */ /* 0x000f2200000e0000 */
[----:B------:R-:W-:Y:S01]  /*b3d0*/  IMAD.MOV.U32 R7, RZ, RZ, R41 ;  /* 0x000000ffff077224 */ /* 0x000fe200078e0029 */
[----:B------:R-:W-:Y:S01]  /*b3e0*/  CS2R R22, SRZ ;  /* 0x0000000000167805 */ /* 0x000fe2000001ff00 */
[----:B------:R-:W-:Y:S01]  /*b3f0*/  CS2R R20, SRZ ;  /* 0x0000000000147805 */ /* 0x000fe2000001ff00 */
[----:B------:R-:W2:Y:S01]  /*b400*/  SHFL.IDX PT, R5, R5, 0x3, 0x181f ;  /* 0x00781f0005057f89 */ /* 0x000ea200000e0000 */
[----:B------:R-:W-:Y:S01]  /*b410*/  CS2R R18, SRZ ;  /* 0x0000000000127805 */ /* 0x000fe2000001ff00 */
[----:B------:R-:W-:Y:S01]  /*b420*/  PRMT R58, R7, 0x5410, R8 ;  /* 0x00005410073a7816 */ /* 0x000fe20000000008 */
[----:B------:R-:W-:Y:S01]  /*b430*/  IMAD.MOV.U32 R8, RZ, RZ, R36 ;  /* 0x000000ffff087224 */ /* 0x000fe200078e0024 */
[----:B------:R-:W2:Y:S01]  /*b440*/  SHFL.IDX PT, R3, R3, 0x3, 0x181f ;  /* 0x00781f0003037f89 */ /* 0x000ea200000e0000 */
[----:B------:R-:W-:Y:S01]  /*b450*/  IMAD.MOV.U32 R7, RZ, RZ, R37 ;  /* 0x000000ffff077224 */ /* 0x000fe200078e0025 */
[----:B------:R-:W-:-:S02]  /*b460*/  CS2R R16, SRZ ;  /* 0x0000000000107805 */ /* 0x000fc4000001ff00 */
[----:B------:R-:W2:Y:S02]  /*b470*/  SHFL.IDX PT, R4, R4, 0x3, 0x181f ;  /* 0x00781f0004047f89 */ /* 0x000ea400000e0000 */
[----:B------:R-:W-:Y:S02]  /*b480*/  PRMT R56, R7, 0x5410, R8 ;  /* 0x0000541007387816 */ /* 0x000fe40000000008 */
[----:B-1----:R-:W-:-:S04]  /*b490*/  MOV R10, R42 ;  /* 0x0000002a000a7202 */ /* 0x002fc80000000f00 */
[----:B------:R-:W-:Y:S01]  /*b4a0*/  PRMT R59, R9, 0x5410, R10 ;  /* 0x00005410093b7816 */ /* 0x000fe2000000000a */
[----:B------:R-:W-:Y:S01]  /*b4b0*/  IMAD.MOV.U32 R9, RZ, RZ, R39 ;  /* 0x000000ffff097224 */ /* 0x000fe200078e0027 */
[----:B------:R-:W-:-:S04]  /*b4c0*/  MOV R10, R38 ;  /* 0x00000026000a7202 */ /* 0x000fc80000000f00 */
[----:B------:R-:W-:Y:S01]  /*b4d0*/  PRMT R57, R9, 0x5410, R10 ;  /* 0x0000541009397816 */ /* 0x000fe2000000000a */
[----:B--2---:R-:W-:Y:S01]  /*b4e0*/  IMAD.MOV.U32 R9, RZ, RZ, R31 ;  /* 0x000000ffff097224 */ /* 0x004fe200078e001f */
[----:B------:R-:W-:Y:S01]  /*b4f0*/  MOV R10, R30 ;  /* 0x0000001e000a7202 */ /* 0x000fe20000000f00 */
[----:B------:R-:W-:Y:S01]  /*b500*/  IMAD.MOV.U32 R8, RZ, RZ, R28 ;  /* 0x000000ffff087224 */ /* 0x000fe200078e001c */
[----:B------:R-:W-:Y:S02]  /*b510*/  MOV R7, R29 ;  /* 0x0000001d00077202 */ /* 0x000fe40000000f00 */
[----:B------:R-:W-:Y:S02]  /*b520*/  PRMT R55, R9, 0x5410, R10 ;  /* 0x0000541009377816 */ /* 0x000fe4000000000a */
[----:B------:R-:W-:Y:S01]  /*b530*/  PRMT R54, R7, 0x5410, R8 ;  /* 0x0000541007367816 */ /* 0x000fe20000000008 */
[----:B---3--:R-:W-:Y:S01]  /*b540*/  IMAD.MOV.U32 R10, RZ, RZ, R26 ;  /* 0x000000ffff0a7224 */ /* 0x008fe200078e001a */
[----:B------:R-:W-:Y:S01]  /*b550*/  MOV R8, R24 ;  /* 0x0000001800087202 */ /* 0x000fe20000000f00 */
[----:B------:R-:W-:-:S02]  /*b560*/  IMAD.MOV.U32 R9, RZ, RZ, R27 ;  /* 0x000000ffff097224 */ /* 0x000fc400078e001b */
[----:B------:R-:W-:-:S03]  /*b570*/  IMAD.MOV.U32 R7, RZ, RZ, R25 ;  /* 0x000000ffff077224 */ /* 0x000fc600078e0019 */
[----:B------:R-:W-:Y:S02]  /*b580*/  PRMT R53, R9, 0x5410, R10 ;  /* 0x0000541009357816 */ /* 0x000fe4000000000a */
[----:B------:R-:W-:Y:S01]  /*b590*/  PRMT R52, R7, 0x5410, R8 ;  /* 0x0000541007347816 */ /* 0x000fe20000000008 */
[----:B------:R-:W-:Y:S05]  /*b5a0*/  @P6 BRA `(.L_x_784) ;  /* 0x000000c000006947 */ /* 0x000fea0003800000 */
[----:B----4-:R-:W-:Y:S01]  /*b5b0*/  CS2R R20, SRZ ;  /* 0x0000000000147805 */ /* 0x010fe2000001ff00 */
[----:B------:R-:W-:Y:S01]  /*b5c0*/  CS2R R18, SRZ ;  /* 0x0000000000127805 */ /* 0x000fe2000001ff00 */
[----:B------:R-:W-:Y:S01]  /*b5d0*/  CS2R R16, SRZ ;  /* 0x0000000000107805 */ /* 0x000fe2000001ff00 */
[----:B------:R-:W-:Y:S05]  /*b5e0*/  @P2 BRA `(.L_x_784) ;  /* 0x0000008000002947 */ /* 0x000fea0003800000 */
[C---:B------:R-:W-:Y:S01]  /*b5f0*/  IMAD.SHL.U32 R7, R116.reuse, 0x2, RZ ;  /* 0x0000000274077824 */ /* 0x040fe200078e00ff */
[----:B------:R-:W-:-:S04]  /*b600*/  SHF.L.U64.HI R8, R116, 0x1, R117 ;  /* 0x0000000174087819 */ /* 0x000fc80000010275 */
[-C--:B------:R-:W-:Y:S02]  /*b610*/  IADD3 R20, P1, R5, R7.reuse, RZ ;  /* 0x0000000705147210 */ /* 0x080fe40007f3e0ff */
[----:B------:R-:W-:-:S03]  /*b620*/  IADD3 R16, P0, R3, R7, RZ ;  /* 0x0000000703107210 */ /* 0x000fc60007f1e0ff */
[--C-:B------:R-:W-:Y:S02]  /*b630*/  IMAD.X R21, R6, 0x1, R8.reuse, P1 ;  /* 0x0000000106157824 */ /* 0x100fe400008e0608 */
[----:B------:R-:W-:-:S04]  /*b640*/  IMAD.X R17, R4, 0x1, R8, P0 ;  /* 0x0000000104117824 */ /* 0x000fc800000e0608 */
[----:B------:R-:W5:Y:S04]  /*b650*/  LD.E.128 R20, [R20.64] ;  /* 0x0000000814147980 */ /* 0x000f68000c101d00 */
[----:B------:R-:W5:Y:S02]  /*b660*/  LD.E.128 R16, [R16.64] ;  /* 0x0000000810107980 */ /* 0x000f64000c101d00 */
.L_x_784:
[----:B----4-:R-:W-:Y:S05]  /*b670*/  BSYNC B0 ;  /* 0x0000000000007941 */ /* 0x010fea0003800000 */
.L_x_783:
[----:B------:R-:W-:Y:S01]  /*b680*/  IMAD.IADD R35, R2, 0x1, -R209 ;  /* 0x0000000102237824 */ /* 0x000fe200078e0ad1 */
[----:B-----5:R-:W-:Y:S01]  /*b690*/  MOV R2, R21 ;  /* 0x0000001500027202 */ /* 0x020fe20000000f00 */
[----:B------:R-:W-:Y:S01]  /*b6a0*/  IMAD.MOV.U32 R3, RZ, RZ, R22 ;  /* 0x000000ffff037224 */ /* 0x000fe200078e0016 */
[----:B------:R-:W-:-:S04]  /*b6b0*/  DEPBAR.LE SB0, 0x1 ;  /* 0x000080400000791a */ /* 0x000fc80000000000 */
[----:B------:R-:W-:Y:S01]  /*b6c0*/  IMNMX R35, R35, 0x80, PT ;  /* 0x0000008023237817 */ /* 0x000fe20003800200 */
[----:B------:R-:W-:Y:S01]  /*b6d0*/  IMAD.MOV.U32 R4, RZ, RZ, R20 ;  /* 0x000000ffff047224 */ /* 0x000fe200078e0014 */
[----:B------:R-:W-:Y:S01]  /*b6e0*/  PRMT R3, R3, 0x5410, R3 ;  /* 0x0000541003037816 */ /* 0x000fe20000000003 */
[----:B------:R-:W-:Y:S01]  /*b6f0*/  IMAD.MOV.U32 R5, RZ, RZ, R23 ;  /* 0x000000ffff057224 */ /* 0x000fe200078e0017 */
[----:B------:R-:W-:Y:S01]  /*b700*/  BAR.SYNC.DEFER_BLOCKING 0x0 ;  /* 0x0000000000007b1d */ /* 0x000fe20000010000 */
[----:B------:R-:W-:Y:S01]  /*b710*/  ISETP.GE.OR P0, PT, R79, R35, P2 ;  /* 0x000000234f00720c */ /* 0x000fe20001706670 */
[----:B------:R-:W-:Y:S01]  /*b720*/  IMAD.MOV.U32 R7, RZ, RZ, R18 ;  /* 0x000000ffff077224 */ /* 0x000fe200078e0012 */
[----:B------:R-:W-:Y:S01]  /*b730*/  PRMT R2, R2, 0x5410, R4 ;  /* 0x0000541002027816 */ /* 0x000fe20000000004 */
[----:B------:R-:W-:Y:S01]  /*b740*/  IMAD.MOV.U32 R6, RZ, RZ, R19 ;  /* 0x000000ffff067224 */ /* 0x000fe200078e0013 */
[----:B------:R-:W-:Y:S01]  /*b750*/  PRMT R3, R5, 0x7610, R3 ;  /* 0x0000761005037816 */ /* 0x000fe20000000003 */
[----:B------:R-:W-:Y:S01]  /*b760*/  IMAD.MOV.U32 R4, RZ, RZ, R17 ;  /* 0x000000ffff047224 */ /* 0x000fe200078e0011 */
[----:B------:R-:W-:Y:S01]  /*b770*/  MOV R5, R16 ;  /* 0x0000001000057202 */ /* 0x000fe20000000f00 */
[----:B------:R-:W-:Y:S01]  /*b780*/  BSSY B0, `(.L_x_785) ;  /* 0x0000063000007945 */ /* 0x000fe20003800000 */
[----:B------:R-:W-:-:S02]  /*b790*/  PRMT R13, R6, 0x5410, R7 ;  /* 0x00005410060d7816 */ /* 0x000fc40000000007 */
[----:B------:R-:W-:-:S03]  /*b7a0*/  PRMT R12, R4, 0x5410, R5 ;  /* 0x00005410040c7816 */ /* 0x000fc60000000005 */
[----:B------:R-:W-:Y:S05]  /*b7b0*/  @P0 BRA `(.L_x_786) ;  /* 0x000005f000000947 */ /* 0x000fea0003800000 */
[----:B------:R-:W-:Y:S01]  /*b7c0*/  MOV R6, c[0x0][0x27c] ;  /* 0x00009f0000067a02 */ /* 0x000fe20000000f00 */
[----:B------:R-:W-:Y:S01]  /*b7d0*/  HADD2.F32 R79, -RZ, R61.H0_H0 ;  /* 0x2000003dff4f7230 */ /* 0x000fe20000004100 */
[--C-:B------:R-:W-:Y:S01]  /*b7e0*/  SHF.R.U64 R44, R44, 0x10, R45.reuse ;  /* 0x000000102c2c7819 */ /* 0x100fe2000000122d */
[----:B------:R-:W-:Y:S01]  /*b7f0*/  HADD2.F32 R87, -RZ, R63.H0_H0 ;  /* 0x2000003fff577230 */ /* 0x000fe20000004100 */
[----:B------:R-:W-:Y:S01]  /*b800*/  LEA.HI R6, R6, R66, RZ, 0x1d ;  /* 0x0000004206067211 */ /* 0x000fe200078fe8ff */
[----:B------:R-:W-:Y:S01]  /*b810*/  HADD2.F32 R61, -RZ, R61.H1_H1 ;  /* 0x3000003dff3d7230 */ /* 0x000fe20000004100 */
[----:B------:R-:W-:Y:S01]  /*b820*/  SHF.R.U32.HI R67, RZ, 0x10, R45 ;  /* 0x00000010ff437819 */ /* 0x000fe2000001162d */
[----:B------:R-:W-:Y:S01]  /*b830*/  HADD2.F32 R88, -RZ, R63.H1_H1 ;  /* 0x3000003fff587230 */ /* 0x000fe20000004100 */
[----:B------:R-:W-:Y:S01]  /*b840*/  SHF.R.S32.HI R4, RZ, 0x1f, R6 ;  /* 0x0000001fff047819 */ /* 0x000fe20000011406 */
[----:B------:R-:W-:Y:S01]  /*b850*/  HADD2.F32 R44, -RZ, R44.H0_H0 ;  /* 0x2000002cff2c7230 */ /* 0x000fe20000004100 */
[----:B------:R-:W-:Y:S01]  /*b860*/  SHF.L.U32 R5, R6, 0x3, RZ ;  /* 0x0000000306057819 */ /* 0x000fe200000006ff */
[----:B------:R-:W-:Y:S01]  /*b870*/  HADD2.F32 R67, -RZ, R67.H0_H0 ;  /* 0x20000043ff437230 */ /* 0x000fe20000004100 */
[----:B------:R-:W-:-:S02]  /*b880*/  LEA.HI R4, R4, R6, RZ, 0x3 ;  /* 0x0000000604047211 */ /* 0x000fc400078f18ff */
[----:B------:R-:W-:Y:S02]  /*b890*/  LOP3.LUT R5, R78, 0x38, R5, 0xf8, !PT ;  /* 0x000000384e057812 */ /* 0x000fe400078ef805 */
[----:B------:R-:W-:Y:S02]  /*b8a0*/  SHF.L.U32 R4, R4, 0xa, RZ ;  /* 0x0000000a04047819 */ /* 0x000fe400000006ff */
[----:B------:R-:W-:Y:S02]  /*b8b0*/  LOP3.LUT R77, R5, R77, RZ, 0x3c, !PT ;  /* 0x0000004d054d7212 */ /* 0x000fe400078e3cff */
[----:B------:R-:W-:Y:S02]  /*b8c0*/  LOP3.LUT R8, R4, 0x7fffe000, RZ, 0xc0, !PT ;  /* 0x7fffe00004087812 */ /* 0x000fe400078ec0ff */
[----:B------:R-:W1:Y:S01]  /*b8d0*/  LDS.128 R4, [R234+0x100] ;  /* 0x00010000ea047984 */ /* 0x000e620000000c00 */
[----:B------:R-:W-:Y:S02]  /*b8e0*/  SHF.R.U64 R45, R50, 0x10, R51 ;  /* 0x00000010322d7819 */ /* 0x000fe40000001233 */
[----:B------:R-:W-:-:S02]  /*b8f0*/  IADD3 R8, R77, R8, R70 ;  /* 0x000000084d087210 */ /* 0x000fc40007ffe046 */
[----:B------:R-:W-:Y:S01]  /*b900*/  SHF.R.U32.HI R50, RZ, 0x10, R51 ;  /* 0x00000010ff327819 */ /* 0x000fe20000011633 */
[----:B------:R-:W-:Y:S01]  /*b910*/  HADD2.F32 R45, -RZ, R45.H0_H0 ;  /* 0x2000002dff2d7230 */ /* 0x000fe20000004100 */
[----:B------:R-:W-:Y:S02]  /*b920*/  SHF.L.U32 R60, R8, 0x1, RZ ;  /* 0x00000001083c7819 */ /* 0x000fe400000006ff */
[--C-:B------:R-:W-:Y:S01]  /*b930*/  SHF.R.U64 R48, R48, 0x10, R49.reuse ;  /* 0x0000001030307819 */ /* 0x100fe20000001231 */
[----:B------:R-:W-:Y:S01]  /*b940*/  HADD2.F32 R50, -RZ, R50.H0_H0 ;  /* 0x20000032ff327230 */ /* 0x000fe20000004100 */
[----:B------:R-:W-:Y:S01]  /*b950*/  SHF.R.U32.HI R49, RZ, 0x10, R49 ;  /* 0x00000010ff317819 */ /* 0x000fe20000011631 */
[----:B------:R-:W2:Y:S01]  /*b960*/  LDS.128 R8, [R60+0x100] ;  /* 0x000100003c087984 */ /* 0x000ea20000000c00 */
[--C-:B------:R-:W-:Y:S01]  /*b970*/  SHF.R.U64 R46, R46, 0x10, R47.reuse ;  /* 0x000000102e2e7819 */ /* 0x100fe2000000122f */
[----:B------:R-:W-:Y:S01]  /*b980*/  HADD2.F32 R48, -RZ, R48.H0_H0 ;  /* 0x20000030ff307230 */ /* 0x000fe20000004100 */
[----:B------:R-:W-:-:S03]  /*b990*/  SHF.R.U32.HI R47, RZ, 0x10, R47 ;  /* 0x00000010ff2f7819 */ /* 0x000fc6000001162f */
[----:B------:R-:W-:Y:S02]  /*b9a0*/  HADD2.F32 R46, -RZ, R46.H0_H0 ;  /* 0x2000002eff2e7230 */ /* 0x000fe40000004100 */
[----:B------:R-:W-:Y:S02]  /*b9b0*/  HADD2.F32 R91, -RZ, R47.H0_H0 ;  /* 0x2000002fff5b7230 */ /* 0x000fe40000004100 */
[--C-:B-1----:R-:W-:Y:S02]  /*b9c0*/  HADD2.F32 R51, -RZ, R5.reuse.H0_H0 ;  /* 0x20000005ff337230 */ /* 0x102fe40000004100 */
[----:B------:R-:W-:Y:S02]  /*b9d0*/  HADD2.F32 R5, -RZ, R5.H1_H1 ;  /* 0x30000005ff057230 */ /* 0x000fe40000004100 */
[--C-:B------:R-:W-:Y:S01]  /*b9e0*/  HADD2.F32 R70, -RZ, R4.reuse.H0_H0 ;  /* 0x20000004ff467230 */ /* 0x100fe20000004100 */
[----:B------:R-:W-:Y:S01]  /*b9f0*/  FMUL.FTZ R86, R51, R79 ;  /* 0x0000004f33567220 */ /* 0x000fe20000410000 */
[----:B------:R-:W-:-:S02]  /*ba00*/  HADD2.F32 R77, -RZ, R4.H1_H1 ;  /* 0x30000004ff4d7230 */ /* 0x000fc40000004100 */
[--C-:B------:R-:W-:Y:S01]  /*ba10*/  HADD2.F32 R4, -RZ, R6.reuse.H0_H0 ;  /* 0x20000006ff047230 */ /* 0x100fe20000004100 */
[----:B------:R-:W-:Y:S01]  /*ba20*/  FMUL.FTZ R63, R70, R61 ;  /* 0x0000003d463f7220 */ /* 0x000fe20000410000 */
[----:B------:R-:W-:Y:S02]  /*ba30*/  HADD2.F32 R78, -RZ, R6.H1_H1 ;  /* 0x30000006ff4e7230 */ /* 0x000fe40000004100 */
[--C-:B--2---:R-:W-:Y:S02]  /*ba40*/  HADD2.F32 R82, -RZ, R9.reuse.H0_H0 ;  /* 0x20000009ff527230 */ /* 0x104fe40000004100 */
[----:B------:R-:W-:Y:S02]  /*ba50*/  HADD2.F32 R9, -RZ, R9.H1_H1 ;  /* 0x30000009ff097230 */ /* 0x000fe40000004100 */
[--C-:B------:R-:W-:Y:S01]  /*ba60*/  HADD2.F32 R83, -RZ, R8.reuse.H0_H0 ;  /* 0x20000008ff537230 */ /* 0x100fe20000004100 */
[C---:B------:R-:W-:Y:S01]  /*ba70*/  FMUL.FTZ R79, R82.reuse, R79 ;  /* 0x0000004f524f7220 */ /* 0x040fe20000410000 */
[----:B------:R-:W-:Y:S01]  /*ba80*/  HADD2.F32 R84, -RZ, R8.H1_H1 ;  /* 0x30000008ff547230 */ /* 0x000fe20000004100 */
[----:B------:R-:W-:Y:S01]  /*ba90*/  FFMA.FTZ R86, R82, R87, R86 ;  /* 0x0000005752567223 */ /* 0x000fe20000010056 */
[----:B------:R-:W-:Y:S01]  /*baa0*/  HADD2.F32 R82, -RZ, R49.H0_H0 ;  /* 0x20000031ff527230 */ /* 0x000fe20000004100 */
[-C--:B------:R-:W-:Y:S01]  /*bab0*/  FMUL.FTZ R49, R5, R67.reuse ;  /* 0x0000004305317220 */ /* 0x080fe20000410000 */
[--C-:B------:R-:W-:Y:S01]  /*bac0*/  HADD2.F32 R6, -RZ, R7.reuse.H0_H0 ;  /* 0x20000007ff067230 */ /* 0x100fe20000004100 */
[C---:B------:R-:W-:Y:S01]  /*bad0*/  FMUL.FTZ R67, R9.reuse, R67 ;  /* 0x0000004309437220 */ /* 0x040fe20000410000 */
[----:B------:R-:W-:Y:S01]  /*bae0*/  HADD2.F32 R8, -RZ, R10.H0_H0 ;  /* 0x2000000aff087230 */ /* 0x000fe20000004100 */
[----:B------:R-:W-:Y:S01]  /*baf0*/  FFMA.FTZ R49, R9, R82, R49 ;  /* 0x0000005209317223 */ /* 0x000fe20000010031 */
[----:B------:R-:W-:Y:S01]  /*bb00*/  HADD2.F32 R9, -RZ, R62.H1_H1 ;  /* 0x3000003eff097230 */ /* 0x000fe20000004100 */
[C---:B------:R-:W-:Y:S01]  /*bb10*/  FMUL.FTZ R61, R83.reuse, R61 ;  /* 0x0000003d533d7220 */ /* 0x040fe20000410000 */
[----:B------:R-:W-:Y:S01]  /*bb20*/  HADD2.F32 R7, -RZ, R7.H1_H1 ;  /* 0x30000007ff077230 */ /* 0x000fe20000004100 */
[----:B------:R-:W-:Y:S01]  /*bb30*/  FFMA.FTZ R63, R83, R88, R63 ;  /* 0x00000058533f7223 */ /* 0x000fe2000001003f */
[----:B------:R-:W-:Y:S01]  /*bb40*/  HADD2.F32 R83, -RZ, R64.H1_H1 ;  /* 0x30000040ff537230 */ /* 0x000fe20000004100 */
[-C--:B------:R-:W-:Y:S01]  /*bb50*/  FMUL.FTZ R90, R4, R9.reuse ;  /* 0x00000009045a7220 */ /* 0x080fe20000410000 */
[----:B------:R-:W-:Y:S01]  /*bb60*/  HADD2.F32 R62, -RZ, R62.H0_H0 ;  /* 0x2000003eff3e7230 */ /* 0x000fe20000004100 */
[C---:B------:R-:W-:Y:S01]  /*bb70*/  FMUL.FTZ R9, R8.reuse, R9 ;  /* 0x0000000908097220 */ /* 0x040fe20000410000 */
[----:B------:R-:W-:Y:S01]  /*bb80*/  HADD2.F32 R85, -RZ, R10.H1_H1 ;  /* 0x3000000aff557230 */ /* 0x000fe20000004100 */
[----:B------:R-:W-:Y:S01]  /*bb90*/  FFMA.FTZ R47, R8, R83, R90 ;  /* 0x00000053082f7223 */ /* 0x000fe2000001005a */
[--C-:B------:R-:W-:Y:S01]  /*bba0*/  HADD2.F32 R10, -RZ, R11.reuse.H0_H0 ;  /* 0x2000000bff0a7230 */ /* 0x100fe20000004100 */
[-C--:B------:R-:W-:Y:S01]  /*bbb0*/  FMUL.FTZ R89, R6, R62.reuse ;  /* 0x0000003e06597220 */ /* 0x080fe20000410000 */
[----:B------:R-:W-:Y:S01]  /*bbc0*/  HADD2.F32 R11, -RZ, R11.H1_H1 ;  /* 0x3000000bff0b7230 */ /* 0x000fe20000004100 */
[----:B------:R-:W-:Y:S01]  /*bbd0*/  FMUL.FTZ R8, R7, R91 ;  /* 0x0000005b07087220 */ /* 0x000fe20000410000 */
[----:B------:R-:W-:Y:S01]  /*bbe0*/  HADD2.F32 R64, -RZ, R64.H0_H0 ;  /* 0x20000040ff407230 */ /* 0x000fe20000004100 */
[----:B------:R-:W-:-:S02]  /*bbf0*/  FMUL.FTZ R62, R10, R62 ;  /* 0x0000003e0a3e7220 */ /* 0x000fc40000410000 */
[C---:B------:R-:W-:Y:S02]  /*bc00*/  FMUL.FTZ R91, R11.reuse, R91 ;  /* 0x0000005b0b5b7220 */ /* 0x040fe40000410000 */
[----:B------:R-:W-:Y:S02]  /*bc10*/  FFMA.FTZ R89, R10, R64, R89 ;  /* 0x000000400a597223 */ /* 0x000fe40000010059 */
[----:B------:R-:W-:Y:S02]  /*bc20*/  FFMA.FTZ R8, R11, R50, R8 ;  /* 0x000000320b087223 */ /* 0x000fe40000010008 */
[----:B------:R-:W-:Y:S02]  /*bc30*/  FMUL.FTZ R11, R77, R44 ;  /* 0x0000002c4d0b7220 */ /* 0x000fe40000410000 */
[----:B------:R-:W-:Y:S02]  /*bc40*/  FMUL.FTZ R10, R78, R46 ;  /* 0x0000002e4e0a7220 */ /* 0x000fe40000410000 */
[----:B------:R-:W-:-:S02]  /*bc50*/  FMUL.FTZ R44, R84, R44 ;  /* 0x0000002c542c7220 */ /* 0x000fc40000410000 */
[C---:B------:R-:W-:Y:S02]  /*bc60*/  FMUL.FTZ R46, R85.reuse, R46 ;  /* 0x0000002e552e7220 */ /* 0x040fe40000410000 */
[----:B------:R-:W-:Y:S02]  /*bc70*/  FFMA.FTZ R84, R84, R48, R11 ;  /* 0x0000003054547223 */ /* 0x000fe4000001000b */
[----:B------:R-:W-:Y:S02]  /*bc80*/  FFMA.FTZ R85, R85, R45, R10 ;  /* 0x0000002d55557223 */ /* 0x000fe4000001000a */
[----:B------:R-:W-:Y:S02]  /*bc90*/  FFMA.FTZ R79, R51, R87, -R79 ;  /* 0x00000057334f7223 */ /* 0x000fe4000001084f */
[----:B------:R-:W-:Y:S01]  /*bca0*/  FFMA.FTZ R67, R5, R82, -R67 ;  /* 0x0000005205437223 */ /* 0x000fe20000010843 */
[----:B------:R-:W-:Y:S01]  /*bcb0*/  F2FP.PACK_AB R5, R49, R86 ;  /* 0x000000563105723e */ /* 0x000fe200000000ff */
[----:B------:R-:W-:-:S02]  /*bcc0*/  FFMA.FTZ R61, R70, R88, -R61 ;  /* 0x00000058463d7223 */ /* 0x000fc4000001083d */
        /* <DEDUP_REMOVED lines=11> */
[----:B------:R-:W-:-:S05]  /*bd80*/  F2FP.PACK_AB R10, R46, R10 ;  /* 0x0000000a2e0a723e */ /* 0x000fca00000000ff */
[----:B------:R1:W-:Y:S04]  /*bd90*/  STS.128 [R234+0x100], R8 ;  /* 0x00010008ea007388 */ /* 0x0003e80000000c00 */
[----:B------:R1:W-:Y:S02]  /*bda0*/  STS.128 [R60+0x100], R4 ;  /* 0x000100043c007388 */ /* 0x0003e40000000c00 */
.L_x_786:
[----:B------:R-:W-:Y:S05]  /*bdb0*/  BSYNC B0 ;  /* 0x0000000000007941 */ /* 0x000fea0003800000 */
.L_x_785:
[----:B------:R-:W-:Y:S01]  /*bdc0*/  ISETP.GE.OR P0, PT, R76, R35, P2 ;  /* 0x000000234c00720c */ /* 0x000fe20001706670 */
[----:B------:R-:W-:-:S12]  /*bdd0*/  BSSY B0, `(.L_x_787) ;  /* 0x0000064000007945 */ /* 0x000fd80003800000 */
[----:B------:R-:W-:Y:S05]  /*bde0*/  @P0 BRA `(.L_x_788) ;  /* 0x0000062000000947 */ /* 0x000fea0003800000 */
[----:B-1----:R-:W-:Y:S01]  /*bdf0*/  MOV R7, c[0x0][0x27c] ;  /* 0x00009f0000077a02 */ /* 0x002fe20000000f00 */
[----:B------:R-:W-:Y:S01]  /*be00*/  HADD2.F32 R50, -RZ, R57.H0_H0 ;  /* 0x20000039ff327230 */ /* 0x000fe20000004100 */
[----:B------:R-:W-:Y:S01]  /*be10*/  LOP3.LUT R4, R75, 0x38, R116, 0xf8, !PT ;  /* 0x000000384b047812 */ /* 0x000fe200078ef874 */
[--C-:B------:R-:W-:Y:S01]  /*be20*/  HADD2.F32 R64, -RZ, R59.reuse.H0_H0 ;  /* 0x2000003bff407230 */ /* 0x100fe20000004100 */
[----:B------:R-:W-:Y:S01]  /*be30*/  LEA.HI R7, R7, R66, RZ, 0x1d ;  /* 0x0000004207077211 */ /* 0x000fe200078fe8ff */
[----:B------:R-:W-:Y:S01]  /*be40*/  HADD2.F32 R67, -RZ, R56.H0_H0 ;  /* 0x20000038ff437230 */ /* 0x000fe20000004100 */
[----:B------:R-:W-:Y:S01]  /*be50*/  LOP3.LUT R4, R69, R4, R74, 0xf6, !PT ;  /* 0x0000000445047212 */ /* 0x000fe200078ef64a */
[----:B------:R-:W-:Y:S01]  /*be60*/  HADD2.F32 R70, -RZ, R58.H0_H0 ;  /* 0x2000003aff467230 */ /* 0x000fe20000004100 */
[----:B------:R-:W-:Y:S01]  /*be70*/  SHF.R.S32.HI R5, RZ, 0x1f, R7 ;  /* 0x0000001fff057819 */ /* 0x000fe20000011407 */
[----:B------:R-:W-:Y:S01]  /*be80*/  HADD2.F32 R56, -RZ, R56.H1_H1 ;  /* 0x30000038ff387230 */ /* 0x000fe20000004100 */
[----:B------:R-:W-:Y:S01]  /*be90*/  SHF.L.U32 R6, R7, 0x3, RZ ;  /* 0x0000000307067819 */ /* 0x000fe200000006ff */
[----:B------:R-:W-:Y:S01]  /*bea0*/  HADD2.F32 R58, -RZ, R58.H1_H1 ;  /* 0x3000003aff3a7230 */ /* 0x000fe20000004100 */
[----:B------:R-:W-:Y:S01]  /*beb0*/  LEA.HI R5, R5, R7, RZ, 0x3 ;  /* 0x0000000705057211 */ /* 0x000fe200078f18ff */
[----:B------:R-:W-:Y:S01]  /*bec0*/  HADD2.F32 R59, -RZ, R59.H1_H1 ;  /* 0x3000003bff3b7230 */ /* 0x000fe20000004100 */
[----:B------:R-:W-:-:S02]  /*bed0*/  LOP3.LUT R6, R75, 0x38, R6, 0xf8, !PT ;  /* 0x000000384b067812 */ /* 0x000fc400078ef806 */
[----:B------:R-:W-:Y:S02]  /*bee0*/  SHF.L.U32 R5, R5, 0xa, RZ ;  /* 0x0000000a05057819 */ /* 0x000fe400000006ff */
[----:B------:R-:W-:Y:S02]  /*bef0*/  LOP3.LUT R74, R6, R74, RZ, 0x3c, !PT ;  /* 0x0000004a064a7212 */ /* 0x000fe400078e3cff */
[----:B------:R-:W-:Y:S02]  /*bf00*/  LOP3.LUT R8, R5, 0x7fffe000, RZ, 0xc0, !PT ;  /* 0x7fffe00005087812 */ /* 0x000fe400078ec0ff */
[----:B------:R-:W-:Y:S02]  /*bf10*/  LEA R44, R4, 0x100, 0x1 ;  /* 0x00000100042c7811 */ /* 0x000fe400078e08ff */
[----:B------:R-:W-:Y:S02]  /*bf20*/  IADD3 R8, R74, R8, R69 ;  /* 0x000000084a087210 */ /* 0x000fe40007ffe045 */
[----:B------:R-:W-:Y:S01]  /*bf30*/  SHF.R.U64 R38, R38, 0x10, R39 ;  /* 0x0000001026267819 */ /* 0x000fe20000001227 */
[----:B------:R-:W1:Y:S01]  /*bf40*/  LDS.128 R4, [R44] ;  /* 0x000000002c047984 */ /* 0x000e620000000c00 */
[----:B------:R-:W-:-:S02]  /*bf50*/  SHF.L.U32 R45, R8, 0x1, RZ ;  /* 0x00000001082d7819 */ /* 0x000fc400000006ff */
[----:B------:R-:W-:Y:S01]  /*bf60*/  SHF.R.U32.HI R46, RZ, 0x10, R39 ;  /* 0x00000010ff2e7819 */ /* 0x000fe20000011627 */
[----:B------:R-:W-:Y:S01]  /*bf70*/  HADD2.F32 R38, -RZ, R38.H0_H0 ;  /* 0x20000026ff267230 */ /* 0x000fe20000004100 */
[--C-:B------:R-:W-:Y:S01]  /*bf80*/  SHF.R.U64 R39, R40, 0x10, R41.reuse ;  /* 0x0000001028277819 */ /* 0x100fe20000001229 */
[----:B------:R-:W2:Y:S01]  /*bf90*/  LDS.128 R8, [R45+0x100] ;  /* 0x000100002d087984 */ /* 0x000ea20000000c00 */
[----:B------:R-:W-:Y:S01]  /*bfa0*/  SHF.R.U32.HI R40, RZ, 0x10, R41 ;  /* 0x00000010ff287819 */ /* 0x000fe20000011629 */
[----:B------:R-:W-:Y:S01]  /*bfb0*/  HADD2.F32 R46, -RZ, R46.H0_H0 ;  /* 0x2000002eff2e7230 */ /* 0x000fe20000004100 */
[--C-:B------:R-:W-:Y:S01]  /*bfc0*/  SHF.R.U64 R42, R42, 0x10, R43.reuse ;  /* 0x000000102a2a7819 */ /* 0x100fe2000000122b */
[----:B------:R-:W-:Y:S01]  /*bfd0*/  HADD2.F32 R39, -RZ, R39.H0_H0 ;  /* 0x20000027ff277230 */ /* 0x000fe20000004100 */
[----:B------:R-:W-:Y:S01]  /*bfe0*/  SHF.R.U32.HI R43, RZ, 0x10, R43 ;  /* 0x00000010ff2b7819 */ /* 0x000fe2000001162b */
[----:B------:R-:W-:Y:S01]  /*bff0*/  HADD2.F32 R40, -RZ, R40.H0_H0 ;  /* 0x20000028ff287230 */ /* 0x000fe20000004100 */
[--C-:B------:R-:W-:Y:S01]  /*c000*/  SHF.R.U64 R36, R36, 0x10, R37.reuse ;  /* 0x0000001024247819 */ /* 0x100fe20000001225 */
[----:B------:R-:W-:Y:S01]  /*c010*/  HADD2.F32 R42, -RZ, R42.H0_H0 ;  /* 0x2000002aff2a7230 */ /* 0x000fe20000004100 */
[----:B------:R-:W-:-:S05]  /*c020*/  SHF.R.U32.HI R37, RZ, 0x10, R37 ;  /* 0x00000010ff257819 */ /* 0x000fca0000011625 */
[----:B------:R-:W-:Y:S02]  /*c030*/  HADD2.F32 R37, -RZ, R37.H0_H0 ;  /* 0x20000025ff257230 */ /* 0x000fe40000004100 */
[----:B-1----:R-:W-:Y:S02]  /*c040*/  HADD2.F32 R41, -RZ, R7.H0_H0 ;  /* 0x20000007ff297230 */ /* 0x002fe40000004100 */
[----:B------:R-:W-:Y:S02]  /*c050*/  HADD2.F32 R47, -RZ, R5.H0_H0 ;  /* 0x20000005ff2f7230 */ /* 0x000fe40000004100 */
[----:B------:R-:W-:Y:S01]  /*c060*/  HADD2.F32 R7, -RZ, R7.H1_H1 ;  /* 0x30000007ff077230 */ /* 0x000fe20000004100 */
[----:B------:R-:W-:Y:S01]  /*c070*/  FMUL.FTZ R63, R41, R50 ;  /* 0x00000032293f7220 */ /* 0x000fe20000410000 */
[----:B--2---:R-:W-:Y:S01]  /*c080*/  HADD2.F32 R51, -RZ, R11.H0_H0 ;  /* 0x2000000bff337230 */ /* 0x004fe20000004100 */
[----:B------:R-:W-:Y:S01]  /*c090*/  FMUL.FTZ R69, R47, R67 ;  /* 0x000000432f457220 */ /* 0x000fe20000410000 */
[----:B------:R-:W-:-:S02]  /*c0a0*/  HADD2.F32 R60, -RZ, R9.H0_H0 ;  /* 0x20000009ff3c7230 */ /* 0x000fc40000004100 */
[----:B------:R-:W-:Y:S01]  /*c0b0*/  HADD2.F32 R11, -RZ, R11.H1_H1 ;  /* 0x3000000bff0b7230 */ /* 0x000fe20000004100 */
[C---:B------:R-:W-:Y:S01]  /*c0c0*/  FMUL.FTZ R50, R51.reuse, R50 ;  /* 0x0000003233327220 */ /* 0x040fe20000410000 */
[----:B------:R-:W-:Y:S01]  /*c0d0*/  HADD2.F32 R5, -RZ, R5.H1_H1 ;  /* 0x30000005ff057230 */ /* 0x000fe20000004100 */
[----:B------:R-:W-:Y:S01]  /*c0e0*/  FFMA.FTZ R63, R51, R64, R63 ;  /* 0x00000040333f7223 */ /* 0x000fe2000001003f */
[----:B------:R-:W-:Y:S01]  /*c0f0*/  HADD2.F32 R51, -RZ, R43.H0_H0 ;  /* 0x2000002bff337230 */ /* 0x000fe20000004100 */
[----:B------:R-:W-:Y:S01]  /*c100*/  FMUL.FTZ R43, R7, R46 ;  /* 0x0000002e072b7220 */ /* 0x000fe20000410000 */
[--C-:B------:R-:W-:Y:S01]  /*c110*/  HADD2.F32 R48, -RZ, R4.reuse.H0_H0 ;  /* 0x20000004ff307230 */ /* 0x100fe20000004100 */
[C---:B------:R-:W-:Y:S01]  /*c120*/  FMUL.FTZ R67, R60.reuse, R67 ;  /* 0x000000433c437220 */ /* 0x040fe20000410000 */
[----:B------:R-:W-:Y:S01]  /*c130*/  HADD2.F32 R49, -RZ, R4.H1_H1 ;  /* 0x30000004ff317230 */ /* 0x000fe20000004100 */
[----:B------:R-:W-:Y:S01]  /*c140*/  FFMA.FTZ R69, R60, R70, R69 ;  /* 0x000000463c457223 */ /* 0x000fe20000010045 */
[----:B------:R-:W-:Y:S01]  /*c150*/  HADD2.F32 R9, -RZ, R9.H1_H1 ;  /* 0x30000009ff097230 */ /* 0x000fe20000004100 */
[C---:B------:R-:W-:Y:S01]  /*c160*/  FMUL.FTZ R46, R11.reuse, R46 ;  /* 0x0000002e0b2e7220 */ /* 0x040fe20000410000 */
[----:B------:R-:W-:Y:S01]  /*c170*/  HADD2.F32 R61, -RZ, R8.H0_H0 ;  /* 0x20000008ff3d7230 */ /* 0x000fe20000004100 */
[----:B------:R-:W-:Y:S01]  /*c180*/  FFMA.FTZ R43, R11, R51, R43 ;  /* 0x000000330b2b7223 */ /* 0x000fe2000001002b */
[----:B------:R-:W-:Y:S01]  /*c190*/  HADD2.F32 R60, -RZ, R57.H1_H1 ;  /* 0x30000039ff3c7230 */ /* 0x000fe20000004100 */
[-C--:B------:R-:W-:Y:S01]  /*c1a0*/  FMUL.FTZ R11, R5, R37.reuse ;  /* 0x00000025050b7220 */ /* 0x080fe20000410000 */
[----:B------:R-:W-:Y:S01]  /*c1b0*/  HADD2.F32 R4, -RZ, R6.H0_H0 ;  /* 0x20000006ff047230 */ /* 0x000fe20000004100 */
[----:B------:R-:W-:Y:S01]  /*c1c0*/  FMUL.FTZ R57, R48, R56 ;  /* 0x0000003830397220 */ /* 0x000fe20000410000 */
[----:B------:R-:W-:Y:S01]  /*c1d0*/  HADD2.F32 R62, -RZ, R8.H1_H1 ;  /* 0x30000008ff3e7230 */ /* 0x000fe20000004100 */
[C---:B------:R-:W-:Y:S01]  /*c1e0*/  FMUL.FTZ R37, R9.reuse, R37 ;  /* 0x0000002509257220 */ /* 0x040fe20000410000 */
[----:B------:R-:W-:Y:S01]  /*c1f0*/  HADD2.F32 R8, -RZ, R10.H0_H0 ;  /* 0x2000000aff087230 */ /* 0x000fe20000004100 */
[----:B------:R-:W-:Y:S01]  /*c200*/  FFMA.FTZ R11, R9, R40, R11 ;  /* 0x00000028090b7223 */ /* 0x000fe2000001000b */
[----:B------:R-:W-:Y:S01]  /*c210*/  HADD2.F32 R6, -RZ, R6.H1_H1 ;  /* 0x30000006ff067230 */ /* 0x000fe20000004100 */
[C---:B------:R-:W-:Y:S01]  /*c220*/  FMUL.FTZ R56, R61.reuse, R56 ;  /* 0x000000383d387220 */ /* 0x040fe20000410000 */
[----:B------:R-:W-:Y:S01]  /*c230*/  HADD2.F32 R10, -RZ, R10.H1_H1 ;  /* 0x3000000aff0a7230 */ /* 0x000fe20000004100 */
[----:B------:R-:W-:Y:S01]  /*c240*/  FFMA.FTZ R57, R61, R58, R57 ;  /* 0x0000003a3d397223 */ /* 0x000fe20000010039 */
[----:B------:R-:W-:Y:S01]  /*c250*/  HADD2.F32 R61, -RZ, R36.H0_H0 ;  /* 0x20000024ff3d7230 */ /* 0x000fe20000004100 */
[----:B------:R-:W-:-:S02]  /*c260*/  FMUL.FTZ R9, R4, R60 ;  /* 0x0000003c04097220 */ /* 0x000fc40000410000 */
[C---:B------:R-:W-:Y:S02]  /*c270*/  FMUL.FTZ R60, R8.reuse, R60 ;  /* 0x0000003c083c7220 */ /* 0x040fe40000410000 */
[----:B------:R-:W-:Y:S02]  /*c280*/  FFMA.FTZ R36, R8, R59, R9 ;  /* 0x0000003b08247223 */ /* 0x000fe40000010009 */
[-C--:B------:R-:W-:Y:S02]  /*c290*/  FMUL.FTZ R9, R49, R61.reuse ;  /* 0x0000003d31097220 */ /* 0x080fe40000410000 */
[----:B------:R-:W-:Y:S02]  /*c2a0*/  FMUL.FTZ R61, R62, R61 ;  /* 0x0000003d3e3d7220 */ /* 0x000fe40000410000 */
[----:B------:R-:W-:Y:S02]  /*c2b0*/  FMUL.FTZ R8, R6, R38 ;  /* 0x0000002606087220 */ /* 0x000fe40000410000 */
[----:B------:R-:W-:-:S02]  /*c2c0*/  FFMA.FTZ R62, R62, R39, R9 ;  /* 0x000000273e3e7223 */ /* 0x000fc40000010009 */
[C---:B------:R-:W-:Y:S02]  /*c2d0*/  FMUL.FTZ R9, R10.reuse, R38 ;  /* 0x000000260a097220 */ /* 0x040fe40000410000 */
[----:B------:R-:W-:Y:S02]  /*c2e0*/  FFMA.FTZ R38, R10, R42, R8 ;  /* 0x0000002a0a267223 */ /* 0x000fe40000010008 */
[----:B------:R-:W-:Y:S02]  /*c2f0*/  FFMA.FTZ R50, R41, R64, -R50 ;  /* 0x0000004029327223 */ /* 0x000fe40000010832 */
[----:B------:R-:W-:Y:S01]  /*c300*/  FFMA.FTZ R46, R7, R51, -R46 ;  /* 0x00000033072e7223 */ /* 0x000fe2000001082e */
[----:B------:R-:W-:Y:S01]  /*c310*/  F2FP.PACK_AB R7, R43, R63 ;  /* 0x0000003f2b07723e */ /* 0x000fe200000000ff */
[----:B------:R-:W-:Y:S02]  /*c320*/  FFMA.FTZ R67, R47, R70, -R67 ;  /* 0x000000462f437223 */ /* 0x000fe40000010843 */
[----:B------:R-:W-:Y:S01]  /*c330*/  FFMA.FTZ R37, R5, R40, -R37 ;  /* 0x0000002805257223 */ /* 0x000fe20000010825 */
[----:B------:R-:W-:Y:S01]  /*c340*/  F2FP.PACK_AB R5, R11, R69 ;  /* 0x000000450b05723e */ /* 0x000fe200000000ff */
[----:B------:R-:W-:Y:S01]  /*c350*/  FFMA.FTZ R8, R48, R58, -R56 ;  /* 0x0000003a30087223 */ /* 0x000fe20000010838 */
[----:B------:R-:W-:Y:S01]  /*c360*/  F2FP.PACK_AB R11, R46, R50 ;  /* 0x000000322e0b723e */ /* 0x000fe200000000ff */
[----:B------:R-:W-:Y:S01]  /*c370*/  FFMA.FTZ R10, R4, R59, -R60 ;  /* 0x0000003b040a7223 */ /* 0x000fe2000001083c */
[----:B------:R-:W-:Y:S01]  /*c380*/  F2FP.PACK_AB R4, R62, R57 ;  /* 0x000000393e04723e */ /* 0x000fe200000000ff */
[----:B------:R-:W-:-:S02]  /*c390*/  FFMA.FTZ R61, R49, R39, -R61 ;  /* 0x00000027313d7223 */ /* 0x000fc4000001083d */
[----:B------:R-:W-:Y:S01]  /*c3a0*/  FFMA.FTZ R6, R6, R42, -R9 ;  /* 0x0000002a06067223 */ /* 0x000fe20000010809 */
[----:B------:R-:W-:Y:S02]  /*c3b0*/  F2FP.PACK_AB R9, R37, R67 ;  /* 0x000000432509723e */ /* 0x000fe400000000ff */
[----:B------:R-:W-:Y:S02]  /*c3c0*/  F2FP.PACK_AB R8, R61, R8 ;  /* 0x000000083d08723e */ /* 0x000fe400000000ff */
[----:B------:R-:W-:Y:S02]  /*c3d0*/  F2FP.PACK_AB R10, R6, R10 ;  /* 0x0000000a060a723e */ /* 0x000fe400000000ff */
[----:B------:R-:W-:-:S03]  /*c3e0*/  F2FP.PACK_AB R6, R38, R36 ;  /* 0x000000242606723e */ /* 0x000fc600000000ff */
[----:B------:R1:W-:Y:S04]  /*c3f0*/  STS.128 [R44], R8 ;  /* 0x000000082c007388 */ /* 0x0003e80000000c00 */
[----:B------:R1:W-:Y:S02]  /*c400*/  STS.128 [R45+0x100], R4 ;  /* 0x000100042d007388 */ /* 0x0003e40000000c00 */
.L_x_788:
[----:B------:R-:W-:Y:S05]  /*c410*/  BSYNC B0 ;  /* 0x0000000000007941 */ /* 0x000fea0003800000 */
.L_x_787:
[----:B------:R-:W-:Y:S01]  /*c420*/  ISETP.GE.OR P0, PT, R73, R35, P2 ;  /* 0x000000234900720c */ /* 0x000fe20001706670 */
[----:B------:R-:W-:-:S12]  /*c430*/  BSSY B0, `(.L_x_789) ;  /* 0x0000064000007945 */ /* 0x000fd80003800000 */
[----:B------:R-:W-:Y:S05]  /*c440*/  @P0 BRA `(.L_x_790) ;  /* 0x0000062000000947 */ /* 0x000fea0003800000 */
[----:B-1----:R-:W-:Y:S01]  /*c450*/  MOV R7, c[0x0][0x27c] ;  /* 0x00009f0000077a02 */ /* 0x002fe20000000f00 */
[----:B------:R-:W-:Y:S01]  /*c460*/  HADD2.F32 R42, -RZ, R53.H0_H0 ;  /* 0x20000035ff2a7230 */ /* 0x000fe20000004100 */
[----:B------:R-:W-:Y:S01]  /*c470*/  LOP3.LUT R4, R72, 0x38, R116, 0xf8, !PT ;  /* 0x0000003848047812 */ /* 0x000fe200078ef874 */
[----:B------:R-:W-:Y:S01]  /*c480*/  HADD2.F32 R48, -RZ, R55.H0_H0 ;  /* 0x20000037ff307230 */ /* 0x000fe20000004100 */
        /* <DEDUP_REMOVED lines=10> */
[----:B------:R-:W-:Y:S01]  /*c530*/  LOP3.LUT R6, R72, 0x38, R6, 0xf8, !PT ;  /* 0x0000003848067812 */ /* 0x000fe200078ef806 */
[----:B------:R-:W-:Y:S01]  /*c540*/  HADD2.F32 R55, -RZ, R55.H1_H1 ;  /* 0x30000037ff377230 */ /* 0x000fe20000004100 */
[----:B------:R-:W-:-:S02]  /*c550*/  SHF.L.U32 R5, R5, 0xa, RZ ;  /* 0x0000000a05057819 */ /* 0x000fc400000006ff */
        /* <DEDUP_REMOVED lines=21> */
[--C-:B-1----:R-:W-:Y:S02]  /*c6b0*/  HADD2.F32 R29, -RZ, R7.reuse.H0_H0 ;  /* 0x20000007ff1d7230 */ /* 0x102fe40000004100 */
[----:B------:R-:W-:Y:S02]  /*c6c0*/  HADD2.F32 R7, -RZ, R7.H1_H1 ;  /* 0x30000007ff077230 */ /* 0x000fe40000004100 */
[----:B------:R-:W-:Y:S01]  /*c6d0*/  HADD2.F32 R39, -RZ, R5.H0_H0 ;  /* 0x20000005ff277230 */ /* 0x000fe20000004100 */
[-C--:B------:R-:W-:Y:S01]  /*c6e0*/  FMUL.FTZ R47, R29, R42.reuse ;  /* 0x0000002a1d2f7220 */ /* 0x080fe20000410000 */
[--C-:B--2---:R-:W-:Y:S02]  /*c6f0*/  HADD2.F32 R43, -RZ, R11.reuse.H0_H0 ;  /* 0x2000000bff2b7230 */ /* 0x104fe40000004100 */
[----:B------:R-:W-:Y:S01]  /*c700*/  HADD2.F32 R11, -RZ, R11.H1_H1 ;  /* 0x3000000bff0b7230 */ /* 0x000fe20000004100 */
[----:B------:R-:W-:Y:S01]  /*c710*/  FMUL.FTZ R50, R39, R49 ;  /* 0x0000003127327220 */ /* 0x000fe20000410000 */
[----:B------:R-:W-:Y:S01]  /*c720*/  HADD2.F32 R44, -RZ, R9.H0_H0 ;  /* 0x20000009ff2c7230 */ /* 0x000fe20000004100 */
[C---:B------:R-:W-:Y:S01]  /*c730*/  FMUL.FTZ R42, R43.reuse, R42 ;  /* 0x0000002a2b2a7220 */ /* 0x040fe20000410000 */
[----:B------:R-:W-:Y:S01]  /*c740*/  HADD2.F32 R5, -RZ, R5.H1_H1 ;  /* 0x30000005ff057230 */ /* 0x000fe20000004100 */
[----:B------:R-:W-:Y:S01]  /*c750*/  FFMA.FTZ R47, R43, R48, R47 ;  /* 0x000000302b2f7223 */ /* 0x000fe2000001002f */
[----:B------:R-:W-:Y:S01]  /*c760*/  HADD2.F32 R43, -RZ, R31.H0_H0 ;  /* 0x2000001fff2b7230 */ /* 0x000fe20000004100 */
[-C--:B------:R-:W-:Y:S01]  /*c770*/  FMUL.FTZ R31, R7, R38.reuse ;  /* 0x00000026071f7220 */ /* 0x080fe20000410000 */
        /* <DEDUP_REMOVED lines=8> */
[----:B------:R-:W-:Y:S01]  /*c800*/  HADD2.F32 R4, -RZ, R6.H0_H0 ;  /* 0x20000006ff047230 */ /* 0x000fe20000004100 */
[-C--:B------:R-:W-:Y:S01]  /*c810*/  FMUL.FTZ R11, R5, R25.reuse ;  /* 0x00000019050b7220 */ /* 0x080fe20000410000 */
[----:B------:R-:W-:Y:S01]  /*c820*/  HADD2.F32 R46, -RZ, R8.H1_H1 ;  /* 0x30000008ff2e7230 */ /* 0x000fe20000004100 */
[----:B------:R-:W-:Y:S01]  /*c830*/  FMUL.FTZ R44, R40, R52 ;  /* 0x00000034282c7220 */ /* 0x000fe20000410000 */
[----:B------:R-:W-:Y:S01]  /*c840*/  HADD2.F32 R8, -RZ, R10.H0_H0 ;  /* 0x2000000aff087230 */ /* 0x000fe20000004100 */
[C---:B------:R-:W-:Y:S01]  /*c850*/  FMUL.FTZ R25, R9.reuse, R25 ;  /* 0x0000001909197220 */ /* 0x040fe20000410000 */
[----:B------:R-:W-:Y:S01]  /*c860*/  HADD2.F32 R6, -RZ, R6.H1_H1 ;  /* 0x30000006ff067230 */ /* 0x000fe20000004100 */
[----:B------:R-:W-:Y:S01]  /*c870*/  FFMA.FTZ R11, R9, R28, R11 ;  /* 0x0000001c090b7223 */ /* 0x000fe2000001000b */
[----:B------:R-:W-:Y:S01]  /*c880*/  HADD2.F32 R10, -RZ, R10.H1_H1 ;  /* 0x3000000aff0a7230 */ /* 0x000fe20000004100 */
[----:B------:R-:W-:-:S02]  /*c890*/  FMUL.FTZ R52, R45, R52 ;  /* 0x000000342d347220 */ /* 0x000fc40000410000 */
[----:B------:R-:W-:Y:S01]  /*c8a0*/  FFMA.FTZ R44, R45, R54, R44 ;  /* 0x000000362d2c7223 */ /* 0x000fe2000001002c */
[----:B------:R-:W-:Y:S01]  /*c8b0*/  HADD2.F32 R45, -RZ, R24.H0_H0 ;  /* 0x20000018ff2d7230 */ /* 0x000fe20000004100 */
[-C--:B------:R-:W-:Y:S02]  /*c8c0*/  FMUL.FTZ R9, R4, R53.reuse ;  /* 0x0000003504097220 */ /* 0x080fe40000410000 */
[C---:B------:R-:W-:Y:S02]  /*c8d0*/  FMUL.FTZ R53, R8.reuse, R53 ;  /* 0x0000003508357220 */ /* 0x040fe40000410000 */
[----:B------:R-:W-:Y:S02]  /*c8e0*/  FFMA.FTZ R24, R8, R55, R9 ;  /* 0x0000003708187223 */ /* 0x000fe40000010009 */
[-C--:B------:R-:W-:Y:S02]  /*c8f0*/  FMUL.FTZ R9, R41, R45.reuse ;  /* 0x0000002d29097220 */ /* 0x080fe40000410000 */
[----:B------:R-:W-:-:S02]  /*c900*/  FMUL.FTZ R45, R46, R45 ;  /* 0x0000002d2e2d7220 */ /* 0x000fc40000410000 */
[-C--:B------:R-:W-:Y:S02]  /*c910*/  FMUL.FTZ R8, R6, R26.reuse ;  /* 0x0000001a06087220 */ /* 0x080fe40000410000 */
[----:B------:R-:W-:Y:S02]  /*c920*/  FFMA.FTZ R46, R46, R27, R9 ;  /* 0x0000001b2e2e7223 */ /* 0x000fe40000010009 */
[C---:B------:R-:W-:Y:S02]  /*c930*/  FMUL.FTZ R9, R10.reuse, R26 ;  /* 0x0000001a0a097220 */ /* 0x040fe40000410000 */
        /* <DEDUP_REMOVED lines=11> */
[----:B------:R-:W-:Y:S02]  /*c9f0*/  FFMA.FTZ R45, R41, R27, -R45 ;  /* 0x0000001b292d7223 */ /* 0x000fe4000001082d */
[----:B------:R-:W-:Y:S01]  /*ca00*/  FFMA.FTZ R6, R6, R30, -R9 ;  /* 0x0000001e06067223 */ /* 0x000fe20000010809 */
[----:B------:R-:W-:Y:S02]  /*ca10*/  F2FP.PACK_AB R9, R25, R49 ;  /* 0x000000311909723e */ /* 0x000fe400000000ff */
[----:B------:R-:W-:-:S02]  /*ca20*/  F2FP.PACK_AB R8, R45, R8 ;  /* 0x000000082d08723e */ /* 0x000fc400000000ff */
[----:B------:R-:W-:Y:S02]  /*ca30*/  F2FP.PACK_AB R10, R6, R10 ;  /* 0x0000000a060a723e */ /* 0x000fe400000000ff */
[----:B------:R-:W-:-:S03]  /*ca40*/  F2FP.PACK_AB R6, R26, R24 ;  /* 0x000000181a06723e */ /* 0x000fc600000000ff */
[----:B------:R1:W-:Y:S04]  /*ca50*/  STS.128 [R36], R8 ;  /* 0x0000000824007388 */ /* 0x0003e80000000c00 */
[----:B------:R1:W-:Y:S02]  /*ca60*/  STS.128 [R37+0x100], R4 ;  /* 0x0001000425007388 */ /* 0x0003e40000000c00 */
.L_x_790:
[----:B------:R-:W-:Y:S05]  /*ca70*/  BSYNC B0 ;  /* 0x0000000000007941 */ /* 0x000fea0003800000 */
.L_x_789:
[----:B------:R-:W-:-:S13]  /*ca80*/  ISETP.GE.OR P0, PT, R0, R35, P2 ;  /* 0x000000230000720c */ /* 0x000fda0001706670 */
[----:B------:R-:W-:Y:S05]  /*ca90*/  @P0 BRA `(.L_x_778) ;  /* 0x0000069000000947 */ /* 0x000fea0003800000 */
[----:B-1----:R-:W-:Y:S01]  /*caa0*/  MOV R9, c[0x0][0x27c] ;  /* 0x00009f0000097a02 */ /* 0x002fe20000000f00 */
[----:B------:R-:W-:Y:S01]  /*cab0*/  HADD2.F32 R29, -RZ, R12.H0_H0 ;  /* 0x2000000cff1d7230 */ /* 0x000fe20000004100 */
[----:B------:R-:W-:Y:S01]  /*cac0*/  SHF.R.S32.HI R4, RZ, 0x1f, R0 ;  /* 0x0000001fff047819 */ /* 0x000fe20000011400 */
[----:B------:R-:W-:Y:S01]  /*cad0*/  HADD2.F32 R38, -RZ, R2.H0_H0 ;  /* 0x20000002ff267230 */ /* 0x000fe20000004100 */
[----:B------:R-:W-:Y:S01]  /*cae0*/  LEA.HI R9, R9, R66, RZ, 0x1d ;  /* 0x0000004209097211 */ /* 0x000fe200078fe8ff */
[----:B------:R-:W-:Y:S01]  /*caf0*/  HADD2.F32 R39, -RZ, R13.H0_H0 ;  /* 0x2000000dff277230 */ /* 0x000fe20000004100 */
[----:B------:R-:W-:Y:S01]  /*cb00*/  SHF.L.U32 R6, R0, 0x6, RZ ;  /* 0x0000000600067819 */ /* 0x000fe200000006ff */
[----:B------:R-:W-:Y:S01]  /*cb10*/  HADD2.F32 R41, -RZ, R3.H0_H0 ;  /* 0x20000003ff297230 */ /* 0x000fe20000004100 */
[----:B------:R-:W-:Y:S01]  /*cb20*/  SHF.R.S32.HI R7, RZ, 0x1f, R9 ;  /* 0x0000001fff077819 */ /* 0x000fe20000011409 */
[----:B------:R-:W-:Y:S01]  /*cb30*/  IMAD.SHL.U32 R8, R9, 0x8, RZ ;  /* 0x0000000809087824 */ /* 0x000fe200078e00ff */
[----:B------:R-:W-:Y:S01]  /*cb40*/  LEA.HI R4, R4, R0, RZ, 0x3 ;  /* 0x0000000004047211 */ /* 0x000fe200078f18ff */
[----:B------:R-:W-:Y:S01]  /*cb50*/  HADD2.F32 R12, -RZ, R12.H1_H1 ;  /* 0x3000000cff0c7230 */ /* 0x000fe20000004100 */
[----:B------:R-:W-:Y:S01]  /*cb60*/  LOP3.LUT R6, R6, 0x1c0, RZ, 0xc0, !PT ;  /* 0x000001c006067812 */ /* 0x000fe200078ec0ff */
[----:B------:R-:W-:Y:S01]  /*cb70*/  HADD2.F32 R2, -RZ, R2.H1_H1 ;  /* 0x30000002ff027230 */ /* 0x000fe20000004100 */
[----:B------:R-:W-:-:S02]  /*cb80*/  LEA.HI R7, R7, R9, RZ, 0x3 ;  /* 0x0000000907077211 */ /* 0x000fc400078f18ff */
[----:B------:R-:W-:Y:S02]  /*cb90*/  SHF.L.U32 R4, R4, 0x6, RZ ;  /* 0x0000000604047819 */ /* 0x000fe400000006ff */
[----:B------:R-:W-:Y:S02]  /*cba0*/  SHF.R.U32.HI R5, RZ, 0x3, R6 ;  /* 0x00000003ff057819 */ /* 0x000fe40000011606 */
[C---:B------:R-:W-:Y:S02]  /*cbb0*/  LOP3.LUT R8, R6.reuse, 0x38, R8, 0xf8, !PT ;  /* 0x0000003806087812 */ /* 0x040fe400078ef808 */
[----:B------:R-:W-:Y:S02]  /*cbc0*/  SHF.L.U32 R7, R7, 0xa, RZ ;  /* 0x0000000a07077819 */ /* 0x000fe400000006ff */
[----:B------:R-:W-:Y:S02]  /*cbd0*/  LOP3.LUT R0, R6, 0x38, R116, 0xf8, !PT ;  /* 0x0000003806007812 */ /* 0x000fe400078ef874 */
[----:B------:R-:W-:-:S02]  /*cbe0*/  LOP3.LUT R4, R4, 0xfffffe00, RZ, 0xc0, !PT ;  /* 0xfffffe0004047812 */ /* 0x000fc400078ec0ff */
[----:B------:R-:W-:Y:S02]  /*cbf0*/  LOP3.LUT R8, R8, R5, RZ, 0x3c, !PT ;  /* 0x0000000508087212 */ /* 0x000fe400078e3cff */
[----:B------:R-:W-:Y:S02]  /*cc00*/  LOP3.LUT R7, R7, 0x7fffe000, RZ, 0xc0, !PT ;  /* 0x7fffe00007077812 */ /* 0x000fe400078ec0ff */
[----:B------:R-:W-:Y:S02]  /*cc10*/  LOP3.LUT R0, R4, R0, R5, 0xf6, !PT ;  /* 0x0000000004007212 */ /* 0x000fe400078ef605 */
[----:B------:R-:W-:Y:S02]  /*cc20*/  IADD3 R24, R8, R7, R4 ;  /* 0x0000000708187210 */ /* 0x000fe40007ffe004 */
[----:B------:R-:W-:Y:S02]  /*cc30*/  LEA R0, R0, 0x100, 0x1 ;  /* 0x0000010000007811 */ /* 0x000fe400078e08ff */
[--C-:B------:R-:W-:Y:S01]  /*cc40*/  SHF.R.U64 R16, R16, 0x10, R17.reuse ;  /* 0x0000001010107819 */ /* 0x100fe20000001211 */
[----:B------:R-:W-:Y:S01]  /*cc50*/  IMAD.SHL.U32 R24, R24, 0x2, RZ ;  /* 0x0000000218187824 */ /* 0x000fe200078e00ff */
[----:B------:R-:W-:Y:S01]  /*cc60*/  SHF.R.U32.HI R25, RZ, 0x10, R17 ;  /* 0x00000010ff197819 */ /* 0x000fe20000011611 */
[----:B------:R-:W1:Y:S01]  /*cc70*/  LDS.128 R8, [R0] ;  /* 0x0000000000087984 */ /* 0x000e620000000c00 */
[--C-:B------:R-:W-:Y:S01]  /*cc80*/  SHF.R.U64 R17, R22, 0x10, R23.reuse ;  /* 0x0000001016117819 */ /* 0x100fe20000001217 */
[----:B------:R-:W-:Y:S01]  /*cc90*/  HADD2.F32 R16, -RZ, R16.H0_H0 ;  /* 0x20000010ff107230 */ /* 0x000fe20000004100 */
[----:B------:R-:W-:Y:S01]  /*cca0*/  SHF.R.U32.HI R22, RZ, 0x10, R23 ;  /* 0x00000010ff167819 */ /* 0x000fe20000011617 */
[----:B------:R-:W2:Y:S01]  /*ccb0*/  LDS.128 R4, [R24+0x100] ;  /* 0x0001000018047984 */ /* 0x000ea20000000c00 */
[----:B------:R-:W-:Y:S01]  /*ccc0*/  SHF.R.U64 R20, R20, 0x10, R21 ;  /* 0x0000001014147819 */ /* 0x000fe20000001215 */
[----:B------:R-:W-:Y:S01]  /*ccd0*/  HADD2.F32 R25, -RZ, R25.H0_H0 ;  /* 0x20000019ff197230 */ /* 0x000fe20000004100 */
[----:B------:R-:W-:Y:S01]  /*cce0*/  SHF.R.U64 R18, R18, 0x10, R19 ;  /* 0x0000001012127819 */ /* 0x000fe20000001213 */
[----:B------:R-:W-:Y:S01]  /*ccf0*/  HADD2.F32 R22, -RZ, R22.H0_H0 ;  /* 0x20000016ff167230 */ /* 0x000fe20000004100 */
[----:B------:R-:W-:Y:S01]  /*cd00*/  SHF.R.U32.HI R21, RZ, 0x10, R21 ;  /* 0x00000010ff157819 */ /* 0x000fe20000011615 */
[----:B------:R-:W-:Y:S01]  /*cd10*/  HADD2.F32 R20, -RZ, R20.H0_H0 ;  /* 0x20000014ff147230 */ /* 0x000fe20000004100 */
[----:B------:R-:W-:Y:S01]  /*cd20*/  SHF.R.U32.HI R19, RZ, 0x10, R19 ;  /* 0x00000010ff137819 */ /* 0x000fe20000011613 */
[----:B------:R-:W-:-:S02]  /*cd30*/  HADD2.F32 R18, -RZ, R18.H0_H0 ;  /* 0x20000012ff127230 */ /* 0x000fc40000004100 */
[----:B------:R-:W-:Y:S02]  /*cd40*/  HADD2.F32 R17, -RZ, R17.H0_H0 ;  /* 0x20000011ff117230 */ /* 0x000fe40000004100 */
[----:B------:R-:W-:Y:S02]  /*cd50*/  HADD2.F32 R19, -RZ, R19.H0_H0 ;  /* 0x20000013ff137230 */ /* 0x000fe40000004100 */
[--C-:B-1----:R-:W-:Y:S02]  /*cd60*/  HADD2.F32 R23, -RZ, R9.reuse.H0_H0 ;  /* 0x20000009ff177230 */ /* 0x102fe40000004100 */
[----:B------:R-:W-:Y:S02]  /*cd70*/  HADD2.F32 R26, -RZ, R9.H1_H1 ;  /* 0x30000009ff1a7230 */ /* 0x000fe40000004100 */
[----:B--2---:R-:W-:Y:S01]  /*cd80*/  HADD2.F32 R30, -RZ, R5.H0_H0 ;  /* 0x20000005ff1e7230 */ /* 0x004fe20000004100 */
[----:B------:R-:W-:Y:S01]  /*cd90*/  FMUL.FTZ R37, R23, R29 ;  /* 0x0000001d17257220 */ /* 0x000fe20000410000 */
[----:B------:R-:W-:-:S02]  /*cda0*/  HADD2.F32 R9, -RZ, R11.H0_H0 ;  /* 0x2000000bff097230 */ /* 0x000fc40000004100 */
[----:B------:R-:W-:Y:S01]  /*cdb0*/  HADD2.F32 R31, -RZ, R5.H1_H1 ;  /* 0x30000005ff1f7230 */ /* 0x000fe20000004100 */
[C---:B------:R-:W-:Y:S01]  /*cdc0*/  FMUL.FTZ R29, R30.reuse, R29 ;  /* 0x0000001d1e1d7220 */ /* 0x040fe20000410000 */
[----:B------:R-:W-:Y:S01]  /*cdd0*/  HADD2.F32 R5, -RZ, R7.H0_H0 ;  /* 0x20000007ff057230 */ /* 0x000fe20000004100 */
[----:B------:R-:W-:Y:S01]  /*cde0*/  FFMA.FTZ R37, R30, R38, R37 ;  /* 0x000000261e257223 */ /* 0x000fe20000010025 */
[----:B------:R-:W-:Y:S01]  /*cdf0*/  HADD2.F32 R11, -RZ, R11.H1_H1 ;  /* 0x3000000bff0b7230 */ /* 0x000fe20000004100 */
[----:B------:R-:W-:Y:S01]  /*ce00*/  FMUL.FTZ R40, R9, R39 ;  /* 0x0000002709287220 */ /* 0x000fe20000410000 */
[----:B------:R-:W-:Y:S01]  /*ce10*/  HADD2.F32 R30, -RZ, R21.H0_H0 ;  /* 0x20000015ff1e7230 */ /* 0x000fe20000004100 */
[----:B------:R-:W-:Y:S01]  /*ce20*/  FMUL.FTZ R21, R26, R25 ;  /* 0x000000191a157220 */ /* 0x000fe20000410000 */
[----:B------:R-:W-:Y:S01]  /*ce30*/  HADD2.F32 R7, -RZ, R7.H1_H1 ;  /* 0x30000007ff077230 */ /* 0x000fe20000004100 */
[C---:B------:R-:W-:Y:S01]  /*ce40*/  FMUL.FTZ R39, R5.reuse, R39 ;  /* 0x0000002705277220 */ /* 0x040fe20000410000 */
[--C-:B------:R-:W-:Y:S01]  /*ce50*/  HADD2.F32 R27, -RZ, R8.reuse.H0_H0 ;  /* 0x20000008ff1b7230 */ /* 0x100fe20000004100 */
[----:B------:R-:W-:Y:S01]  /*ce60*/  FFMA.FTZ R40, R5, R41, R40 ;  /* 0x0000002905287223 */ /* 0x000fe20000010028 */
[----:B------:R-:W-:Y:S01]  /*ce70*/  HADD2.F32 R28, -RZ, R8.H1_H1 ;  /* 0x30000008ff1c7230 */ /* 0x000fe20000004100 */
[C---:B------:R-:W-:Y:S01]  /*ce80*/  FMUL.FTZ R25, R31.reuse, R25 ;  /* 0x000000191f197220 */ /* 0x040fe20000410000 */
[----:B------:R-:W-:Y:S01]  /*ce90*/  HADD2.F32 R8, -RZ, R10.H0_H0 ;  /* 0x2000000aff087230 */ /* 0x000fe20000004100 */
[----:B------:R-:W-:Y:S01]  /*cea0*/  FFMA.FTZ R21, R31, R30, R21 ;  /* 0x0000001e1f157223 */ /* 0x000fe20000010015 */
[----:B------:R-:W-:Y:S01]  /*ceb0*/  HADD2.F32 R31, -RZ, R13.H1_H1 ;  /* 0x3000000dff1f7230 */ /* 0x000fe20000004100 */
[-C--:B------:R-:W-:Y:S01]  /*cec0*/  FMUL.FTZ R5, R11, R19.reuse ;  /* 0x000000130b057220 */ /* 0x080fe20000410000 */
[--C-:B------:R-:W-:Y:S01]  /*ced0*/  HADD2.F32 R35, -RZ, R4.reuse.H0_H0 ;  /* 0x20000004ff237230 */ /* 0x100fe20000004100 */
[C---:B------:R-:W-:Y:S01]  /*cee0*/  FMUL.FTZ R19, R7.reuse, R19 ;  /* 0x0000001307137220 */ /* 0x040fe20000410000 */
[----:B------:R-:W-:Y:S01]  /*cef0*/  HADD2.F32 R36, -RZ, R4.H1_H1 ;  /* 0x30000004ff247230 */ /* 0x000fe20000004100 */
[----:B------:R-:W-:Y:S01]  /*cf00*/  FFMA.FTZ R7, R7, R22, R5 ;  /* 0x0000001607077223 */ /* 0x000fe20000010005 */
[----:B------:R-:W-:Y:S01]  /*cf10*/  HADD2.F32 R4, -RZ, R6.H0_H0 ;  /* 0x20000006ff047230 */ /* 0x000fe20000004100 */
[-C--:B------:R-:W-:Y:S01]  /*cf20*/  FMUL.FTZ R13, R27, R12.reuse ;  /* 0x0000000c1b0d7220 */ /* 0x080fe20000410000 */
[----:B------:R-:W-:Y:S01]  /*cf30*/  HADD2.F32 R5, -RZ, R3.H1_H1 ;  /* 0x30000003ff057230 */ /* 0x000fe20000004100 */
[-C--:B------:R-:W-:Y:S01]  /*cf40*/  FMUL.FTZ R3, R8, R31.reuse ;  /* 0x0000001f08037220 */ /* 0x080fe20000410000 */
[----:B------:R-:W-:Y:S01]  /*cf50*/  HADD2.F32 R10, -RZ, R10.H1_H1 ;  /* 0x3000000aff0a7230 */ /* 0x000fe20000004100 */
[C---:B------:R-:W-:Y:S01]  /*cf60*/  FMUL.FTZ R12, R35.reuse, R12 ;  /* 0x0000000c230c7220 */ /* 0x040fe20000410000 */
[----:B------:R-:W-:Y:S01]  /*cf70*/  HADD2.F32 R6, -RZ, R6.H1_H1 ;  /* 0x30000006ff067230 */ /* 0x000fe20000004100 */
[----:B------:R-:W-:Y:S01]  /*cf80*/  FFMA.FTZ R13, R35, R2, R13 ;  /* 0x00000002230d7223 */ /* 0x000fe2000001000d */
[----:B------:R-:W-:Y:S01]  /*cf90*/  F2FP.PACK_AB R7, R7, R40 ;  /* 0x000000280707723e */ /* 0x000fe200000000ff */
[----:B------:R-:W-:-:S02]  /*cfa0*/  FMUL.FTZ R31, R4, R31 ;  /* 0x0000001f041f7220 */ /* 0x000fc40000410000 */
[-C--:B------:R-:W-:Y:S02]  /*cfb0*/  FFMA.FTZ R3, R4, R5.reuse, R3 ;  /* 0x0000000504037223 */ /* 0x080fe40000010003 */
[----:B------:R-:W-:Y:S02]  /*cfc0*/  FMUL.FTZ R4, R28, R16 ;  /* 0x000000101c047220 */ /* 0x000fe40000410000 */
[----:B------:R-:W-:Y:S02]  /*cfd0*/  FMUL.FTZ R35, R10, R18 ;  /* 0x000000120a237220 */ /* 0x000fe40000410000 */
[----:B------:R-:W-:Y:S02]  /*cfe0*/  FMUL.FTZ R16, R36, R16 ;  /* 0x0000001024107220 */ /* 0x000fe40000410000 */
[----:B------:R-:W-:Y:S02]  /*cff0*/  FMUL.FTZ R18, R6, R18 ;  /* 0x0000001206127220 */ /* 0x000fe40000410000 */
[----:B------:R-:W-:Y:S01]  /*d000*/  FFMA.FTZ R31, R8, R5, -R31 ;  /* 0x00000005081f7223 */ /* 0x000fe2000001081f */
[----:B------:R-:W-:Y:S01]  /*d010*/  F2FP.PACK_AB R5, R21, R37 ;  /* 0x000000251505723e */ /* 0x000fe200000000ff */
[----:B------:R-:W-:-:S02]  /*d020*/  FFMA.FTZ R29, R23, R38, -R29 ;  /* 0x00000026171d7223 */ /* 0x000fc4000001081d */
[----:B------:R-:W-:Y:S02]  /*d030*/  FFMA.FTZ R25, R26, R30, -R25 ;  /* 0x0000001e1a197223 */ /* 0x000fe40000010819 */
[----:B------:R-:W-:Y:S02]  /*d040*/  FFMA.FTZ R39, R9, R41, -R39 ;  /* 0x0000002909277223 */ /* 0x000fe40000010827 */
[----:B------:R-:W-:Y:S01]  /*d050*/  FFMA.FTZ R11, R11, R22, -R19 ;  /* 0x000000160b0b7223 */ /* 0x000fe20000010813 */
[----:B------:R-:W-:Y:S01]  /*d060*/  F2FP.PACK_AB R9, R25, R29 ;  /* 0x0000001d1909723e */ /* 0x000fe200000000ff */
[----:B------:R-:W-:Y:S02]  /*d070*/  FFMA.FTZ R12, R27, R2, -R12 ;  /* 0x000000021b0c7223 */ /* 0x000fe4000001080c */
[----:B------:R-:W-:Y:S01]  /*d080*/  FFMA.FTZ R8, R28, R20, -R16 ;  /* 0x000000141c087223 */ /* 0x000fe20000010810 */
[----:B------:R-:W-:Y:S01]  /*d090*/  F2FP.PACK_AB R11, R11, R39 ;  /* 0x000000270b0b723e */ /* 0x000fe200000000ff */
[----:B------:R-:W-:-:S02]  /*d0a0*/  FFMA.FTZ R10, R10, R17, -R18 ;  /* 0x000000110a0a7223 */ /* 0x000fc40000010812 */
[----:B------:R-:W-:Y:S01]  /*d0b0*/  FFMA.FTZ R4, R36, R20, R4 ;  /* 0x0000001424047223 */ /* 0x000fe20000010004 */
[----:B------:R-:W-:Y:S01]  /*d0c0*/  F2FP.PACK_AB R8, R8, R12 ;  /* 0x0000000c0808723e */ /* 0x000fe200000000ff */
[----:B------:R-:W-:Y:S01]  /*d0d0*/  FFMA.FTZ R6, R6, R17, R35 ;  /* 0x0000001106067223 */ /* 0x000fe20000010023 */
[----:B------:R-:W-:Y:S02]  /*d0e0*/  F2FP.PACK_AB R10, R10, R31 ;  /* 0x0000001f0a0a723e */ /* 0x000fe400000000ff */
[----:B------:R-:W-:Y:S02]  /*d0f0*/  F2FP.PACK_AB R4, R4, R13 ;  /* 0x0000000d0404723e */ /* 0x000fe400000000ff */
[----:B------:R-:W-:Y:S01]  /*d100*/  F2FP.PACK_AB R6, R6, R3 ;  /* 0x000000030606723e */ /* 0x000fe200000000ff */
[----:B------:R1:W-:Y:S04]  /*d110*/  STS.128 [R0], R8 ;  /* 0x0000000800007388 */ /* 0x0003e80000000c00 */
[----:B------:R1:W-:Y:S02]  /*d120*/  STS.128 [R24+0x100], R4 ;  /* 0x0001000418007388 */ /* 0x0003e40000000c00 */
.L_x_778:
[----:B------:R-:W-:Y:S05]  /*d130*/  BSYNC B2 ;  /* 0x0000000000027941 */ /* 0x000fea0003800000 */
.L_x_756:
[----:B-1----:R-:W-:Y:S01]  /*d140*/  LEA.HI R0, R80, R81, RZ, 0x4 ;  /* 0x0000005150007211 */ /* 0x002fe200078f20ff */
[----:B------:R-:W-:Y:S01]  /*d150*/  BAR.SYNC.DEFER_BLOCKING 0x0 ;  /* 0x0000000000007b1d */ /* 0x000fe20000010000 */
[----:B------:R-:W-:Y:S01]  /*d160*/  IMAD.MOV.U32 R3, RZ, RZ, 0x20 ;  /* 0x00000020ff037424 */ /* 0x000fe200078e00ff */
[----:B------:R-:W-:Y:S01]  /*d170*/  IADD3 R207, R192, 0x20, RZ ;  /* 0x00000020c0cf7810 */ /* 0x000fe20007ffe0ff */
[----:B------:R-:W-:Y:S01]  /*d180*/  IMAD.MOV.U32 R12, RZ, RZ, R238 ;  /* 0x000000ffff0c7224 */ /* 0x000fe200078e00ee */
[----:B------:R-:W-:Y:S01]  /*d190*/  LOP3.LUT R0, R0, 0xfffffff0, RZ, 0xc0, !PT ;  /* 0xfffffff000007812 */ /* 0x000fe200078ec0ff */
[----:B------:R-:W-:Y:S01]  /*d1a0*/  IMAD.MOV.U32 R13, RZ, RZ, R235 ;  /* 0x000000ffff0d7224 */ /* 0x000fe200078e00eb */
[----:B------:R-:W-:Y:S01]  /*d1b0*/  ULDC.64 UR4, c[0x0][0x208] ;  /* 0x0000820000047ab9 */ /* 0x000fe20000000a00 */
[----:B------:R-:W-:Y:S01]  /*d1c0*/  LOP3.LUT R230, R230, 0xfffdffff, RZ, 0xc0, !PT ;  /* 0xfffdffffe6e67812 */ /* 0x000fe200078ec0ff */
[----:B------:R-:W-:Y:S01]  /*d1d0*/  USHF.L.U32 UR7, UR4, 0x6, URZ ;  /* 0x0000000604077899 */ /* 0x000fe2000800063f */
[----:B------:R-:W-:Y:S01]  /*d1e0*/  IMAD.IADD R81, R81, 0x1, -R0 ;  /* 0x0000000151517824 */ /* 0x000fe200078e0a00 */
[----:B------:R-:W-:Y:S01]  /*d1f0*/  UMOV UR6, 0x6 ;  /* 0x0000000600067882 */ /* 0x000fe20000000000 */
[----:B------:R-:W-:Y:S01]  /*d200*/  BSSY B0, `(.L_x_791) ;  /* 0x00000fa000007945 */ /* 0x000fe20003800000 */
[----:B------:R-:W-:-:S02]  /*d210*/  USHF.L.U64.HI UR5, UR4, UR6, UR5 ;  /* 0x0000000604057299 */ /* 0x000fc40008010205 */
[----:B------:R-:W-:-:S04]  /*d220*/  SHF.R.S32.HI R0, RZ, 0x1f, R81 ;  /* 0x0000001fff007819 */ /* 0x000fc80000011451 */
[----:B------:R-:W-:-:S04]  /*d230*/  LEA.HI R0, R0, R81, RZ, 0x3 ;  /* 0x0000005100007211 */ /* 0x000fc800078f18ff */
[----:B------:R-:W-:Y:S01]  /*d240*/  LOP3.LUT R0, R0, 0xfffffff8, RZ, 0xc0, !PT ;  /* 0xfffffff800007812 */ /* 0x000fe200078ec0ff */
[----:B------:R-:W-:Y:S04]  /*d250*/  LDSM.16.M88.4 R120, [R193] ;  /* 0x00000000c178783b */ /* 0x000fe80000000200 */
[----:B------:R-:W-:Y:S01]  /*d260*/  IMAD.IADD R0, R81, 0x1, -R0 ;  /* 0x0000000151007824 */ /* 0x000fe200078e0a00 */
[----:B------:R-:W-:Y:S04]  /*d270*/  LDSM.16.M88.4 R168, [R193+0x4000] ;  /* 0x00400000c1a8783b */ /* 0x000fe80000000200 */
[----:B------:R-:W-:-:S02]  /*d280*/  LOP3.LUT P0, RZ, R0, 0x2, RZ, 0xc0, !PT ;  /* 0x0000000200ff7812 */ /* 0x000fc4000780c0ff */
[----:B------:R-:W-:Y:S01]  /*d290*/  LOP3.LUT P1, RZ, R0, 0x4, RZ, 0xc0, !PT ;  /* 0x0000000400ff7812 */ /* 0x000fe2000782c0ff */
[----:B------:R-:W-:Y:S01]  /*d2a0*/  IMAD.MOV.U32 R0, RZ, RZ, 0x40 ;  /* 0x00000040ff007424 */ /* 0x000fe200078e00ff */
[----:B------:R-:W-:-:S04]  /*d2b0*/  SEL R3, R3, 0xffffffe0, !P0 ;  /* 0xffffffe003037807 */ /* 0x000fc80004000000 */
[----:B------:R-:W-:Y:S01]  /*d2c0*/  SEL R0, R0, 0xffffffc0, !P1 ;  /* 0xffffffc000007807 */ /* 0x000fe20004800000 */
[----:B------:R-:W-:Y:S01]  /*d2d0*/  IMAD.IADD R3, R193, 0x1, R3 ;  /* 0x00000001c1037824 */ /* 0x000fe200078e0203 */
[----:B------:R-:W-:Y:S02]  /*d2e0*/  R2P PR, R66, 0x6 ;  /* 0x0000000642007804 */ /* 0x000fe40000000000 */
[----:B------:R-:W-:Y:S01]  /*d2f0*/  ISETP.GE.AND P6, PT, R65, c[0x0][0x1d4], PT ;  /* 0x0000750041007a0c */ /* 0x000fe20003fc6270 */
[--C-:B------:R-:W-:Y:S01]  /*d300*/  IMAD.IADD R2, R193, 0x1, R0.reuse ;  /* 0x00000001c1027824 */ /* 0x100fe200078e0200 */
[----:B------:R-:W-:Y:S01]  /*d310*/  LDSM.16.M88.4 R124, [R3] ;  /* 0x00000000037c783b */ /* 0x000fe20000000200 */
[----:B------:R-:W-:Y:S01]  /*d320*/  IMAD.IADD R0, R3, 0x1, R0 ;  /* 0x0000000103007824 */ /* 0x000fe200078e0200 */
[----:B------:R-:W-:Y:S02]  /*d330*/  ISETP.LT.OR P4, PT, R32, 0x1, P6 ;  /* 0x000000012000780c */ /* 0x000fe40003781670 */
[----:B------:R-:W-:Y:S04]  /*d340*/  LDSM.16.M88.4 R172, [R3+0x4000] ;  /* 0x0040000003ac783b */ /* 0x000fe80000000200 */
[----:B------:R-:W-:Y:S01]  /*d350*/  LDSM.16.M88.4 R144, [R2] ;  /* 0x000000000290783b */ /* 0x000fe20000000200 */
[----:B------:R-:W-:-:S02]  /*d360*/  @P1 IADD3 R207, R192, -0x20, RZ ;  /* 0xffffffe0c0cf1810 */ /* 0x000fc40007ffe0ff */
[----:B------:R-:W-:Y:S01]  /*d370*/  ISETP.GE.AND P1, PT, R116, c[0x0][0x1d4], PT ;  /* 0x0000750074007a0c */ /* 0x000fe20003f26270 */
[----:B------:R1:W-:Y:S01]  /*d380*/  LDSM.16.M88.4 R180, [R2+0x4000] ;  /* 0x0040000002b4783b */ /* 0x0003e20000000200 */
[----:B------:R-:W-:Y:S02]  /*d390*/  IADD3 R205, R207, 0x3000, RZ ;  /* 0x00003000cfcd7810 */ /* 0x000fe40007ffe0ff */
[C---:B------:R-:W-:Y:S01]  /*d3a0*/  ISETP.LT.OR P5, PT, R32.reuse, 0x1, P1 ;  /* 0x000000012000780c */ /* 0x040fe20000fa1670 */
[----:B------:R-:W-:Y:S01]  /*d3b0*/  LDSM.16.M88.4 R160, [R0] ;  /* 0x0000000000a0783b */ /* 0x000fe20000000200 */
[C---:B------:R-:W-:Y:S02]  /*d3c0*/  ISETP.LT.OR P3, PT, R32.reuse, 0x21, P1 ;  /* 0x000000212000780c */ /* 0x040fe40000f61670 */
[----:B------:R-:W-:Y:S01]  /*d3d0*/  ISETP.LT.OR P1, PT, R32, 0x41, P1 ;  /* 0x000000412000780c */ /* 0x000fe20000f21670 */
[----:B------:R2:W-:Y:S01]  /*d3e0*/  LDSM.16.M88.4 R184, [R0+0x4000] ;  /* 0x0040000000b8783b */ /* 0x0005e20000000200 */
[----:B------:R-:W-:-:S02]  /*d3f0*/  @P6 LOP3.LUT R230, R230, 0x20000, RZ, 0xfc, !PT ;  /* 0x00020000e6e66812 */ /* 0x000fc400078efcff */
[C---:B------:R-:W-:Y:S01]  /*d400*/  IADD3 R203, R207.reuse, 0x5800, RZ ;  /* 0x00005800cfcb7810 */ /* 0x040fe20007ffe0ff */
[----:B------:R-:W-:Y:S01]  /*d410*/  BAR.SYNC.DEFER_BLOCKING 0x0 ;  /* 0x0000000000007b1d */ /* 0x000fe20000010000 */
[C---:B------:R-:W-:Y:S02]  /*d420*/  IADD3 R202, R207.reuse, 0x5000, RZ ;  /* 0x00005000cfca7810 */ /* 0x040fe40007ffe0ff */
[C---:B------:R-:W-:Y:S02]  /*d430*/  IADD3 R201, R207.reuse, 0x4800, RZ ;  /* 0x00004800cfc97810 */ /* 0x040fe40007ffe0ff */
[C---:B------:R-:W-:Y:S02]  /*d440*/  IADD3 R200, R207.reuse, 0x4000, RZ ;  /* 0x00004000cfc87810 */ /* 0x040fe40007ffe0ff */
[C---:B------:R-:W-:Y:S02]  /*d450*/  IADD3 R199, R207.reuse, 0x3800, RZ ;  /* 0x00003800cfc77810 */ /* 0x040fe40007ffe0ff */
[C---:B------:R-:W-:Y:S01]  /*d460*/  IADD3 R198, R207.reuse, 0x2800, RZ ;  /* 0x00002800cfc67810 */ /* 0x040fe20007ffe0ff */
[----:B-1----:R-:W-:Y:S01]  /*d470*/  IMAD.WIDE.U32 R2, R102, c[0x0][0x208], RZ ;  /* 0x0000820066027a25 */ /* 0x002fe200078e00ff */
[----:B------:R-:W-:-:S02]  /*d480*/  IADD3 R197, R207, 0x2000, RZ ;  /* 0x00002000cfc57810 */ /* 0x000fc40007ffe0ff */
[C---:B------:R-:W-:Y:S02]  /*d490*/  IADD3 R196, R207.reuse, 0x1800, RZ ;  /* 0x00001800cfc47810 */ /* 0x040fe40007ffe0ff */
[C---:B------:R-:W-:Y:S02]  /*d4a0*/  IADD3 R195, R207.reuse, 0x1000, RZ ;  /* 0x00001000cfc37810 */ /* 0x040fe40007ffe0ff */
[----:B------:R-:W-:Y:S01]  /*d4b0*/  IADD3 R194, R207, 0x800, RZ ;  /* 0x00000800cfc27810 */ /* 0x000fe20007ffe0ff */
[----:B--2---:R-:W-:-:S04]  /*d4c0*/  IMAD R0, R34, c[0x0][0x208], RZ ;  /* 0x0000820022007a24 */ /* 0x004fc800078e02ff */
[----:B------:R-:W-:Y:S01]  /*d4d0*/  IMAD R0, R102, c[0x0][0x20c], R0 ;  /* 0x0000830066007a24 */ /* 0x000fe200078e0200 */
[----:B------:R-:W-:-:S04]  /*d4e0*/  DEPBAR.LE SB0, 0x0 ;  /* 0x000080000000791a */ /* 0x000fc80000000000 */
[----:B------:R-:W-:Y:S01]  /*d4f0*/  BAR.SYNC.DEFER_BLOCKING 0x0 ;  /* 0x0000000000007b1d */ /* 0x000fe20000010000 */
[----:B------:R-:W-:Y:S02]  /*d500*/  IMAD.IADD R0, R3, 0x1, R0 ;  /* 0x0000000103007824 */ /* 0x000fe400078e0200 */
[----:B------:R-:W-:-:S04]  /*d510*/  IMAD.WIDE.U32 R2, R2, 0x60, R12 ;  /* 0x0000006002027825 */ /* 0x000fc800078e000c */
[----:B------:R-:W-:Y:S01]  /*d520*/  IMAD R0, R0, 0x60, RZ ;  /* 0x0000006000007824 */ /* 0x000fe200078e02ff */
[----:B------:R-:W-:-:S03]  /*d530*/  LEA R12, P0, R2, c[0x0][0x1f8], 0x1 ;  /* 0x00007e00020c7a11 */ /* 0x000fc600078008ff */
[----:B------:R-:W-:-:S05]  /*d540*/  IMAD.IADD R0, R3, 0x1, R0 ;  /* 0x0000000103007824 */ /* 0x000fca00078e0200 */
[----:B------:R-:W-:Y:S02]  /*d550*/  LEA.HI.X R13, R2, c[0x0][0x1fc], R0, 0x1, P0 ;  /* 0x00007f00020d7a11 */ /* 0x000fe400000f0c00 */
[----:B------:R-:W-:Y:S02]  /*d560*/  SEL R0, R33, 0xffffffc0, !P2 ;  /* 0xffffffc021007807 */ /* 0x000fe40005000000 */
[----:B------:R-:W-:-:S03]  /*d570*/  ISETP.LT.OR P2, PT, R32, 0x21, P6 ;  /* 0x000000212000780c */ /* 0x000fc60003741670 */
[--C-:B------:R-:W-:Y:S01]  /*d580*/  IMAD.IADD R206, R192, 0x1, R0.reuse ;  /* 0x00000001c0ce7824 */ /* 0x100fe200078e0200 */
[----:B------:R-:W1:Y:S01]  /*d590*/  LDSM.16.M88.4 R72, [R192+0x800] ;  /* 0x00080000c048783b */ /* 0x000e620000000200 */
[----:B------:R-:W-:-:S03]  /*d5a0*/  IMAD.IADD R204, R205, 0x1, R0 ;  /* 0x00000001cdcc7824 */ /* 0x000fc600078e0200 */
[----:B------:R-:W-:Y:S04]  /*d5b0*/  LDSM.16.M88.4 R16, [R207+0x800] ;  /* 0x00080000cf10783b */ /* 0x000fe80000000200 */
[----:B------:R-:W2:Y:S04]  /*d5c0*/  LDSM.16.M88.4 R56, [R192+0x1800] ;  /* 0x00180000c038783b */ /* 0x000ea80000000200 */
[----:B------:R-:W3:Y:S04]  /*d5d0*/  LDSM.16.M88.4 R28, [R192+0x1000] ;  /* 0x00100000c01c783b */ /* 0x000ee80000000200 */
[----:B------:R-:W-:Y:S04]  /*d5e0*/  LDSM.16.M88.4 R20, [R207+0x1000] ;  /* 0x00100000cf14783b */ /* 0x000fe80000000200 */
[----:B------:R-:W4:Y:S04]  /*d5f0*/  LDSM.16.M88.4 R4, [R192] ;  /* 0x00000000c004783b */ /* 0x000f280000000200 */
[----:B------:R-:W-:Y:S04]  /*d600*/  LDSM.16.M88.4 R48, [R192+0x2000] ;  /* 0x00200000c030783b */ /* 0x000fe80000000200 */
[----:B------:R-:W-:Y:S04]  /*d610*/  LDSM.16.M88.4 R40, [R192+0x2800] ;  /* 0x00280000c028783b */ /* 0x000fe80000000200 */
[----:B------:R-:W-:Y:S04]  /*d620*/  LDSM.16.M88.4 R24, [R207] ;  /* 0x00000000cf18783b */ /* 0x000fe80000000200 */
[----:B------:R-:W-:Y:S01]  /*d630*/  LDSM.16.M88.4 R36, [R207+0x2800] ;  /* 0x00280000cf24783b */ /* 0x000fe20000000200 */
[C---:B-1----:R-:W-:Y:S08]  /*d640*/  HMMA.16816.F32 R76, R120.reuse, R72, RZ ;  /* 0x00000048784c723c */ /* 0x042ff000000018ff */
[C---:B------:R-:W-:Y:S08]  /*d650*/  HMMA.16816.F32 R72, R120.reuse, R74, RZ ;  /* 0x0000004a7848723c */ /* 0x040ff000000018ff */
[----:B--2---:R-:W-:Y:S08]  /*d660*/  HMMA.16816.F32 R60, R120, R56, RZ ;  /* 0x00000038783c723c */ /* 0x004ff000000018ff */
[C---:B------:R-:W-:Y:S08]  /*d670*/  HMMA.16816.F32 R76, R124.reuse, R16, R76 ;  /* 0x000000107c4c723c */ /* 0x040ff0000000184c */
[----:B------:R-:W-:Y:S01]  /*d680*/  HMMA.16816.F32 R72, R124, R18, R72 ;  /* 0x000000127c48723c */ /* 0x000fe20000001848 */
[----:B------:R-:W1:Y:S07]  /*d690*/  LDSM.16.M88.4 R16, [R207+0x1800] ;  /* 0x00180000cf10783b */ /* 0x000e6e0000000200 */
[C---:B------:R-:W-:Y:S08]  /*d6a0*/  HMMA.16816.F32 R56, R120.reuse, R58, RZ ;  /* 0x0000003a7838723c */ /* 0x040ff000000018ff */
[C---:B---3--:R-:W-:Y:S08]  /*d6b0*/  HMMA.16816.F32 R68, R120.reuse, R28, RZ ;  /* 0x0000001c7844723c */ /* 0x048ff000000018ff */
[C---:B----4-:R-:W-:Y:S08]  /*d6c0*/  HMMA.16816.F32 R8, R120.reuse, R4, RZ ;  /* 0x000000047808723c */ /* 0x050ff000000018ff */
[----:B------:R-:W-:Y:S08]  /*d6d0*/  HMMA.16816.F32 R4, R120, R6, RZ ;  /* 0x000000067804723c */ /* 0x000ff000000018ff */
[C---:B------:R-:W-:Y:S07]  /*d6e0*/  HMMA.16816.F32 R68, R124.reuse, R20, R68 ;  /* 0x000000147c44723c */ /* 0x040fee0000001844 */
[----:B------:R-:W-:Y:S01]  /*d6f0*/  IADD3 R20, P0, R12, UR7, RZ ;  /* 0x000000070c147c10 */ /* 0x000fe2000ff1e0ff */
[----:B-1----:R-:W-:Y:S03]  /*d700*/  HMMA.16816.F32 R60, R124, R16, R60 ;  /* 0x000000107c3c723c */ /* 0x002fe6000000183c */
[----:B------:R-:W-:-:S02]  /*d710*/  IADD3.X R21, R13, UR5, RZ, P0, !PT ;  /* 0x000000050d157c10 */ /* 0x000fc400087fe4ff */
[----:B------:R-:W-:-:S03]  /*d720*/  IADD3 R2, P0, R20, UR7, RZ ;  /* 0x0000000714027c10 */ /* 0x000fc6000ff1e0ff */
[----:B------:R-:W-:Y:S01]  /*d730*/  HMMA.16816.F32 R56, R124, R18, R56 ;  /* 0x000000127c38723c */ /* 0x000fe20000001838 */
[----:B------:R-:W1:Y:S01]  /*d740*/  LDSM.16.M88.4 R16, [R207+0x2000] ;  /* 0x00200000cf10783b */ /* 0x000e620000000200 */
[----:B------:R-:W-:Y:S02]  /*d750*/  IADD3.X R3, R21, UR5, RZ, P0, !PT ;  /* 0x0000000515037c10 */ /* 0x000fe400087fe4ff */
[----:B------:R-:W-:Y:S01]  /*d760*/  ISETP.LT.OR P0, PT, R32, 0x41, P6 ;  /* 0x000000412000780c */ /* 0x000fe20003701670 */
[----:B------:R-:W-:Y:S01]  /*d770*/  @!PT LDS RZ, [RZ] ;  /* 0x00000000fffff984 */ /* 0x000fe20000000800 */
[----:B------:R-:W-:Y:S01]  /*d780*/  @!PT LDS RZ, [RZ] ;  /* 0x00000000fffff984 */ /* 0x000fe20000000800 */
[----:B------:R-:W-:Y:S01]  /*d790*/  @!PT LDS RZ, [RZ] ;  /* 0x00000000fffff984 */ /* 0x000fe20000000800 */
[----:B------:R2:W-:Y:S03]  /*d7a0*/  LDGSTS.E.BYPASS.LTC128B.128 [R234+0x100], [R12.64], !P5 ;  /* 0x001000000cea7fae */ /* 0x0005e6000e901d48 */
[C---:B------:R-:W-:Y:S01]  /*d7b0*/  HMMA.16816.F32 R28, R120.reuse, R30, RZ ;  /* 0x0000001e781c723c */ /* 0x040fe200000018ff */
[----:B------:R2:W-:Y:S04]  /*d7c0*/  LDGSTS.E.BYPASS.LTC128B.128 [R234+0x3100], [R12.64+0x80], !P4 ;  /* 0x031000800cea7fae */ /* 0x0005e8000e101d48 */
[----:B------:R3:W-:Y:S03]  /*d7d0*/  LDGSTS.E.BYPASS.LTC128B.128 [R234+0x1100], [R20.64], !P3 ;  /* 0x0110000014ea7fae */ /* 0x0007e6000d901d48 */
[C---:B------:R-:W-:Y:S01]  /*d7e0*/  HMMA.16816.F32 R52, R120.reuse, R48, RZ ;  /* 0x000000307834723c */ /* 0x040fe200000018ff */
[----:B------:R3:W-:Y:S04]  /*d7f0*/  LDGSTS.E.BYPASS.LTC128B.128 [R234+0x4100], [R20.64+0x80], !P2 ;  /* 0x0410008014ea7fae */ /* 0x0007e8000d101d48 */
[----:B------:R2:W-:Y:S03]  /*d800*/  LDGSTS.E.BYPASS.LTC128B.128 [R234+0x2100], [R2.64], !P1 ;  /* 0x0210000002ea7fae */ /* 0x0005e6000c901d48 */
[----:B------:R-:W-:Y:S01]  /*d810*/  HMMA.16816.F32 R48, R120, R50, RZ ;  /* 0x000000327830723c */ /* 0x000fe200000018ff */
[----:B------:R2:W-:Y:S01]  /*d820*/  LDGSTS.E.BYPASS.LTC128B.128 [R234+0x5100], [R2.64+0x80], !P0 ;  /* 0x0510008002ea7fae */ /* 0x0005e2000c101d48 */
[----:B------:R-:W-:-:S03]  /*d830*/  ISETP.GT.AND P0, PT, R102, R237, PT ;  /* 0x000000ed6600720c */ /* 0x000fc60003f04270 */
[----:B-----5:R-:W4:Y:S03]  /*d840*/  LDSM.16.M88.4 R64, [R206+0x1000] ;  /* 0x00100000ce40783b */ /* 0x020f260000000200 */
[----:B------:R-:W-:Y:S01]  /*d850*/  HMMA.16816.F32 R44, R120, R40, RZ ;  /* 0x00000028782c723c */ /* 0x000fe200000018ff */
[----:B------:R-:W2:Y:S04]  /*d860*/  LDSM.16.M88.4 R32, [R206] ;  /* 0x00000000ce20783b */ /* 0x000ea80000000200 */
[----:B------:R-:W2:Y:S03]  /*d870*/  LDSM.16.M88.4 R92, [R206+0x800] ;  /* 0x00080000ce5c783b */ /* 0x000ea60000000200 */
[C---:B------:R-:W-:Y:S01]  /*d880*/  HMMA.16816.F32 R8, R124.reuse, R24, R8 ;  /* 0x000000187c08723c */ /* 0x040fe20000001808 */
[----:B------:R-:W-:Y:S04]  /*d890*/  LDSM.16.M88.4 R88, [R204+-0x3000] ;  /* 0xffd00000cc58783b */ /* 0x000fe80000000200 */
[----:B------:R-:W-:Y:S03]  /*d8a0*/  LDSM.16.M88.4 R84, [R204+-0x2800] ;  /* 0xffd80000cc54783b */ /* 0x000fe60000000200 */
[C---:B------:R-:W-:Y:S01]  /*d8b0*/  HMMA.16816.F32 R4, R124.reuse, R26, R4 ;  /* 0x0000001a7c04723c */ /* 0x040fe20000001804 */
[----:B------:R-:W2:Y:S04]  /*d8c0*/  LDSM.16.M88.4 R24, [R206+0x1800] ;  /* 0x00180000ce18783b */ /* 0x000ea80000000200 */
[----:B------:R-:W-:Y:S03]  /*d8d0*/  LDSM.16.M88.4 R80, [R204+-0x2000] ;  /* 0xffe00000cc50783b */ /* 0x000fe60000000200 */
[----:B------:R-:W-:Y:S01]  /*d8e0*/  HMMA.16816.F32 R28, R124, R22, R28 ;  /* 0x000000167c1c723c */ /* 0x000fe2000000181c */
[----:B---3--:R-:W3:Y:S04]  /*d8f0*/  LDSM.16.M88.4 R20, [R206+0x2000] ;  /* 0x00200000ce14783b */ /* 0x008ee80000000200 */
[----:B------:R-:W-:Y:S03]  /*d900*/  LDSM.16.M88.4 R96, [R206+0x3800] ;  /* 0x00380000ce60783b */ /* 0x000fe60000000200 */
[----:B------:R-:W-:Y:S01]  /*d910*/  HMMA.16816.F32 R40, R120, R42, RZ ;  /* 0x0000002a7828723c */ /* 0x000fe200000018ff */
[----:B------:R-:W0:Y:S07]  /*d920*/  LDGDEPBAR ;  /* 0x00000000000079af */ /* 0x000e2e0000000000 */
[C---:B-1----:R-:W-:Y:S08]  /*d930*/  HMMA.16816.F32 R52, R124.reuse, R16, R52 ;  /* 0x000000107c34723c */ /* 0x042ff00000001834 */
[C---:B------:R-:W-:Y:S01]  /*d940*/  HMMA.16816.F32 R48, R124.reuse, R18, R48 ;  /* 0x000000127c30723c */ /* 0x040fe20000001830 */
[----:B------:R-:W1:Y:S07]  /*d950*/  LDSM.16.M88.4 R16, [R206+0x2800] ;  /* 0x00280000ce10783b */ /* 0x000e6e0000000200 */
[C---:B------:R-:W-:Y:S08]  /*d960*/  HMMA.16816.F32 R44, R124.reuse, R36, R44 ;  /* 0x000000247c2c723c */ /* 0x040ff0000000182c */
[----:B------:R-:W-:Y:S01]  /*d970*/  HMMA.16816.F32 R40, R124, R38, R40 ;  /* 0x000000267c28723c */ /* 0x000fe20000001828 */
[----:B------:R-:W1:Y:S07]  /*d980*/  LDSM.16.M88.4 R36, [R204+-0x1800] ;  /* 0xffe80000cc24783b */ /* 0x000e6e0000000200 */
[C---:B----4-:R-:W-:Y:S08]  /*d990*/  HMMA.16816.F32 R68, R144.reuse, R64, R68 ;  /* 0x000000409044723c */ /* 0x050ff00000001844 */
[C---:B--2---:R-:W-:Y:S08]  /*d9a0*/  HMMA.16816.F32 R8, R144.reuse, R32, R8 ;  /* 0x000000209008723c */ /* 0x044ff00000001808 */
[C---:B------:R-:W-:Y:S01]  /*d9b0*/  HMMA.16816.F32 R4, R144.reuse, R34, R4 ;  /* 0x000000229004723c */ /* 0x040fe20000001804 */
[----:B------:R-:W2:Y:S07]  /*d9c0*/  LDSM.16.M88.4 R32, [R204+-0x1000] ;  /* 0xfff00000cc20783b */ /* 0x000eae0000000200 */
[C---:B------:R-:W-:Y:S08]  /*d9d0*/  HMMA.16816.F32 R76, R144.reuse, R92, R76 ;  /* 0x0000005c904c723c */ /* 0x040ff0000000184c */
[C---:B------:R-:W-:Y:S01]  /*d9e0*/  HMMA.16816.F32 R72, R144.reuse, R94, R72 ;  /* 0x0000005e9048723c */ /* 0x040fe20000001848 */
[----:B------:R-:W4:Y:S07]  /*d9f0*/  LDSM.16.M88.4 R92, [R204+-0x800] ;  /* 0xfff80000cc5c783b */ /* 0x000f2e0000000200 */
[C---:B------:R-:W-:Y:S01]  /*da00*/  HMMA.16816.F32 R64, R144.reuse, R66, R28 ;  /* 0x000000429040723c */ /* 0x040fe2000000181c */
[----:B------:R-:W2:Y:S07]  /*da10*/  LDSM.16.M88.4 R28, [R192+0x3000] ;  /* 0x00300000c01c783b */ /* 0x000eae0000000200 */
[C---:B------:R-:W-:Y:S08]  /*da20*/  HMMA.16816.F32 R60, R144.reuse, R24, R60 ;  /* 0x00000018903c723c */ /* 0x040ff0000000183c */
[C---:B------:R-:W-:Y:S01]  /*da30*/  HMMA.16816.F32 R56, R144.reuse, R26, R56 ;  /* 0x0000001a9038723c */ /* 0x040fe20000001838 */
[----:B------:R-:W2:Y:S07]  /*da40*/  LDSM.16.M88.4 R24, [R192+0x3800] ;  /* 0x00380000c018783b */ /* 0x000eae0000000200 */
[C---:B---3--:R-:W-:Y:S08]  /*da50*/  HMMA.16816.F32 R52, R144.reuse, R20, R52 ;  /* 0x000000149034723c */ /* 0x048ff00000001834 */
[C---:B------:R-:W-:Y:S01]  /*da60*/  HMMA.16816.F32 R48, R144.reuse, R22, R48 ;  /* 0x000000169030723c */ /* 0x040fe20000001830 */
[----:B------:R-:W3:Y:S07]  /*da70*/  LDSM.16.M88.4 R20, [R192+0x4000] ;  /* 0x00400000c014783b */ /* 0x000eee0000000200 */
[C---:B-1----:R-:W-:Y:S08]  /*da80*/  HMMA.16816.F32 R44, R144.reuse, R16, R44 ;  /* 0x00000010902c723c */ /* 0x042ff0000000182c */
[----:B------:R-:W-:Y:S01]  /*da90*/  HMMA.16816.F32 R40, R144, R18, R40 ;  /* 0x000000129028723c */ /* 0x000fe20000001828 */
[----:B------:R-:W1:Y:S07]  /*daa0*/  LDSM.16.M88.4 R16, [R192+0x4800] ;  /* 0x00480000c010783b */ /* 0x000e6e0000000200 */
[C---:B------:R-:W-:Y:S08]  /*dab0*/  HMMA.16816.F32 R8, R160.reuse, R88, R8 ;  /* 0x00000058a008723c */ /* 0x040ff00000001808 */
        /* <DEDUP_REMOVED lines=14> */
[C---:B----4-:R-:W-:Y:S08]  /*dba0*/  HMMA.16816.F32 R44, R160.reuse, R92, R44 ;  /* 0x0000005ca02c723c */ /* 0x050ff0000000182c */
[----:B------:R-:W-:Y:S01]  /*dbb0*/  HMMA.16816.F32 R40, R160, R94, R40 ;  /* 0x0000005ea028723c */ /* 0x000fe20000001828 */
[----:B------:R-:W-:Y:S07]  /*dbc0*/  LDSM.16.M88.4 R92, [R206+0x4000] ;  /* 0x00400000ce5c783b */ /* 0x000fee0000000200 */
[C---:B------:R-:W-:Y:S08]  /*dbd0*/  HMMA.16816.F32 R8, R168.reuse, R28, R8 ;  /* 0x0000001ca808723c */ /* 0x040ff00000001808 */
[C---:B------:R-:W-:Y:S01]  /*dbe0*/  HMMA.16816.F32 R4, R168.reuse, R30, R4 ;  /* 0x0000001ea804723c */ /* 0x040fe20000001804 */
[----:B------:R-:W4:Y:S07]  /*dbf0*/  LDSM.16.M88.4 R28, [R207+0x4800] ;  /* 0x00480000cf1c783b */ /* 0x000f2e0000000200 */
[C---:B------:R-:W-:Y:S08]  /*dc00*/  HMMA.16816.F32 R76, R168.reuse, R24, R76 ;  /* 0x00000018a84c723c */ /* 0x040ff0000000184c */
[C---:B------:R-:W-:Y:S01]  /*dc10*/  HMMA.16816.F32 R72, R168.reuse, R26, R72 ;  /* 0x0000001aa848723c */ /* 0x040fe20000001848 */
[----:B------:R-:W2:Y:S07]  /*dc20*/  LDSM.16.M88.4 R24, [R207+0x5000] ;  /* 0x00500000cf18783b */ /* 0x000eae0000000200 */
[C---:B---3--:R-:W-:Y:S08]  /*dc30*/  HMMA.16816.F32 R68, R168.reuse, R20, R68 ;  /* 0x00000014a844723c */ /* 0x048ff00000001844 */
[C---:B------:R-:W-:Y:S01]  /*dc40*/  HMMA.16816.F32 R64, R168.reuse, R22, R64 ;  /* 0x00000016a840723c */ /* 0x040fe20000001840 */
[----:B------:R-:W3:Y:S07]  /*dc50*/  LDSM.16.M88.4 R20, [R207+0x5800] ;  /* 0x00580000cf14783b */ /* 0x000eee0000000200 */
[C---:B-1----:R-:W-:Y:S08]  /*dc60*/  HMMA.16816.F32 R60, R168.reuse, R16, R60 ;  /* 0x00000010a83c723c */ /* 0x042ff0000000183c */
[C---:B------:R-:W-:Y:S01]  /*dc70*/  HMMA.16816.F32 R56, R168.reuse, R18, R56 ;  /* 0x00000012a838723c */ /* 0x040fe20000001838 */
[----:B------:R-:W1:Y:S07]  /*dc80*/  LDSM.16.M88.4 R16, [R206+0x3000] ;  /* 0x00300000ce10783b */ /* 0x000e6e0000000200 */
[C---:B------:R-:W-:Y:S08]  /*dc90*/  HMMA.16816.F32 R52, R168.reuse, R88, R52 ;  /* 0x00000058a834723c */ /* 0x040ff00000001834 */
[C---:B------:R-:W-:Y:S01]  /*dca0*/  HMMA.16816.F32 R48, R168.reuse, R90, R48 ;  /* 0x0000005aa830723c */ /* 0x040fe20000001830 */
[----:B------:R-:W1:Y:S07]  /*dcb0*/  LDSM.16.M88.4 R88, [R206+0x4800] ;  /* 0x00480000ce58783b */ /* 0x000e6e0000000200 */
        /* <DEDUP_REMOVED lines=8> */
[----:B------:R-:W1:Y:S07]  /*dd40*/  LDSM.16.M88.4 R36, [R204] ;  /* 0x00000000cc24783b */ /* 0x000e6e0000000200 */
[C---:B--2---:R-:W-:Y:S08]  /*dd50*/  HMMA.16816.F32 R68, R172.reuse, R32, R68 ;  /* 0x00000020ac44723c */ /* 0x044ff00000001844 */
[C---:B------:R-:W-:Y:S01]  /*dd60*/  HMMA.16816.F32 R64, R172.reuse, R34, R64 ;  /* 0x00000022ac40723c */ /* 0x040fe20000001840 */
[----:B------:R-:W2:Y:S07]  /*dd70*/  LDSM.16.M88.4 R32, [R204+0x800] ;  /* 0x00080000cc20783b */ /* 0x000eae0000000200 */
[C---:B----4-:R-:W-:Y:S08]  /*dd80*/  HMMA.16816.F32 R60, R172.reuse, R28, R60 ;  /* 0x0000001cac3c723c */ /* 0x050ff0000000183c */
[C---:B------:R-:W-:Y:S01]  /*dd90*/  HMMA.16816.F32 R56, R172.reuse, R30, R56 ;  /* 0x0000001eac38723c */ /* 0x040fe20000001838 */
[----:B------:R-:W4:Y:S07]  /*dda0*/  LDSM.16.M88.4 R28, [R204+0x1000] ;  /* 0x00100000cc1c783b */ /* 0x000f2e0000000200 */
[C---:B------:R-:W-:Y:S08]  /*ddb0*/  HMMA.16816.F32 R52, R172.reuse, R24, R52 ;  /* 0x00000018ac34723c */ /* 0x040ff00000001834 */
[C---:B------:R-:W-:Y:S01]  /*ddc0*/  HMMA.16816.F32 R48, R172.reuse, R26, R48 ;  /* 0x0000001aac30723c */ /* 0x040fe20000001830 */
[----:B------:R-:W2:Y:S07]  /*ddd0*/  LDSM.16.M88.4 R24, [R204+0x1800] ;  /* 0x00180000cc18783b */ /* 0x000eae0000000200 */
[C---:B---3--:R-:W-:Y:S08]  /*dde0*/  HMMA.16816.F32 R44, R172.reuse, R20, R44 ;  /* 0x00000014ac2c723c */ /* 0x048ff0000000182c */
[----:B------:R-:W-:Y:S01]  /*ddf0*/  HMMA.16816.F32 R40, R172, R22, R40 ;  /* 0x00000016ac28723c */ /* 0x000fe20000001828 */
[----:B------:R-:W3:Y:S07]  /*de00*/  LDSM.16.M88.4 R20, [R204+0x2000] ;  /* 0x00200000cc14783b */ /* 0x000eee0000000200 */
[C---:B-1----:R-:W-:Y:S08]  /*de10*/  HMMA.16816.F32 R8, R180.reuse, R16, R8 ;  /* 0x00000010b408723c */ /* 0x042ff00000001808 */
        /* <DEDUP_REMOVED lines=13> */
[C---:B------:R-:W-:Y:S08]  /*def0*/  HMMA.16816.F32 R8, R184.reuse, R36, R8 ;  /* 0x00000024b808723c */ /* 0x040ff00000001808 */
[C---:B------:R-:W-:Y:S08]  /*df00*/  HMMA.16816.F32 R4, R184.reuse, R38, R4 ;  /* 0x00000026b804723c */ /* 0x040ff00000001804 */
[C---:B--2---:R-:W-:Y:S08]  /*df10*/  HMMA.16816.F32 R76, R184.reuse, R32, R76 ;  /* 0x00000020b84c723c */ /* 0x044ff0000000184c */
[C---:B------:R-:W-:Y:S08]  /*df20*/  HMMA.16816.F32 R72, R184.reuse, R34, R72 ;  /* 0x00000022b848723c */ /* 0x040ff00000001848 */
[C---:B----4-:R-:W-:Y:S08]  /*df30*/  HMMA.16816.F32 R68, R184.reuse, R28, R68 ;  /* 0x0000001cb844723c */ /* 0x050ff00000001844 */
[C---:B------:R-:W-:Y:S08]  /*df40*/  HMMA.16816.F32 R64, R184.reuse, R30, R64 ;  /* 0x0000001eb840723c */ /* 0x040ff00000001840 */
[C---:B------:R-:W-:Y:S08]  /*df50*/  HMMA.16816.F32 R60, R184.reuse, R24, R60 ;  /* 0x00000018b83c723c */ /* 0x040ff0000000183c */
[C---:B------:R-:W-:Y:S08]  /*df60*/  HMMA.16816.F32 R56, R184.reuse, R26, R56 ;  /* 0x0000001ab838723c */ /* 0x040ff00000001838 */
[C---:B---3--:R-:W-:Y:S08]  /*df70*/  HMMA.16816.F32 R52, R184.reuse, R20, R52 ;  /* 0x00000014b834723c */ /* 0x048ff00000001834 */
[C---:B------:R-:W-:Y:S08]  /*df80*/  HMMA.16816.F32 R48, R184.reuse, R22, R48 ;  /* 0x00000016b830723c */ /* 0x040ff00000001830 */
[C---:B-1----:R-:W-:Y:S08]  /*df90*/  HMMA.16816.F32 R44, R184.reuse, R16, R44 ;  /* 0x00000010b82c723c */ /* 0x042ff0000000182c */
        /* <DEDUP_REMOVED lines=32> */
.L_x_792:
[----:B------:R-:W-:Y:S05]  /*e1a0*/  BSYNC B0 ;  /* 0x0000000000007941 */ /* 0x000fea0003800000 */
.L_x_791:
[----:B------:R-:W-:Y:S01]  /*e1b0*/  ISETP.NE.AND P0, PT, R228, 0x1, PT ;  /* 0x00000001e400780c */ /* 0x000fe20003f05270 */
[----:B------:R-:W-:Y:S01]  /*e1c0*/  IMAD.IADD R21, R218, 0x1, R209 ;  /* 0x00000001da157824 */ /* 0x000fe200078e02d1 */
[----:B------:R-:W-:Y:S01]  /*e1d0*/  ULDC UR4, c[0x0][0x324] ;  /* 0x0000c90000047ab9 */ /* 0x000fe20000000800 */
[----:B------:R-:W-:Y:S01]  /*e1e0*/  IMAD.IADD R20, R231, 0x1, R15 ;  /* 0x00000001e7147824 */ /* 0x000fe200078e020f */
[----:B------:R-:W-:Y:S01]  /*e1f0*/  ULOP3.LUT UR4, URZ, UR4, URZ, 0x33, !UPT ;  /* 0x000000043f047292 */ /* 0x000fe2000f8e333f */
[----:B------:R-:W0:Y:S01]  /*e200*/  LDGDEPBAR ;  /* 0x00000000000079af */ /* 0x000e220000000000 */
[----:B-1----:R-:W-:-:S02]  /*e210*/  IMAD.IADD R16, R15, 0x1, -R217 ;  /* 0x000000010f107824 */ /* 0x002fc400078e0ad9 */
[C---:B------:R-:W-:Y:S02]  /*e220*/  IADD3 R18, -R217.reuse, 0x1, R20 ;  /* 0x00000001d9127810 */ /* 0x040fe40007ffe114 */
[----:B------:R-:W-:-:S03]  /*e230*/  IADD3 R20, -R217, R20, RZ ;  /* 0x00000014d9147210 */ /* 0x000fc60007ffe1ff */
[----:B------:R-:W-:-:S04]  /*e240*/  @P0 IMAD.HI.U32 R0, R21, c[0x0][0x2c8], RZ ;  /* 0x0000b20015000a27 */ /* 0x000fc800078e00ff */
[----:B------:R-:W-:Y:S01]  /*e250*/  IMAD.IADD R18, R18, 0x1, -R229 ;  /* 0x0000000112127824 */ /* 0x000fe200078e0ae5 */
[----:B------:R-:W-:Y:S02]  /*e260*/  @P0 SHF.R.U32.HI R21, RZ, c[0x0][0x2cc], R0 ;  /* 0x0000b300ff150a19 */ /* 0x000fe40000011600 */
[----:B------:R-:W-:Y:S02]  /*e270*/  ISETP.GE.AND P0, PT, R232, 0x1, PT ;  /* 0x00000001e800780c */ /* 0x000fe40003f06270 */
[C---:B------:R-:W-:Y:S01]  /*e280*/  IADD3 R19, R18.reuse, c[0x0][0x328], RZ ;  /* 0x0000ca0012137a10 */ /* 0x040fe20007ffe0ff */
[----:B------:R-:W1:Y:S01]  /*e290*/  SHFL.IDX PT, R2, R21, RZ, 0x1c1f ;  /* 0x001c1fff15027589 */ /* 0x000e6200000e0000 */
[----:B------:R-:W-:-:S03]  /*e2a0*/  IADD3 R18, R18, UR4, RZ ;  /* 0x0000000412127c10 */ /* 0x000fc6000fffe0ff */
[----:B-1----:R-:W-:Y:S01]  /*e2b0*/  IMAD.IADD R24, R19, 0x1, R2 ;  /* 0x0000000113187824 */ /* 0x002fe200078e0202 */
[----:B------:R-:W-:-:S04]  /*e2c0*/  IADD3 R23, R18, R2, RZ ;  /* 0x0000000212177210 */ /* 0x000fc80007ffe0ff */
[----:B------:R-:W-:Y:S01]  /*e2d0*/  IMNMX R24, R20, R24, PT ;  /* 0x0000001814187217 */ /* 0x000fe20003800200 */
[----:B------:R-:W-:Y:S05]  /*e2e0*/  @!P0 BRA `(.L_x_793) ;  /* 0x0000014000008947 */ /* 0x000fea0003800000 */
[----:B------:R-:W-:Y:S01]  /*e2f0*/  IADD3 R2, -R229, R231, R2 ;  /* 0x000000e7e5027210 */ /* 0x000fe20007ffe102 */
[----:B------:R-:W-:Y:S03]  /*e300*/  BSSY B0, `(.L_x_794) ;  /* 0x000000e000007945 */ /* 0x000fe60003800000 */
        /* <DEDUP_REMOVED lines=9> */
.L_x_795:
[----:B------:R-:W-:-:S04]  /*e3a0*/  MOV R0, c[0x0][0x32c] ;  /* 0x0000cb0000007a02 */ /* 0x000fc80000000f00 */
[----:B------:R-:W-:-:S13]  /*e3b0*/  ISETP.NE.AND P0, PT, R0, 0x1, PT ;  /* 0x000000010000780c */ /* 0x000fda0003f05270 */
[----:B------:R-:W-:-:S05]  /*e3c0*/  @P0 IMAD.HI.U32 R0, R2, c[0x0][0x330], RZ ;  /* 0x0000cc0002000a27 */ /* 0x000fca00078e00ff */
[----:B------:R-:W-:Y:S02]  /*e3d0*/  @P0 SHF.R.U32.HI R2, RZ, c[0x0][0x334], R0 ;  /* 0x0000cd00ff020a19 */ /* 0x000fe40000011600 */
.L_x_796:
[----:B------:R-:W-:Y:S05]  /*e3e0*/  BSYNC B0 ;  /* 0x0000000000007941 */ /* 0x000fea0003800000 */
.L_x_794:
[----:B------:R-:W-:-:S05]  /*e3f0*/  IMAD R2, R2, c[0x0][0x32c], R16 ;  /* 0x0000cb0002027a24 */ /* 0x000fca00078e0210 */
[----:B------:R-:W-:Y:S02]  /*e400*/  IADD3 R0, R2, c[0x0][0x32c], RZ ;  /* 0x0000cb0002007a10 */ /* 0x000fe40007ffe0ff */
[----:B------:R-:W-:Y:S02]  /*e410*/  IMNMX R23, R23, R2, !PT ;  /* 0x0000000217177217 */ /* 0x000fe40007800200 */
[----:B------:R-:W-:Y:S02]  /*e420*/  IMNMX R24, R24, R0, PT ;  /* 0x0000000018187217 */ /* 0x000fe40003800200 */
.L_x_793:
[C---:B------:R-:W-:Y:S01]  /*e430*/  ISETP.GE.AND P0, PT, R15.reuse, 0x9, PT ;  /* 0x000000090f00780c */ /* 0x040fe20003f06270 */
[----:B------:R-:W1:Y:S01]  /*e440*/  SHFL.IDX PT, R21, R21, 0x1, 0x1c1f ;  /* 0x003c1f0015157f89 */ /* 0x000e6200000e0000 */
[----:B------:R-:W-:Y:S02]  /*e450*/  ISETP.GE.AND P1, PT, R15, 0x2, PT ;  /* 0x000000020f00780c */ /* 0x000fe40003f26270 */
[----:B------:R-:W-:Y:S02]  /*e460*/  P2R R22, PR, RZ, 0x1 ;  /* 0x00000001ff167803 */ /* 0x000fe40000000000 */
[----:B------:R-:W-:-:S02]  /*e470*/  ISETP.GT.AND P0, PT, R23, 0x8, !P0 ;  /* 0x000000081700780c */ /* 0x000fc40004704270 */
[----:B------:R-:W-:Y:S02]  /*e480*/  P2R R0, PR, RZ, 0x2 ;  /* 0x00000002ff007803 */ /* 0x000fe40000000000 */
[----:B------:R-:W-:Y:S02]  /*e490*/  ISETP.LT.OR P0, PT, R24, 0x9, P0 ;  /* 0x000000091800780c */ /* 0x000fe40000701670 */
[----:B------:R-:W-:Y:S02]  /*e4a0*/  ISETP.GT.AND P1, PT, R23, 0x1, !P1 ;  /* 0x000000011700780c */ /* 0x000fe40004f24270 */
[----:B------:R-:W-:Y:S02]  /*e4b0*/  ISETP.GE.AND P2, PT, R15, 0xa, PT ;  /* 0x0000000a0f00780c */ /* 0x000fe40003f46270 */
[----:B------:R-:W-:Y:S02]  /*e4c0*/  FSEL R13, R4, -INF , !P0 ;  /* 0xff800000040d7808 */ /* 0x000fe40004000000 */
[----:B------:R-:W-:-:S02]  /*e4d0*/  ISETP.LT.OR P1, PT, R24, 0x2, P1 ;  /* 0x000000021800780c */ /* 0x000fc40000f21670 */
[----:B------:R-:W-:Y:S02]  /*e4e0*/  ISETP.GT.AND P0, PT, R23, 0x9, !P2 ;  /* 0x000000091700780c */ /* 0x000fe40005704270 */
[----:B------:R-:W-:Y:S02]  /*e4f0*/  FSEL R12, R9, -INF , !P1 ;  /* 0xff800000090c7808 */ /* 0x000fe40004800000 */
[----:B------:R-:W-:Y:S01]  /*e500*/  ISETP.LT.OR P0, PT, R24, 0xa, P0 ;  /* 0x0000000a1800780c */ /* 0x000fe20000701670 */
[--C-:B-1----:R-:W-:Y:S01]  /*e510*/  IMAD.IADD R19, R19, 0x1, R21.reuse ;  /* 0x0000000113137824 */ /* 0x102fe200078e0215 */
[----:B------:R-:W-:Y:S01]  /*e520*/  ISETP.GE.AND P1, PT, R15, 0x11, PT ;  /* 0x000000110f00780c */ /* 0x000fe20003f26270 */
[----:B------:R-:W-:Y:S01]  /*e530*/  IMAD.IADD R18, R18, 0x1, R21 ;  /* 0x0000000112127824 */ /* 0x000fe200078e0215 */
        /* <DEDUP_REMOVED lines=8> */
[C---:B------:R-:W-:Y:S02]  /*e5c0*/  ISETP.LT.OR P0, PT, R24.reuse, 0x12, P0 ;  /* 0x000000121800780c */ /* 0x040fe40000701670 */
        /* <DEDUP_REMOVED lines=43> */
[C---:B------:R-:W-:Y:S02]  /*e880*/  ISETP.GE.AND P6, PT, R15.reuse, 0x3a, PT ;  /* 0x0000003a0f00780c */ /* 0x040fe40003fc6270 */
[----:B------:R-:W-:Y:S02]  /*e890*/  ISETP.LT.OR P0, PT, R24, 0x39, P0 ;  /* 0x000000391800780c */ /* 0x000fe40000701670 */
[----:B------:R-:W-:Y:S02]  /*e8a0*/  ISETP.GE.AND P5, PT, R15, 0x41, PT ;  /* 0x000000410f00780c */ /* 0x000fe40003fa6270 */
[----:B------:R-:W-:-:S02]  /*e8b0*/  FSEL R151, R56, -INF , !P0 ;  /* 0xff80000038977808 */ /* 0x000fc40004000000 */
[----:B------:R-:W-:Y:S02]  /*e8c0*/  ISETP.GT.AND P0, PT, R23, 0x39, !P6 ;  /* 0x000000391700780c */ /* 0x000fe40007704270 */
[C---:B------:R-:W-:Y:S02]  /*e8d0*/  ISETP.GE.AND P4, PT, R15.reuse, 0x42, PT ;  /* 0x000000420f00780c */ /* 0x040fe40003f86270 */
        /* <DEDUP_REMOVED lines=16> */
[----:B------:R-:W-:Y:S02]  /*e9e0*/  IMNMX R20, R20, R19, PT ;  /* 0x0000001314147217 */ /* 0x000fe40003800200 */
[----:B------:R-:W-:Y:S02]  /*e9f0*/  FSEL R158, R48, -INF , !P0 ;  /* 0xff800000309e7808 */ /* 0x000fe40004000000 */
[----:B------:R-:W-:-:S04]  /*ea00*/  ISETP.GT.AND P0, PT, R23, 0x49, !P2 ;  /* 0x000000491700780c */ /* 0x000fc80005704270 */
[----:B------:R-:W-:-:S04]  /*ea10*/  ISETP.LT.OR P0, PT, R24, 0x4a, P0 ;  /* 0x0000004a1800780c */ /* 0x000fc80000701670 */
[----:B------:R-:W-:Y:S02]  /*ea20*/  FSEL R153, R49, -INF , !P0 ;  /* 0xff80000031997808 */ /* 0x000fe40004000000 */
[----:B------:R-:W-:Y:S02]  /*ea30*/  ISETP.GT.AND P0, PT, R23, 0x50, !P1 ;  /* 0x000000501700780c */ /* 0x000fe40004f04270 */
[----:B------:R-:W-:Y:S02]  /*ea40*/  ISETP.GE.AND P1, PT, R15, 0x52, PT ;  /* 0x000000520f00780c */ /* 0x000fe40003f26270 */
[----:B------:R-:W-:-:S04]  /*ea50*/  ISETP.LT.OR P0, PT, R24, 0x51, P0 ;  /* 0x000000511800780c */ /* 0x000fc80000701670 */
        /* <DEDUP_REMOVED lines=11> */
[----:B------:R-:W-:-:S04]  /*eb10*/  ISETP.GT.AND P0, PT, R23, RZ, !P1 ;  /* 0x000000ff1700720c */ /* 0x000fc80004f04270 */
[----:B------:R-:W-:-:S04]  /*eb20*/  ISETP.LT.OR P0, PT, R24, 0x1, P0 ;  /* 0x000000011800780c */ /* 0x000fc80000701670 */
[----:B------:R-:W-:Y:S02]  /*eb30*/  FSEL R17, R8, -INF , !P0 ;  /* 0xff80000008117808 */ /* 0x000fe40004000000 */
[----:B------:R-:W-:-:S04]  /*eb40*/  ISETP.GE.AND P0, PT, R15, 0x5a, PT ;  /* 0x0000005a0f00780c */ /* 0x000fc80003f06270 */
[----:B------:R-:W-:Y:S02]  /*eb50*/  P2R R40, PR, RZ, 0x1 ;  /* 0x00000001ff287803 */ /* 0x000fe40000000000 */
[----:B------:R-:W-:-:S04]  /*eb60*/  ISETP.GT.AND P0, PT, R23, 0x59, !P0 ;  /* 0x000000591700780c */ /* 0x000fc80004704270 */
[----:B------:R-:W-:-:S04]  /*eb70*/  ISETP.LT.OR P0, PT, R24, 0x5a, P0 ;  /* 0x0000005a1800780c */ /* 0x000fc80000701670 */
[----:B------:R-:W-:Y:S02]  /*eb80*/  FSEL R138, R41, -INF , !P0 ;  /* 0xff800000298a7808 */ /* 0x000fe40004000000 */
[----:B------:R-:W-:-:S13]  /*eb90*/  ISETP.GE.AND P0, PT, R232, 0x1, PT ;  /* 0x00000001e800780c */ /* 0x000fda0003f06270 */
        /* <DEDUP_REMOVED lines=12> */
.L_x_799:
[----:B------:R-:W-:-:S04]  /*ec60*/  MOV R8, c[0x0][0x32c] ;  /* 0x0000cb0000087a02 */ /* 0x000fc80000000f00 */
[----:B------:R-:W-:-:S13]  /*ec70*/  ISETP.NE.AND P0, PT, R8, 0x1, PT ;  /* 0x000000010800780c */ /* 0x000fda0003f05270 */
[----:B------:R-:W-:-:S05]  /*ec80*/  @P0 IMAD.HI.U32 R8, R21, c[0x0][0x330], RZ ;  /* 0x0000cc0015080a27 */ /* 0x000fca00078e00ff */
[----:B------:R-:W-:Y:S02]  /*ec90*/  @P0 SHF.R.U32.HI R21, RZ, c[0x0][0x334], R8 ;  /* 0x0000cd00ff150a19 */ /* 0x000fe40000011608 */
.L_x_800:
[----:B------:R-:W-:Y:S05]  /*eca0*/  BSYNC B0 ;  /* 0x0000000000007941 */ /* 0x000fea0003800000 */
.L_x_798:
[----:B------:R-:W-:-:S05]  /*ecb0*/  IMAD R16, R21, c[0x0][0x32c], R16 ;  /* 0x0000cb0015107a24 */ /* 0x000fca00078e0210 */
[----:B------:R-:W-:Y:S02]  /*ecc0*/  IADD3 R8, R16, c[0x0][0x32c], RZ ;  /* 0x0000cb0010087a10 */ /* 0x000fe40007ffe0ff */
[----:B------:R-:W-:Y:S02]  /*ecd0*/  IMNMX R18, R18, R16, !PT ;  /* 0x0000001012127217 */ /* 0x000fe40007800200 */
[----:B------:R-:W-:Y:S02]  /*ece0*/  IMNMX R20, R20, R8, PT ;  /* 0x0000000814147217 */ /* 0x000fe40003800200 */
.L_x_797:
[----:B------:R-:W-:Y:S01]  /*ecf0*/  ISETP.NE.AND P0, PT, R22, RZ, PT ;  /* 0x000000ff1600720c */ /* 0x000fe20003f05270 */
[----:B------:R-:W-:Y:S01]  /*ed00*/  LDSM.16.MT88.4 R88, [R188] ;  /* 0x00000000bc58783b */ /* 0x000fe20000004200 */
[----:B------:R-:W-:Y:S02]  /*ed10*/  FMNMX.FTZ R19, R17, R12, !PT ;  /* 0x0000000c11137209 */ /* 0x000fe40007810000 */
[----:B------:R-:W-:Y:S01]  /*ed20*/  ISETP.GT.AND P0, PT, R18, 0x8, !P0 ;  /* 0x000000081200780c */ /* 0x000fe20004704270 */
[----:B------:R-:W-:Y:S01]  /*ed30*/  LDSM.16.MT88.4 R96, [R191+0x3000] ;  /* 0x00300000bf60783b */ /* 0x000fe20000004200 */
[----:B------:R-:W-:-:S02]  /*ed40*/  FMNMX.FTZ R19, R13, R19, !PT ;  /* 0x000000130d137209 */ /* 0x000fc40007810000 */
[----:B------:R-:W-:Y:S01]  /*ed50*/  ISETP.LT.OR P0, PT, R20, 0x9, P0 ;  /* 0x000000091400780c */ /* 0x000fe20000701670 */
[----:B------:R-:W-:Y:S01]  /*ed60*/  LDSM.16.MT88.4 R108, [R191] ;  /* 0x00000000bf6c783b */ /* 0x000fe20000004200 */
[----:B------:R-:W-:Y:S02]  /*ed70*/  FMNMX.FTZ R19, R5, R19, !PT ;  /* 0x0000001305137209 */ /* 0x000fe40007810000 */
[----:B------:R-:W-:Y:S01]  /*ed80*/  FSEL R6, R6, -INF , !P0 ;  /* 0xff80000006067808 */ /* 0x000fe20004000000 */
[----:B------:R-:W-:Y:S01]  /*ed90*/  LDSM.16.MT88.4 R80, [R189] ;  /* 0x00000000bd50783b */ /* 0x000fe20000004200 */
[----:B------:R-:W-:Y:S02]  /*eda0*/  ISETP.NE.AND P0, PT, R39, RZ, PT ;  /* 0x000000ff2700720c */ /* 0x000fe40003f05270 */
[----:B------:R-:W-:Y:S01]  /*edb0*/  FMNMX.FTZ R19, R76, R19, !PT ;  /* 0x000000134c137209 */ /* 0x000fe20007810000 */
[----:B------:R-:W-:Y:S01]  /*edc0*/  LDSM.16.MT88.4 R104, [R190+0x3000] ;  /* 0x00300000be68783b */ /* 0x000fe20000004200 */
        /* <DEDUP_REMOVED lines=27> */
[----:B------:R-:W-:Y:S01]  /*ef80*/  FMNMX.FTZ R19, R164, R19, !PT ;  /* 0x00000013a4137209 */ /* 0x000fe20007810000 */
[----:B------:R-:W-:Y:S01]  /*ef90*/  LDSM.16.MT88.4 R36, [R190+0x3800] ;  /* 0x00380000be24783b */ /* 0x000fe20000004200 */
[----:B------:R-:W-:Y:S02]  /*efa0*/  ISETP.GT.AND P0, PT, R18, 0x19, !P0 ;  /* 0x000000191200780c */ /* 0x000fe40004704270 */
[----:B------:R-:W-:Y:S02]  /*efb0*/  FMNMX.FTZ R19, R156, R19, !PT ;  /* 0x000000139c137209 */ /* 0x000fe40007810000 */
[----:B------:R-:W-:-:S02]  /*efc0*/  ISETP.LT.OR P0, PT, R20, 0x1a, P0 ;  /* 0x0000001a1400780c */ /* 0x000fc40000701670 */
[----:B------:R-:W-:Y:S02]  /*efd0*/  FMNMX.FTZ R19, R158, R19, !PT ;  /* 0x000000139e137209 */ /* 0x000fe40007810000 */
[----:B------:R-:W-:Y:S02]  /*efe0*/  FSEL R8, R75, -INF , !P0 ;  /* 0xff8000004b087808 */ /* 0x000fe40004000000 */
[----:B------:R-:W-:Y:S01]  /*eff0*/  ISETP.NE.AND P0, PT, R35, RZ, PT ;  /* 0x000000ff2300720c */ /* 0x000fe20003f05270 */
[----:B------:R-:W-:Y:S01]  /*f000*/  LDSM.16.MT88.4 R72, [R190] ;  /* 0x00000000be48783b */ /* 0x000fe20000004200 */
        /* <DEDUP_REMOVED lines=35> */
[----:B------:R-:W-:Y:S01]  /*f240*/  ISETP.LT.OR P0, PT, R20, 0x3a, P0 ;  /* 0x0000003a1400780c */ /* 0x000fe20000701670 */
[----:B------:R-:W1:Y:S03]  /*f250*/  SHFL.BFLY PT, R0, R19, 0x2, 0x1f ;  /* 0x0c401f0013007f89 */ /* 0x000e6600000e0000 */
[----:B------:R-:W-:-:S02]  /*f260*/  FSEL R166, R59, -INF , !P0 ;  /* 0xff8000003ba67808 */ /* 0x000fc40004000000 */
[----:B------:R-:W-:Y:S01]  /*f270*/  ISETP.GT.AND P0, PT, R18, 0x40, !P5 ;  /* 0x000000401200780c */ /* 0x000fe20006f04270 */
[----:B------:R-:W-:Y:S01]  /*f280*/  LDSM.16.MT88.4 R56, [R189+0x3000] ;  /* 0x00300000bd38783b */ /* 0x000fe20000004200 */
[----:B------:R-:W-:Y:S02]  /*f290*/  ISETP.NE.AND P5, PT, R45, RZ, PT ;  /* 0x000000ff2d00720c */ /* 0x000fe40003fa5270 */
        /* <DEDUP_REMOVED lines=8> */
[----:B------:R-:W-:Y:S01]  /*f320*/  ISETP.LT.OR P0, PT, R20, 0x49, P0 ;  /* 0x000000491400780c */ /* 0x000fe20000701670 */
[----:B------:R-:W-:Y:S03]  /*f330*/  LDSM.16.MT88.4 R24, [R190+0x800] ;  /* 0x00080000be18783b */ /* 0x000fe60000004200 */
[----:B------:R-:W-:-:S02]  /*f340*/  FSEL R154, R50, -INF , !P0 ;  /* 0xff800000329a7808 */ /* 0x000fc40004000000 */
[----:B------:R-:W-:-:S04]  /*f350*/  ISETP.GT.AND P0, PT, R18, 0x49, !P2 ;  /* 0x000000491200780c */ /* 0x000fc80005704270 */
[----:B------:R-:W-:-:S04]  /*f360*/  ISETP.LT.OR P0, PT, R20, 0x4a, P0 ;  /* 0x0000004a1400780c */ /* 0x000fc80000701670 */
[----:B------:R-:W-:Y:S02]  /*f370*/  FSEL R152, R51, -INF , !P0 ;  /* 0xff80000033987808 */ /* 0x000fe40004000000 */
[----:B------:R-:W-:Y:S02]  /*f380*/  ISETP.GT.AND P0, PT, R18, 0x1, !P6 ;  /* 0x000000011200780c */ /* 0x000fe40007704270 */
[----:B------:R-:W-:Y:S02]  /*f390*/  ISETP.NE.AND P6, PT, R40, RZ, PT ;  /* 0x000000ff2800720c */ /* 0x000fe40003fc5270 */
[----:B------:R-:W-:-:S04]  /*f3a0*/  ISETP.LT.OR P0, PT, R20, 0x2, P0 ;  /* 0x000000021400780c */ /* 0x000fc80000701670 */
[----:B------:R-:W-:Y:S02]  /*f3b0*/  FSEL R11, R11, -INF , !P0 ;  /* 0xff8000000b0b7808 */ /* 0x000fe40004000000 */
[C---:B------:R-:W-:Y:S02]  /*f3c0*/  ISETP.GT.AND P0, PT, R18.reuse, RZ, !P1 ;  /* 0x000000ff1200720c */ /* 0x040fe40004f04270 */
[----:B------:R-:W-:Y:S02]  /*f3d0*/  ISETP.GT.AND P1, PT, R18, 0x50, !P3 ;  /* 0x000000501200780c */ /* 0x000fe40005f24270 */
[C---:B------:R-:W-:Y:S02]  /*f3e0*/  ISETP.LT.OR P0, PT, R20.reuse, 0x1, P0 ;  /* 0x000000011400780c */ /* 0x040fe40000701670 */
[----:B------:R-:W-:Y:S02]  /*f3f0*/  ISETP.LT.OR P2, PT, R20, 0x51, P1 ;  /* 0x000000511400780c */ /* 0x000fe40000f41670 */
[----:B------:R-:W-:-:S02]  /*f400*/  FSEL R10, R10, -INF , !P0 ;  /* 0xff8000000a0a7808 */ /* 0x000fc40004000000 */
[----:B------:R-:W-:Y:S02]  /*f410*/  ISETP.GT.AND P0, PT, R18, 0x51, !P4 ;  /* 0x000000511200780c */ /* 0x000fe40006704270 */
[----:B------:R-:W-:Y:S02]  /*f420*/  FMNMX.FTZ R21, R10, R11, !PT ;  /* 0x0000000b0a157209 */ /* 0x000fe40007810000 */
[----:B------:R-:W-:Y:S02]  /*f430*/  ISETP.LT.OR P1, PT, R20, 0x52, P0 ;  /* 0x000000521400780c */ /* 0x000fe40000721670 */
[----:B------:R-:W-:Y:S02]  /*f440*/  FMNMX.FTZ R21, R6, R21, !PT ;  /* 0x0000001506157209 */ /* 0x000fe40007810000 */
[----:B------:R-:W-:Y:S02]  /*f450*/  ISETP.GT.AND P3, PT, R18, 0x58, !P5 ;  /* 0x000000581200780c */ /* 0x000fe40006f64270 */
[----:B------:R-:W-:-:S02]  /*f460*/  FMNMX.FTZ R21, R7, R21, !PT ;  /* 0x0000001507157209 */ /* 0x000fc40007810000 */
[----:B------:R-:W-:Y:S02]  /*f470*/  FSEL R142, R46, -INF , !P2 ;  /* 0xff8000002e8e7808 */ /* 0x000fe40005000000 */
[----:B------:R-:W-:Y:S02]  /*f480*/  FMNMX.FTZ R21, R16, R21, !PT ;  /* 0x0000001510157209 */ /* 0x000fe40007810000 */
[----:B------:R-:W-:Y:S02]  /*f490*/  FSEL R137, R47, -INF , !P1 ;  /* 0xff8000002f897808 */ /* 0x000fe40004800000 */
[----:B------:R-:W-:Y:S02]  /*f4a0*/  FMNMX.FTZ R21, R15, R21, !PT ;  /* 0x000000150f157209 */ /* 0x000fe40007810000 */
[----:B------:R-:W-:Y:S02]  /*f4b0*/  ISETP.GT.AND P0, PT, R18, 0x59, !P6 ;  /* 0x000000591200780c */ /* 0x000fe40007704270 */
[----:B------:R-:W-:-:S02]  /*f4c0*/  FMNMX.FTZ R21, R9, R21, !PT ;  /* 0x0000001509157209 */ /* 0x000fc40007810000 */
[----:B------:R-:W-:Y:S02]  /*f4d0*/  ISETP.LT.OR P1, PT, R20, 0x59, P3 ;  /* 0x000000591400780c */ /* 0x000fe40001f21670 */
[----:B------:R-:W-:Y:S02]  /*f4e0*/  FMNMX.FTZ R21, R8, R21, !PT ;  /* 0x0000001508157209 */ /* 0x000fe40007810000 */
[----:B------:R-:W-:Y:S02]  /*f4f0*/  ISETP.LT.OR P0, PT, R20, 0x5a, P0 ;  /* 0x0000005a1400780c */ /* 0x000fe40000701670 */
[----:B------:R-:W-:Y:S02]  /*f500*/  FMNMX.FTZ R21, R130, R21, !PT ;  /* 0x0000001582157209 */ /* 0x000fe40007810000 */
[----:B------:R-:W-:Y:S02]  /*f510*/  FSEL R134, R42, -INF , !P1 ;  /* 0xff8000002a867808 */ /* 0x000fe40004800000 */
[----:B------:R-:W-:-:S02]  /*f520*/  FMNMX.FTZ R21, R131, R21, !PT ;  /* 0x0000001583157209 */ /* 0x000fc40007810000 */
[----:B------:R-:W-:Y:S02]  /*f530*/  FSEL R133, R43, -INF , !P0 ;  /* 0xff8000002b857808 */ /* 0x000fe40004000000 */
[----:B------:R-:W-:Y:S02]  /*f540*/  FMNMX.FTZ R21, R135, R21, !PT ;  /* 0x0000001587157209 */ /* 0x000fe40007810000 */
[----:B-1----:R-:W-:Y:S02]  /*f550*/  FMNMX.FTZ R20, R19, R0, !PT ;  /* 0x0000000013147209 */ /* 0x002fe40007810000 */
[----:B------:R-:W-:Y:S02]  /*f560*/  FMNMX.FTZ R21, R136, R21, !PT ;  /* 0x0000001588157209 */ /* 0x000fe40007810000 */
[----:B------:R-:W-:Y:S01]  /*f570*/  ISETP.NE.AND P6, PT, R228, 0x1, PT ;  /* 0x00000001e400780c */ /* 0x000fe20003fc5270 */
[----:B------:R-:W1:Y:S01]  /*f580*/  SHFL.BFLY PT, R0, R20, 0x1, 0x1f ;  /* 0x0c201f0014007f89 */ /* 0x000e6200000e0000 */
[----:B------:R-:W-:-:S04]  /*f590*/  FMNMX.FTZ R21, R155, R21, !PT ;  /* 0x000000159b157209 */ /* 0x000fc80007810000 */
[----:B------:R-:W-:-:S04]  /*f5a0*/  FMNMX.FTZ R21, R157, R21, !PT ;  /* 0x000000159d157209 */ /* 0x000fc80007810000 */
[----:B------:R-:W-:-:S04]  /*f5b0*/  FMNMX.FTZ R21, R159, R21, !PT ;  /* 0x000000159f157209 */ /* 0x000fc80007810000 */
[----:B------:R-:W-:-:S04]  /*f5c0*/  FMNMX.FTZ R21, R166, R21, !PT ;  /* 0x00000015a6157209 */ /* 0x000fc80007810000 */
[----:B------:R-:W-:-:S04]  /*f5d0*/  FMNMX.FTZ R21, R165, R21, !PT ;  /* 0x00000015a5157209 */ /* 0x000fc80007810000 */
[----:B------:R-:W-:Y:S02]  /*f5e0*/  FMNMX.FTZ R21, R167, R21, !PT ;  /* 0x00000015a7157209 */ /* 0x000fe40007810000 */
[----:B-1----:R-:W-:Y:S02]  /*f5f0*/  FMNMX.FTZ R0, R20, R0, !PT ;  /* 0x0000000014007209 */ /* 0x002fe40007810000 */
[----:B------:R-:W-:Y:S02]  /*f600*/  FMNMX.FTZ R21, R154, R21, !PT ;  /* 0x000000159a157209 */ /* 0x000fe40007810000 */
[C---:B------:R-:W-:Y:S01]  /*f610*/  FSETP.NEU.FTZ.AND P0, PT, R0.reuse, -INF , PT ;  /* 0xff8000000000780b */ /* 0x040fe20003f1d000 */
[----:B------:R-:W-:Y:S01]  /*f620*/  FMUL.FTZ R143, R0, c[0x0][0x2d0] ;  /* 0x0000b400008f7a20 */ /* 0x000fe20000410000 */
[----:B------:R-:W-:-:S04]  /*f630*/  FMNMX.FTZ R21, R152, R21, !PT ;  /* 0x0000001598157209 */ /* 0x000fc80007810000 */
[----:B------:R-:W-:Y:S02]  /*f640*/  FMNMX.FTZ R21, R142, R21, !PT ;  /* 0x000000158e157209 */ /* 0x000fe40007810000 */
[----:B------:R-:W-:Y:S02]  /*f650*/  FSEL R143, R143, RZ, P0 ;  /* 0x000000ff8f8f7208 */ /* 0x000fe40000000000 */
[----:B------:R-:W-:-:S03]  /*f660*/  FMNMX.FTZ R21, R137, R21, !PT ;  /* 0x0000001589157209 */ /* 0x000fc60007810000 */
[--C-:B------:R-:W-:Y:S01]  /*f670*/  FFMA.FTZ R50, R12, c[0x0][0x2d0], -R143.reuse ;  /* 0x0000b4000c327a23 */ /* 0x100fe2000001088f */
[----:B------:R-:W-:Y:S01]  /*f680*/  FMNMX.FTZ R18, R134, R21, !PT ;  /* 0x0000001586127209 */ /* 0x000fe20007810000 */
[--C-:B------:R-:W-:Y:S01]  /*f690*/  FFMA.FTZ R51, R17, c[0x0][0x2d0], -R143.reuse ;  /* 0x0000b40011337a23 */ /* 0x100fe2000001088f */
[----:B------:R-:W-:Y:S01]  /*f6a0*/  LDSM.16.MT88.4 R20, [R189+0x800] ;  /* 0x00080000bd14783b */ /* 0x000fe20000004200 */
[--C-:B------:R-:W-:Y:S01]  /*f6b0*/  FFMA.FTZ R47, R13, c[0x0][0x2d0], -R143.reuse ;  /* 0x0000b4000d2f7a23 */ /* 0x100fe2000001088f */
[----:B------:R-:W-:Y:S01]  /*f6c0*/  FMNMX.FTZ R18, R133, R18, !PT ;  /* 0x0000001285127209 */ /* 0x000fe20007810000 */
[--C-:B------:R-:W-:Y:S01]  /*f6d0*/  FFMA.FTZ R46, R5, c[0x0][0x2d0], -R143.reuse ;  /* 0x0000b400052e7a23 */ /* 0x100fe2000001088f */
[----:B------:R-:W-:Y:S01]  /*f6e0*/  MUFU.EX2 R50, R50 ;  /* 0x0000003200327308 */ /* 0x000fe20000000800 */
[--C-:B------:R-:W-:Y:S02]  /*f6f0*/  FFMA.FTZ R42, R4, c[0x0][0x2d0], -R143.reuse ;  /* 0x0000b400042a7a23 */ /* 0x100fe4000001088f */
[----:B------:R-:W1:Y:S01]  /*f700*/  SHFL.BFLY PT, R19, R18, 0x2, 0x1f ;  /* 0x0c401f0012137f89 */ /* 0x000e6200000e0000 */
[----:B------:R-:W-:-:S02]  /*f710*/  FFMA.FTZ R13, R3, c[0x0][0x2d0], -R143 ;  /* 0x0000b400030d7a23 */ /* 0x000fc4000001088f */
[--C-:B------:R-:W-:Y:S02]  /*f720*/  FFMA.FTZ R3, R2, c[0x0][0x2d0], -R143.reuse ;  /* 0x0000b40002037a23 */ /* 0x100fe4000001088f */
[----:B------:R-:W2:Y:S01]  /*f730*/  MUFU.EX2 R51, R51 ;  /* 0x0000003300337308 */ /* 0x000ea20000000800 */
[--C-:B------:R-:W-:Y:S02]  /*f740*/  FFMA.FTZ R43, R76, c[0x0][0x2d0], -R143.reuse ;  /* 0x0000b4004c2b7a23 */ /* 0x100fe4000001088f */
[--C-:B------:R-:W-:Y:S02]  /*f750*/  FFMA.FTZ R118, R34, c[0x0][0x2d0], -R143.reuse ;  /* 0x0000b40022767a23 */ /* 0x100fe4000001088f */
[--C-:B------:R-:W-:Y:S02]  /*f760*/  FFMA.FTZ R119, R33, c[0x0][0x2d0], -R143.reuse ;  /* 0x0000b40021777a23 */ /* 0x100fe4000001088f */
[--C-:B------:R-:W-:Y:S01]  /*f770*/  FFMA.FTZ R129, R32, c[0x0][0x2d0], -R143.reuse ;  /* 0x0000b40020817a23 */ /* 0x100fe2000001088f */
[----:B------:R-:W-:Y:S01]  /*f780*/  MUFU.EX2 R47, R47 ;  /* 0x0000002f002f7308 */ /* 0x000fe20000000800 */
[----:B------:R-:W-:Y:S01]  /*f790*/  LDSM.16.MT88.4 R32, [R189+0x3800] ;  /* 0x00380000bd20783b */ /* 0x000fe20000004200 */
[----:B------:R-:W-:-:S02]  /*f7a0*/  FFMA.FTZ R128, R128, c[0x0][0x2d0], -R143 ;  /* 0x0000b40080807a23 */ /* 0x000fc4000001088f */
[--C-:B------:R-:W-:Y:S02]  /*f7b0*/  FFMA.FTZ R148, R148, c[0x0][0x2d0], -R143.reuse ;  /* 0x0000b40094947a23 */ /* 0x100fe4000001088f */
[--C-:B------:R-:W-:Y:S02]  /*f7c0*/  FFMA.FTZ R149, R149, c[0x0][0x2d0], -R143.reuse ;  /* 0x0000b40095957a23 */ /* 0x100fe4000001088f */
[----:B------:R-:W3:Y:S01]  /*f7d0*/  MUFU.EX2 R46, R46 ;  /* 0x0000002e002e7308 */ /* 0x000ee20000000800 */
[----:B--2---:R-:W-:Y:S01]  /*f7e0*/  F2FP.PACK_AB R64, R50, R51 ;  /* 0x000000333240723e */ /* 0x004fe200000000ff */
[--C-:B------:R-:W-:Y:S01]  /*f7f0*/  FFMA.FTZ R151, R151, c[0x0][0x2d0], -R143.reuse ;  /* 0x0000b40097977a23 */ /* 0x100fe2000001088f */
[----:B-1----:R-:W-:Y:S01]  /*f800*/  FMNMX.FTZ R19, R18, R19, !PT ;  /* 0x0000001312137209 */ /* 0x002fe20007810000 */
[--C-:B------:R-:W-:Y:S02]  /*f810*/  FFMA.FTZ R150, R150, c[0x0][0x2d0], -R143.reuse ;  /* 0x0000b40096967a23 */ /* 0x100fe4000001088f */
[----:B------:R-:W-:-:S02]  /*f820*/  FFMA.FTZ R164, R164, c[0x0][0x2d0], -R143 ;  /* 0x0000b400a4a47a23 */ /* 0x000fc4000001088f */
[----:B------:R-:W1:Y:S01]  /*f830*/  SHFL.BFLY PT, R18, R19, 0x1, 0x1f ;  /* 0x0c201f0013127f89 */ /* 0x000e6200000e0000 */
[----:B------:R-:W2:Y:S01]  /*f840*/  MUFU.EX2 R43, R43 ;  /* 0x0000002b002b7308 */ /* 0x000ea20000000800 */
[--C-:B------:R-:W-:Y:S02]  /*f850*/  FFMA.FTZ R156, R156, c[0x0][0x2d0], -R143.reuse ;  /* 0x0000b4009c9c7a23 */ /* 0x100fe4000001088f */
[--C-:B------:R-:W-:Y:S02]  /*f860*/  FFMA.FTZ R158, R158, c[0x0][0x2d0], -R143.reuse ;  /* 0x0000b4009e9e7a23 */ /* 0x100fe4000001088f */
[----:B------:R-:W-:Y:S01]  /*f870*/  FFMA.FTZ R153, R153, c[0x0][0x2d0], -R143 ;  /* 0x0000b40099997a23 */ /* 0x000fe2000001088f */
[----:B---3--:R-:W-:Y:S02]  /*f880*/  F2FP.PACK_AB R66, R46, R47 ;  /* 0x0000002f2e42723e */ /* 0x008fe400000000ff */
[----:B------:R-:W-:Y:S01]  /*f890*/  MUFU.EX2 R42, R42 ;  /* 0x0000002a002a7308 */ /* 0x000fe20000000800 */
[----:B------:R-:W-:-:S02]  /*f8a0*/  FADD.FTZ R50, R51, R50 ;  /* 0x0000003233327221 */ /* 0x000fc40000010000 */
[--C-:B------:R-:W-:Y:S02]  /*f8b0*/  FFMA.FTZ R243, R138, c[0x0][0x2d0], -R143.reuse ;  /* 0x0000b4008af37a23 */ /* 0x100fe4000001088f */
[----:B------:R-:W-:Y:S02]  /*f8c0*/  FADD.FTZ R50, R47, R50 ;  /* 0x000000322f327221 */ /* 0x000fe40000010000 */
[--C-:B------:R-:W-:Y:S01]  /*f8d0*/  FFMA.FTZ R141, R141, c[0x0][0x2d0], -R143.reuse ;  /* 0x0000b4008d8d7a23 */ /* 0x100fe2000001088f */
[----:B------:R-:W-:Y:S01]  /*f8e0*/  MUFU.EX2 R13, R13 ;  /* 0x0000000d000d7308 */ /* 0x000fe20000000800 */
[----:B------:R-:W-:Y:S02]  /*f8f0*/  FADD.FTZ R46, R46, R50 ;  /* 0x000000322e2e7221 */ /* 0x000fe40000010000 */
[----:B------:R-:W-:Y:S02]  /*f900*/  FFMA.FTZ R140, R140, c[0x0][0x2d0], -R143 ;  /* 0x0000b4008c8c7a23 */ /* 0x000fe4000001088f */
[----:B--2---:R-:W-:Y:S01]  /*f910*/  FADD.FTZ R46, R43, R46 ;  /* 0x0000002e2b2e7221 */ /* 0x004fe20000010000 */
[----:B-1----:R-:W-:-:S02]  /*f920*/  FMNMX.FTZ R12, R19, R18, !PT ;  /* 0x00000012130c7209 */ /* 0x002fc40007810000 */
[----:B------:R-:W-:Y:S01]  /*f930*/  MUFU.EX2 R3, R3 ;  /* 0x0000000300037308 */ /* 0x000fe20000000800 */
[----:B------:R-:W-:Y:S01]  /*f940*/  FFMA.FTZ R139, R139, c[0x0][0x2d0], -R143 ;  /* 0x0000b4008b8b7a23 */ /* 0x000fe2000001088f */
[C---:B------:R-:W-:Y:S01]  /*f950*/  FSETP.NEU.FTZ.AND P0, PT, R12.reuse, -INF , PT ;  /* 0xff8000000c00780b */ /* 0x040fe20003f1d000 */
[----:B------:R-:W-:-:S05]  /*f960*/  FMUL.FTZ R132, R12, c[0x0][0x2d0] ;  /* 0x0000b4000c847a20 */ /* 0x000fca0000410000 */
[----:B------:R-:W-:Y:S01]  /*f970*/  MUFU.EX2 R118, R118 ;  /* 0x0000007600767308 */ /* 0x000fe20000000800 */
[----:B------:R-:W-:-:S05]  /*f980*/  FSEL R132, R132, RZ, P0 ;  /* 0x000000ff84847208 */ /* 0x000fca0000000000 */
[--C-:B------:R-:W-:Y:S02]  /*f990*/  FFMA.FTZ R49, R10, c[0x0][0x2d0], -R132.reuse ;  /* 0x0000b4000a317a23 */ /* 0x100fe40000010884 */
[--C-:B------:R-:W-:Y:S01]  /*f9a0*/  FFMA.FTZ R48, R11, c[0x0][0x2d0], -R132.reuse ;  /* 0x0000b4000b307a23 */ /* 0x100fe20000010884 */
[----:B------:R-:W-:Y:S01]  /*f9b0*/  MUFU.EX2 R119, R119 ;  /* 0x0000007700777308 */ /* 0x000fe20000000800 */
[--C-:B------:R-:W-:Y:S02]  /*f9c0*/  FFMA.FTZ R45, R6, c[0x0][0x2d0], -R132.reuse ;  /* 0x0000b400062d7a23 */ /* 0x100fe40000010884 */
[--C-:B------:R-:W-:Y:S02]  /*f9d0*/  FFMA.FTZ R44, R7, c[0x0][0x2d0], -R132.reuse ;  /* 0x0000b400072c7a23 */ /* 0x100fe40000010884 */
[----:B------:R-:W1:Y:S01]  /*f9e0*/  LDSM.16.MT88.4 R4, [R188+0x3000] ;  /* 0x00300000bc04783b */ /* 0x000e620000004200 */
[--C-:B------:R-:W-:Y:S02]  /*f9f0*/  FFMA.FTZ R41, R16, c[0x0][0x2d0], -R132.reuse ;  /* 0x0000b40010297a23 */ /* 0x100fe40000010884 */
[----:B------:R-:W-:Y:S01]  /*fa00*/  MUFU.EX2 R49, R49 ;  /* 0x0000003100317308 */ /* 0x000fe20000000800 */
[----:B------:R-:W2:Y:S01]  /*fa10*/  LDSM.16.MT88.4 R16, [R188+0x800] ;  /* 0x00080000bc10783b */ /* 0x000ea20000004200 */
[----:B------:R-:W-:-:S02]  /*fa20*/  FFMA.FTZ R40, R15, c[0x0][0x2d0], -R132 ;  /* 0x0000b4000f287a23 */ /* 0x000fc40000010884 */
[--C-:B------:R-:W-:Y:S02]  /*fa30*/  FFMA.FTZ R2, R9, c[0x0][0x2d0], -R132.reuse ;  /* 0x0000b40009027a23 */ /* 0x100fe40000010884 */
[--C-:B------:R-:W-:Y:S02]  /*fa40*/  FFMA.FTZ R15, R8, c[0x0][0x2d0], -R132.reuse ;  /* 0x0000b400080f7a23 */ /* 0x100fe40000010884 */
[----:B------:R-:W3:Y:S01]  /*fa50*/  MUFU.EX2 R48, R48 ;  /* 0x0000003000307308 */ /* 0x000ee20000000800 */
[----:B------:R-:W4:Y:S01]  /*fa60*/  LDSM.16.MT88.4 R8, [R191+0x3800] ;  /* 0x00380000bf08783b */ /* 0x000f220000004200 */
[--C-:B------:R-:W-:Y:S02]  /*fa70*/  FFMA.FTZ R130, R130, c[0x0][0x2d0], -R132.reuse ;  /* 0x0000b40082827a23 */ /* 0x100fe40000010884 */
[--C-:B------:R-:W-:Y:S02]  /*fa80*/  FFMA.FTZ R131, R131, c[0x0][0x2d0], -R132.reuse ;  /* 0x0000b40083837a23 */ /* 0x100fe40000010884 */
[----:B------:R-:W-:-:S02]  /*fa90*/  FFMA.FTZ R135, R135, c[0x0][0x2d0], -R132 ;  /* 0x0000b40087877a23 */ /* 0x000fc40000010884 */
[----:B------:R-:W-:Y:S01]  /*faa0*/  MUFU.EX2 R45, R45 ;  /* 0x0000002d002d7308 */ /* 0x000fe20000000800 */
[--C-:B------:R-:W-:Y:S02]  /*fab0*/  FFMA.FTZ R136, R136, c[0x0][0x2d0], -R132.reuse ;  /* 0x0000b40088887a23 */ /* 0x100fe40000010884 */
[--C-:B------:R-:W-:Y:S02]  /*fac0*/  FFMA.FTZ R155, R155, c[0x0][0x2d0], -R132.reuse ;  /* 0x0000b4009b9b7a23 */ /* 0x100fe40000010884 */
[--C-:B------:R-:W-:Y:S02]  /*fad0*/  FFMA.FTZ R157, R157, c[0x0][0x2d0], -R132.reuse ;  /* 0x0000b4009d9d7a23 */ /* 0x100fe40000010884 */
[--C-:B------:R-:W-:Y:S01]  /*fae0*/  FFMA.FTZ R159, R159, c[0x0][0x2d0], -R132.reuse ;  /* 0x0000b4009f9f7a23 */ /* 0x100fe20000010884 */
[----:B------:R-:W5:Y:S01]  /*faf0*/  MUFU.EX2 R44, R44 ;  /* 0x0000002c002c7308 */ /* 0x000f620000000800 */
[----:B---3--:R-:W-:Y:S01]  /*fb00*/  F2FP.PACK_AB R65, R48, R49 ;  /* 0x000000313041723e */ /* 0x008fe200000000ff */
[----:B------:R-:W-:-:S02]  /*fb10*/  FFMA.FTZ R166, R166, c[0x0][0x2d0], -R132 ;  /* 0x0000b400a6a67a23 */ /* 0x000fc40000010884 */
[--C-:B------:R-:W-:Y:S02]  /*fb20*/  FFMA.FTZ R165, R165, c[0x0][0x2d0], -R132.reuse ;  /* 0x0000b400a5a57a23 */ /* 0x100fe40000010884 */
[--C-:B------:R-:W-:Y:S02]  /*fb30*/  FFMA.FTZ R167, R167, c[0x0][0x2d0], -R132.reuse ;  /* 0x0000b400a7a77a23 */ /* 0x100fe40000010884 */
[----:B------:R-:W3:Y:S01]  /*fb40*/  MUFU.EX2 R41, R41 ;  /* 0x0000002900297308 */ /* 0x000ee20000000800 */
[--C-:B------:R-:W-:Y:S02]  /*fb50*/  FFMA.FTZ R154, R154, c[0x0][0x2d0], -R132.reuse ;  /* 0x0000b4009a9a7a23 */ /* 0x100fe40000010884 */
[----:B------:R-:W-:Y:S02]  /*fb60*/  FFMA.FTZ R152, R152, c[0x0][0x2d0], -R132 ;  /* 0x0000b40098987a23 */ /* 0x000fe40000010884 */
[----:B------:R-:W-:Y:S02]  /*fb70*/  FADD.FTZ R48, R49, R48 ;  /* 0x0000003031307221 */ /* 0x000fe40000010000 */
[----:B------:R-:W-:Y:S01]  /*fb80*/  FFMA.FTZ R138, R142, c[0x0][0x2d0], -R132 ;  /* 0x0000b4008e8a7a23 */ /* 0x000fe20000010884 */
[----:B-----5:R-:W-:Y:S01]  /*fb90*/  F2FP.PACK_AB R67, R44, R45 ;  /* 0x0000002d2c43723e */ /* 0x020fe200000000ff */
[----:B------:R-:W5:Y:S01]  /*fba0*/  MUFU.EX2 R40, R40 ;  /* 0x0000002800287308 */ /* 0x000f620000000800 */
[----:B------:R-:W-:-:S02]  /*fbb0*/  FADD.FTZ R48, R45, R48 ;  /* 0x000000302d307221 */ /* 0x000fc40000010000 */
[----:B------:R-:W-:Y:S02]  /*fbc0*/  FFMA.FTZ R137, R137, c[0x0][0x2d0], -R132 ;  /* 0x0000b40089897a23 */ /* 0x000fe40000010884 */
[----:B------:R-:W-:Y:S01]  /*fbd0*/  FADD.FTZ R44, R44, R48 ;  /* 0x000000302c2c7221 */ /* 0x000fe20000010000 */
[----:B------:R-:W-:Y:S01]  /*fbe0*/  HMMA.16816.F32 R84, R64, R88, RZ ;  /* 0x000000584054723c */ /* 0x000fe200000018ff */
[----:B------:R-:W-:Y:S01]  /*fbf0*/  FFMA.FTZ R242, R133, c[0x0][0x2d0], -R132 ;  /* 0x0000b40085f27a23 */ /* 0x000fe20000010884 */
[----:B------:R-:W-:Y:S01]  /*fc00*/  MUFU.EX2 R2, R2 ;  /* 0x0000000200027308 */ /* 0x000fe20000000800 */
[----:B---3--:R-:W-:-:S05]  /*fc10*/  FADD.FTZ R44, R41, R44 ;  /* 0x0000002c292c7221 */ /* 0x008fca0000010000 */
[C---:B------:R-:W-:Y:S02]  /*fc20*/  HMMA.16816.F32 R88, R64.reuse, R90, RZ ;  /* 0x0000005a4058723c */ /* 0x040fe400000018ff */
[----:B------:R-:W3:Y:S06]  /*fc30*/  MUFU.EX2 R15, R15 ;  /* 0x0000000f000f7308 */ /* 0x000eec0000000800 */
[C---:B------:R-:W-:Y:S02]  /*fc40*/  HMMA.16816.F32 R92, R64.reuse, R96, RZ ;  /* 0x00000060405c723c */ /* 0x040fe400000018ff */
[----:B------:R-:W-:Y:S06]  /*fc50*/  MUFU.EX2 R129, R129 ;  /* 0x0000008100817308 */ /* 0x000fec0000000800 */
[C---:B------:R-:W-:Y:S02]  /*fc60*/  HMMA.16816.F32 R96, R64.reuse, R98, RZ ;  /* 0x000000624060723c */ /* 0x040fe400000018ff */
[----:B------:R-:W-:Y:S06]  /*fc70*/  MUFU.EX2 R128, R128 ;  /* 0x0000008000807308 */ /* 0x000fec0000000800 */
[C---:B------:R-:W-:Y:S02]  /*fc80*/  HMMA.16816.F32 R112, R64.reuse, R108, RZ ;  /* 0x0000006c4070723c */ /* 0x040fe400000018ff */
[----:B------:R-:W1:Y:S06]  /*fc90*/  MUFU.EX2 R130, R130 ;  /* 0x0000008200827308 */ /* 0x000e6c0000000800 */
[C---:B------:R-:W-:Y:S02]  /*fca0*/  HMMA.16816.F32 R68, R64.reuse, R72, RZ ;  /* 0x000000484044723c */ /* 0x040fe400000018ff */
[----:B------:R-:W1:Y:S06]  /*fcb0*/  MUFU.EX2 R131, R131 ;  /* 0x0000008300837308 */ /* 0x000e6c0000000800 */
        /* <DEDUP_REMOVED lines=9> */
[----:B------:R-:W-:Y:S06]  /*fd50*/  MUFU.EX2 R151, R151 ;  /* 0x0000009700977308 */ /* 0x000fec0000000800 */
[C---:B------:R-:W-:Y:S02]  /*fd60*/  HMMA.16816.F32 R80, R64.reuse, R82, RZ ;  /* 0x000000524050723c */ /* 0x040fe400000018ff */
[----:B------:R-:W-:Y:S06]  /*fd70*/  MUFU.EX2 R150, R150 ;  /* 0x0000009600967308 */ /* 0x000fec0000000800 */
[C---:B------:R-:W-:Y:S02]  /*fd80*/  HMMA.16816.F32 R104, R64.reuse, R106, RZ ;  /* 0x0000006a4068723c */ /* 0x040fe400000018ff */
[----:B------:R-:W2:Y:S06]  /*fd90*/  MUFU.EX2 R155, R155 ;  /* 0x0000009b009b7308 */ /* 0x000eac0000000800 */
[C---:B------:R-:W-:Y:S02]  /*fda0*/  HMMA.16816.F32 R56, R64.reuse, R58, RZ ;  /* 0x0000003a4038723c */ /* 0x040fe400000018ff */
[----:B------:R-:W2:Y:S06]  /*fdb0*/  MUFU.EX2 R157, R157 ;  /* 0x0000009d009d7308 */ /* 0x000eac0000000800 */
[C---:B-1----:R-:W-:Y:S02]  /*fdc0*/  HMMA.16816.F32 R60, R64.reuse, R4, RZ ;  /* 0x00000004403c723c */ /* 0x042fe400000018ff */
[----:B------:R-:W-:Y:S05]  /*fdd0*/  MUFU.EX2 R159, R159 ;  /* 0x0000009f009f7308 */ /* 0x000fea0000000800 */
[----:B------:R-:W-:Y:S01]  /*fde0*/  F2FP.PACK_AB R4, R42, R43 ;  /* 0x0000002b2a04723e */ /* 0x000fe200000000ff */
[----:B------:R-:W-:Y:S01]  /*fdf0*/  HMMA.16816.F32 R64, R64, R6, RZ ;  /* 0x000000064040723c */ /* 0x000fe200000018ff */
[----:B-----5:R-:W-:Y:S01]  /*fe00*/  F2FP.PACK_AB R5, R40, R41 ;  /* 0x000000292805723e */ /* 0x020fe200000000ff */
[----:B------:R-:W1:Y:S01]  /*fe10*/  MUFU.EX2 R166, R166 ;  /* 0x000000a600a67308 */ /* 0x000e620000000800 */
[----:B------:R-:W-:-:S02]  /*fe20*/  FADD.FTZ R42, R42, R46 ;  /* 0x0000002e2a2a7221 */ /* 0x000fc40000010000 */
[----:B------:R-:W-:Y:S02]  /*fe30*/  FADD.FTZ R40, R40, R44 ;  /* 0x0000002c28287221 */ /* 0x000fe40000010000 */
[----:B------:R-:W-:Y:S01]  /*fe40*/  F2FP.PACK_AB R6, R3, R13 ;  /* 0x0000000d0306723e */ /* 0x000fe200000000ff */
[----:B------:R-:W-:Y:S01]  /*fe50*/  FADD.FTZ R42, R13, R42 ;  /* 0x0000002a0d2a7221 */ /* 0x000fe20000010000 */
[----:B---3--:R-:W-:Y:S01]  /*fe60*/  F2FP.PACK_AB R7, R15, R2 ;  /* 0x000000020f07723e */ /* 0x008fe200000000ff */
[----:B------:R-:W3:Y:S01]  /*fe70*/  MUFU.EX2 R164, R164 ;  /* 0x000000a400a47308 */ /* 0x000ee20000000800 */
[----:B------:R-:W-:Y:S02]  /*fe80*/  FADD.FTZ R40, R2, R40 ;  /* 0x0000002802287221 */ /* 0x000fe40000010000 */
[----:B------:R-:W-:Y:S02]  /*fe90*/  FADD.FTZ R3, R3, R42 ;  /* 0x0000002a03037221 */ /* 0x000fe40000010000 */
[----:B------:R-:W-:Y:S01]  /*fea0*/  FADD.FTZ R15, R15, R40 ;  /* 0x000000280f0f7221 */ /* 0x000fe20000010000 */
[----:B--2---:R-:W-:Y:S01]  /*feb0*/  HMMA.16816.F32 R84, R4, R16, R84 ;  /* 0x000000100454723c */ /* 0x004fe20000001854 */
[----:B------:R-:W-:Y:S01]  /*fec0*/  FADD.FTZ R3, R118, R3 ;  /* 0x0000000376037221 */ /* 0x000fe20000010000 */
[----:B------:R-:W-:Y:S01]  /*fed0*/  MUFU.EX2 R156, R156 ;  /* 0x0000009c009c7308 */ /* 0x000fe20000000800 */
[----:B------:R-:W-:-:S02]  /*fee0*/  FADD.FTZ R15, R130, R15 ;  /* 0x0000000f820f7221 */ /* 0x000fc40000010000 */
[----:B------:R-:W-:-:S03]  /*fef0*/  @P6 IMAD.HI.U32 R2, R209, c[0x0][0x2c8], RZ ;  /* 0x0000b200d1026a27 */ /* 0x000fc600078e00ff */
[C---:B------:R-:W-:Y:S01]  /*ff00*/  HMMA.16816.F32 R88, R4.reuse, R18, R88 ;  /* 0x000000120458723c */ /* 0x040fe20000001858 */
[----:B------:R-:W2:Y:S01]  /*ff10*/  LDSM.16.MT88.4 R16, [R188+0x3800] ;  /* 0x00380000bc10783b */ /* 0x000ea20000004200 */
[----:B------:R-:W-:Y:S06]  /*ff20*/  MUFU.EX2 R158, R158 ;  /* 0x0000009e009e7308 */ /* 0x000fec0000000800 */
[C---:B----4-:R-:W-:Y:S02]  /*ff30*/  HMMA.16816.F32 R92, R4.reuse, R8, R92 ;  /* 0x00000008045c723c */ /* 0x050fe4000000185c */
[----:B------:R-:W-:Y:S06]  /*ff40*/  MUFU.EX2 R153, R153 ;  /* 0x0000009900997308 */ /* 0x000fec0000000800 */
[C---:B------:R-:W-:Y:S01]  /*ff50*/  HMMA.16816.F32 R96, R4.reuse, R10, R96 ;  /* 0x0000000a0460723c */ /* 0x040fe20000001860 */
[----:B------:R-:W4:Y:S01]  /*ff60*/  LDSM.16.MT88.4 R8, [R188+0x1000] ;  /* 0x00100000bc08783b */ /* 0x000f220000004200 */
[----:B------:R-:W5:Y:S06]  /*ff70*/  MUFU.EX2 R165, R165 ;  /* 0x000000a500a57308 */ /* 0x000f6c0000000800 */
[C---:B------:R-:W-:Y:S02]  /*ff80*/  HMMA.16816.F32 R112, R4.reuse, R28, R112 ;  /* 0x0000001c0470723c */ /* 0x040fe40000001870 */
[----:B------:R-:W1:Y:S06]  /*ff90*/  MUFU.EX2 R167, R167 ;  /* 0x000000a700a77308 */ /* 0x000e6c0000000800 */
[C---:B------:R-:W-:Y:S01]  /*ffa0*/  HMMA.16816.F32 R108, R4.reuse, R30, R108 ;  /* 0x0000001e046c723c */ /* 0x040fe2000000186c */
[----:B------:R-:W1:Y:S01]  /*ffb0*/  LDSM.16.MT88.4 R28, [R191+0x1000] ;  /* 0x00100000bf1c783b */ /* 0x000e620000004200 */
[----:B------:R-:W-:Y:S06]  /*ffc0*/  MUFU.EX2 R154, R154 ;  /* 0x0000009a009a7308 */ /* 0x000fec0000000800 */
[C---:B------:R-:W-:Y:S02]  /*ffd0*/  HMMA.16816.F32 R68, R4.reuse, R24, R68 ;  /* 0x000000180444723c */ /* 0x040fe40000001844 */
[----:B------:R-:W1:Y:S06]  /*ffe0*/  MUFU.EX2 R152, R152 ;  /* 0x0000009800987308 */ /* 0x000e6c0000000800 */
[C---:B------:R-:W-:Y:S01]  /*fff0*/  HMMA.16816.F32 R72, R4.reuse, R26, R72 ;  /* 0x0000001a0448723c */ /* 0x040fe20000001848 */
[----:B------:R-:W-:Y:S01]  /*10000*/  LDSM.16.MT88.4 R24, [R190+0x1000] ;  /* 0x00100000be18783b */ /* 0x000fe20000004200 */
[----:B------:R-:W1:Y:S06]  /*10010*/  MUFU.EX2 R141, R141 ;  /* 0x0000008d008d7308 */ /* 0x000e6c0000000800 */
[C---:B------:R-:W-:Y:S02]  /*10020*/  HMMA.16816.F32 R76, R4.reuse, R20, R76 ;  /* 0x00000014044c723c */ /* 0x040fe4000000184c */
[----:B------:R-:W-:Y:S06]  /*10030*/  MUFU.EX2 R140, R140 ;  /* 0x0000008c008c7308 */ /* 0x000fec0000000800 */
[C---:B------:R-:W-:Y:S01]  /*10040*/  HMMA.16816.F32 R80, R4.reuse, R22, R80 ;  /* 0x000000160450723c */ /* 0x040fe20000001850 */
[----:B------:R-:W-:Y:S01]  /*10050*/  LDSM.16.MT88.4 R20, [R189+0x1000] ;  /* 0x00100000bd14783b */ /* 0x000fe20000004200 */
[----:B------:R-:W-:Y:S06]  /*10060*/  MUFU.EX2 R139, R139 ;  /* 0x0000008b008b7308 */ /* 0x000fec0000000800 */
[C---:B------:R-:W-:Y:S02]  /*10070*/  HMMA.16816.F32 R100, R4.reuse, R36, R100 ;  /* 0x000000240464723c */ /* 0x040fe40000001864 */
[----:B------:R-:W-:Y:S06]  /*10080*/  MUFU.EX2 R243, R243 ;  /* 0x000000f300f37308 */ /* 0x000fec0000000800 */
[C---:B------:R-:W-:Y:S01]  /*10090*/  HMMA.16816.F32 R104, R4.reuse, R38, R104 ;  /* 0x000000260468723c */ /* 0x040fe20000001868 */
[----:B------:R-:W-:Y:S01]  /*100a0*/  LDSM.16.MT88.4 R36, [R190+0x4000] ;  /* 0x00400000be24783b */ /* 0x000fe20000004200 */
[----:B------:R-:W1:Y:S06]  /*100b0*/  MUFU.EX2 R138, R138 ;  /* 0x0000008a008a7308 */ /* 0x000e6c0000000800 */
[C---:B------:R-:W-:Y:S02]  /*100c0*/  HMMA.16816.F32 R52, R4.reuse, R32, R52 ;  /* 0x000000200434723c */ /* 0x040fe40000001834 */
[----:B------:R-:W1:Y:S06]  /*100d0*/  MUFU.EX2 R137, R137 ;  /* 0x0000008900897308 */ /* 0x000e6c0000000800 */
[C---:B------:R-:W-:Y:S01]  /*100e0*/  HMMA.16816.F32 R56, R4.reuse, R34, R56 ;  /* 0x000000220438723c */ /* 0x040fe20000001838 */
[----:B------:R-:W-:Y:S01]  /*100f0*/  LDSM.16.MT88.4 R32, [R189+0x4000] ;  /* 0x00400000bd20783b */ /* 0x000fe20000004200 */
[----:B------:R-:W-:Y:S06]  /*10100*/  MUFU.EX2 R242, R242 ;  /* 0x000000f200f27308 */ /* 0x000fec0000000800 */
[C---:B--2---:R-:W-:Y:S08]  /*10110*/  HMMA.16816.F32 R60, R4.reuse, R16, R60 ;  /* 0x00000010043c723c */ /* 0x044ff0000000183c */
[----:B------:R-:W-:Y:S01]  /*10120*/  HMMA.16816.F32 R64, R4, R18, R64 ;  /* 0x000000120440723c */ /* 0x000fe20000001840 */
[----:B------:R-:W2:Y:S06]  /*10130*/  LDSM.16.MT88.4 R16, [R191+0x4000] ;  /* 0x00400000bf10783b */ /* 0x000eac0000004200 */
[C---:B------:R-:W-:Y:S01]  /*10140*/  F2FP.PACK_AB R4, R119.reuse, R118 ;  /* 0x000000767704723e */ /* 0x040fe200000000ff */
[----:B------:R-:W-:Y:S01]  /*10150*/  FADD.FTZ R119, R119, R3 ;  /* 0x0000000377777221 */ /* 0x000fe20000010000 */
[----:B------:R-:W-:Y:S01]  /*10160*/  F2FP.PACK_AB R6, R128, R129 ;  /* 0x000000818006723e */ /* 0x000fe200000000ff */
[----:B------:R-:W-:Y:S01]  /*10170*/  IMAD.MOV.U32 R3, RZ, RZ, R209 ;  /* 0x000000ffff037224 */ /* 0x000fe200078e00d1 */
[C---:B------:R-:W-:Y:S01]  /*10180*/  F2FP.PACK_AB R5, R131.reuse, R130 ;  /* 0x000000828305723e */ /* 0x040fe200000000ff */
[----:B------:R-:W-:Y:S01]  /*10190*/  FADD.FTZ R131, R131, R15 ;  /* 0x0000000f83837221 */ /* 0x000fe20000010000 */
[----:B------:R-:W-:Y:S01]  /*101a0*/  F2FP.PACK_AB R7, R136, R135 ;  /* 0x000000878807723e */ /* 0x000fe200000000ff */
[----:B------:R-:W-:Y:S01]  /*101b0*/  FADD.FTZ R119, R129, R119 ;  /* 0x0000007781777221 */ /* 0x000fe20000010000 */
[----:B------:R-:W-:Y:S01]  /*101c0*/  @P6 SHF.R.U32.HI R3, RZ, c[0x0][0x2cc], R2 ;  /* 0x0000b300ff036a19 */ /* 0x000fe20000011602 */
[----:B------:R-:W-:Y:S01]  /*101d0*/  FADD.FTZ R131, R135, R131 ;  /* 0x0000008387837221 */ /* 0x000fe20000010000 */
[----:B------:R-:W-:Y:S01]  /*101e0*/  ISETP.GE.AND P6, PT, R232, 0x1, PT ;  /* 0x00000001e800780c */ /* 0x000fe20003fc6270 */
[----:B------:R-:W-:Y:S01]  /*101f0*/  FADD.FTZ R128, R128, R119 ;  /* 0x0000007780807221 */ /* 0x000fe20000010000 */
[----:B------:R-:W-:Y:S01]  /*10200*/  IADD3 R119, R14, -0x2, RZ ;  /* 0xfffffffe0e777810 */ /* 0x000fe20007ffe0ff */
[----:B----4-:R-:W-:Y:S01]  /*10210*/  HMMA.16816.F32 R84, R4, R8, R84 ;  /* 0x000000080454723c */ /* 0x010fe20000001854 */
[----:B------:R-:W-:-:S02]  /*10220*/  FADD.FTZ R136, R136, R131 ;  /* 0x0000008388887221 */ /* 0x000fc40000010000 */
[----:B------:R-:W-:Y:S02]  /*10230*/  FADD.FTZ R128, R148, R128 ;  /* 0x0000008094807221 */ /* 0x000fe40000010000 */
[----:B------:R-:W-:Y:S02]  /*10240*/  FADD.FTZ R136, R155, R136 ;  /* 0x000000889b887221 */ /* 0x000fe40000010000 */
[----:B------:R-:W-:Y:S01]  /*10250*/  IMAD.IADD R2, R231, 0x1, -R229 ;  /* 0x00000001e7027824 */ /* 0x000fe200078e0ae5 */
[----:B------:R-:W-:Y:S01]  /*10260*/  HMMA.16816.F32 R88, R4, R10, R88 ;  /* 0x0000000a0458723c */ /* 0x000fe20000001858 */
[----:B------:R-:W4:Y:S02]  /*10270*/  LDSM.16.MT88.4 R8, [R188+0x4000] ;  /* 0x00400000bc08783b */ /* 0x000f240000004200 */
[----:B------:R-:W-:-:S05]  /*10280*/  IMAD.IADD R2, R2, 0x1, R3 ;  /* 0x0000000102027824 */ /* 0x000fca00078e0203 */
[C---:B-1----:R-:W-:Y:S08]  /*10290*/  HMMA.16816.F32 R112, R4.reuse, R28, R112 ;  /* 0x0000001c0470723c */ /* 0x042ff00000001870 */
[C---:B--2---:R-:W-:Y:S08]  /*102a0*/  HMMA.16816.F32 R92, R4.reuse, R16, R92 ;  /* 0x00000010045c723c */ /* 0x044ff0000000185c */
[C---:B------:R-:W-:Y:S01]  /*102b0*/  HMMA.16816.F32 R96, R4.reuse, R18, R96 ;  /* 0x000000120460723c */ /* 0x040fe20000001860 */
[----:B------:R-:W1:Y:S07]  /*102c0*/  LDSM.16.MT88.4 R16, [R188+0x1800] ;  /* 0x00180000bc10783b */ /* 0x000e6e0000004200 */
[C---:B------:R-:W-:Y:S01]  /*102d0*/  HMMA.16816.F32 R108, R4.reuse, R30, R108 ;  /* 0x0000001e046c723c */ /* 0x040fe2000000186c */
[----:B------:R-:W-:Y:S07]  /*102e0*/  LDSM.16.MT88.4 R28, [R191+0x1800] ;  /* 0x00180000bf1c783b */ /* 0x000fee0000004200 */
[C---:B------:R-:W-:Y:S08]  /*102f0*/  HMMA.16816.F32 R68, R4.reuse, R24, R68 ;  /* 0x000000180444723c */ /* 0x040ff00000001844 */
[C---:B----4-:R-:W-:Y:S08]  /*10300*/  HMMA.16816.F32 R60, R4.reuse, R8, R60 ;  /* 0x00000008043c723c */ /* 0x050ff0000000183c */
[C---:B------:R-:W-:Y:S01]  /*10310*/  HMMA.16816.F32 R64, R4.reuse, R10, R64 ;  /* 0x0000000a0440723c */ /* 0x040fe20000001840 */
[----:B------:R-:W2:Y:S07]  /*10320*/  LDSM.16.MT88.4 R8, [R191+0x4800] ;  /* 0x00480000bf08783b */ /* 0x000eae0000004200 */
[C---:B------:R-:W-:Y:S01]  /*10330*/  HMMA.16816.F32 R72, R4.reuse, R26, R72 ;  /* 0x0000001a0448723c */ /* 0x040fe20000001848 */
[----:B------:R-:W4:Y:S07]  /*10340*/  LDSM.16.MT88.4 R24, [R190+0x1800] ;  /* 0x00180000be18783b */ /* 0x000f2e0000004200 */
[C---:B------:R-:W-:Y:S08]  /*10350*/  HMMA.16816.F32 R76, R4.reuse, R20, R76 ;  /* 0x00000014044c723c */ /* 0x040ff0000000184c */
[C---:B------:R-:W-:Y:S01]  /*10360*/  HMMA.16816.F32 R80, R4.reuse, R22, R80 ;  /* 0x000000160450723c */ /* 0x040fe20000001850 */
[----:B------:R-:W1:Y:S07]  /*10370*/  LDSM.16.MT88.4 R20, [R189+0x1800] ;  /* 0x00180000bd14783b */ /* 0x000e6e0000004200 */
[C---:B------:R-:W-:Y:S08]  /*10380*/  HMMA.16816.F32 R100, R4.reuse, R36, R100 ;  /* 0x000000240464723c */ /* 0x040ff00000001864 */
[C---:B------:R-:W-:Y:S01]  /*10390*/  HMMA.16816.F32 R104, R4.reuse, R38, R104 ;  /* 0x000000260468723c */ /* 0x040fe20000001868 */
[----:B------:R-:W2:Y:S07]  /*103a0*/  LDSM.16.MT88.4 R36, [R190+0x4800] ;  /* 0x00480000be24783b */ /* 0x000eae0000004200 */
[C---:B------:R-:W-:Y:S08]  /*103b0*/  HMMA.16816.F32 R52, R4.reuse, R32, R52 ;  /* 0x000000200434723c */ /* 0x040ff00000001834 */
[----:B------:R-:W-:Y:S01]  /*103c0*/  HMMA.16816.F32 R56, R4, R34, R56 ;  /* 0x000000220438723c */ /* 0x000fe20000001838 */
[----:B------:R-:W4:Y:S06]  /*103d0*/  LDSM.16.MT88.4 R32, [R189+0x4800] ;  /* 0x00480000bd20783b */ /* 0x000f2c0000004200 */
[C---:B------:R-:W-:Y:S01]  /*103e0*/  F2FP.PACK_AB R4, R149.reuse, R148 ;  /* 0x000000949504723e */ /* 0x040fe200000000ff */
[----:B------:R-:W-:Y:S01]  /*103f0*/  FADD.FTZ R149, R149, R128 ;  /* 0x0000008095957221 */ /* 0x000fe20000010000 */
[----:B------:R-:W-:-:S02]  /*10400*/  F2FP.PACK_AB R6, R150, R151 ;  /* 0x000000979606723e */ /* 0x000fc400000000ff */
[C---:B------:R-:W-:Y:S01]  /*10410*/  F2FP.PACK_AB R5, R157.reuse, R155 ;  /* 0x0000009b9d05723e */ /* 0x040fe200000000ff */
[----:B------:R-:W-:Y:S01]  /*10420*/  FADD.FTZ R157, R157, R136 ;  /* 0x000000889d9d7221 */ /* 0x000fe20000010000 */
[----:B------:R-:W-:Y:S01]  /*10430*/  F2FP.PACK_AB R7, R166, R159 ;  /* 0x0000009fa607723e */ /* 0x000fe200000000ff */
[----:B------:R-:W-:Y:S02]  /*10440*/  FADD.FTZ R149, R151, R149 ;  /* 0x0000009597957221 */ /* 0x000fe40000010000 */
[----:B------:R-:W-:Y:S02]  /*10450*/  FADD.FTZ R157, R159, R157 ;  /* 0x0000009d9f9d7221 */ /* 0x000fe40000010000 */
[----:B------:R-:W-:Y:S02]  /*10460*/  FADD.FTZ R150, R150, R149 ;  /* 0x0000009596967221 */ /* 0x000fe40000010000 */
[----:B-1----:R-:W-:Y:S01]  /*10470*/  HMMA.16816.F32 R84, R4, R16, R84 ;  /* 0x000000100454723c */ /* 0x002fe20000001854 */
[----:B------:R-:W-:-:S02]  /*10480*/  FADD.FTZ R166, R166, R157 ;  /* 0x0000009da6a67221 */ /* 0x000fc40000010000 */
[----:B---3--:R-:W-:Y:S02]  /*10490*/  FADD.FTZ R150, R164, R150 ;  /* 0x00000096a4967221 */ /* 0x008fe40000010000 */
[----:B-----5:R-:W-:-:S03]  /*104a0*/  FADD.FTZ R166, R165, R166 ;  /* 0x000000a6a5a67221 */ /* 0x020fc60000010000 */
        /* <DEDUP_REMOVED lines=10> */
[----:B------:R-:W-:Y:S07]  /*10550*/  LDSM.16.MT88.4 R24, [R190+0x2000] ;  /* 0x00200000be18783b */ /* 0x000fee0000004200 */
[C---:B------:R-:W-:Y:S08]  /*10560*/  HMMA.16816.F32 R76, R4.reuse, R20, R76 ;  /* 0x00000014044c723c */ /* 0x040ff0000000184c */
[C---:B------:R-:W-:Y:S01]  /*10570*/  HMMA.16816.F32 R80, R4.reuse, R22, R80 ;  /* 0x000000160450723c */ /* 0x040fe20000001850 */
[----:B------:R-:W3:Y:S07]  /*10580*/  LDSM.16.MT88.4 R20, [R189+0x2000] ;  /* 0x00200000bd14783b */ /* 0x000eee0000004200 */
[C---:B------:R-:W-:Y:S08]  /*10590*/  HMMA.16816.F32 R100, R4.reuse, R36, R100 ;  /* 0x000000240464723c */ /* 0x040ff00000001864 */
[C---:B------:R-:W-:Y:S01]  /*105a0*/  HMMA.16816.F32 R104, R4.reuse, R38, R104 ;  /* 0x000000260468723c */ /* 0x040fe20000001868 */
[----:B------:R-:W-:Y:S07]  /*105b0*/  LDSM.16.MT88.4 R36, [R190+0x5000] ;  /* 0x00500000be24783b */ /* 0x000fee0000004200 */
[C---:B------:R-:W-:Y:S08]  /*105c0*/  HMMA.16816.F32 R52, R4.reuse, R32, R52 ;  /* 0x000000200434723c */ /* 0x040ff00000001834 */
[C---:B------:R-:W-:Y:S01]  /*105d0*/  HMMA.16816.F32 R56, R4.reuse, R34, R56 ;  /* 0x000000220438723c */ /* 0x040fe20000001838 */
[----:B------:R-:W-:Y:S07]  /*105e0*/  LDSM.16.MT88.4 R32, [R189+0x5000] ;  /* 0x00500000bd20783b */ /* 0x000fee0000004200 */
[C---:B-1----:R-:W-:Y:S08]  /*105f0*/  HMMA.16816.F32 R60, R4.reuse, R16, R60 ;  /* 0x00000010043c723c */ /* 0x042ff0000000183c */
[----:B------:R-:W-:Y:S01]  /*10600*/  HMMA.16816.F32 R64, R4, R18, R64 ;  /* 0x000000120440723c */ /* 0x000fe20000001840 */
[----:B------:R-:W1:Y:S06]  /*10610*/  LDSM.16.MT88.4 R16, [R191+0x5000] ;  /* 0x00500000bf10783b */ /* 0x000e6c0000004200 */
        /* <DEDUP_REMOVED lines=12> */
[----:B------:R-:W-:Y:S02]  /*106e0*/  FADD.FTZ R152, R138, R152 ;  /* 0x000000988a987221 */ /* 0x000fe40000010000 */
[----:B------:R-:W-:Y:S01]  /*106f0*/  FADD.FTZ R153, R140, R153 ;  /* 0x000000998c997221 */ /* 0x000fe20000010000 */
[----:B------:R-:W-:Y:S01]  /*10700*/  HMMA.16816.F32 R88, R4, R10, R88 ;  /* 0x0000000a0458723c */ /* 0x000fe20000001858 */
[----:B------:R-:W2:Y:S01]  /*10710*/  LDSM.16.MT88.4 R8, [R188+0x5000] ;  /* 0x00500000bc08783b */ /* 0x000ea20000004200 */
[----:B------:R-:W-:Y:S02]  /*10720*/  FADD.FTZ R152, R137, R152 ;  /* 0x0000009889987221 */ /* 0x000fe40000010000 */
[----:B------:R-:W-:-:S04]  /*10730*/  FADD.FTZ R153, R139, R153 ;  /* 0x000000998b997221 */ /* 0x000fc80000010000 */
[C---:B---3--:R-:W-:Y:S08]  /*10740*/  HMMA.16816.F32 R76, R4.reuse, R20, R76 ;  /* 0x00000014044c723c */ /* 0x048ff0000000184c */
[C---:B------:R-:W-:Y:S01]  /*10750*/  HMMA.16816.F32 R80, R4.reuse, R22, R80 ;  /* 0x000000160450723c */ /* 0x040fe20000001850 */
[----:B------:R-:W3:Y:S07]  /*10760*/  LDSM.16.MT88.4 R20, [R189+0x2800] ;  /* 0x00280000bd14783b */ /* 0x000eee0000004200 */
[C---:B-1----:R-:W-:Y:S08]  /*10770*/  HMMA.16816.F32 R92, R4.reuse, R16, R92 ;  /* 0x00000010045c723c */ /* 0x042ff0000000185c */
[C---:B------:R-:W-:Y:S01]  /*10780*/  HMMA.16816.F32 R96, R4.reuse, R18, R96 ;  /* 0x000000120460723c */ /* 0x040fe20000001860 */
[----:B------:R-:W1:Y:S07]  /*10790*/  LDSM.16.MT88.4 R16, [R188+0x2800] ;  /* 0x00280000bc10783b */ /* 0x000e6e0000004200 */
[C---:B------:R-:W-:Y:S07]  /*107a0*/  HMMA.16816.F32 R100, R4.reuse, R36, R100 ;  /* 0x000000240464723c */ /* 0x040fee0000001864 */
[----:B------:R-:W-:Y:S01]  /*107b0*/  FFMA.FTZ R36, R134, c[0x0][0x2d0], -R132 ;  /* 0x0000b40086247a23 */ /* 0x000fe20000010884 */
[C---:B--2---:R-:W-:Y:S05]  /*107c0*/  HMMA.16816.F32 R60, R4.reuse, R8, R60 ;  /* 0x00000008043c723c */ /* 0x044fea000000183c */
[----:B------:R-:W2:Y:S03]  /*107d0*/  MUFU.EX2 R36, R36 ;  /* 0x0000002400247308 */ /* 0x000ea60000000800 */
[C---:B------:R-:W-:Y:S01]  /*107e0*/  HMMA.16816.F32 R64, R4.reuse, R10, R64 ;  /* 0x0000000a0440723c */ /* 0x040fe20000001840 */
[----:B------:R-:W4:Y:S07]  /*107f0*/  LDSM.16.MT88.4 R8, [R191+0x5800] ;  /* 0x00580000bf08783b */ /* 0x000f2e0000004200 */
[----:B------:R-:W-:Y:S01]  /*10800*/  HMMA.16816.F32 R112, R4, R28, R112 ;  /* 0x0000001c0470723c */ /* 0x000fe20000001870 */
[----:B--2---:R-:W-:-:S07]  /*10810*/  FADD.FTZ R152, R36, R152 ;  /* 0x0000009824987221 */ /* 0x004fce0000010000 */
[C---:B------:R-:W-:Y:S01]  /*10820*/  HMMA.16816.F32 R108, R4.reuse, R30, R108 ;  /* 0x0000001e046c723c */ /* 0x040fe2000000186c */
[----:B------:R-:W2:Y:S07]  /*10830*/  LDSM.16.MT88.4 R28, [R191+0x2800] ;  /* 0x00280000bf1c783b */ /* 0x000eae0000004200 */
[C---:B------:R-:W-:Y:S08]  /*10840*/  HMMA.16816.F32 R68, R4.reuse, R24, R68 ;  /* 0x000000180444723c */ /* 0x040ff00000001844 */
[C---:B------:R-:W-:Y:S01]  /*10850*/  HMMA.16816.F32 R72, R4.reuse, R26, R72 ;  /* 0x0000001a0448723c */ /* 0x040fe20000001848 */
[----:B------:R-:W5:Y:S07]  /*10860*/  LDSM.16.MT88.4 R24, [R190+0x2800] ;  /* 0x00280000be18783b */ /* 0x000f6e0000004200 */
[C---:B------:R-:W-:Y:S08]  /*10870*/  HMMA.16816.F32 R104, R4.reuse, R38, R104 ;  /* 0x000000260468723c */ /* 0x040ff00000001868 */
[C---:B------:R-:W-:Y:S08]  /*10880*/  HMMA.16816.F32 R52, R4.reuse, R32, R52 ;  /* 0x000000200434723c */ /* 0x040ff00000001834 */
[----:B------:R-:W-:Y:S07]  /*10890*/  HMMA.16816.F32 R56, R4, R34, R56 ;  /* 0x000000220438723c */ /* 0x000fee0000001838 */
[----:B------:R-:W-:-:S02]  /*108a0*/  F2FP.PACK_AB R4, R140, R141 ;  /* 0x0000008d8c04723e */ /* 0x000fc400000000ff */
[C---:B------:R-:W-:Y:S01]  /*108b0*/  F2FP.PACK_AB R6, R243.reuse, R139 ;  /* 0x0000008bf306723e */ /* 0x040fe200000000ff */
[----:B------:R-:W-:Y:S01]  /*108c0*/  FADD.FTZ R243, R243, R153 ;  /* 0x00000099f3f37221 */ /* 0x000fe20000010000 */
[----:B------:R-:W-:Y:S02]  /*108d0*/  F2FP.PACK_AB R5, R137, R138 ;  /* 0x0000008a8905723e */ /* 0x000fe400000000ff */
[C---:B------:R-:W-:Y:S01]  /*108e0*/  F2FP.PACK_AB R7, R242.reuse, R36 ;  /* 0x00000024f207723e */ /* 0x040fe200000000ff */
[----:B------:R-:W-:-:S06]  /*108f0*/  FADD.FTZ R242, R242, R152 ;  /* 0x00000098f2f27221 */ /* 0x000fcc0000010000 */
[C---:B---3--:R-:W-:Y:S08]  /*10900*/  HMMA.16816.F32 R76, R4.reuse, R20, R76 ;  /* 0x00000014044c723c */ /* 0x048ff0000000184c */
[C---:B------:R-:W-:Y:S01]  /*10910*/  HMMA.16816.F32 R80, R4.reuse, R22, R80 ;  /* 0x000000160450723c */ /* 0x040fe20000001850 */
[----:B------:R-:W3:Y:S07]  /*10920*/  LDSM.16.MT88.4 R20, [R190+0x5800] ;  /* 0x00580000be14783b */ /* 0x000eee0000004200 */
[C---:B-1----:R-:W-:Y:S08]  /*10930*/  HMMA.16816.F32 R84, R4.reuse, R16, R84 ;  /* 0x000000100454723c */ /* 0x042ff00000001854 */
[C---:B------:R-:W-:Y:S01]  /*10940*/  HMMA.16816.F32 R88, R4.reuse, R18, R88 ;  /* 0x000000120458723c */ /* 0x040fe20000001858 */
[----:B------:R-:W1:Y:S07]  /*10950*/  LDSM.16.MT88.4 R16, [R189+0x5800] ;  /* 0x00580000bd10783b */ /* 0x000e6e0000004200 */
[C---:B----4-:R-:W-:Y:S08]  /*10960*/  HMMA.16816.F32 R92, R4.reuse, R8, R92 ;  /* 0x00000008045c723c */ /* 0x050ff0000000185c */
[C---:B------:R-:W-:Y:S01]  /*10970*/  HMMA.16816.F32 R96, R4.reuse, R10, R96 ;  /* 0x0000000a0460723c */ /* 0x040fe20000001860 */
[----:B------:R-:W4:Y:S07]  /*10980*/  LDSM.16.MT88.4 R8, [R188+0x5800] ;  /* 0x00580000bc08783b */ /* 0x000f2e0000004200 */
[C---:B--2---:R-:W-:Y:S08]  /*10990*/  HMMA.16816.F32 R112, R4.reuse, R28, R112 ;  /* 0x0000001c0470723c */ /* 0x044ff00000001870 */
[C---:B------:R-:W-:Y:S08]  /*109a0*/  HMMA.16816.F32 R108, R4.reuse, R30, R108 ;  /* 0x0000001e046c723c */ /* 0x040ff0000000186c */
[C---:B-----5:R-:W-:Y:S08]  /*109b0*/  HMMA.16816.F32 R68, R4.reuse, R24, R68 ;  /* 0x000000180444723c */ /* 0x060ff00000001844 */
[C---:B------:R-:W-:Y:S08]  /*109c0*/  HMMA.16816.F32 R72, R4.reuse, R26, R72 ;  /* 0x0000001a0448723c */ /* 0x040ff00000001848 */
[C---:B---3--:R-:W-:Y:S08]  /*109d0*/  HMMA.16816.F32 R100, R4.reuse, R20, R100 ;  /* 0x000000140464723c */ /* 0x048ff00000001864 */
[C---:B------:R-:W-:Y:S08]  /*109e0*/  HMMA.16816.F32 R104, R4.reuse, R22, R104 ;  /* 0x000000160468723c */ /* 0x040ff00000001868 */
[C---:B-1----:R-:W-:Y:S08]  /*109f0*/  HMMA.16816.F32 R52, R4.reuse, R16, R52 ;  /* 0x000000100434723c */ /* 0x042ff00000001834 */
[C---:B------:R-:W-:Y:S08]  /*10a00*/  HMMA.16816.F32 R56, R4.reuse, R18, R56 ;  /* 0x000000120438723c */ /* 0x040ff00000001838 */
[C---:B----4-:R-:W-:Y:S08]  /*10a10*/  HMMA.16816.F32 R60, R4.reuse, R8, R60 ;  /* 0x00000008043c723c */ /* 0x050ff0000000183c */
[----:B------:R-:W-:Y:S07]  /*10a20*/  HMMA.16816.F32 R64, R4, R10, R64 ;  /* 0x0000000a0440723c */ /* 0x000fee0000001840 */
[----:B------:R-:W-:Y:S01]  /*10a30*/  IADD3 R4, R2, c[0x0][0x328], RZ ;  /* 0x0000ca0002047a10 */ /* 0x000fe20007ffe0ff */
[----:B------:R-:W-:Y:S05]  /*10a40*/  @!P6 BRA `(.L_x_801) ;  /* 0x000001100000e947 */ /* 0x000fea0003800000 */
[C---:B------:R-:W-:Y:S01]  /*10a50*/  ISETP.GT.AND P0, PT, R2.reuse, RZ, PT ;  /* 0x000000ff0200720c */ /* 0x040fe20003f04270 */
[----:B------:R-:W-:Y:S01]  /*10a60*/  BSSY B0, `(.L_x_802) ;  /* 0x000000d000007945 */ /* 0x000fe20003800000 */
[----:B------:R-:W-:Y:S01]  /*10a70*/  IADD3 R5, R2, -0x1, RZ ;  /* 0xffffffff02057810 */ /* 0x000fe20007ffe0ff */
        /* <DEDUP_REMOVED lines=8> */
.L_x_803:
[----:B------:R-:W-:-:S13]  /*10b00*/  ISETP.NE.AND P0, PT, R3, 0x1, PT ;  /* 0x000000010300780c */ /* 0x000fda0003f05270 */
[----:B------:R-:W-:-:S05]  /*10b10*/  @P0 IMAD.HI.U32 R2, R5, c[0x0][0x330], RZ ;  /* 0x0000cc0005020a27 */ /* 0x000fca00078e00ff */
[----:B------:R-:W-:Y:S02]  /*10b20*/  @P0 SHF.R.U32.HI R5, RZ, c[0x0][0x334], R2 ;  /* 0x0000cd00ff050a19 */ /* 0x000fe40000011602 */
.L_x_804:
[----:B------:R-:W-:Y:S05]  /*10b30*/  BSYNC B0 ;  /* 0x0000000000007941 */ /* 0x000fea0003800000 */
.L_x_802:
[----:B------:R-:W-:-:S05]  /*10b40*/  IMAD R3, R5, R3, c[0x0][0x32c] ;  /* 0x0000cb0005037624 */ /* 0x000fca00078e0203 */
[----:B------:R-:W-:-:S05]  /*10b50*/  IMNMX R4, R4, R3, PT ;  /* 0x0000000304047217 */ /* 0x000fca0003800200 */
.L_x_801:
        /* <DEDUP_REMOVED lines=9> */
.L_x_814:
[----:B------:R-:W-:Y:S04]  /*10bf0*/  DEPBAR.LE SB0, 0x0 ;  /* 0x000080000000791a */ /* 0x000fe80000000000 */
[----:B------:R-:W-:Y:S01]  /*10c00*/  WARPSYNC 0xffffffff ;  /* 0xffffffff00007948 */ /* 0x000fe20003800000 */
[----:B------:R-:W-:Y:S01]  /*10c10*/  BAR.SYNC.DEFER_BLOCKING 0x0 ;  /* 0x0000000000007b1d */ /* 0x000fe20000010000 */
[----:B------:R-:W-:Y:S02]  /*10c20*/  ISETP.GT.AND P0, PT, R237, R245, PT ;  /* 0x000000f5ed00720c */ /* 0x000fe40003f04270 */
[----:B------:R-:W-:Y:S02]  /*10c30*/  LOP3.LUT P5, RZ, R230, 0x20000, RZ, 0xc0, !PT ;  /* 0x00020000e6ff7812 */ /* 0x000fe400078ac0ff */
[----:B------:R-:W-:Y:S09]  /*10c40*/  ISETP.NE.AND P6, PT, R228, 0x1, PT ;  /* 0x00000001e400780c */ /* 0x000ff20003fc5270 */
[C---:B------:R-:W-:Y:S01]  /*10c50*/  @!P0 IMAD.WIDE.U32 R142, R245.reuse, c[0x0][0x208], RZ ;  /* 0x00008200f58e8a25 */ /* 0x040fe200078e00ff */
[----:B------:R-:W-:Y:S03]  /*10c60*/  @!P0 SHF.R.S32.HI R0, RZ, 0x1f, R245 ;  /* 0x0000001fff008819 */ /* 0x000fe600000114f5 */
[----:B------:R-:W-:Y:S02]  /*10c70*/  @!P0 IMAD.MOV.U32 R119, RZ, RZ, c[0x0][0x208] ;  /* 0x00008200ff778624 */ /* 0x000fe400078e00ff */
[----:B------:R-:W-:Y:S02]  /*10c80*/  @!P0 IMAD R0, R0, c[0x0][0x208], RZ ;  /* 0x0000820000008a24 */ /* 0x000fe400078e02ff */
[----:B------:R-:W-:Y:S01]  /*10c90*/  @!P0 IMAD.MOV.U32 R118, RZ, RZ, 0x5 ;  /* 0x00000005ff768424 */ /* 0x000fe200078e00ff */
[----:B------:R-:W1:Y:S01]  /*10ca0*/  LDSM.16.M88.4 R8, [R192] ;  /* 0x00000000c008783b */ /* 0x000e620000000200 */
[----:B------:R-:W-:Y:S01]  /*10cb0*/  @!P0 IMAD R0, R245, c[0x0][0x20c], R0 ;  /* 0x00008300f5008a24 */ /* 0x000fe200078e0200 */
[----:B------:R-:W-:Y:S02]  /*10cc0*/  ULDC UR4, c[0x0][0x324] ;  /* 0x0000c90000047ab9 */ /* 0x000fe40000000800 */
[----:B------:R-:W-:Y:S01]  /*10cd0*/  @!P0 SHF.L.U64.HI R141, R119, R118, c[0x0][0x20c] ;  /* 0x00008300778d8619 */ /* 0x000fe20000010276 */
[----:B------:R-:W-:Y:S01]  /*10ce0*/  @!P0 IMAD.MOV.U32 R148, RZ, RZ, R238 ;  /* 0x000000ffff948224 */ /* 0x000fe200078e00ee */
[----:B------:R-:W-:Y:S01]  /*10cf0*/  ULOP3.LUT UR4, URZ, UR4, URZ, 0x33, !UPT ;  /* 0x000000043f047292 */ /* 0x000fe2000f8e333f */
[----:B------:R-:W2:Y:S01]  /*10d00*/  LDSM.16.M88.4 R16, [R192+0x800] ;  /* 0x00080000c010783b */ /* 0x000ea20000000200 */
[----:B------:R-:W-:Y:S02]  /*10d10*/  @!P0 IMAD.MOV.U32 R149, RZ, RZ, R235 ;  /* 0x000000ffff958224 */ /* 0x000fe400078e00eb */
[----:B------:R-:W-:Y:S02]  /*10d20*/  @!P0 IMAD.IADD R0, R143, 0x1, R0 ;  /* 0x000000018f008824 */ /* 0x000fe400078e0200 */
[----:B------:R-:W-:Y:S01]  /*10d30*/  @!P0 IMAD.WIDE.U32 R148, R142, 0x60, R148 ;  /* 0x000000608e948825 */ /* 0x000fe200078e0094 */
[----:B------:R-:W3:Y:S03]  /*10d40*/  LDSM.16.M88.4 R24, [R192+0x1000] ;  /* 0x00100000c018783b */ /* 0x000ee60000000200 */
[----:B------:R-:W-:Y:S01]  /*10d50*/  @!P0 IMAD.SHL.U32 R140, R119, 0x20, RZ ;  /* 0x00000020778c8824 */ /* 0x000fe200078e00ff */
[----:B------:R-:W-:Y:S01]  /*10d60*/  @!P0 LEA R118, P2, R148, c[0x0][0x1f8], 0x1 ;  /* 0x00007e0094768a11 */ /* 0x000fe200078408ff */
[----:B------:R-:W-:Y:S01]  /*10d70*/  @!P0 IMAD R0, R0, 0x60, RZ ;  /* 0x0000006000008824 */ /* 0x000fe200078e02ff */
[----:B------:R-:W4:Y:S01]  /*10d80*/  LDSM.16.M88.4 R32, [R192+0x1800] ;  /* 0x00180000c020783b */ /* 0x000f220000000200 */
[----:B------:R-:W-:Y:S01]  /*10d90*/  @!P0 IMAD.WIDE.U32 R150, R142, 0x60, R140 ;  /* 0x000000608e968825 */ /* 0x000fe200078e008c */
[----:B------:R-:W-:Y:S03]  /*10da0*/  @!P0 IADD3 R152, P1, R140, R140, RZ ;  /* 0x0000008c8c988210 */ /* 0x000fe60007f3e0ff */
[----:B------:R-:W-:Y:S01]  /*10db0*/  @!P0 IMAD.IADD R119, R149, 0x1, R0 ;  /* 0x0000000195778824 */ /* 0x000fe200078e0200 */
[----:B------:R-:W5:Y:S01]  /*10dc0*/  LDSM.16.M88.4 R40, [R192+0x2000] ;  /* 0x00200000c028783b */ /* 0x000f620000000200 */
[----:B------:R-:W-:Y:S01]  /*10dd0*/  @!P0 IMAD.X R153, R141, 0x1, R141, P1 ;  /* 0x000000018d998824 */ /* 0x000fe200008e068d */
[-C--:B------:R-:W-:Y:S02]  /*10de0*/  @!P0 IADD3 R143, P3, R238, R150.reuse, RZ ;  /* 0x00000096ee8f8210 */ /* 0x080fe40007f7e0ff */
[----:B------:R-:W-:Y:S01]  /*10df0*/  @!P0 LEA.HI.X R119, R148, c[0x0][0x1fc], R119, 0x1, P2 ;  /* 0x00007f0094778a11 */ /* 0x000fe200010f0c77 */
[----:B------:R-:W-:Y:S01]  /*10e00*/  @!P0 IMAD.WIDE.U32 R152, R142, 0x60, R152 ;  /* 0x000000608e988825 */ /* 0x000fe200078e0098 */
[----:B------:R-:W3:Y:S01]  /*10e10*/  LDSM.16.M88.4 R48, [R192+0x2800] ;  /* 0x00280000c030783b */ /* 0x000ee20000000200 */
[----:B------:R-:W-:Y:S02]  /*10e20*/  @!P0 IADD3 R148, P2, P1, R238, R150, R140 ;  /* 0x00000096ee948210 */ /* 0x000fe4000795e08c */
[----:B------:R-:W-:Y:S01]  /*10e30*/  @!P0 LEA R154, P4, R143, c[0x0][0x1f8], 0x1 ;  /* 0x00007e008f9a8a11 */ /* 0x000fe200078808ff */
[----:B------:R-:W-:Y:S02]  /*10e40*/  @!P0 IMAD.IADD R140, R0, 0x1, R151 ;  /* 0x00000001008c8824 */ /* 0x000fe400078e0297 */
[----:B------:R-:W4:Y:S03]  /*10e50*/  LDSM.16.M88.4 R128, [R207] ;  /* 0x00000000cf80783b */ /* 0x000f260000000200 */
[----:B------:R-:W-:Y:S01]  /*10e60*/  @!P0 IADD3.X R151, R235, R140, R141, P2, P1 ;  /* 0x0000008ceb978210 */ /* 0x000fe200017e248d */
[C---:B-1----:R-:W-:Y:S02]  /*10e70*/  HMMA.16816.F32 R4, R120.reuse, R8, RZ ;  /* 0x000000087804723c */ /* 0x042fe400000018ff */
[----:B------:R-:W1:Y:S01]  /*10e80*/  LDSM.16.M88.4 R132, [R194] ;  /* 0x00000000c284783b */ /* 0x000e620000000200 */
[----:B------:R-:W-:Y:S01]  /*10e90*/  @!P0 IMAD.X R140, R140, 0x1, R235, P3 ;  /* 0x000000018c8c8824 */ /* 0x000fe200018e06eb */
[----:B------:R-:W-:Y:S02]  /*10ea0*/  @!P0 LEA R150, P3, R148, c[0x0][0x1f8], 0x1 ;  /* 0x00007e0094968a11 */ /* 0x000fe400078608ff */
[----:B------:R-:W-:Y:S02]  /*10eb0*/  @!P0 IADD3 R149, P2, R238, R152, RZ ;  /* 0x00000098ee958210 */ /* 0x000fe40007f5e0ff */
[C---:B------:R-:W-:Y:S01]  /*10ec0*/  HMMA.16816.F32 R8, R120.reuse, R10, RZ ;  /* 0x0000000a7808723c */ /* 0x040fe200000018ff */
[----:B------:R-:W1:Y:S01]  /*10ed0*/  LDSM.16.M88.4 R136, [R195] ;  /* 0x00000000c388783b */ /* 0x000e620000000200 */
[----:B------:R-:W-:Y:S02]  /*10ee0*/  @!P0 ISETP.GE.AND P1, PT, R116, c[0x0][0x1d4], PT ;  /* 0x0000750074008a0c */ /* 0x000fe40003f26270 */
[----:B------:R-:W-:Y:S02]  /*10ef0*/  @!P0 LEA.HI.X R155, R143, c[0x0][0x1fc], R140, 0x1, P4 ;  /* 0x00007f008f9b8a11 */ /* 0x000fe400020f0c8c */
[----:B------:R-:W-:Y:S01]  /*10f00*/  @!P0 LEA.HI.X R151, R148, c[0x0][0x1fc], R151, 0x1, P3 ;  /* 0x00007f0094978a11 */ /* 0x000fe200018f0c97 */
[----:B------:R-:W-:Y:S01]  /*10f10*/  LDSM.16.M88.4 R140, [R198] ;  /* 0x00000000c68c783b */ /* 0x000fe20000000200 */
[C---:B--2---:R-:W-:Y:S01]  /*10f20*/  HMMA.16816.F32 R12, R120.reuse, R16, RZ ;  /* 0x00000010780c723c */ /* 0x044fe200000018ff */
[----:B------:R-:W-:Y:S03]  /*10f30*/  @!P0 IADD3.X R0, R235, R0, R153, P2, !PT ;  /* 0x00000000eb008210 */ /* 0x000fe600017fe499 */
[C---:B------:R-:W-:Y:S04]  /*10f40*/  @!P0 LEA R152, P2, R149.reuse, c[0x0][0x1f8], 0x1 ;  /* 0x00007e0095988a11 */ /* 0x040fe800078408ff */
[C---:B------:R-:W-:Y:S01]  /*10f50*/  HMMA.16816.F32 R16, R120.reuse, R18, RZ ;  /* 0x000000127810723c */ /* 0x040fe200000018ff */
[----:B------:R-:W-:Y:S07]  /*10f60*/  @!P0 LEA.HI.X R153, R149, c[0x0][0x1fc], R0, 0x1, P2 ;  /* 0x00007f0095998a11 */ /* 0x000fee00010f0c00 */
[C---:B---3--:R-:W-:Y:S08]  /*10f70*/  HMMA.16816.F32 R20, R120.reuse, R24, RZ ;  /* 0x000000187814723c */ /* 0x048ff000000018ff */
[C---:B------:R-:W-:Y:S08]  /*10f80*/  HMMA.16816.F32 R24, R120.reuse, R26, RZ ;  /* 0x0000001a7818723c */ /* 0x040ff000000018ff */
[C---:B----4-:R-:W-:Y:S08]  /*10f90*/  HMMA.16816.F32 R28, R120.reuse, R32, RZ ;  /* 0x00000020781c723c */ /* 0x050ff000000018ff */
[C---:B------:R-:W-:Y:S08]  /*10fa0*/  HMMA.16816.F32 R32, R120.reuse, R34, RZ ;  /* 0x000000227820723c */ /* 0x040ff000000018ff */
[C---:B-----5:R-:W-:Y:S08]  /*10fb0*/  HMMA.16816.F32 R36, R120.reuse, R40, RZ ;  /* 0x000000287824723c */ /* 0x060ff000000018ff */
[C---:B------:R-:W-:Y:S08]  /*10fc0*/  HMMA.16816.F32 R40, R120.reuse, R42, RZ ;  /* 0x0000002a7828723c */ /* 0x040ff000000018ff */
[C---:B------:R-:W-:Y:S08]  /*10fd0*/  HMMA.16816.F32 R44, R120.reuse, R48, RZ ;  /* 0x00000030782c723c */ /* 0x040ff000000018ff */
[----:B------:R-:W-:Y:S08]  /*10fe0*/  HMMA.16816.F32 R48, R120, R50, RZ ;  /* 0x000000327830723c */ /* 0x000ff000000018ff */
[C---:B------:R-:W-:Y:S08]  /*10ff0*/  HMMA.16816.F32 R4, R124.reuse, R128, R4 ;  /* 0x000000807c04723c */ /* 0x040ff00000001804 */
[C---:B------:R-:W-:Y:S01]  /*11000*/  HMMA.16816.F32 R8, R124.reuse, R130, R8 ;  /* 0x000000827c08723c */ /* 0x040fe20000001808 */
[----:B------:R-:W2:Y:S07]  /*11010*/  LDSM.16.M88.4 R128, [R196] ;  /* 0x00000000c480783b */ /* 0x000eae0000000200 */
[C---:B-1----:R-:W-:Y:S08]  /*11020*/  HMMA.16816.F32 R12, R124.reuse, R132, R12 ;  /* 0x000000847c0c723c */ /* 0x042ff0000000180c */
[C---:B------:R-:W-:Y:S01]  /*11030*/  HMMA.16816.F32 R16, R124.reuse, R134, R16 ;  /* 0x000000867c10723c */ /* 0x040fe20000001810 */
[----:B------:R-:W1:Y:S06]  /*11040*/  LDSM.16.M88.4 R132, [R197] ;  /* 0x00000000c584783b */ /* 0x000e6c0000000200 */
[----:B------:R-:W-:Y:S01]  /*11050*/  @!PT LDS RZ, [RZ] ;  /* 0x00000000fffff984 */ /* 0x000fe20000000800 */
[----:B------:R-:W-:Y:S01]  /*11060*/  @!PT LDS RZ, [RZ] ;  /* 0x00000000fffff984 */ /* 0x000fe20000000800 */
[----:B------:R-:W-:Y:S01]  /*11070*/  @!PT LDS RZ, [RZ] ;  /* 0x00000000fffff984 */ /* 0x000fe20000000800 */
[----:B------:R3:W-:Y:S01]  /*11080*/  @!P0 LDGSTS.E.BYPASS.LTC128B.128 [R234+0x100], [R118.64], !P1 ;  /* 0x0010000076ea8fae */ /* 0x0007e2000c901d48 */
[C---:B------:R-:W-:Y:S05]  /*11090*/  HMMA.16816.F32 R20, R124.reuse, R136, R20 ;  /* 0x000000887c14723c */ /* 0x040fea0000001814 */
[----:B------:R3:W-:Y:S03]  /*110a0*/  @!P0 LDGSTS.E.BYPASS.LTC128B.128 [R234+0x3100], [R118.64+0x80], !P5 ;  /* 0x0310008076ea8fae */ /* 0x0007e6000e901d48 */
[C---:B------:R-:W-:Y:S03]  /*110b0*/  HMMA.16816.F32 R24, R124.reuse, R138, R24 ;  /* 0x0000008a7c18723c */ /* 0x040fe60000001818 */
[----:B------:R4:W-:Y:S05]  /*110c0*/  @!P0 LDGSTS.E.BYPASS.LTC128B.128 [R234+0x1100], [R154.64], !P1 ;  /* 0x011000009aea8fae */ /* 0x0009ea000c901d48 */
[C---:B--2---:R-:W-:Y:S01]  /*110d0*/  HMMA.16816.F32 R28, R124.reuse, R128, R28 ;  /* 0x000000807c1c723c */ /* 0x044fe2000000181c */
[----:B------:R4:W-:Y:S06]  /*110e0*/  @!P0 LDGSTS.E.BYPASS.LTC128B.128 [R234+0x4100], [R154.64+0x80], !P5 ;  /* 0x041000809aea8fae */ /* 0x0009ec000e901d48 */
[----:B------:R2:W-:Y:S01]  /*110f0*/  @!P0 LDGSTS.E.BYPASS.LTC128B.128 [R234+0x2100], [R150.64], !P1 ;  /* 0x0210000096ea8fae */ /* 0x0005e2000c901d48 */
[C---:B------:R-:W-:Y:S05]  /*11100*/  HMMA.16816.F32 R32, R124.reuse, R130, R32 ;  /* 0x000000827c20723c */ /* 0x040fea0000001820 */
[----:B------:R4:W-:Y:S01]  /*11110*/  @!P0 LDGSTS.E.BYPASS.LTC128B.128 [R234+0x5100], [R152.64+0x80], !P5 ;  /* 0x0510008098ea8fae */ /* 0x0009e2000e901d48 */
[C---:B------:R-:W-:Y:S02]  /*11120*/  ISETP.GT.AND P0, PT, R245.reuse, R237, PT ;  /* 0x000000edf500720c */ /* 0x040fe40003f04270 */
[C---:B-1----:R-:W-:Y:S03]  /*11130*/  HMMA.16816.F32 R36, R124.reuse, R132, R36 ;  /* 0x000000847c24723c */ /* 0x042fe60000001824 */
[----:B------:R-:W1:Y:S05]  /*11140*/  LDSM.16.M88.4 R136, [R206] ;  /* 0x00000000ce88783b */ /* 0x000e6a0000000200 */
[C---:B------:R-:W-:Y:S01]  /*11150*/  HMMA.16816.F32 R40, R124.reuse, R134, R40 ;  /* 0x000000867c28723c */ /* 0x040fe20000001828 */
[----:B------:R-:W0:Y:S03]  /*11160*/  LDGDEPBAR ;  /* 0x00000000000079af */ /* 0x000e260000000000 */
[----:B---3--:R-:W-:Y:S01]  /*11170*/  @P0 IMAD.MOV.U32 R119, RZ, RZ, 0x5 ;  /* 0x00000005ff770424 */ /* 0x008fe200078e00ff */
[----:B------:R-:W-:Y:S02]  /*11180*/  @P0 IADD3 R0, R245, -0x1, RZ ;  /* 0xfffffffff5000810 */ /* 0x000fe40007ffe0ff */
[----:B------:R-:W-:Y:S01]  /*11190*/  LDSM.16.M88.4 R128, [R206+0x1800] ;  /* 0x00180000ce80783b */ /* 0x000fe20000000200 */
[C---:B------:R-:W-:Y:S05]  /*111a0*/  HMMA.16816.F32 R44, R124.reuse, R140, R44 ;  /* 0x0000008c7c2c723c */ /* 0x040fea000000182c */
[----:B--2---:R-:W2:Y:S03]  /*111b0*/  LDSM.16.M88.4 R148, [R206+0x800] ;  /* 0x00080000ce94783b */ /* 0x004ea60000000200 */
[----:B------:R-:W-:Y:S03]  /*111c0*/  HMMA.16816.F32 R48, R124, R142, R48 ;  /* 0x0000008e7c30723c */ /* 0x000fe60000001830 */
[----:B----4-:R-:W3:Y:S06]  /*111d0*/  LDSM.16.M88.4 R152, [R206+0x1000] ;  /* 0x00100000ce98783b */ /* 0x010eec0000000200 */
[----:B------:R-:W4:Y:S06]  /*111e0*/  LDSM.16.M88.4 R132, [R206+0x2000] ;  /* 0x00200000ce84783b */ /* 0x000f2c0000000200 */
[----:B------:R-:W5:Y:S01]  /*111f0*/  LDSM.16.M88.4 R156, [R206+0x2800] ;  /* 0x00280000ce9c783b */ /* 0x000f620000000200 */
[C---:B-1----:R-:W-:Y:S05]  /*11200*/  HMMA.16816.F32 R4, R144.reuse, R136, R4 ;  /* 0x000000889004723c */ /* 0x042fea0000001804 */
[----:B------:R-:W1:Y:S03]  /*11210*/  LDSM.16.M88.4 R164, [R204+-0x3000] ;  /* 0xffd00000cca4783b */ /* 0x000e660000000200 */
[C---:B------:R-:W-:Y:S03]  /*11220*/  HMMA.16816.F32 R8, R144.reuse, R138, R8 ;  /* 0x0000008a9008723c */ /* 0x040fe60000001808 */
[----:B------:R-:W1:Y:S06]  /*11230*/  LDSM.16.M88.4 R140, [R204+-0x2800] ;  /* 0xffd80000cc8c783b */ /* 0x000e6c0000000200 */
[----:B------:R-:W1:Y:S01]  /*11240*/  LDSM.16.M88.4 R136, [R204+-0x2000] ;  /* 0xffe00000cc88783b */ /* 0x000e620000000200 */
[C---:B--2---:R-:W-:Y:S05]  /*11250*/  HMMA.16816.F32 R12, R144.reuse, R148, R12 ;  /* 0x00000094900c723c */ /* 0x044fea000000180c */
[----:B------:R-:W-:Y:S03]  /*11260*/  LDSM.16.M88.4 R176, [R200] ;  /* 0x00000000c8b0783b */ /* 0x000fe60000000200 */
[C---:B------:R-:W-:Y:S03]  /*11270*/  HMMA.16816.F32 R16, R144.reuse, R150, R16 ;  /* 0x000000969010723c */ /* 0x040fe60000001810 */
[----:B------:R-:W2:Y:S05]  /*11280*/  LDSM.16.M88.4 R148, [R204+-0x1800] ;  /* 0xffe80000cc94783b */ /* 0x000eaa0000000200 */
[C---:B---3--:R-:W-:Y:S08]  /*11290*/  HMMA.16816.F32 R20, R144.reuse, R152, R20 ;  /* 0x000000989014723c */ /* 0x048ff00000001814 */
[C---:B------:R-:W-:Y:S01]  /*112a0*/  HMMA.16816.F32 R24, R144.reuse, R154, R24 ;  /* 0x0000009a9018723c */ /* 0x040fe20000001818 */
[----:B------:R-:W3:Y:S07]  /*112b0*/  LDSM.16.M88.4 R152, [R204+-0x1000] ;  /* 0xfff00000cc98783b */ /* 0x000eee0000000200 */
[C---:B------:R-:W-:Y:S08]  /*112c0*/  HMMA.16816.F32 R28, R144.reuse, R128, R28 ;  /* 0x00000080901c723c */ /* 0x040ff0000000181c */
[C---:B------:R-:W-:Y:S01]  /*112d0*/  HMMA.16816.F32 R32, R144.reuse, R130, R32 ;  /* 0x000000829020723c */ /* 0x040fe20000001820 */
[----:B------:R-:W2:Y:S07]  /*112e0*/  LDSM.16.M88.4 R128, [R204+-0x800] ;  /* 0xfff80000cc80783b */ /* 0x000eae0000000200 */
[C---:B----4-:R-:W-:Y:S08]  /*112f0*/  HMMA.16816.F32 R36, R144.reuse, R132, R36 ;  /* 0x000000849024723c */ /* 0x050ff00000001824 */
[C---:B------:R-:W-:Y:S01]  /*11300*/  HMMA.16816.F32 R40, R144.reuse, R134, R40 ;  /* 0x000000869028723c */ /* 0x040fe20000001828 */
[----:B------:R-:W4:Y:S07]  /*11310*/  LDSM.16.M88.4 R132, [R192+0x3000] ;  /* 0x00300000c084783b */ /* 0x000f2e0000000200 */
[C---:B-----5:R-:W-:Y:S08]  /*11320*/  HMMA.16816.F32 R44, R144.reuse, R156, R44 ;  /* 0x0000009c902c723c */ /* 0x060ff0000000182c */
        /* <DEDUP_REMOVED lines=19> */
[----:B------:R-:W5:Y:S07]  /*11460*/  LDSM.16.M88.4 R128, [R199] ;  /* 0x00000000c780783b */ /* 0x000f6e0000000200 */
[C---:B----4-:R-:W-:Y:S08]  /*11470*/  HMMA.16816.F32 R4, R168.reuse, R132, R4 ;  /* 0x00000084a804723c */ /* 0x050ff00000001804 */
[C---:B------:R-:W-:Y:S01]  /*11480*/  HMMA.16816.F32 R8, R168.reuse, R134, R8 ;  /* 0x00000086a808723c */ /* 0x040fe20000001808 */
[----:B------:R-:W4:Y:S07]  /*11490*/  LDSM.16.M88.4 R132, [R201] ;  /* 0x00000000c984783b */ /* 0x000f2e0000000200 */
        /* <DEDUP_REMOVED lines=8> */
[----:B------:R-:W-:Y:S07]  /*11520*/  LDSM.16.M88.4 R148, [R206+0x3800] ;  /* 0x00380000ce94783b */ /* 0x000fee0000000200 */
        /* <DEDUP_REMOVED lines=8> */
[----:B------:R-:W-:Y:S07]  /*115b0*/  LDSM.16.M88.4 R152, [R206+0x4000] ;  /* 0x00400000ce98783b */ /* 0x000fee0000000200 */
[C---:B-----5:R-:W-:Y:S08]  /*115c0*/  HMMA.16816.F32 R12, R172.reuse, R128, R12 ;  /* 0x00000080ac0c723c */ /* 0x060ff0000000180c */
[C---:B------:R-:W-:Y:S01]  /*115d0*/  HMMA.16816.F32 R16, R172.reuse, R130, R16 ;  /* 0x00000082ac10723c */ /* 0x040fe20000001810 */
[----:B------:R-:W2:Y:S07]  /*115e0*/  LDSM.16.M88.4 R128, [R206+0x3000] ;  /* 0x00300000ce80783b */ /* 0x000eae0000000200 */
[C---:B------:R-:W-:Y:S08]  /*115f0*/  HMMA.16816.F32 R20, R172.reuse, R176, R20 ;  /* 0x000000b0ac14723c */ /* 0x040ff00000001814 */
[C---:B------:R-:W-:Y:S01]  /*11600*/  HMMA.16816.F32 R24, R172.reuse, R178, R24 ;  /* 0x000000b2ac18723c */ /* 0x040fe20000001818 */
[----:B------:R-:W-:Y:S07]  /*11610*/  LDSM.16.M88.4 R176, [R204+0x800] ;  /* 0x00080000ccb0783b */ /* 0x000fee0000000200 */
[C---:B----4-:R-:W-:Y:S08]  /*11620*/  HMMA.16816.F32 R28, R172.reuse, R132, R28 ;  /* 0x00000084ac1c723c */ /* 0x050ff0000000181c */
[C---:B------:R-:W-:Y:S01]  /*11630*/  HMMA.16816.F32 R32, R172.reuse, R134, R32 ;  /* 0x00000086ac20723c */ /* 0x040fe20000001820 */
[----:B------:R-:W3:Y:S07]  /*11640*/  LDSM.16.M88.4 R132, [R206+0x5800] ;  /* 0x00580000ce84783b */ /* 0x000eee0000000200 */
[C---:B-1----:R-:W-:Y:S08]  /*11650*/  HMMA.16816.F32 R36, R172.reuse, R136, R36 ;  /* 0x00000088ac24723c */ /* 0x042ff00000001824 */
[C---:B------:R-:W-:Y:S01]  /*11660*/  HMMA.16816.F32 R40, R172.reuse, R138, R40 ;  /* 0x0000008aac28723c */ /* 0x040fe20000001828 */
[----:B------:R-:W1:Y:S07]  /*11670*/  LDSM.16.M88.4 R136, [R204] ;  /* 0x00000000cc88783b */ /* 0x000e6e0000000200 */
[C---:B------:R-:W-:Y:S07]  /*11680*/  HMMA.16816.F32 R44, R172.reuse, R140, R44 ;  /* 0x0000008cac2c723c */ /* 0x040fee000000182c */
[----:B------:R-:W-:Y:S01]  /*11690*/  @P0 IMAD.MOV.U32 R140, RZ, RZ, c[0x0][0x1e0] ;  /* 0x00007800ff8c0624 */ /* 0x000fe200078e00ff */
[----:B------:R-:W-:Y:S04]  /*116a0*/  HMMA.16816.F32 R48, R172, R142, R48 ;  /* 0x0000008eac30723c */ /* 0x000fe80000001830 */
[C---:B------:R-:W-:Y:S01]  /*116b0*/  @P0 IMAD.SHL.U32 R118, R140.reuse, 0x20, RZ ;  /* 0x000000208c760824 */ /* 0x040fe200078e00ff */
[----:B------:R-:W-:Y:S02]  /*116c0*/  @P0 SHF.L.U64.HI R119, R140, R119, c[0x0][0x1e4] ;  /* 0x000079008c770619 */ /* 0x000fe40000010277 */
[----:B------:R-:W-:Y:S01]  /*116d0*/  @P0 SHF.R.S32.HI R141, RZ, 0x1f, R0 ;  /* 0x0000001fff8d0819 */ /* 0x000fe20000011400 */
[C---:B--2---:R-:W-:Y:S05]  /*116e0*/  HMMA.16816.F32 R4, R180.reuse, R128, R4 ;  /* 0x00000080b404723c */ /* 0x044fea0000001804 */
[----:B------:R-:W-:Y:S02]  /*116f0*/  @P0 IMAD R141, R141, c[0x0][0x1e0], RZ ;  /* 0x000078008d8d0a24 */ /* 0x000fe400078e02ff */
[C---:B------:R-:W-:Y:S01]  /*11700*/  @P0 IMAD.WIDE.U32 R142, R0.reuse, c[0x0][0x1e0], RZ ;  /* 0x00007800008e0a25 */ /* 0x040fe200078e00ff */
[C---:B------:R-:W-:Y:S01]  /*11710*/  HMMA.16816.F32 R8, R180.reuse, R130, R8 ;  /* 0x00000082b408723c */ /* 0x040fe20000001808 */
[----:B------:R-:W2:Y:S03]  /*11720*/  LDSM.16.M88.4 R128, [R204+0x1000] ;  /* 0x00100000cc80783b */ /* 0x000ea60000000200 */
[----:B------:R-:W-:Y:S04]  /*11730*/  @P0 IMAD R141, R0, c[0x0][0x1e4], R141 ;  /* 0x00007900008d0a24 */ /* 0x000fe800078e028d */
[C---:B------:R-:W-:Y:S04]  /*11740*/  HMMA.16816.F32 R12, R180.reuse, R148, R12 ;  /* 0x00000094b40c723c */ /* 0x040fe8000000180c */
[----:B------:R-:W-:Y:S03]  /*11750*/  @P0 IMAD.IADD R0, R143, 0x1, R141 ;  /* 0x000000018f000824 */ /* 0x000fe600078e028d */
[----:B------:R-:W-:Y:S01]  /*11760*/  @P0 IADD3 R148, P1, R118, R118, RZ ;  /* 0x0000007676940210 */ /* 0x000fe20007f3e0ff */
[C---:B------:R-:W-:Y:S04]  /*11770*/  HMMA.16816.F32 R16, R180.reuse, R150, R16 ;  /* 0x00000096b410723c */ /* 0x040fe80000001810 */
[----:B------:R-:W-:Y:S02]  /*11780*/  @P0 IMAD.X R149, R119, 0x1, R119, P1 ;  /* 0x0000000177950824 */ /* 0x000fe400008e0677 */
[----:B------:R-:W-:Y:S02]  /*11790*/  @P0 IMAD R0, R0, 0x60, RZ ;  /* 0x0000006000000824 */ /* 0x000fe400078e02ff */
[C---:B------:R-:W-:Y:S04]  /*117a0*/  HMMA.16816.F32 R20, R180.reuse, R152, R20 ;  /* 0x00000098b414723c */ /* 0x040fe80000001814 */
[----:B------:R-:W-:Y:S02]  /*117b0*/  @P0 IMAD.MOV.U32 R150, RZ, RZ, R240 ;  /* 0x000000ffff960224 */ /* 0x000fe400078e00f0 */
[----:B------:R-:W-:Y:S02]  /*117c0*/  @P0 IMAD.MOV.U32 R151, RZ, RZ, R236 ;  /* 0x000000ffff970224 */ /* 0x000fe400078e00ec */
[C---:B------:R-:W-:Y:S04]  /*117d0*/  HMMA.16816.F32 R24, R180.reuse, R154, R24 ;  /* 0x0000009ab418723c */ /* 0x040fe80000001818 */
[----:B------:R-:W-:Y:S04]  /*117e0*/  @P0 IMAD.WIDE.U32 R150, R142, 0x60, R150 ;  /* 0x000000608e960825 */ /* 0x000fe800078e0096 */
[C---:B------:R-:W-:Y:S04]  /*117f0*/  HMMA.16816.F32 R28, R180.reuse, R156, R28 ;  /* 0x0000009cb41c723c */ /* 0x040fe8000000181c */
[----:B------:R-:W-:Y:S01]  /*11800*/  @P0 LEA R140, P2, R150, c[0x0][0x1c8], 0x1 ;  /* 0x00007200968c0a11 */ /* 0x000fe200078408ff */
[C---:B------:R-:W-:Y:S03]  /*11810*/  @P0 IMAD.WIDE.U32 R148, R142.reuse, 0x60, R148 ;  /* 0x000000608e940825 */ /* 0x040fe600078e0094 */
[C---:B------:R-:W-:Y:S04]  /*11820*/  HMMA.16816.F32 R32, R180.reuse, R158, R32 ;  /* 0x0000009eb420723c */ /* 0x040fe80000001820 */
[----:B------:R-:W-:Y:S04]  /*11830*/  @P0 IMAD.WIDE.U32 R142, R142, 0x60, R118 ;  /* 0x000000608e8e0825 */ /* 0x000fe800078e0076 */
[C---:B------:R-:W-:Y:S04]  /*11840*/  HMMA.16816.F32 R36, R180.reuse, R164, R36 ;  /* 0x000000a4b424723c */ /* 0x040fe80000001824 */
[----:B------:R-:W-:Y:S04]  /*11850*/  @P0 IMAD.IADD R143, R0, 0x1, R143 ;  /* 0x00000001008f0824 */ /* 0x000fe800078e028f */
[C---:B------:R-:W-:Y:S08]  /*11860*/  HMMA.16816.F32 R40, R180.reuse, R166, R40 ;  /* 0x000000a6b428723c */ /* 0x040ff00000001828 */
[C---:B---3--:R-:W-:Y:S08]  /*11870*/  HMMA.16816.F32 R44, R180.reuse, R132, R44 ;  /* 0x00000084b42c723c */ /* 0x048ff0000000182c */
[----:B------:R-:W-:Y:S01]  /*11880*/  HMMA.16816.F32 R48, R180, R134, R48 ;  /* 0x00000086b430723c */ /* 0x000fe20000001830 */
[----:B------:R-:W3:Y:S07]  /*11890*/  LDSM.16.M88.4 R132, [R204+0x1800] ;  /* 0x00180000cc84783b */ /* 0x000eee0000000200 */
[C---:B-1----:R-:W-:Y:S08]  /*118a0*/  HMMA.16816.F32 R4, R184.reuse, R136, R4 ;  /* 0x00000088b804723c */ /* 0x042ff00000001804 */
[C---:B------:R-:W-:Y:S01]  /*118b0*/  HMMA.16816.F32 R8, R184.reuse, R138, R8 ;  /* 0x0000008ab808723c */ /* 0x040fe20000001808 */
[----:B------:R-:W1:Y:S07]  /*118c0*/  LDSM.16.M88.4 R136, [R204+0x2000] ;  /* 0x00200000cc88783b */ /* 0x000e6e0000000200 */
[C---:B------:R-:W-:Y:S08]  /*118d0*/  HMMA.16816.F32 R12, R184.reuse, R176, R12 ;  /* 0x000000b0b80c723c */ /* 0x040ff0000000180c */
[C---:B------:R-:W-:Y:S08]  /*118e0*/  HMMA.16816.F32 R16, R184.reuse, R178, R16 ;  /* 0x000000b2b810723c */ /* 0x040ff00000001810 */
[C---:B--2---:R-:W-:Y:S08]  /*118f0*/  HMMA.16816.F32 R20, R184.reuse, R128, R20 ;  /* 0x00000080b814723c */ /* 0x044ff00000001814 */
[C---:B------:R-:W-:Y:S01]  /*11900*/  HMMA.16816.F32 R24, R184.reuse, R130, R24 ;  /* 0x00000082b818723c */ /* 0x040fe20000001818 */
[----:B------:R-:W2:Y:S01]  /*11910*/  LDSM.16.M88.4 R128, [R204+0x2800] ;  /* 0x00280000cc80783b */ /* 0x000ea20000000200 */
[----:B------:R-:W-:Y:S05]  /*11920*/  DEPBAR.LE SB0, 0x0 ;  /* 0x000080000000791a */ /* 0x000fea0000000000 */
[----:B------:R-:W-:Y:S01]  /*11930*/  BAR.SYNC.DEFER_BLOCKING 0x0 ;  /* 0x0000000000007b1d */ /* 0x000fe20000010000 */
[C---:B---3--:R-:W-:Y:S07]  /*11940*/  HMMA.16816.F32 R28, R184.reuse, R132, R28 ;  /* 0x00000084b81c723c */ /* 0x048fee000000181c */
[----:B------:R-:W-:Y:S01]  /*11950*/  @P0 IMAD.IADD R132, R151, 0x1, R0 ;  /* 0x0000000197840824 */ /* 0x000fe200078e0200 */
[----:B------:R-:W-:Y:S01]  /*11960*/  @P0 IADD3 R133, P1, R240, R148, RZ ;  /* 0x00000094f0850210 */ /* 0x000fe20007f3e0ff */
[C---:B------:R-:W-:Y:S03]  /*11970*/  HMMA.16816.F32 R32, R184.reuse, R134, R32 ;  /* 0x00000086b820723c */ /* 0x040fe60000001820 */
[----:B------:R-:W-:Y:S02]  /*11980*/  @P0 LEA.HI.X R141, R150, c[0x0][0x1cc], R132, 0x1, P2 ;  /* 0x00007300968d0a11 */ /* 0x000fe400010f0c84 */
[----:B------:R-:W-:Y:S01]  /*11990*/  @P0 IADD3.X R132, R236, R0, R149, P1, !PT ;  /* 0x00000000ec840210 */ /* 0x000fe20000ffe495 */
[----:B------:R-:W-:Y:S01]  /*119a0*/  IMAD.IADD R0, R218, 0x1, R209 ;  /* 0x00000001da007824 */ /* 0x000fe200078e02d1 */
[CC--:B------:R-:W-:Y:S01]  /*119b0*/  @P0 IADD3 R148, P1, R240.reuse, R142.reuse, RZ ;  /* 0x0000008ef0940210 */ /* 0x0c0fe20007f3e0ff */
[C---:B-1----:R-:W-:Y:S04]  /*119c0*/  HMMA.16816.F32 R36, R184.reuse, R136, R36 ;  /* 0x00000088b824723c */ /* 0x042fe80000001824 */
[----:B------:R-:W-:Y:S01]  /*119d0*/  @P0 IMAD.X R134, R143, 0x1, R236, P1 ;  /* 0x000000018f860824 */ /* 0x000fe200008e06ec */
[----:B------:R-:W-:Y:S01]  /*119e0*/  @P0 IADD3 R142, P3, P2, R240, R142, R118 ;  /* 0x0000008ef08e0210 */ /* 0x000fe20007a7e076 */
[----:B------:R-:W-:Y:S01]  /*119f0*/  @P6 IMAD.HI.U32 R135, R0, c[0x0][0x2c8], RZ ;  /* 0x0000b20000876a27 */ /* 0x000fe200078e00ff */
[----:B------:R-:W-:Y:S01]  /*11a00*/  @P0 LEA R118, P1, R148, c[0x0][0x1c8], 0x1 ;  /* 0x0000720094760a11 */ /* 0x000fe200078208ff */
[C---:B------:R-:W-:Y:S04]  /*11a10*/  HMMA.16816.F32 R40, R184.reuse, R138, R40 ;  /* 0x0000008ab828723c */ /* 0x040fe80000001828 */
[----:B------:R-:W-:Y:S02]  /*11a20*/  @P0 IADD3.X R143, R236, R143, R119, P3, P2 ;  /* 0x0000008fec8f0210 */ /* 0x000fe40001fe4477 */
[----:B------:R-:W-:Y:S02]  /*11a30*/  @P0 LEA.HI.X R119, R148, c[0x0][0x1cc], R134, 0x1, P1 ;  /* 0x0000730094770a11 */ /* 0x000fe400008f0c86 */
[----:B------:R-:W-:Y:S01]  /*11a40*/  @P0 ISETP.GE.AND P1, PT, R116, c[0x0][0x1d4], PT ;  /* 0x0000750074000a0c */ /* 0x000fe20003f26270 */
[C---:B--2---:R-:W-:Y:S03]  /*11a50*/  HMMA.16816.F32 R44, R184.reuse, R128, R44 ;  /* 0x00000080b82c723c */ /* 0x044fe6000000182c */
[C---:B------:R-:W-:Y:S02]  /*11a60*/  @P0 LEA R136, P3, R142.reuse, c[0x0][0x1c8], 0x1 ;  /* 0x000072008e880a11 */ /* 0x040fe400078608ff */
[C---:B------:R-:W-:Y:S02]  /*11a70*/  @P0 LEA R134, P2, R133.reuse, c[0x0][0x1c8], 0x1 ;  /* 0x0000720085860a11 */ /* 0x040fe400078408ff */
[----:B------:R-:W-:Y:S01]  /*11a80*/  @P0 LEA.HI.X R137, R142, c[0x0][0x1cc], R143, 0x1, P3 ;  /* 0x000073008e890a11 */ /* 0x000fe200018f0c8f */
[----:B------:R-:W-:Y:S04]  /*11a90*/  HMMA.16816.F32 R48, R184, R130, R48 ;  /* 0x00000082b830723c */ /* 0x000fe80000001830 */
[----:B------:R-:W-:Y:S01]  /*11aa0*/  @!PT LDS RZ, [RZ] ;  /* 0x00000000fffff984 */ /* 0x000fe20000000800 */
[----:B------:R-:W-:Y:S01]  /*11ab0*/  @!PT LDS RZ, [RZ] ;  /* 0x00000000fffff984 */ /* 0x000fe20000000800 */
[----:B------:R-:W-:Y:S01]  /*11ac0*/  @!PT LDS RZ, [RZ] ;  /* 0x00000000fffff984 */ /* 0x000fe20000000800 */
[----:B------:R1:W-:Y:S01]  /*11ad0*/  @P0 LDGSTS.E.BYPASS.LTC128B.128 [R234+0x8100], [R140.64], !P1 ;  /* 0x081000008cea0fae */ /* 0x0003e2000c901d48 */
[----:B------:R-:W-:Y:S02]  /*11ae0*/  @P6 SHF.R.U32.HI R0, RZ, c[0x0][0x2cc], R135 ;  /* 0x0000b300ff006a19 */ /* 0x000fe40000011687 */
[----:B------:R-:W-:Y:S01]  /*11af0*/  @P0 LEA.HI.X R135, R133, c[0x0][0x1cc], R132, 0x1, P2 ;  /* 0x0000730085870a11 */ /* 0x000fe200010f0c84 */
[----:B------:R-:W-:Y:S02]  /*11b00*/  IMAD R130, R245, -0x60, RZ ;  /* 0xffffffa0f5827824 */ /* 0x000fe400078e02ff */
[----:B------:R1:W-:Y:S06]  /*11b10*/  @P0 LDGSTS.E.BYPASS.LTC128B.128 [R234+0xb100], [R140.64+0x80], !P5 ;  /* 0x0b1000808cea0fae */ /* 0x0003ec000e901d48 */
[----:B------:R2:W-:Y:S06]  /*11b20*/  @P0 LDGSTS.E.BYPASS.LTC128B.128 [R234+0x9100], [R118.64], !P1 ;  /* 0x0910000076ea0fae */ /* 0x0005ec000c901d48 */
[----:B------:R2:W-:Y:S06]  /*11b30*/  @P0 LDGSTS.E.BYPASS.LTC128B.128 [R234+0xc100], [R118.64+0x80], !P5 ;  /* 0x0c10008076ea0fae */ /* 0x0005ec000e901d48 */
[----:B------:R1:W-:Y:S06]  /*11b40*/  @P0 LDGSTS.E.BYPASS.LTC128B.128 [R234+0xa100], [R136.64], !P1 ;  /* 0x0a10000088ea0fae */ /* 0x0003ec000c901d48 */
[----:B------:R1:W-:Y:S01]  /*11b50*/  @P0 LDGSTS.E.BYPASS.LTC128B.128 [R234+0xd100], [R134.64+0x80], !P5 ;  /* 0x0d10008086ea0fae */ /* 0x0003e2000e901d48 */
[----:B------:R-:W-:Y:S05]  /*11b60*/  ISETP.GE.AND P5, PT, R232, 0x1, PT ;  /* 0x00000001e800780c */ /* 0x000fea0003fa6270 */
[----:B------:R-:W3:Y:S06]  /*11b70*/  SHFL.IDX PT, R128, R0, RZ, 0x1c1f ;  /* 0x001c1fff00807589 */ /* 0x000eec00000e0000 */
[----:B------:R-:W0:Y:S01]  /*11b80*/  LDGDEPBAR ;  /* 0x00000000000079af */ /* 0x000e220000000000 */
[----:B--2---:R-:W-:Y:S04]  /*11b90*/  IADD3 R119, -R217, 0x1, R130 ;  /* 0x00000001d9777810 */ /* 0x004fe80007ffe182 */
[----:B------:R-:W-:Y:S04]  /*11ba0*/  IADD3 R119, -R229, R119, R231 ;  /* 0x00000077e5777210 */ /* 0x000fe80007ffe1e7 */
[C---:B------:R-:W-:Y:S02]  /*11bb0*/  IADD3 R129, R119.reuse, c[0x0][0x328], RZ ;  /* 0x0000ca0077817a10 */ /* 0x040fe40007ffe0ff */
[----:B------:R-:W-:Y:S03]  /*11bc0*/  IADD3 R119, R119, UR4, RZ ;  /* 0x0000000477777c10 */ /* 0x000fe6000fffe0ff */
[----:B---3--:R-:W-:Y:S02]  /*11bd0*/  IMAD.IADD R132, R129, 0x1, R128 ;  /* 0x0000000181847824 */ /* 0x008fe400078e0280 */
        /* <DEDUP_REMOVED lines=15> */
.L_x_808:
[----:B------:R-:W-:Y:S04]  /*11cd0*/  MOV R118, c[0x0][0x32c] ;  /* 0x0000cb0000767a02 */ /* 0x000fe80000000f00 */
[----:B------:R-:W-:Y:S11]  /*11ce0*/  ISETP.NE.AND P0, PT, R118, 0x1, PT ;  /* 0x000000017600780c */ /* 0x000ff60003f05270 */
[----:B------:R-:W-:Y:S02]  /*11cf0*/  @!UPT UIADD3 URZ, URZ, URZ, URZ ;  /* 0x0000003f3f3ff290 */ /* 0x000fe4000fffe03f */
[----:B------:R-:W-:Y:S05]  /*11d00*/  @P0 IMAD.HI.U32 R118, R128, c[0x0][0x330], RZ ;  /* 0x0000cc0080760a27 */ /* 0x000fea00078e00ff */
[----:B------:R-:W-:Y:S02]  /*11d10*/  @P0 SHF.R.U32.HI R128, RZ, c[0x0][0x334], R118 ;  /* 0x0000cd00ff800a19 */ /* 0x000fe40000011676 */
.L_x_809:
[----:B------:R-:W-:Y:S05]  /*11d20*/  BSYNC B0 ;  /* 0x0000000000007941 */ /* 0x000fea0003800000 */
.L_x_807:
[----:B------:R-:W-:Y:S04]  /*11d30*/  IMAD.IADD R118, R130, 0x1, -R217 ;  /* 0x0000000182767824 */ /* 0x000fe800078e0ad9 */
[----:B------:R-:W-:Y:S05]  /*11d40*/  IMAD R128, R128, c[0x0][0x32c], R118 ;  /* 0x0000cb0080807a24 */ /* 0x000fea00078e0276 */
[----:B------:R-:W-:Y:S02]  /*11d50*/  IADD3 R118, R128, c[0x0][0x32c], RZ ;  /* 0x0000cb0080767a10 */ /* 0x000fe40007ffe0ff */
[----:B------:R-:W-:Y:S02]  /*11d60*/  IMNMX R131, R131, R128, !PT ;  /* 0x0000008083837217 */ /* 0x000fe40007800200 */
[----:B------:R-:W-:Y:S02]  /*11d70*/  IMNMX R132, R132, R118, PT ;  /* 0x0000007684847217 */ /* 0x000fe40003800200 */
.L_x_806:
[C---:B-1----:R-:W-:Y:S01]  /*11d80*/  ISETP.GE.AND P1, PT, R130.reuse, 0x1, PT ;  /* 0x000000018200780c */ /* 0x042fe20003f26270 */
[----:B------:R-:W1:Y:S01]  /*11d90*/  SHFL.IDX PT, R0, R0, 0x1, 0x1c1f ;  /* 0x003c1f0000007f89 */ /* 0x000e6200000e0000 */
[----:B------:R-:W-:Y:S02]  /*11da0*/  ISETP.GE.AND P0, PT, R130, 0x2, PT ;  /* 0x000000028200780c */ /* 0x000fe40003f06270 */
[----:B------:R-:W-:Y:S02]  /*11db0*/  LOP3.LUT R230, R230, 0xffffbfff, RZ, 0xc0, !PT ;  /* 0xffffbfffe6e67812 */ /* 0x000fe400078ec0ff */
[C---:B------:R-:W-:Y:S02]  /*11dc0*/  ISETP.GE.AND P2, PT, R130.reuse, 0x9, PT ;  /* 0x000000098200780c */ /* 0x040fe40003f46270 */
[C---:B------:R-:W-:Y:S02]  /*11dd0*/  ISETP.GE.AND P6, PT, R130.reuse, 0x42, PT ;  /* 0x000000428200780c */ /* 0x040fe40003fc6270 */
[C---:B------:R-:W-:Y:S02]  /*11de0*/  ISETP.GE.AND P5, PT, R130.reuse, 0x49, PT ;  /* 0x000000498200780c */ /* 0x040fe40003fa6270 */
[----:B------:R-:W-:Y:S02]  /*11df0*/  ISETP.GE.AND P4, PT, R130, 0x4a, PT ;  /* 0x0000004a8200780c */ /* 0x000fe40003f86270 */
[----:B------:R-:W-:Y:S02]  /*11e00*/  @P1 LOP3.LUT R230, R230, 0x4000, RZ, 0xfc, !PT ;  /* 0x00004000e6e61812 */ /* 0x000fe400078efcff */
[C---:B------:R-:W-:Y:S02]  /*11e10*/  ISETP.GT.AND P1, PT, R131.reuse, RZ, !P1 ;  /* 0x000000ff8300720c */ /* 0x040fe40004f24270 */
[----:B------:R-:W-:Y:S02]  /*11e20*/  LOP3.LUT R230, R230, 0xfffeffff, RZ, 0xc0, !PT ;  /* 0xfffeffffe6e67812 */ /* 0x000fe400078ec0ff */
[----:B------:R-:W-:Y:S02]  /*11e30*/  ISETP.LT.OR P1, PT, R132, 0x1, P1 ;  /* 0x000000018400780c */ /* 0x000fe40000f21670 */
[----:B------:R-:W-:Y:S02]  /*11e40*/  @P0 LOP3.LUT R230, R230, 0x10000, RZ, 0xfc, !PT ;  /* 0x00010000e6e60812 */ /* 0x000fe400078efcff */
[----:B------:R-:W-:Y:S01]  /*11e50*/  ISETP.GT.AND P0, PT, R131, 0x1, !P0 ;  /* 0x000000018300780c */ /* 0x000fe20004704270 */
[--C-:B-1----:R-:W-:Y:S01]  /*11e60*/  IMAD.IADD R129, R129, 0x1, R0.reuse ;  /* 0x0000000181817824 */ /* 0x102fe200078e0200 */
[----:B------:R-:W-:Y:S01]  /*11e70*/  FSEL R128, R4, -INF , !P1 ;  /* 0xff80000004807808 */ /* 0x000fe20004800000 */
[----:B------:R-:W-:Y:S01]  /*11e80*/  IMAD.IADD R119, R119, 0x1, R0 ;  /* 0x0000000177777824 */ /* 0x000fe200078e0200 */
[----:B------:R-:W-:Y:S02]  /*11e90*/  ISETP.GE.AND P1, PT, R130, 0xa, PT ;  /* 0x0000000a8200780c */ /* 0x000fe40003f26270 */
[----:B------:R-:W-:Y:S02]  /*11ea0*/  ISETP.LT.OR P0, PT, R132, 0x2, P0 ;  /* 0x000000028400780c */ /* 0x000fe40000701670 */
[----:B------:R-:W-:Y:S02]  /*11eb0*/  LOP3.LUT R230, R230, 0xffff7fff, RZ, 0xc0, !PT ;  /* 0xffff7fffe6e67812 */ /* 0x000fe400078ec0ff */
[----:B------:R-:W-:Y:S02]  /*11ec0*/  FSEL R118, R5, -INF , !P0 ;  /* 0xff80000005767808 */ /* 0x000fe40004000000 */
[----:B------:R-:W-:Y:S02]  /*11ed0*/  @P2 LOP3.LUT R230, R230, 0x8000, RZ, 0xfc, !PT ;  /* 0x00008000e6e62812 */ /* 0x000fe400078efcff */
[C---:B------:R-:W-:Y:S02]  /*11ee0*/  ISETP.GT.AND P0, PT, R131.reuse, 0x8, !P2 ;  /* 0x000000088300780c */ /* 0x040fe40005704270 */
        /* <DEDUP_REMOVED lines=9> */
[C---:B------:R-:W-:Y:S02]  /*11f80*/  ISETP.GT.AND P0, PT, R131.reuse, 0x10, !P1 ;  /* 0x000000108300780c */ /* 0x040fe40004f04270 */
[----:B------:R-:W-:Y:S02]  /*11f90*/  ISETP.GE.AND P2, PT, R130, 0x52, PT ;  /* 0x000000528200780c */ /* 0x000fe40003f46270 */
[----:B------:R-:W-:Y:S02]  /*11fa0*/  ISETP.LT.OR P0, PT, R132, 0x11, P0 ;  /* 0x000000118400780c */ /* 0x000fe40000701670 */
[----:B------:R-:W-:Y:S02]  /*11fb0*/  @P1 LOP3.LUT R230, R230, 0x1000, RZ, 0xfc, !PT ;  /* 0x00001000e6e61812 */ /* 0x000fe400078efcff */
[----:B------:R-:W-:Y:S02]  /*11fc0*/  ISETP.GE.AND P1, PT, R130, 0x12, PT ;  /* 0x000000128200780c */ /* 0x000fe40003f26270 */
[----:B------:R-:W-:Y:S02]  /*11fd0*/  LOP3.LUT R230, R230, 0xfffff7ff, RZ, 0xc0, !PT ;  /* 0xfffff7ffe6e67812 */ /* 0x000fe400078ec0ff */
[----:B------:R-:W-:Y:S02]  /*11fe0*/  FSEL R143, R12, -INF , !P0 ;  /* 0xff8000000c8f7808 */ /* 0x000fe40004000000 */
[----:B------:R-:W-:Y:S02]  /*11ff0*/  ISETP.GT.AND P0, PT, R131, 0x11, !P1 ;  /* 0x000000118300780c */ /* 0x000fe40004f04270 */
[----:B------:R-:W-:Y:S02]  /*12000*/  ISETP.GE.AND P3, PT, R130, 0x59, PT ;  /* 0x000000598200780c */ /* 0x000fe40003f66270 */
        /* <DEDUP_REMOVED lines=77> */
[----:B------:R-:W-:Y:S04]  /*124e0*/  ISETP.GT.AND P0, PT, R131, 0x49, !P4 ;  /* 0x000000498300780c */ /* 0x000fe80006704270 */
[C---:B------:R-:W-:Y:S04]  /*124f0*/  ISETP.LT.OR P0, PT, R132.reuse, 0x4a, P0 ;  /* 0x0000004a8400780c */ /* 0x040fe80000701670 */
[----:B------:R-:W-:Y:S02]  /*12500*/  FSEL R167, R41, -INF , !P0 ;  /* 0xff80000029a77808 */ /* 0x000fe40004000000 */
[C---:B------:R-:W-:Y:S04]  /*12510*/  ISETP.GT.AND P0, PT, R131.reuse, 0x50, !P1 ;  /* 0x000000508300780c */ /* 0x040fe80004f04270 */
        /* <DEDUP_REMOVED lines=8> */
[----:B------:R-:W-:Y:S11]  /*125a0*/  ISETP.GE.AND P0, PT, R130, 0x5a, PT ;  /* 0x0000005a8200780c */ /* 0x000ff60003f06270 */
[----:B------:R-:W-:Y:S02]  /*125b0*/  @!UPT UIADD3 URZ, URZ, URZ, URZ ;  /* 0x0000003f3f3ff290 */ /* 0x000fe4000fffe03f */
[----:B------:R-:W-:Y:S02]  /*125c0*/  @P0 LOP3.LUT R230, R230, 0x40000, RZ, 0xfc, !PT ;  /* 0x00040000e6e60812 */ /* 0x000fe400078efcff */
[----:B------:R-:W-:Y:S04]  /*125d0*/  ISETP.GT.AND P0, PT, R131, 0x59, !P0 ;  /* 0x000000598300780c */ /* 0x000fe80004704270 */
[----:B------:R-:W-:Y:S04]  /*125e0*/  ISETP.LT.OR P0, PT, R132, 0x5a, P0 ;  /* 0x0000005a8400780c */ /* 0x000fe80000701670 */
[----:B------:R-:W-:Y:S02]  /*125f0*/  FSEL R142, R49, -INF , !P0 ;  /* 0xff800000318e7808 */ /* 0x000fe40004000000 */
[----:B------:R-:W-:Y:S11]  /*12600*/  ISETP.GE.AND P0, PT, R232, 0x1, PT ;  /* 0x00000001e800780c */ /* 0x000ff60003f06270 */
[----:B------:R-:W-:Y:S02]  /*12610*/  @!UPT UIADD3 URZ, URZ, URZ, URZ ;  /* 0x0000003f3f3ff290 */ /* 0x000fe4000fffe03f */
        /* <DEDUP_REMOVED lines=14> */
.L_x_812:
[----:B------:R-:W-:Y:S04]  /*12700*/  MOV R0, c[0x0][0x32c] ;  /* 0x0000cb0000007a02 */ /* 0x000fe80000000f00 */
[----:B------:R-:W-:Y:S11]  /*12710*/  ISETP.NE.AND P0, PT, R0, 0x1, PT ;  /* 0x000000010000780c */ /* 0x000ff60003f05270 */
[----:B------:R-:W-:Y:S02]  /*12720*/  @!UPT UIADD3 URZ, URZ, URZ, URZ ;  /* 0x0000003f3f3ff290 */ /* 0x000fe4000fffe03f */
[----:B------:R-:W-:Y:S05]  /*12730*/  @P0 IMAD.HI.U32 R0, R4, c[0x0][0x330], RZ ;  /* 0x0000cc0004000a27 */ /* 0x000fea00078e00ff */
[----:B------:R-:W-:Y:S02]  /*12740*/  @P0 SHF.R.U32.HI R4, RZ, c[0x0][0x334], R0 ;  /* 0x0000cd00ff040a19 */ /* 0x000fe40000011600 */
.L_x_813:
[----:B------:R-:W-:Y:S05]  /*12750*/  BSYNC B0 ;  /* 0x0000000000007941 */ /* 0x000fea0003800000 */
.L_x_811:
[----:B------:R-:W-:Y:S04]  /*12760*/  IMAD.IADD R130, R130, 0x1, -R217 ;  /* 0x0000000182827824 */ /* 0x000fe800078e0ad9 */
[----:B------:R-:W-:Y:S05]  /*12770*/  IMAD R130, R4, c[0x0][0x32c], R130 ;  /* 0x0000cb0004827a24 */ /* 0x000fea00078e0282 */
[----:B------:R-:W-:Y:S02]  /*12780*/  IADD3 R0, R130, c[0x0][0x32c], RZ ;  /* 0x0000cb0082007a10 */ /* 0x000fe40007ffe0ff */
[----:B------:R-:W-:Y:S02]  /*12790*/  IMNMX R119, R119, R130, !PT ;  /* 0x0000008277777217 */ /* 0x000fe40007800200 */
[----:B------:R-:W-:Y:S02]  /*127a0*/  IMNMX R129, R129, R0, PT ;  /* 0x0000000081817217 */ /* 0x000fe40003800200 */
.L_x_810:
[----:B------:R-:W-:Y:S01]  /*127b0*/  LOP3.LUT P0, RZ, R230, 0x4000, RZ, 0xc0, !PT ;  /* 0x00004000e6ff7812 */ /* 0x000fe2000780c0ff */
[----:B------:R-:W-:Y:S01]  /*127c0*/  IMAD.MOV.U32 R32, RZ, RZ, R28 ;  /* 0x000000ffff207224 */ /* 0x000fe200078e001c */
[----:B------:R-:W-:Y:S01]  /*127d0*/  FMNMX.FTZ R0, R128, R3, !PT ;  /* 0x0000000380007209 */ /* 0x000fe20007810000 */
[----:B------:R-:W-:Y:S01]  /*127e0*/  IMAD.MOV.U32 R41, RZ, RZ, R33 ;  /* 0x000000ffff297224 */ /* 0x000fe200078e0021 */
[----:B------:R-:W-:Y:S01]  /*127f0*/  ISETP.GT.AND P0, PT, R119, RZ, !P0 ;  /* 0x000000ff7700720c */ /* 0x000fe20004704270 */
[----:B------:R-:W-:Y:S01]  /*12800*/  IMAD.MOV.U32 R36, RZ, RZ, R133 ;  /* 0x000000ffff247224 */ /* 0x000fe200078e0085 */
        /* <DEDUP_REMOVED lines=33> */
[----:B------:R-:W-:Y:S02]  /*12a20*/  MOV R33, R29 ;  /* 0x0000001d00217202 */ /* 0x000fe40000000f00 */
        /* <DEDUP_REMOVED lines=33> */
[----:B------:R-:W-:Y:S01]  /*12c40*/  LOP3.LUT P0, RZ, R230, 0x40, RZ, 0xc0, !PT ;  /* 0x00000040e6ff7812 */ /* 0x000fe2000780c0ff */
[----:B------:R-:W-:Y:S01]  /*12c50*/  LDSM.16.MT88.4 R20, [R190] ;  /* 0x00000000be14783b */ /* 0x000fe20000004200 */
        /* <DEDUP_REMOVED lines=14> */
[----:B------:R-:W1:Y:S01]  /*12d40*/  SHFL.BFLY PT, R6, R0, 0x2, 0x1f ;  /* 0x0c401f0000067f89 */ /* 0x000e6200000e0000 */
[----:B------:R-:W-:Y:S02]  /*12d50*/  FMNMX.FTZ R4, R48, R4, !PT ;  /* 0x0000000430047209 */ /* 0x000fe40007810000 */
[C---:B------:R-:W-:Y:S02]  /*12d60*/  ISETP.GT.AND P0, PT, R119.reuse, 0x30, !P0 ;  /* 0x000000307700780c */ /* 0x040fe40004704270 */
[----:B------:R-:W-:Y:S02]  /*12d70*/  ISETP.GT.AND P1, PT, R119, 0x50, !P1 ;  /* 0x000000507700780c */ /* 0x000fe40004f24270 */
[----:B------:R-:W-:Y:S02]  /*12d80*/  ISETP.LT.OR P0, PT, R129, 0x31, P0 ;  /* 0x000000318100780c */ /* 0x000fe40000701670 */
[----:B------:R-:W-:Y:S02]  /*12d90*/  ISETP.GT.AND P3, PT, R119, 0x58, !P3 ;  /* 0x000000587700780c */ /* 0x000fe40005f64270 */
[----:B------:R-:W-:Y:S02]  /*12da0*/  FSEL R17, R30, -INF , !P0 ;  /* 0xff8000001e117808 */ /* 0x000fe40004000000 */
[----:B------:R-:W-:Y:S02]  /*12db0*/  LOP3.LUT P0, RZ, R230, 0x8, RZ, 0xc0, !PT ;  /* 0x00000008e6ff7812 */ /* 0x000fe4000780c0ff */
[----:B------:R-:W-:Y:S02]  /*12dc0*/  FMNMX.FTZ R4, R17, R4, !PT ;  /* 0x0000000411047209 */ /* 0x000fe40007810000 */
[----:B------:R-:W-:Y:S04]  /*12dd0*/  ISETP.GT.AND P0, PT, R119, 0x31, !P0 ;  /* 0x000000317700780c */ /* 0x000fe80004704270 */
[----:B------:R-:W-:Y:S02]  /*12de0*/  ISETP.LT.OR P0, PT, R129, 0x32, P0 ;  /* 0x000000328100780c */ /* 0x000fe40000701670 */
[----:B-1----:R-:W-:Y:S02]  /*12df0*/  FMNMX.FTZ R6, R0, R6, !PT ;  /* 0x0000000600067209 */ /* 0x002fe40007810000 */
[----:B------:R-:W-:Y:S02]  /*12e00*/  FSEL R25, R31, -INF , !P0 ;  /* 0xff8000001f197808 */ /* 0x000fe40004000000 */
[----:B------:R-:W-:Y:S01]  /*12e10*/  LOP3.LUT P0, RZ, R230, 0x4, RZ, 0xc0, !PT ;  /* 0x00000004e6ff7812 */ /* 0x000fe2000780c0ff */
[----:B------:R-:W1:Y:S01]  /*12e20*/  SHFL.BFLY PT, R13, R6, 0x1, 0x1f ;  /* 0x0c201f00060d7f89 */ /* 0x000e6200000e0000 */
[----:B------:R-:W-:Y:S02]  /*12e30*/  FMNMX.FTZ R4, R25, R4, !PT ;  /* 0x0000000419047209 */ /* 0x000fe40007810000 */
[----:B------:R-:W-:Y:S04]  /*12e40*/  ISETP.GT.AND P0, PT, R119, 0x38, !P0 ;  /* 0x000000387700780c */ /* 0x000fe80004704270 */
[----:B------:R-:W-:Y:S01]  /*12e50*/  ISETP.LT.OR P0, PT, R129, 0x39, P0 ;  /* 0x000000398100780c */ /* 0x000fe20000701670 */
[----:B------:R-:W-:Y:S03]  /*12e60*/  LDSM.16.MT88.4 R28, [R189] ;  /* 0x00000000bd1c783b */ /* 0x000fe60000004200 */
        /* <DEDUP_REMOVED lines=10> */
[----:B------:R-:W-:Y:S02]  /*12f10*/  FSEL R249, R38, -INF , !P0 ;  /* 0xff80000026f97808 */ /* 0x000fe40004000000 */
[----:B------:R-:W-:Y:S02]  /*12f20*/  ISETP.GT.AND P0, PT, R119, 0x41, !P6 ;  /* 0x000000417700780c */ /* 0x000fe40007704270 */
[----:B------:R-:W-:Y:S02]  /*12f30*/  FMNMX.FTZ R4, R249, R4, !PT ;  /* 0x00000004f9047209 */ /* 0x000fe40007810000 */
[----:B------:R-:W-:Y:S02]  /*12f40*/  ISETP.LT.OR P0, PT, R129, 0x42, P0 ;  /* 0x000000428100780c */ /* 0x000fe40000701670 */
[----:B------:R-:W-:Y:S02]  /*12f50*/  LOP3.LUT P6, RZ, R230, 0x40000, RZ, 0xc0, !PT ;  /* 0x00040000e6ff7812 */ /* 0x000fe400078cc0ff */
[----:B------:R-:W-:Y:S02]  /*12f60*/  FSEL R176, R39, -INF , !P0 ;  /* 0xff80000027b07808 */ /* 0x000fe40004000000 */
[----:B------:R-:W-:Y:S02]  /*12f70*/  ISETP.GT.AND P0, PT, R119, 0x48, !P5 ;  /* 0x000000487700780c */ /* 0x000fe40006f04270 */
[----:B------:R-:W-:Y:S02]  /*12f80*/  FMNMX.FTZ R4, R176, R4, !PT ;  /* 0x00000004b0047209 */ /* 0x000fe40007810000 */
[----:B------:R-:W-:Y:S04]  /*12f90*/  ISETP.LT.OR P0, PT, R129, 0x49, P0 ;  /* 0x000000498100780c */ /* 0x000fe80000701670 */
[----:B------:R-:W-:Y:S02]  /*12fa0*/  FSEL R166, R42, -INF , !P0 ;  /* 0xff8000002aa67808 */ /* 0x000fe40004000000 */
[----:B------:R-:W-:Y:S02]  /*12fb0*/  ISETP.GT.AND P0, PT, R119, 0x49, !P4 ;  /* 0x000000497700780c */ /* 0x000fe40006704270 */
[----:B------:R-:W-:Y:S02]  /*12fc0*/  FMNMX.FTZ R4, R166, R4, !PT ;  /* 0x00000004a6047209 */ /* 0x000fe40007810000 */
[----:B------:R-:W-:Y:S04]  /*12fd0*/  ISETP.LT.OR P0, PT, R129, 0x4a, P0 ;  /* 0x0000004a8100780c */ /* 0x000fe80000701670 */
[----:B------:R-:W-:Y:S02]  /*12fe0*/  FSEL R165, R43, -INF , !P0 ;  /* 0xff8000002ba57808 */ /* 0x000fe40004000000 */
[----:B------:R-:W-:Y:S02]  /*12ff0*/  ISETP.GT.AND P0, PT, R119, 0x51, !P2 ;  /* 0x000000517700780c */ /* 0x000fe40005704270 */
[C---:B------:R-:W-:Y:S02]  /*13000*/  ISETP.LT.OR P2, PT, R129.reuse, 0x51, P1 ;  /* 0x000000518100780c */ /* 0x040fe40000f41670 */
[----:B------:R-:W-:Y:S02]  /*13010*/  ISETP.LT.OR P1, PT, R129, 0x52, P0 ;  /* 0x000000528100780c */ /* 0x000fe40000721670 */
[----:B------:R-:W-:Y:S02]  /*13020*/  FSEL R154, R46, -INF , !P2 ;  /* 0xff8000002e9a7808 */ /* 0x000fe40005000000 */
[----:B------:R-:W-:Y:S02]  /*13030*/  FMNMX.FTZ R4, R165, R4, !PT ;  /* 0x00000004a5047209 */ /* 0x000fe40007810000 */
[----:B------:R-:W-:Y:S02]  /*13040*/  FSEL R148, R47, -INF , !P1 ;  /* 0xff8000002f947808 */ /* 0x000fe40004800000 */
[----:B------:R-:W-:Y:S01]  /*13050*/  FMNMX.FTZ R4, R154, R4, !PT ;  /* 0x000000049a047209 */ /* 0x000fe20007810000 */
[----:B------:R-:W-:Y:S01]  /*13060*/  LDSM.16.MT88.4 R44, [R191+0x3000] ;  /* 0x00300000bf2c783b */ /* 0x000fe20000004200 */
[----:B------:R-:W-:Y:S02]  /*13070*/  ISETP.GT.AND P0, PT, R119, 0x59, !P6 ;  /* 0x000000597700780c */ /* 0x000fe40007704270 */
[C---:B------:R-:W-:Y:S02]  /*13080*/  ISETP.LT.OR P1, PT, R129.reuse, 0x59, P3 ;  /* 0x000000598100780c */ /* 0x040fe40001f21670 */
[----:B------:R-:W-:Y:S02]  /*13090*/  ISETP.LT.OR P0, PT, R129, 0x5a, P0 ;  /* 0x0000005a8100780c */ /* 0x000fe40000701670 */
[----:B------:R-:W-:Y:S02]  /*130a0*/  FSEL R141, R50, -INF , !P1 ;  /* 0xff800000328d7808 */ /* 0x000fe40004800000 */
[----:B------:R-:W-:Y:S02]  /*130b0*/  FMNMX.FTZ R0, R148, R4, !PT ;  /* 0x0000000494007209 */ /* 0x000fe40007810000 */
[----:B------:R-:W-:Y:S02]  /*130c0*/  FSEL R119, R51, -INF , !P0 ;  /* 0xff80000033777808 */ /* 0x000fe40004000000 */
        /* <DEDUP_REMOVED lines=14> */
[----:B------:R-:W-:Y:S02]  /*131b0*/  FMUL.FTZ R3, R3, c[0x0][0x2d0] ;  /* 0x0000b40003037a20 */ /* 0x000fe40000410000 */
        /* <DEDUP_REMOVED lines=11> */
[----:B------:R-:W3:Y:S01]  /*13270*/  MUFU.EX2 R135, R135 ;  /* 0x0000008700877308 */ /* 0x000ee20000000800 */
[--C-:B------:R-:W-:Y:S02]  /*13280*/  FFMA.FTZ R250, R250, c[0x0][0x2d0], -R156.reuse ;  /* 0x0000b400fafa7a23 */ /* 0x100fe4000001089c */
[--C-:B------:R-:W-:Y:S02]  /*13290*/  FFMA.FTZ R246, R246, c[0x0][0x2d0], -R156.reuse ;  /* 0x0000b400f6f67a23 */ /* 0x100fe4000001089c */
[--C-:B------:R-:W-:Y:S02]  /*132a0*/  FFMA.FTZ R177, R177, c[0x0][0x2d0], -R156.reuse ;  /* 0x0000b400b1b17a23 */ /* 0x100fe4000001089c */
[--C-:B------:R-:W-:Y:S02]  /*132b0*/  FFMA.FTZ R167, R167, c[0x0][0x2d0], -R156.reuse ;  /* 0x0000b400a7a77a23 */ /* 0x100fe4000001089c */
[--C-:B------:R-:W-:Y:S01]  /*132c0*/  FFMA.FTZ R152, R152, c[0x0][0x2d0], -R156.reuse ;  /* 0x0000b40098987a23 */ /* 0x100fe2000001089c */
[----:B------:R-:W-:Y:S01]  /*132d0*/  MUFU.EX2 R132, R132 ;  /* 0x0000008400847308 */ /* 0x000fe20000000800 */
[----:B------:R-:W-:Y:S01]  /*132e0*/  FFMA.FTZ R151, R151, c[0x0][0x2d0], -R156 ;  /* 0x0000b40097977a23 */ /* 0x000fe2000001089c */
[----:B-1----:R-:W-:Y:S01]  /*132f0*/  FMNMX.FTZ R118, R5, R4, !PT ;  /* 0x0000000405767209 */ /* 0x002fe20007810000 */
[C---:B--2---:R-:W-:Y:S01]  /*13300*/  FMUL.FTZ R5, R3.reuse, R113 ;  /* 0x0000007103057220 */ /* 0x044fe20000410000 */
[----:B------:R-:W-:Y:S01]  /*13310*/  MOV R113, R24 ;  /* 0x0000001800717202 */ /* 0x000fe20000000f00 */
[C---:B------:R-:W-:Y:S01]  /*13320*/  FMUL.FTZ R8, R3.reuse, R108 ;  /* 0x0000006c03087220 */ /* 0x040fe20000410000 */
[C---:B------:R-:W-:Y:S01]  /*13330*/  FSETP.NEU.FTZ.AND P0, PT, R118.reuse, -INF , PT ;  /* 0xff8000007600780b */ /* 0x040fe20003f1d000 */
[C---:B------:R-:W-:Y:S03]  /*13340*/  FMUL.FTZ R140, R118.reuse, c[0x0][0x2d0] ;  /* 0x0000b400768c7a20 */ /* 0x040fe60000410000 */
[----:B------:R-:W1:Y:S01]  /*13350*/  MUFU.EX2 R134, R134 ;  /* 0x0000008600867308 */ /* 0x000e620000000800 */
[----:B------:R-:W-:Y:S01]  /*13360*/  FSEL R4, R118, RZ, P0 ;  /* 0x000000ff76047208 */ /* 0x000fe20000000000 */
[----:B------:R-:W-:Y:S01]  /*13370*/  FMUL.FTZ R9, R3, R109 ;  /* 0x0000006d03097220 */ /* 0x000fe20000410000 */
[----:B------:R-:W-:Y:S01]  /*13380*/  FSEL R140, R140, RZ, P0 ;  /* 0x000000ff8c8c7208 */ /* 0x000fe20000000000 */
[----:B------:R-:W-:Y:S01]  /*13390*/  IMAD.MOV.U32 R109, RZ, RZ, R36 ;  /* 0x000000ffff6d7224 */ /* 0x000fe200078e0024 */
[----:B---3--:R-:W-:Y:S01]  /*133a0*/  F2FP.PACK_AB R128, R133, R135 ;  /* 0x000000878580723e */ /* 0x008fe200000000ff */
[----:B------:R-:W-:Y:S01]  /*133b0*/  FADD.FTZ R2, -R4, R2 ;  /* 0x0000000204027221 */ /* 0x000fe20000010100 */
[----:B------:R-:W-:Y:S01]  /*133c0*/  LDSM.16.MT88.4 R36, [R188] ;  /* 0x00000000bc24783b */ /* 0x000fe20000004200 */
[--C-:B------:R-:W-:Y:S01]  /*133d0*/  FFMA.FTZ R139, R12, c[0x0][0x2d0], -R140.reuse ;  /* 0x0000b4000c8b7a23 */ /* 0x100fe2000001088c */
[----:B------:R-:W-:Y:S01]  /*133e0*/  ISETP.GT.AND P0, PT, R245, R244, PT ;  /* 0x000000f4f500720c */ /* 0x000fe20003f04270 */
[--C-:B------:R-:W-:Y:S01]  /*133f0*/  FFMA.FTZ R138, R7, c[0x0][0x2d0], -R140.reuse ;  /* 0x0000b400078a7a23 */ /* 0x100fe2000001088c */
[----:B------:R-:W-:Y:S01]  /*13400*/  MUFU.EX2 R143, R143 ;  /* 0x0000008f008f7308 */ /* 0x000fe20000000800 */
[--C-:B------:R-:W-:Y:S02]  /*13410*/  FFMA.FTZ R137, R10, c[0x0][0x2d0], -R140.reuse ;  /* 0x0000b4000a897a23 */ /* 0x100fe4000001088c */
[----:B------:R-:W-:Y:S01]  /*13420*/  FFMA.FTZ R136, R11, c[0x0][0x2d0], -R140 ;  /* 0x0000b4000b887a23 */ /* 0x000fe2000001088c */
[----:B------:R-:W2:Y:S01]  /*13430*/  LDSM.16.MT88.4 R12, [R191] ;  /* 0x00000000bf0c783b */ /* 0x000ea20000004200 */
[----:B------:R-:W-:Y:S02]  /*13440*/  FMUL.FTZ R2, R2, c[0x0][0x2d0] ;  /* 0x0000b40002027a20 */ /* 0x000fe40000410000 */
[C---:B------:R-:W-:Y:S02]  /*13450*/  FMUL.FTZ R4, R3.reuse, R112 ;  /* 0x0000007003047220 */ /* 0x040fe40000410000 */
[----:B------:R-:W-:Y:S01]  /*13460*/  IMAD.MOV.U32 R112, RZ, RZ, R16 ;  /* 0x000000ffff707224 */ /* 0x000fe200078e0010 */
[----:B------:R-:W-:Y:S01]  /*13470*/  MUFU.EX2 R139, R139 ;  /* 0x0000008b008b7308 */ /* 0x000fe20000000800 */
[C---:B------:R-:W-:Y:S01]  /*13480*/  FMUL.FTZ R16, R3.reuse, R72 ;  /* 0x0000004803107220 */ /* 0x040fe20000410000 */
[----:B-1----:R-:W-:Y:S01]  /*13490*/  F2FP.PACK_AB R130, R134, R132 ;  /* 0x000000848682723e */ /* 0x002fe200000000ff */
[C---:B------:R-:W-:Y:S02]  /*134a0*/  FMUL.FTZ R24, R3.reuse, R80 ;  /* 0x0000005003187220 */ /* 0x040fe40000410000 */
[----:B------:R-:W-:Y:S02]  /*134b0*/  IMAD.MOV.U32 R108, RZ, RZ, R41 ;  /* 0x000000ffff6c7224 */ /* 0x000fe400078e0029 */
[C---:B------:R-:W-:Y:S03]  /*134c0*/  FMUL.FTZ R41, R3.reuse, R97 ;  /* 0x0000006103297220 */ /* 0x040fe60000410000 */
[----:B------:R-:W1:Y:S01]  /*134d0*/  MUFU.EX2 R2, R2 ;  /* 0x0000000200027308 */ /* 0x000e620000000800 */
[C---:B------:R-:W-:Y:S02]  /*134e0*/  FMUL.FTZ R49, R3.reuse, R105 ;  /* 0x0000006903317220 */ /* 0x040fe40000410000 */
[C---:B------:R-:W-:Y:S02]  /*134f0*/  FMUL.FTZ R52, R3.reuse, R52 ;  /* 0x0000003403347220 */ /* 0x040fe40000410000 */
[----:B------:R-:W-:Y:S02]  /*13500*/  FMUL.FTZ R53, R3, R53 ;  /* 0x0000003503357220 */ /* 0x000fe40000410000 */
[--C-:B------:R-:W-:Y:S02]  /*13510*/  FFMA.FTZ R157, R157, c[0x0][0x2d0], -R140.reuse ;  /* 0x0000b4009d9d7a23 */ /* 0x100fe4000001088c */
[--C-:B------:R-:W-:Y:S01]  /*13520*/  FFMA.FTZ R158, R158, c[0x0][0x2d0], -R140.reuse ;  /* 0x0000b4009e9e7a23 */ /* 0x100fe2000001088c */
[----:B------:R-:W3:Y:S01]  /*13530*/  MUFU.EX2 R138, R138 ;  /* 0x0000008a008a7308 */ /* 0x000ee20000000800 */
[--C-:B------:R-:W-:Y:S02]  /*13540*/  FFMA.FTZ R159, R159, c[0x0][0x2d0], -R140.reuse ;  /* 0x0000b4009f9f7a23 */ /* 0x100fe4000001088c */
[----:B------:R-:W-:Y:S02]  /*13550*/  FFMA.FTZ R164, R164, c[0x0][0x2d0], -R140 ;  /* 0x0000b400a4a47a23 */ /* 0x000fe4000001088c */
[C---:B------:R-:W-:Y:S02]  /*13560*/  FMUL.FTZ R56, R3.reuse, R56 ;  /* 0x0000003803387220 */ /* 0x040fe40000410000 */
[C---:B------:R-:W-:Y:S02]  /*13570*/  FMUL.FTZ R57, R3.reuse, R57 ;  /* 0x0000003903397220 */ /* 0x040fe40000410000 */
[C---:B------:R-:W-:Y:S01]  /*13580*/  FMUL.FTZ R60, R3.reuse, R60 ;  /* 0x0000003c033c7220 */ /* 0x040fe20000410000 */
[----:B------:R-:W-:Y:S01]  /*13590*/  MUFU.EX2 R137, R137 ;  /* 0x0000008900897308 */ /* 0x000fe20000000800 */
[C---:B------:R-:W-:Y:S02]  /*135a0*/  FMUL.FTZ R61, R3.reuse, R61 ;  /* 0x0000003d033d7220 */ /* 0x040fe40000410000 */
[C---:B------:R-:W-:Y:S02]  /*135b0*/  FMUL.FTZ R64, R3.reuse, R64 ;  /* 0x0000004003407220 */ /* 0x040fe40000410000 */
[C---:B-1----:R-:W-:Y:S02]  /*135c0*/  FMUL.FTZ R6, R2.reuse, R114 ;  /* 0x0000007202067220 */ /* 0x042fe40000410000 */
[C---:B------:R-:W-:Y:S02]  /*135d0*/  FMUL.FTZ R7, R2.reuse, R115 ;  /* 0x0000007302077220 */ /* 0x040fe40000410000 */
[C---:B------:R-:W-:Y:S01]  /*135e0*/  FMUL.FTZ R10, R2.reuse, R110 ;  /* 0x0000006e020a7220 */ /* 0x040fe20000410000 */
[----:B------:R-:W1:Y:S01]  /*135f0*/  MUFU.EX2 R136, R136 ;  /* 0x0000008800887308 */ /* 0x000e620000000800 */
[C---:B------:R-:W-:Y:S01]  /*13600*/  FMUL.FTZ R11, R2.reuse, R111 ;  /* 0x0000006f020b7220 */ /* 0x040fe20000410000 */
[----:B------:R-:W-:Y:S01]  /*13610*/  MOV R110, R33 ;  /* 0x00000021006e7202 */ /* 0x000fe20000000f00 */
[----:B------:R-:W-:Y:S01]  /*13620*/  FMUL.FTZ R18, R2, R74 ;  /* 0x0000004a02127220 */ /* 0x000fe20000410000 */
[----:B---3--:R-:W-:Y:S01]  /*13630*/  F2FP.PACK_AB R129, R138, R139 ;  /* 0x0000008b8a81723e */ /* 0x008fe200000000ff */
[C---:B------:R-:W-:Y:S02]  /*13640*/  FMUL.FTZ R19, R2.reuse, R75 ;  /* 0x0000004b02137220 */ /* 0x040fe40000410000 */
[----:B------:R-:W-:Y:S02]  /*13650*/  IMAD.MOV.U32 R115, RZ, RZ, R17 ;  /* 0x000000ffff737224 */ /* 0x000fe400078e0011 */
[C---:B------:R-:W-:Y:S01]  /*13660*/  FMUL.FTZ R17, R3.reuse, R73 ;  /* 0x0000004903117220 */ /* 0x040fe20000410000 */
[----:B------:R-:W3:Y:S01]  /*13670*/  MUFU.EX2 R150, R150 ;  /* 0x0000009600967308 */ /* 0x000ee20000000800 */
[C---:B------:R-:W-:Y:S01]  /*13680*/  FMUL.FTZ R26, R2.reuse, R82 ;  /* 0x00000052021a7220 */ /* 0x040fe20000410000 */
[----:B------:R-:W-:Y:S01]  /*13690*/  LDSM.16.MT88.4 R72, [R189+0x3000] ;  /* 0x00300000bd48783b */ /* 0x000fe20000004200 */
[----:B------:R-:W-:Y:S02]  /*136a0*/  FMUL.FTZ R27, R2, R83 ;  /* 0x00000053021b7220 */ /* 0x000fe40000410000 */
[----:B------:R-:W-:Y:S02]  /*136b0*/  IMAD.MOV.U32 R114, RZ, RZ, R25 ;  /* 0x000000ffff727224 */ /* 0x000fe400078e0019 */
[C---:B------:R-:W-:Y:S02]  /*136c0*/  FMUL.FTZ R25, R3.reuse, R81 ;  /* 0x0000005103197220 */ /* 0x040fe40000410000 */
[----:B------:R-:W-:Y:S01]  /*136d0*/  IMAD.MOV.U32 R111, RZ, RZ, R32 ;  /* 0x000000ffff6f7224 */ /* 0x000fe200078e0020 */
[----:B------:R-:W-:Y:S01]  /*136e0*/  LDSM.16.MT88.4 R80, [R191+0x800] ;  /* 0x00080000bf50783b */ /* 0x000fe20000004200 */
[C---:B------:R-:W-:Y:S01]  /*136f0*/  FMUL.FTZ R32, R3.reuse, R88 ;  /* 0x0000005803207220 */ /* 0x040fe20000410000 */
[----:B------:R-:W-:Y:S01]  /*13700*/  MUFU.EX2 R153, R153 ;  /* 0x0000009900997308 */ /* 0x000fe20000000800 */
[C---:B------:R-:W-:Y:S01]  /*13710*/  FMUL.FTZ R33, R3.reuse, R89 ;  /* 0x0000005903217220 */ /* 0x040fe20000410000 */
[----:B-1----:R-:W-:Y:S01]  /*13720*/  F2FP.PACK_AB R131, R136, R137 ;  /* 0x000000898883723e */ /* 0x002fe200000000ff */
[C---:B------:R-:W-:Y:S02]  /*13730*/  FMUL.FTZ R34, R2.reuse, R90 ;  /* 0x0000005a02227220 */ /* 0x040fe40000410000 */
[C---:B------:R-:W-:Y:S02]  /*13740*/  FMUL.FTZ R35, R2.reuse, R91 ;  /* 0x0000005b02237220 */ /* 0x040fe40000410000 */
[----:B------:R-:W-:Y:S01]  /*13750*/  LDSM.16.MT88.4 R88, [R188+0x800] ;  /* 0x00080000bc58783b */ /* 0x000fe20000004200 */
[C---:B------:R-:W-:Y:S01]  /*13760*/  FMUL.FTZ R42, R2.reuse, R98 ;  /* 0x00000062022a7220 */ /* 0x040fe20000410000 */
[C---:B--2---:R-:W-:Y:S01]  /*13770*/  HMMA.16816.F32 R4, R128.reuse, R12, R4 ;  /* 0x0000000c8004723c */ /* 0x044fe20000001804 */
[----:B------:R-:W-:Y:S04]  /*13780*/  MUFU.EX2 R155, R155 ;  /* 0x0000009b009b7308 */ /* 0x000fe80000000800 */
        /* <DEDUP_REMOVED lines=8> */
[----:B------:R-:W1:Y:S01]  /*13810*/  MUFU.EX2 R158, R158 ;  /* 0x0000009e009e7308 */ /* 0x000e620000000800 */
[----:B------:R-:W2:Y:S01]  /*13820*/  LDSM.16.MT88.4 R68, [R190+0x3000] ;  /* 0x00300000be44783b */ /* 0x000ea20000004200 */
[C---:B------:R-:W-:Y:S02]  /*13830*/  FMUL.FTZ R51, R2.reuse, R107 ;  /* 0x0000006b02337220 */ /* 0x040fe40000410000 */
[C---:B------:R-:W-:Y:S02]  /*13840*/  FMUL.FTZ R54, R2.reuse, R54 ;  /* 0x0000003602367220 */ /* 0x040fe40000410000 */
[C---:B------:R-:W-:Y:S03]  /*13850*/  HMMA.16816.F32 R12, R128.reuse, R20, R12 ;  /* 0x00000014800c723c */ /* 0x040fe6000000180c */
[C---:B------:R-:W-:Y:S01]  /*13860*/  FMUL.FTZ R55, R2.reuse, R55 ;  /* 0x0000003702377220 */ /* 0x040fe20000410000 */
[----:B------:R-:W-:Y:S01]  /*13870*/  MUFU.EX2 R159, R159 ;  /* 0x0000009f009f7308 */ /* 0x000fe20000000800 */
[C---:B------:R-:W-:Y:S02]  /*13880*/  FMUL.FTZ R58, R2.reuse, R58 ;  /* 0x0000003a023a7220 */ /* 0x040fe40000410000 */
[C---:B------:R-:W-:Y:S01]  /*13890*/  FMUL.FTZ R20, R3.reuse, R76 ;  /* 0x0000004c03147220 */ /* 0x040fe20000410000 */
[C---:B------:R-:W-:Y:S04]  /*138a0*/  HMMA.16816.F32 R16, R128.reuse, R22, R16 ;  /* 0x000000168010723c */ /* 0x040fe80000001810 */
[C---:B------:R-:W-:Y:S02]  /*138b0*/  FMUL.FTZ R21, R3.reuse, R77 ;  /* 0x0000004d03157220 */ /* 0x040fe40000410000 */
[C---:B------:R-:W-:Y:S01]  /*138c0*/  FMUL.FTZ R59, R2.reuse, R59 ;  /* 0x0000003b023b7220 */ /* 0x040fe20000410000 */
[----:B------:R-:W4:Y:S01]  /*138d0*/  MUFU.EX2 R164, R164 ;  /* 0x000000a400a47308 */ /* 0x000f220000000800 */
[C---:B------:R-:W-:Y:S04]  /*138e0*/  FMUL.FTZ R22, R2.reuse, R78 ;  /* 0x0000004e02167220 */ /* 0x040fe80000410000 */
[C---:B------:R-:W-:Y:S02]  /*138f0*/  FMUL.FTZ R23, R2.reuse, R79 ;  /* 0x0000004f02177220 */ /* 0x040fe40000410000 */
[----:B------:R-:W5:Y:S01]  /*13900*/  LDSM.16.MT88.4 R76, [R188+0x3000] ;  /* 0x00300000bc4c783b */ /* 0x000f620000004200 */
[C---:B------:R-:W-:Y:S02]  /*13910*/  FMUL.FTZ R62, R2.reuse, R62 ;  /* 0x0000003e023e7220 */ /* 0x040fe40000410000 */
[C---:B------:R-:W-:Y:S01]  /*13920*/  FMUL.FTZ R63, R2.reuse, R63 ;  /* 0x0000003f023f7220 */ /* 0x040fe20000410000 */
[----:B------:R-:W-:Y:S01]  /*13930*/  MUFU.EX2 R179, R179 ;  /* 0x000000b300b37308 */ /* 0x000fe20000000800 */
[C---:B------:R-:W-:Y:S03]  /*13940*/  HMMA.16816.F32 R20, R128.reuse, R28, R20 ;  /* 0x0000001c8014723c */ /* 0x040fe60000001814 */
[C---:B------:R-:W-:Y:S02]  /*13950*/  FMUL.FTZ R65, R3.reuse, R65 ;  /* 0x0000004103417220 */ /* 0x040fe40000410000 */
[C---:B------:R-:W-:Y:S02]  /*13960*/  FMUL.FTZ R66, R2.reuse, R66 ;  /* 0x0000004202427220 */ /* 0x040fe40000410000 */
[C---:B------:R-:W-:Y:S01]  /*13970*/  FMUL.FTZ R28, R3.reuse, R84 ;  /* 0x00000054031c7220 */ /* 0x040fe20000410000 */
[C---:B------:R-:W-:Y:S01]  /*13980*/  HMMA.16816.F32 R24, R128.reuse, R30, R24 ;  /* 0x0000001e8018723c */ /* 0x040fe20000001818 */
[----:B------:R-:W-:Y:S03]  /*13990*/  MUFU.EX2 R178, R178 ;  /* 0x000000b200b27308 */ /* 0x000fe60000000800 */
[----:B------:R-:W-:Y:S02]  /*139a0*/  FMUL.FTZ R29, R3, R85 ;  /* 0x00000055031d7220 */ /* 0x000fe40000410000 */
[C---:B------:R-:W-:Y:S02]  /*139b0*/  FMUL.FTZ R67, R2.reuse, R67 ;  /* 0x0000004302437220 */ /* 0x040fe40000410000 */
[C---:B------:R-:W-:Y:S03]  /*139c0*/  FMUL.FTZ R30, R2.reuse, R86 ;  /* 0x00000056021e7220 */ /* 0x040fe60000410000 */
[----:B------:R-:W-:Y:S01]  /*139d0*/  MUFU.EX2 R247, R247 ;  /* 0x000000f700f77308 */ /* 0x000fe20000000800 */
[----:B------:R-:W-:Y:S02]  /*139e0*/  FMUL.FTZ R31, R2, R87 ;  /* 0x00000057021f7220 */ /* 0x000fe40000410000 */
[----:B------:R-:W-:Y:S01]  /*139f0*/  LDSM.16.MT88.4 R84, [R189+0x800] ;  /* 0x00080000bd54783b */ /* 0x000fe20000004200 */
[--C-:B------:R-:W-:Y:S02]  /*13a00*/  FFMA.FTZ R251, R251, c[0x0][0x2d0], -R140.reuse ;  /* 0x0000b400fbfb7a23 */ /* 0x100fe4000001088c */
[--C-:B------:R-:W-:Y:S02]  /*13a10*/  FFMA.FTZ R252, R252, c[0x0][0x2d0], -R140.reuse ;  /* 0x0000b400fcfc7a23 */ /* 0x100fe4000001088c */
[C---:B------:R-:W-:Y:S02]  /*13a20*/  HMMA.16816.F32 R28, R128.reuse, R36, R28 ;  /* 0x00000024801c723c */ /* 0x040fe4000000181c */
[----:B------:R-:W-:Y:S01]  /*13a30*/  MUFU.EX2 R248, R248 ;  /* 0x000000f800f87308 */ /* 0x000fe20000000800 */
[--C-:B------:R-:W-:Y:S02]  /*13a40*/  FFMA.FTZ R249, R249, c[0x0][0x2d0], -R140.reuse ;  /* 0x0000b400f9f97a23 */ /* 0x100fe4000001088c */
[----:B------:R-:W-:Y:S02]  /*13a50*/  FFMA.FTZ R176, R176, c[0x0][0x2d0], -R140 ;  /* 0x0000b400b0b07a23 */ /* 0x000fe4000001088c */
[C---:B------:R-:W-:Y:S01]  /*13a60*/  FMUL.FTZ R36, R3.reuse, R92 ;  /* 0x0000005c03247220 */ /* 0x040fe20000410000 */
[C---:B------:R-:W-:Y:S04]  /*13a70*/  HMMA.16816.F32 R32, R128.reuse, R38, R32 ;  /* 0x000000268020723c */ /* 0x040fe80000001820 */
[C---:B------:R-:W-:Y:S01]  /*13a80*/  FMUL.FTZ R37, R3.reuse, R93 ;  /* 0x0000005d03257220 */ /* 0x040fe20000410000 */
[----:B------:R-:W-:Y:S01]  /*13a90*/  MOV R92, R48 ;  /* 0x00000030005c7202 */ /* 0x000fe20000000f00 */
[----:B------:R-:W-:Y:S01]  /*13aa0*/  IMAD.MOV.U32 R93, RZ, RZ, R40 ;  /* 0x000000ffff5d7224 */ /* 0x000fe200078e0028 */
[----:B------:R-:W1:Y:S01]  /*13ab0*/  MUFU.EX2 R251, R251 ;  /* 0x000000fb00fb7308 */ /* 0x000e620000000800 */
[C---:B------:R-:W-:Y:S04]  /*13ac0*/  FMUL.FTZ R38, R2.reuse, R94 ;  /* 0x0000005e02267220 */ /* 0x040fe80000410000 */
[----:B------:R-:W-:Y:S02]  /*13ad0*/  FMUL.FTZ R39, R2, R95 ;  /* 0x0000005f02277220 */ /* 0x000fe40000410000 */
[C---:B------:R-:W-:Y:S02]  /*13ae0*/  FMUL.FTZ R40, R3.reuse, R96 ;  /* 0x0000006003287220 */ /* 0x040fe40000410000 */
[----:B------:R-:W-:Y:S01]  /*13af0*/  FMUL.FTZ R48, R3, R104 ;  /* 0x0000006803307220 */ /* 0x000fe20000410000 */
[----:B------:R-:W-:Y:S01]  /*13b00*/  MUFU.EX2 R252, R252 ;  /* 0x000000fc00fc7308 */ /* 0x000fe20000000800 */
[--C-:B------:R-:W-:Y:S01]  /*13b10*/  FFMA.FTZ R166, R166, c[0x0][0x2d0], -R140.reuse ;  /* 0x0000b400a6a67a23 */ /* 0x100fe2000001088c */
[C---:B------:R-:W-:Y:S03]  /*13b20*/  HMMA.16816.F32 R36, R128.reuse, R44, R36 ;  /* 0x0000002c8024723c */ /* 0x040fe60000001824 */
[--C-:B------:R-:W-:Y:S02]  /*13b30*/  FFMA.FTZ R165, R165, c[0x0][0x2d0], -R140.reuse ;  /* 0x0000b400a5a57a23 */ /* 0x100fe4000001088c */
[--C-:B------:R-:W-:Y:S02]  /*13b40*/  FFMA.FTZ R148, R148, c[0x0][0x2d0], -R140.reuse ;  /* 0x0000b40094947a23 */ /* 0x100fe4000001088c */
[C---:B------:R-:W-:Y:S01]  /*13b50*/  FMUL.FTZ R44, R3.reuse, R100 ;  /* 0x00000064032c7220 */ /* 0x040fe20000410000 */
[C---:B------:R-:W-:Y:S01]  /*13b60*/  HMMA.16816.F32 R40, R128.reuse, R46, R40 ;  /* 0x0000002e8028723c */ /* 0x040fe20000001828 */
[----:B------:R-:W-:Y:S03]  /*13b70*/  MUFU.EX2 R250, R250 ;  /* 0x000000fa00fa7308 */ /* 0x000fe60000000800 */
[----:B------:R-:W-:Y:S02]  /*13b80*/  FMUL.FTZ R45, R3, R101 ;  /* 0x00000065032d7220 */ /* 0x000fe40000410000 */
[----:B------:R-:W-:Y:S02]  /*13b90*/  FFMA.FTZ R141, R141, c[0x0][0x2d0], -R140 ;  /* 0x0000b4008d8d7a23 */ /* 0x000fe4000001088c */
[C---:B------:R-:W-:Y:S03]  /*13ba0*/  FMUL.FTZ R46, R2.reuse, R102 ;  /* 0x00000066022e7220 */ /* 0x040fe60000410000 */
[----:B------:R-:W-:Y:S01]  /*13bb0*/  MUFU.EX2 R246, R246 ;  /* 0x000000f600f67308 */ /* 0x000fe20000000800 */
[C---:B------:R-:W-:Y:S02]  /*13bc0*/  FMUL.FTZ R47, R2.reuse, R103 ;  /* 0x00000067022f7220 */ /* 0x040fe40000410000 */
[----:B------:R-:W-:Y:S02]  /*13bd0*/  FFMA.FTZ R149, R149, c[0x0][0x2d0], -R156 ;  /* 0x0000b40095957a23 */ /* 0x000fe4000001089c */
[----:B------:R-:W-:Y:S02]  /*13be0*/  FFMA.FTZ R135, R3, R243, R135 ;  /* 0x000000f303877223 */ /* 0x000fe40000010087 */
[----:B------:R-:W-:Y:S01]  /*13bf0*/  FFMA.FTZ R139, R2, R242, R139 ;  /* 0x000000f2028b7223 */ /* 0x000fe2000001008b */
[C---:B--2---:R-:W-:Y:S02]  /*13c00*/  HMMA.16816.F32 R44, R128.reuse, R68, R44 ;  /* 0x00000044802c723c */ /* 0x044fe4000000182c */
[----:B------:R-:W-:Y:S01]  /*13c10*/  MUFU.EX2 R177, R177 ;  /* 0x000000b100b17308 */ /* 0x000fe20000000800 */
[----:B------:R-:W-:Y:S02]  /*13c20*/  FADD.FTZ R135, R133, R135 ;  /* 0x0000008785877221 */ /* 0x000fe40000010000 */
[----:B------:R-:W-:Y:S02]  /*13c30*/  FADD.FTZ R139, R138, R139 ;  /* 0x0000008b8a8b7221 */ /* 0x000fe40000010000 */
[----:B---3--:R-:W-:Y:S01]  /*13c40*/  F2FP.PACK_AB R68, R150, R143 ;  /* 0x0000008f9644723e */ /* 0x008fe200000000ff */
[C---:B------:R-:W-:Y:S04]  /*13c50*/  HMMA.16816.F32 R48, R128.reuse, R70, R48 ;  /* 0x000000468030723c */ /* 0x040fe80000001830 */
[----:B-1----:R-:W-:Y:S01]  /*13c60*/  F2FP.PACK_AB R69, R158, R157 ;  /* 0x0000009d9e45723e */ /* 0x002fe200000000ff */
[----:B------:R-:W-:Y:S01]  /*13c70*/  MUFU.EX2 R167, R167 ;  /* 0x000000a700a77308 */ /* 0x000fe20000000800 */
[----:B------:R-:W-:Y:S01]  /*13c80*/  FADD.FTZ R132, R132, R135 ;  /* 0x0000008784847221 */ /* 0x000fe20000010000 */
[----:B------:R-:W-:Y:S01]  /*13c90*/  F2FP.PACK_AB R70, R155, R153 ;  /* 0x000000999b46723e */ /* 0x000fe200000000ff */
[C---:B------:R-:W-:Y:S04]  /*13ca0*/  HMMA.16816.F32 R52, R128.reuse, R72, R52 ;  /* 0x000000488034723c */ /* 0x040fe80000001834 */
[----:B----4-:R-:W-:Y:S01]  /*13cb0*/  F2FP.PACK_AB R71, R164, R159 ;  /* 0x0000009fa447723e */ /* 0x010fe200000000ff */
[----:B------:R-:W-:Y:S02]  /*13cc0*/  FADD.FTZ R139, R137, R139 ;  /* 0x0000008b898b7221 */ /* 0x000fe40000010000 */
[----:B------:R-:W-:Y:S01]  /*13cd0*/  MUFU.EX2 R249, R249 ;  /* 0x000000f900f97308 */ /* 0x000fe20000000800 */
[C---:B------:R-:W-:Y:S01]  /*13ce0*/  HMMA.16816.F32 R56, R128.reuse, R74, R56 ;  /* 0x0000004a8038723c */ /* 0x040fe20000001838 */
[----:B------:R-:W1:Y:S03]  /*13cf0*/  LDSM.16.MT88.4 R72, [R190+0x800] ;  /* 0x00080000be48783b */ /* 0x000e660000004200 */
[----:B------:R-:W-:Y:S02]  /*13d00*/  FADD.FTZ R132, R134, R132 ;  /* 0x0000008486847221 */ /* 0x000fe40000010000 */
[----:B------:R-:W-:Y:S02]  /*13d10*/  FADD.FTZ R136, R136, R139 ;  /* 0x0000008b88887221 */ /* 0x000fe40000010000 */
[C---:B-----5:R-:W-:Y:S01]  /*13d20*/  HMMA.16816.F32 R60, R128.reuse, R76, R60 ;  /* 0x0000004c803c723c */ /* 0x060fe2000000183c */
[----:B------:R-:W-:Y:S03]  /*13d30*/  MUFU.EX2 R176, R176 ;  /* 0x000000b000b07308 */ /* 0x000fe60000000800 */
[----:B------:R-:W-:Y:S02]  /*13d40*/  FADD.FTZ R143, R143, R132 ;  /* 0x000000848f8f7221 */ /* 0x000fe40000010000 */
[----:B------:R-:W-:Y:S02]  /*13d50*/  FADD.FTZ R136, R157, R136 ;  /* 0x000000889d887221 */ /* 0x000fe40000010000 */
[----:B------:R-:W-:Y:S01]  /*13d60*/  HMMA.16816.F32 R64, R128, R78, R64 ;  /* 0x0000004e8040723c */ /* 0x000fe20000001840 */
[----:B------:R-:W2:Y:S02]  /*13d70*/  LDSM.16.MT88.4 R76, [R191+0x3800] ;  /* 0x00380000bf4c783b */ /* 0x000ea40000004200 */
[----:B------:R-:W-:Y:S01]  /*13d80*/  MUFU.EX2 R166, R166 ;  /* 0x000000a600a67308 */ /* 0x000fe20000000800 */
[----:B------:R-:W-:Y:S02]  /*13d90*/  FADD.FTZ R143, R150, R143 ;  /* 0x0000008f968f7221 */ /* 0x000fe40000010000 */
[----:B------:R-:W-:Y:S02]  /*13da0*/  FADD.FTZ R158, R158, R136 ;  /* 0x000000889e9e7221 */ /* 0x000fe40000010000 */
[C---:B------:R-:W-:Y:S05]  /*13db0*/  HMMA.16816.F32 R4, R68.reuse, R80, R4 ;  /* 0x000000504404723c */ /* 0x040fea0000001804 */
[----:B------:R-:W-:Y:S01]  /*13dc0*/  MUFU.EX2 R165, R165 ;  /* 0x000000a500a57308 */ /* 0x000fe20000000800 */
[----:B------:R-:W-:Y:S02]  /*13dd0*/  FADD.FTZ R153, R153, R143 ;  /* 0x0000008f99997221 */ /* 0x000fe40000010000 */
[C---:B------:R-:W-:Y:S01]  /*13de0*/  HMMA.16816.F32 R8, R68.reuse, R82, R8 ;  /* 0x000000524408723c */ /* 0x040fe20000001808 */
[----:B------:R-:W-:Y:S03]  /*13df0*/  LDSM.16.MT88.4 R80, [R189+0x3800] ;  /* 0x00380000bd50783b */ /* 0x000fe60000004200 */
[----:B------:R-:W-:Y:S02]  /*13e00*/  FADD.FTZ R158, R159, R158 ;  /* 0x0000009e9f9e7221 */ /* 0x000fe40000010000 */
[----:B------:R-:W-:Y:S01]  /*13e10*/  FADD.FTZ R153, R155, R153 ;  /* 0x000000999b997221 */ /* 0x000fe20000010000 */
[----:B------:R-:W-:Y:S01]  /*13e20*/  MUFU.EX2 R152, R152 ;  /* 0x0000009800987308 */ /* 0x000fe20000000800 */
[----:B------:R-:W-:Y:S01]  /*13e30*/  FADD.FTZ R164, R164, R158 ;  /* 0x0000009ea4a47221 */ /* 0x000fe20000010000 */
[C---:B-1----:R-:W-:Y:S03]  /*13e40*/  HMMA.16816.F32 R12, R68.reuse, R72, R12 ;  /* 0x00000048440c723c */ /* 0x042fe6000000180c */
[----:B------:R-:W-:Y:S05]  /*13e50*/  FADD.FTZ R164, R251, R164 ;  /* 0x000000a4fba47221 */ /* 0x000fea0000010000 */
[C---:B------:R-:W-:Y:S01]  /*13e60*/  HMMA.16816.F32 R16, R68.reuse, R74, R16 ;  /* 0x0000004a4410723c */ /* 0x040fe20000001810 */
[----:B------:R-:W1:Y:S01]  /*13e70*/  LDSM.16.MT88.4 R72, [R190+0x3800] ;  /* 0x00380000be48783b */ /* 0x000e620000004200 */
[----:B------:R-:W3:Y:S06]  /*13e80*/  MUFU.EX2 R151, R151 ;  /* 0x0000009700977308 */ /* 0x000eec0000000800 */
[C---:B------:R-:W-:Y:S04]  /*13e90*/  HMMA.16816.F32 R20, R68.reuse, R84, R20 ;  /* 0x000000544414723c */ /* 0x040fe80000001814 */
[----:B------:R-:W-:Y:S04]  /*13ea0*/  MUFU.EX2 R149, R149 ;  /* 0x0000009500957308 */ /* 0x000fe80000000800 */
[C---:B------:R-:W-:Y:S01]  /*13eb0*/  HMMA.16816.F32 R24, R68.reuse, R86, R24 ;  /* 0x000000564418723c */ /* 0x040fe20000001818 */
[----:B------:R-:W4:Y:S05]  /*13ec0*/  LDSM.16.MT88.4 R84, [R188+0x3800] ;  /* 0x00380000bc54783b */ /* 0x000f2a0000004200 */
[----:B------:R-:W-:Y:S02]  /*13ed0*/  MUFU.EX2 R148, R148 ;  /* 0x0000009400947308 */ /* 0x000fe40000000800 */
[C---:B------:R-:W-:Y:S04]  /*13ee0*/  HMMA.16816.F32 R28, R68.reuse, R88, R28 ;  /* 0x00000058441c723c */ /* 0x040fe8000000181c */
[----:B---3--:R-:W-:Y:S03]  /*13ef0*/  F2FP.PACK_AB R128, R151, R152 ;  /* 0x000000989780723e */ /* 0x008fe600000000ff */
[----:B------:R-:W-:Y:S01]  /*13f00*/  FFMA.FTZ R88, R111, c[0x0][0x2d0], -R156 ;  /* 0x0000b4006f587a23 */ /* 0x000fe2000001089c */
[C---:B------:R-:W-:Y:S01]  /*13f10*/  HMMA.16816.F32 R32, R68.reuse, R90, R32 ;  /* 0x0000005a4420723c */ /* 0x040fe20000001820 */
[----:B------:R-:W-:Y:S07]  /*13f20*/  MUFU.EX2 R141, R141 ;  /* 0x0000008d008d7308 */ /* 0x000fee0000000800 */
[C---:B--2---:R-:W-:Y:S03]  /*13f30*/  HMMA.16816.F32 R36, R68.reuse, R76, R36 ;  /* 0x0000004c4424723c */ /* 0x044fe60000001824 */
[----:B------:R2:W-:Y:S04]  /*13f40*/  MUFU.EX2 R106, R88 ;  /* 0x00000058006a7308 */ /* 0x0005e80000000800 */
[--C-:B------:R-:W-:Y:S01]  /*13f50*/  FFMA.FTZ R76, R92, c[0x0][0x2d0], -R140.reuse ;  /* 0x0000b4005c4c7a23 */ /* 0x100fe2000001088c */
[C---:B------:R-:W-:Y:S05]  /*13f60*/  HMMA.16816.F32 R40, R68.reuse, R78, R40 ;  /* 0x0000004e4428723c */ /* 0x040fea0000001828 */
[----:B------:R3:W-:Y:S03]  /*13f70*/  MUFU.EX2 R105, R76 ;  /* 0x0000004c00697308 */ /* 0x0007e60000000800 */
[C---:B-1----:R-:W-:Y:S07]  /*13f80*/  HMMA.16816.F32 R44, R68.reuse, R72, R44 ;  /* 0x00000048442c723c */ /* 0x042fee000000182c */
[----:B------:R-:W-:Y:S01]  /*13f90*/  FFMA.FTZ R72, R93, c[0x0][0x2d0], -R140 ;  /* 0x0000b4005d487a23 */ /* 0x000fe2000001088c */
[C---:B------:R-:W-:Y:S01]  /*13fa0*/  HMMA.16816.F32 R48, R68.reuse, R74, R48 ;  /* 0x0000004a4430723c */ /* 0x040fe20000001830 */
[----:B------:R-:W-:Y:S02]  /*13fb0*/  LDSM.16.MT88.4 R92, [R188+0x4800] ;  /* 0x00480000bc5c783b */ /* 0x000fe40000004200 */
[----:B------:R1:W5:Y:S05]  /*13fc0*/  MUFU.EX2 R104, R72 ;  /* 0x0000004800687308 */ /* 0x00036a0000000800 */
[C---:B------:R-:W-:Y:S01]  /*13fd0*/  HMMA.16816.F32 R52, R68.reuse, R80, R52 ;  /* 0x000000504434723c */ /* 0x040fe20000001834 */
[----:B--2---:R-:W-:Y:S07]  /*13fe0*/  LDSM.16.MT88.4 R88, [R188+0x4000] ;  /* 0x00400000bc58783b */ /* 0x004fee0000004200 */
[C---:B------:R-:W-:Y:S01]  /*13ff0*/  HMMA.16816.F32 R56, R68.reuse, R82, R56 ;  /* 0x000000524438723c */ /* 0x040fe20000001838 */
[----:B---3--:R-:W-:Y:S07]  /*14000*/  LDSM.16.MT88.4 R76, [R190+0x1000] ;  /* 0x00100000be4c783b */ /* 0x008fee0000004200 */
[C---:B----4-:R-:W-:Y:S01]  /*14010*/  HMMA.16816.F32 R60, R68.reuse, R84, R60 ;  /* 0x00000054443c723c */ /* 0x050fe2000000183c */
[----:B------:R-:W-:Y:S07]  /*14020*/  LDSM.16.MT88.4 R80, [R189+0x1000] ;  /* 0x00100000bd50783b */ /* 0x000fee0000004200 */
[----:B------:R-:W-:Y:S01]  /*14030*/  HMMA.16816.F32 R64, R68, R86, R64 ;  /* 0x000000564440723c */ /* 0x000fe20000001840 */
[----:B-1----:R-:W1:Y:S06]  /*14040*/  LDSM.16.MT88.4 R72, [R191+0x1000] ;  /* 0x00100000bf48783b */ /* 0x002e6c0000004200 */
[----:B-----5:R-:W-:Y:S02]  /*14050*/  F2FP.PACK_AB R71, R105, R104 ;  /* 0x000000686947723e */ /* 0x020fe400000000ff */
[----:B------:R-:W-:Y:S01]  /*14060*/  F2FP.PACK_AB R68, R178, R179 ;  /* 0x000000b3b244723e */ /* 0x000fe200000000ff */
[----:B------:R-:W2:Y:S02]  /*14070*/  LDSM.16.MT88.4 R84, [R188+0x1000] ;  /* 0x00100000bc54783b */ /* 0x000ea40000004200 */
[----:B------:R-:W-:Y:S01]  /*14080*/  F2FP.PACK_AB R70, R248, R247 ;  /* 0x000000f7f846723e */ /* 0x000fe200000000ff */
[----:B------:R-:W-:Y:S01]  /*14090*/  FADD.FTZ R179, R179, R153 ;  /* 0x00000099b3b37221 */ /* 0x000fe20000010000 */
[C---:B------:R-:W-:Y:S01]  /*140a0*/  F2FP.PACK_AB R69, R252.reuse, R251 ;  /* 0x000000fbfc45723e */ /* 0x040fe200000000ff */
[----:B------:R-:W-:Y:S02]  /*140b0*/  FADD.FTZ R252, R252, R164 ;  /* 0x000000a4fcfc7221 */ /* 0x000fe40000010000 */
[----:B------:R-:W-:Y:S04]  /*140c0*/  FADD.FTZ R179, R178, R179 ;  /* 0x000000b3b2b37221 */ /* 0x000fe80000010000 */
[----:B------:R-:W-:Y:S04]  /*140d0*/  FADD.FTZ R247, R247, R179 ;  /* 0x000000b3f7f77221 */ /* 0x000fe80000010000 */
[----:B------:R-:W-:Y:S01]  /*140e0*/  FADD.FTZ R3, R248, R247 ;  /* 0x000000f7f8037221 */ /* 0x000fe20000010000 */
[C---:B-1----:R-:W-:Y:S07]  /*140f0*/  HMMA.16816.F32 R4, R68.reuse, R72, R4 ;  /* 0x000000484404723c */ /* 0x042fee0000001804 */
[--C-:B------:R-:W-:Y:S01]  /*14100*/  FFMA.FTZ R72, R110, c[0x0][0x2d0], -R156.reuse ;  /* 0x0000b4006e487a23 */ /* 0x100fe2000001089c */
[C---:B------:R-:W-:Y:S03]  /*14110*/  HMMA.16816.F32 R8, R68.reuse, R74, R8 ;  /* 0x0000004a4408723c */ /* 0x040fe60000001808 */
[----:B------:R1:W-:Y:S05]  /*14120*/  MUFU.EX2 R98, R72 ;  /* 0x0000004800627308 */ /* 0x0003ea0000000800 */
[C---:B------:R-:W-:Y:S07]  /*14130*/  HMMA.16816.F32 R12, R68.reuse, R76, R12 ;  /* 0x0000004c440c723c */ /* 0x040fee000000180c */
[----:B------:R-:W-:Y:S01]  /*14140*/  FFMA.FTZ R76, R109, c[0x0][0x2d0], -R156 ;  /* 0x0000b4006d4c7a23 */ /* 0x000fe2000001089c */
[C---:B------:R-:W-:Y:S03]  /*14150*/  HMMA.16816.F32 R16, R68.reuse, R78, R16 ;  /* 0x0000004e4410723c */ /* 0x040fe60000001810 */
[----:B------:R3:W-:Y:S05]  /*14160*/  MUFU.EX2 R96, R76 ;  /* 0x0000004c00607308 */ /* 0x0007ea0000000800 */
[C---:B------:R-:W-:Y:S01]  /*14170*/  HMMA.16816.F32 R20, R68.reuse, R80, R20 ;  /* 0x000000504414723c */ /* 0x040fe20000001814 */
[----:B-1----:R-:W1:Y:S06]  /*14180*/  LDSM.16.MT88.4 R72, [R191+0x4000] ;  /* 0x00400000bf48783b */ /* 0x002e6c0000004200 */
[----:B------:R-:W-:Y:S01]  /*14190*/  FFMA.FTZ R80, R115, c[0x0][0x2d0], -R140 ;  /* 0x0000b40073507a23 */ /* 0x000fe2000001088c */
[C---:B------:R-:W-:Y:S03]  /*141a0*/  HMMA.16816.F32 R24, R68.reuse, R82, R24 ;  /* 0x000000524418723c */ /* 0x040fe60000001818 */
[----:B------:R4:W-:Y:S05]  /*141b0*/  MUFU.EX2 R107, R80 ;  /* 0x00000050006b7308 */ /* 0x0009ea0000000800 */
[C---:B--2---:R-:W-:Y:S04]  /*141c0*/  HMMA.16816.F32 R28, R68.reuse, R84, R28 ;  /* 0x00000054441c723c */ /* 0x044fe8000000181c */
[----:B---3--:R-:W-:Y:S02]  /*141d0*/  FFMA.FTZ R76, R108, c[0x0][0x2d0], -R156 ;  /* 0x0000b4006c4c7a23 */ /* 0x008fe4000001089c */
[----:B------:R-:W-:Y:S01]  /*141e0*/  LDSM.16.MT88.4 R108, [R191+0x2800] ;  /* 0x00280000bf6c783b */ /* 0x000fe20000004200 */
[----:B------:R-:W-:Y:S01]  /*141f0*/  FFMA.FTZ R84, R114, c[0x0][0x2d0], -R140 ;  /* 0x0000b40072547a23 */ /* 0x000fe2000001088c */
[C---:B------:R-:W-:Y:S01]  /*14200*/  HMMA.16816.F32 R32, R68.reuse, R86, R32 ;  /* 0x000000564420723c */ /* 0x040fe20000001820 */
[----:B------:R2:W3:Y:S03]  /*14210*/  MUFU.EX2 R100, R76 ;  /* 0x0000004c00647308 */ /* 0x0004e60000000800 */
[----:B------:R-:W-:Y:S02]  /*14220*/  FFMA.FTZ R156, R142, c[0x0][0x2d0], -R156 ;  /* 0x0000b4008e9c7a23 */ /* 0x000fe4000001089c */
[--C-:B------:R-:W-:Y:S05]  /*14230*/  FFMA.FTZ R142, R154, c[0x0][0x2d0], -R140.reuse ;  /* 0x0000b4009a8e7a23 */ /* 0x100fea000001088c */
[----:B------:R5:W-:Y:S01]  /*14240*/  MUFU.EX2 R99, R84 ;  /* 0x0000005400637308 */ /* 0x000be20000000800 */
[----:B----4-:R-:W-:Y:S01]  /*14250*/  LDSM.16.MT88.4 R80, [R189+0x4000] ;  /* 0x00400000bd50783b */ /* 0x010fe20000004200 */
[C---:B-1----:R-:W-:Y:S08]  /*14260*/  HMMA.16816.F32 R36, R68.reuse, R72, R36 ;  /* 0x000000484424723c */ /* 0x042ff00000001824 */
[----:B------:R-:W1:Y:S01]  /*14270*/  MUFU.EX2 R156, R156 ;  /* 0x0000009c009c7308 */ /* 0x000e620000000800 */
[----:B--2---:R-:W2:Y:S03]  /*14280*/  LDSM.16.MT88.4 R76, [R190+0x4000] ;  /* 0x00400000be4c783b */ /* 0x004ea60000004200 */
[--C-:B------:R-:W-:Y:S01]  /*14290*/  FFMA.FTZ R72, R112, c[0x0][0x2d0], -R140.reuse ;  /* 0x0000b40070487a23 */ /* 0x100fe2000001088c */
[C---:B------:R-:W-:Y:S05]  /*142a0*/  HMMA.16816.F32 R40, R68.reuse, R74, R40 ;  /* 0x0000004a4428723c */ /* 0x040fea0000001828 */
[----:B------:R4:W4:Y:S01]  /*142b0*/  MUFU.EX2 R101, R72 ;  /* 0x0000004800657308 */ /* 0x0009220000000800 */
[--C-:B-----5:R-:W-:Y:S02]  /*142c0*/  FFMA.FTZ R84, R113, c[0x0][0x2d0], -R140.reuse ;  /* 0x0000b40071547a23 */ /* 0x120fe4000001088c */
[----:B------:R-:W-:Y:S07]  /*142d0*/  FFMA.FTZ R140, R119, c[0x0][0x2d0], -R140 ;  /* 0x0000b400778c7a23 */ /* 0x000fee000001088c */
[----:B------:R5:W-:Y:S01]  /*142e0*/  MUFU.EX2 R97, R84 ;  /* 0x0000005400617308 */ /* 0x000be20000000800 */
[----:B---3--:R-:W-:Y:S01]  /*142f0*/  IMAD.MOV.U32 R119, RZ, RZ, R100 ;  /* 0x000000ffff777224 */ /* 0x008fe200078e0064 */
[----:B-1----:R-:W-:Y:S08]  /*14300*/  F2FP.PACK_AB R130, R156, R149 ;  /* 0x000000959c82723e */ /* 0x002ff000000000ff */
[----:B------:R-:W1:Y:S01]  /*14310*/  MUFU.EX2 R142, R142 ;  /* 0x0000008e008e7308 */ /* 0x000e620000000800 */
[----:B----4-:R-:W-:Y:S01]  /*14320*/  LDSM.16.MT88.4 R72, [R190+0x1800] ;  /* 0x00180000be48783b */ /* 0x010fe20000004200 */
[----:B------:R-:W-:Y:S08]  /*14330*/  MOV R154, R101 ;  /* 0x00000065009a7202 */ /* 0x000ff00000000f00 */
[----:B------:R-:W3:Y:S01]  /*14340*/  MUFU.EX2 R140, R140 ;  /* 0x0000008c008c7308 */ /* 0x000ee20000000800 */
[C---:B--2---:R-:W-:Y:S01]  /*14350*/  HMMA.16816.F32 R44, R68.reuse, R76, R44 ;  /* 0x0000004c442c723c */ /* 0x044fe2000000182c */
[----:B-----5:R-:W2:Y:S07]  /*14360*/  LDSM.16.MT88.4 R84, [R191+0x1800] ;  /* 0x00180000bf54783b */ /* 0x020eae0000004200 */
[C---:B------:R-:W-:Y:S01]  /*14370*/  HMMA.16816.F32 R48, R68.reuse, R78, R48 ;  /* 0x0000004e4430723c */ /* 0x040fe20000001830 */
[----:B------:R-:W4:Y:S03]  /*14380*/  LDSM.16.MT88.4 R76, [R189+0x1800] ;  /* 0x00180000bd4c783b */ /* 0x000f260000004200 */
[----:B-1----:R-:W-:Y:S04]  /*14390*/  F2FP.PACK_AB R129, R148, R142 ;  /* 0x0000008e9481723e */ /* 0x002fe800000000ff */
[C---:B------:R-:W-:Y:S04]  /*143a0*/  HMMA.16816.F32 R52, R68.reuse, R80, R52 ;  /* 0x000000504434723c */ /* 0x040fe80000001834 */
[----:B---3--:R-:W-:Y:S04]  /*143b0*/  F2FP.PACK_AB R131, R140, R141 ;  /* 0x0000008d8c83723e */ /* 0x008fe800000000ff */
[C---:B------:R-:W-:Y:S01]  /*143c0*/  HMMA.16816.F32 R56, R68.reuse, R82, R56 ;  /* 0x000000524438723c */ /* 0x040fe20000001838 */
[----:B------:R-:W1:Y:S07]  /*143d0*/  LDSM.16.MT88.4 R80, [R188+0x1800] ;  /* 0x00180000bc50783b */ /* 0x000e6e0000004200 */
[C---:B------:R-:W-:Y:S08]  /*143e0*/  HMMA.16816.F32 R60, R68.reuse, R88, R60 ;  /* 0x00000058443c723c */ /* 0x040ff0000000183c */
[----:B------:R-:W-:Y:S01]  /*143f0*/  HMMA.16816.F32 R64, R68, R90, R64 ;  /* 0x0000005a4440723c */ /* 0x000fe20000001840 */
[----:B------:R-:W-:Y:S06]  /*14400*/  LDSM.16.MT88.4 R88, [R189+0x4800] ;  /* 0x00480000bd58783b */ /* 0x000fec0000004200 */
[----:B------:R-:W-:Y:S02]  /*14410*/  F2FP.PACK_AB R68, R98, R106 ;  /* 0x0000006a6244723e */ /* 0x000fe400000000ff */
[----:B------:R-:W-:Y:S03]  /*14420*/  F2FP.PACK_AB R70, R100, R96 ;  /* 0x000000606446723e */ /* 0x000fe600000000ff */
[----:B------:R-:W-:Y:S02]  /*14430*/  F2FP.PACK_AB R69, R99, R107 ;  /* 0x0000006b6345723e */ /* 0x000fe400000000ff */
[----:B------:R-:W-:Y:S02]  /*14440*/  F2FP.PACK_AB R71, R101, R97 ;  /* 0x000000616547723e */ /* 0x000fe400000000ff */
[----:B------:R-:W-:Y:S05]  /*14450*/  LDSM.16.MT88.4 R100, [R191+0x5800] ;  /* 0x00580000bf64783b */ /* 0x000fea0000004200 */
[C---:B--2---:R-:W-:Y:S08]  /*14460*/  HMMA.16816.F32 R4, R68.reuse, R84, R4 ;  /* 0x000000544404723c */ /* 0x044ff00000001804 */
[C---:B------:R-:W-:Y:S01]  /*14470*/  HMMA.16816.F32 R8, R68.reuse, R86, R8 ;  /* 0x000000564408723c */ /* 0x040fe20000001808 */
[----:B------:R-:W2:Y:S07]  /*14480*/  LDSM.16.MT88.4 R84, [R191+0x4800] ;  /* 0x00480000bf54783b */ /* 0x000eae0000004200 */
[C---:B------:R-:W-:Y:S08]  /*14490*/  HMMA.16816.F32 R12, R68.reuse, R72, R12 ;  /* 0x00000048440c723c */ /* 0x040ff0000000180c */
        /* <DEDUP_REMOVED lines=20> */
[----:B------:R-:W-:Y:S02]  /*145e0*/  F2FP.PACK_AB R68, R246, R250 ;  /* 0x000000faf644723e */ /* 0x000fe400000000ff */
[----:B------:R-:W-:Y:S03]  /*145f0*/  F2FP.PACK_AB R70, R167, R177 ;  /* 0x000000b1a746723e */ /* 0x000fe600000000ff */
[----:B------:R-:W-:Y:S02]  /*14600*/  F2FP.PACK_AB R69, R176, R249 ;  /* 0x000000f9b045723e */ /* 0x000fe400000000ff */
[----:B------:R-:W-:Y:S07]  /*14610*/  F2FP.PACK_AB R71, R165, R166 ;  /* 0x000000a6a547723e */ /* 0x000fee00000000ff */
[C---:B----4-:R-:W-:Y:S08]  /*14620*/  HMMA.16816.F32 R4, R68.reuse, R76, R4 ;  /* 0x0000004c4404723c */ /* 0x050ff00000001804 */
        /* <DEDUP_REMOVED lines=11> */
[C---:B---3--:R-:W-:Y:S07]  /*146e0*/  HMMA.16816.F32 R36, R68.reuse, R76, R36 ;  /* 0x0000004c4424723c */ /* 0x048fee0000001824 */
[----:B------:R-:W-:Y:S01]  /*146f0*/  IMAD.MOV.U32 R76, RZ, RZ, R99 ;  /* 0x000000ffff4c7224 */ /* 0x000fe200078e0063 */
[C---:B------:R-:W-:Y:S04]  /*14700*/  HMMA.16816.F32 R40, R68.reuse, R78, R40 ;  /* 0x0000004e4428723c */ /* 0x040fe80000001828 */
[----:B------:R-:W-:Y:S03]  /*14710*/  MOV R77, R98 ;  /* 0x00000062004d7202 */ /* 0x000fe60000000f00 */
[----:B------:R-:W-:Y:S01]  /*14720*/  IMAD.MOV.U32 R78, RZ, RZ, R97 ;  /* 0x000000ffff4e7224 */ /* 0x000fe200078e0061 */
[C---:B-1----:R-:W-:Y:S04]  /*14730*/  HMMA.16816.F32 R44, R68.reuse, R80, R44 ;  /* 0x00000050442c723c */ /* 0x042fe8000000182c */
[----:B------:R-:W-:Y:S02]  /*14740*/  MOV R79, R96 ;  /* 0x00000060004f7202 */ /* 0x000fe40000000f00 */
[----:B------:R-:W1:Y:S02]  /*14750*/  LDSM.16.MT88.4 R96, [R188+0x2800] ;  /* 0x00280000bc60783b */ /* 0x000e640000004200 */
[C---:B------:R-:W-:Y:S08]  /*14760*/  HMMA.16816.F32 R48, R68.reuse, R82, R48 ;  /* 0x000000524430723c */ /* 0x040ff00000001830 */
[C---:B------:R-:W-:Y:S08]  /*14770*/  HMMA.16816.F32 R52, R68.reuse, R88, R52 ;  /* 0x000000584434723c */ /* 0x040ff00000001834 */
[C---:B------:R-:W-:Y:S08]  /*14780*/  HMMA.16816.F32 R56, R68.reuse, R90, R56 ;  /* 0x0000005a4438723c */ /* 0x040ff00000001838 */
[C---:B--2---:R-:W-:Y:S08]  /*14790*/  HMMA.16816.F32 R60, R68.reuse, R72, R60 ;  /* 0x00000048443c723c */ /* 0x044ff0000000183c */
[----:B------:R-:W-:Y:S08]  /*147a0*/  HMMA.16816.F32 R64, R68, R74, R64 ;  /* 0x0000004a4440723c */ /* 0x000ff00000001840 */
[C---:B------:R-:W-:Y:S01]  /*147b0*/  HMMA.16816.F32 R112, R128.reuse, R108, R4 ;  /* 0x0000006c8070723c */ /* 0x040fe20000001804 */
[----:B------:R-:W-:Y:S07]  /*147c0*/  LDSM.16.MT88.4 R4, [R189+0x5800] ;  /* 0x00580000bd04783b */ /* 0x000fee0000004200 */
[C---:B------:R-:W-:Y:S01]  /*147d0*/  HMMA.16816.F32 R108, R128.reuse, R110, R8 ;  /* 0x0000006e806c723c */ /* 0x040fe20000001808 */
[----:B------:R-:W-:Y:S07]  /*147e0*/  LDSM.16.MT88.4 R8, [R188+0x5800] ;  /* 0x00580000bc08783b */ /* 0x000fee0000004200 */
[C---:B----4-:R-:W-:Y:S07]  /*147f0*/  HMMA.16816.F32 R68, R128.reuse, R84, R12 ;  /* 0x000000548044723c */ /* 0x050fee000000180c */
[----:B------:R-:W-:Y:S01]  /*14800*/  IMAD.MOV.U32 R15, RZ, RZ, R78 ;  /* 0x000000ffff0f7224 */ /* 0x000fe200078e004e */
[C---:B------:R-:W-:Y:S04]  /*14810*/  HMMA.16816.F32 R72, R128.reuse, R86, R16 ;  /* 0x000000568048723c */ /* 0x040fe80000001810 */
[----:B------:R-:W-:Y:S01]  /*14820*/  MOV R14, R79 ;  /* 0x0000004f000e7202 */ /* 0x000fe20000000f00 */
[----:B------:R-:W-:Y:S01]  /*14830*/  IMAD.MOV.U32 R13, RZ, RZ, R76 ;  /* 0x000000ffff0d7224 */ /* 0x000fe200078e004c */
[----:B------:R-:W-:Y:S01]  /*14840*/  MOV R12, R77 ;  /* 0x0000004d000c7202 */ /* 0x000fe20000000f00 */
[----:B------:R-:W-:Y:S01]  /*14850*/  IMAD.MOV.U32 R19, RZ, RZ, R107 ;  /* 0x000000ffff137224 */ /* 0x000fe200078e006b */
[C---:B------:R-:W-:Y:S04]  /*14860*/  HMMA.16816.F32 R76, R128.reuse, R92, R20 ;  /* 0x0000005c804c723c */ /* 0x040fe80000001814 */
[----:B------:R-:W-:Y:S01]  /*14870*/  MOV R18, R106 ;  /* 0x0000006a00127202 */ /* 0x000fe20000000f00 */
[----:B------:R-:W-:Y:S01]  /*14880*/  IMAD.MOV.U32 R17, RZ, RZ, R105 ;  /* 0x000000ffff117224 */ /* 0x000fe200078e0069 */
[----:B------:R-:W-:Y:S02]  /*14890*/  MOV R16, R104 ;  /* 0x0000006800107202 */ /* 0x000fe40000000f00 */
[C---:B------:R-:W-:Y:S01]  /*148a0*/  HMMA.16816.F32 R80, R128.reuse, R94, R24 ;  /* 0x0000005e8050723c */ /* 0x040fe20000001818 */
[----:B------:R-:W2:Y:S03]  /*148b0*/  LDSM.16.MT88.4 R104, [R190+0x5800] ;  /* 0x00580000be68783b */ /* 0x000ea60000004200 */
[----:B------:R-:W-:Y:S02]  /*148c0*/  FADD.FTZ R2, R16, R252 ;  /* 0x000000fc10027221 */ /* 0x000fe40000010000 */
[----:B------:R-:W-:Y:S02]  /*148d0*/  FADD.FTZ R3, R18, R3 ;  /* 0x0000000312037221 */ /* 0x000fe40000010000 */
[C---:B-1----:R-:W-:Y:S04]  /*148e0*/  HMMA.16816.F32 R84, R128.reuse, R96, R28 ;  /* 0x000000608054723c */ /* 0x042fe8000000181c */
[----:B------:R-:W-:Y:S02]  /*148f0*/  FADD.FTZ R2, R17, R2 ;  /* 0x0000000211027221 */ /* 0x000fe40000010000 */
[----:B------:R-:W-:Y:S01]  /*14900*/  FADD.FTZ R3, R12, R3 ;  /* 0x000000030c037221 */ /* 0x000fe20000010000 */
[-C--:B------:R-:W-:Y:S01]  /*14910*/  MOV R12, R118.reuse ;  /* 0x00000076000c7202 */ /* 0x080fe20000000f00 */
[C---:B------:R-:W-:Y:S04]  /*14920*/  HMMA.16816.F32 R88, R128.reuse, R98, R32 ;  /* 0x000000628058723c */ /* 0x040fe80000001820 */
[----:B------:R-:W-:Y:S02]  /*14930*/  FADD.FTZ R2, R19, R2 ;  /* 0x0000000213027221 */ /* 0x000fe40000010000 */
[----:B------:R-:W-:Y:S02]  /*14940*/  FADD.FTZ R3, R14, R3 ;  /* 0x000000030e037221 */ /* 0x000fe40000010000 */
[C---:B------:R-:W-:Y:S04]  /*14950*/  HMMA.16816.F32 R92, R128.reuse, R100, R36 ;  /* 0x00000064805c723c */ /* 0x040fe80000001824 */
[----:B------:R-:W-:Y:S02]  /*14960*/  FADD.FTZ R2, R13, R2 ;  /* 0x000000020d027221 */ /* 0x000fe40000010000 */
[----:B------:R-:W-:Y:S01]  /*14970*/  FADD.FTZ R3, R119, R3 ;  /* 0x0000000377037221 */ /* 0x000fe20000010000 */
[----:B------:R-:W-:Y:S01]  /*14980*/  IADD3 R119, R245, -0x1, RZ ;  /* 0xfffffffff5777810 */ /* 0x000fe20007ffe0ff */
        /* <DEDUP_REMOVED lines=9> */
[----:B------:R-:W-:Y:S01]  /*14a20*/  FADD.FTZ R177, R177, R250 ;  /* 0x000000fab1b17221 */ /* 0x000fe20000010000 */
[----:B------:R-:W-:Y:S01]  /*14a30*/  MOV R2, R118 ;  /* 0x0000007600027202 */ /* 0x000fe20000000f00 */
        /* <DEDUP_REMOVED lines=10> */
[----:B------:R-:W-:Y:S01]  /*14ae0*/  FADD.FTZ R152, R149, R152 ;  /* 0x0000009895987221 */ /* 0x000fe20000010000 */
[----:B------:R-:W-:Y:S03]  /*14af0*/  HMMA.16816.F32 R64, R128, R10, R64 ;  /* 0x0000000a8040723c */ /* 0x000fe60000001840 */
[----:B------:R-:W-:Y:S02]  /*14b00*/  FADD.FTZ R165, R141, R165 ;  /* 0x000000a58da57221 */ /* 0x000fe40000010000 */
[----:B------:R-:W-:Y:S02]  /*14b10*/  FADD.FTZ R243, R156, R152 ;  /* 0x000000989cf37221 */ /* 0x000fe40000010000 */
[----:B------:R-:W-:Y:S02]  /*14b20*/  FADD.FTZ R242, R140, R165 ;  /* 0x000000a58cf27221 */ /* 0x000fe40000010000 */
[----:B------:R-:W-:Y:S03]  /*14b30*/  IMAD.MOV.U32 R245, RZ, RZ, R119 ;  /* 0x000000fffff57224 */ /* 0x000fe600078e0077 */
[----:B------:R-:W-:Y:S01]  /*14b40*/  IMAD.MOV.U32 R3, RZ, RZ, R0 ;  /* 0x000000ffff037224 */ /* 0x000fe200078e0000 */
[----:B------:R-:W-:-:S05]  /*14b50*/  @P0 BRA `(.L_x_814) ;  /* 0xffffc09000000947 */ /* 0x000fca000383ffff */
.L_x_805:
[----:B------:R-:W-:Y:S02]  /*14b60*/  ISETP.NE.AND P1, PT, R228, 0x1, PT ;  /* 0x00000001e400780c */ /* 0x000fe40003f25270 */
[----:B------:R-:W-:-:S02]  /*14b70*/  IADD3 R4, R209, 0x7f, RZ ;  /* 0x0000007fd1047810 */ /* 0x000fc40007ffe0ff */
[----:B------:R-:W-:Y:S02]  /*14b80*/  ISETP.GE.AND P0, PT, R232, 0x1, PT ;  /* 0x00000001e800780c */ /* 0x000fe40003f06270 */
[----:B------:R-:W-:-:S07]  /*14b90*/  IADD3 R2, R231, 0x1, -R229 ;  /* 0x00000001e7027810 */ /* 0x000fce0007ffe8e5 */
[----:B------:R-:W-:-:S05]  /*14ba0*/  @P1 IMAD.HI.U32 R3, R4, c[0x0][0x2c8], RZ ;  /* 0x0000b20004031a27 */ /* 0x000fca00078e00ff */
        /* <DEDUP_REMOVED lines=14> */
.L_x_817:
[----:B------:R-:W-:-:S04]  /*14c90*/  MOV R2, c[0x0][0x32c] ;  /* 0x0000cb0000027a02 */ /* 0x000fc80000000f00 */
[----:B------:R-:W-:-:S13]  /*14ca0*/  ISETP.NE.AND P0, PT, R2, 0x1, PT ;  /* 0x000000010200780c */ /* 0x000fda0003f05270 */
[----:B------:R-:W-:-:S05]  /*14cb0*/  @P0 IMAD.HI.U32 R2, R4, c[0x0][0x330], RZ ;  /* 0x0000cc0004020a27 */ /* 0x000fca00078e00ff */
[----:B------:R-:W-:Y:S02]  /*14cc0*/  @P0 SHF.R.U32.HI R4, RZ, c[0x0][0x334], R2 ;  /* 0x0000cd00ff040a19 */ /* 0x000fe40000011602 */
.L_x_818:
[----:B------:R-:W-:Y:S05]  /*14cd0*/  BSYNC B0 ;  /* 0x0000000000007941 */ /* 0x000fea0003800000 */
.L_x_816:
[----:B------:R-:W-:-:S05]  /*14ce0*/  IMAD R4, R4, c[0x0][0x32c], RZ ;  /* 0x0000cb0004047a24 */ /* 0x000fca00078e02ff */
[----:B------:R-:W-:-:S04]  /*14cf0*/  IMNMX R3, R3, R4, !PT ;  /* 0x0000000403037217 */ /* 0x000fc80007800200 */
.L_x_815:
        /* <DEDUP_REMOVED lines=10> */
.L_x_820:
[----:B------:R-:W-:Y:S04]  /*14da0*/  DEPBAR.LE SB0, 0x0 ;  /* 0x000080000000791a */ /* 0x000fe80000000000 */
[----:B------:R-:W-:Y:S01]  /*14db0*/  WARPSYNC 0xffffffff ;  /* 0xffffffff00007948 */ /* 0x000fe20003800000 */
[----:B------:R-:W-:Y:S01]  /*14dc0*/  BAR.SYNC.DEFER_BLOCKING 0x0 ;  /* 0x0000000000007b1d */ /* 0x000fe20000010000 */
[----:B------:R-:W-:Y:S02]  /*14dd0*/  ISETP.GT.AND P0, PT, R237, R245, PT ;  /* 0x000000f5ed00720c */ /* 0x000fe40003f04270 */
[----:B------:R-:W-:Y:S11]  /*14de0*/  LOP3.LUT P5, RZ, R230, 0x20000, RZ, 0xc0, !PT ;  /* 0x00020000e6ff7812 */ /* 0x000ff600078ac0ff */
[----:B------:R-:W-:Y:S01]  /*14df0*/  @!P0 SHF.R.S32.HI R37, RZ, 0x1f, R245 ;  /* 0x0000001fff258819 */ /* 0x000fe200000114f5 */
[----:B------:R-:W-:Y:S01]  /*14e00*/  @!P0 IMAD.WIDE.U32 R30, R245, c[0x0][0x208], RZ ;  /* 0x00008200f51e8a25 */ /* 0x000fe200078e00ff */
[----:B------:R-:W-:Y:S02]  /*14e10*/  @!P0 MOV R0, c[0x0][0x208] ;  /* 0x0000820000008a02 */ /* 0x000fe40000000f00 */
[----:B------:R-:W-:Y:S01]  /*14e20*/  @!P0 MOV R28, 0x5 ;  /* 0x00000005001c8802 */ /* 0x000fe20000000f00 */
[----:B------:R-:W-:Y:S01]  /*14e30*/  @!P0 IMAD R37, R37, c[0x0][0x208], RZ ;  /* 0x0000820025258a24 */ /* 0x000fe200078e02ff */
[----:B------:R-:W-:Y:S02]  /*14e40*/  @!P0 MOV R118, R238 ;  /* 0x000000ee00768202 */ /* 0x000fe40000000f00 */
[C---:B------:R-:W-:Y:S01]  /*14e50*/  @!P0 SHF.L.U64.HI R29, R0.reuse, R28, c[0x0][0x20c] ;  /* 0x00008300001d8619 */ /* 0x040fe2000001021c */
[----:B------:R-:W-:Y:S01]  /*14e60*/  @!P0 IMAD R37, R245, c[0x0][0x20c], R37 ;  /* 0x00008300f5258a24 */ /* 0x000fe200078e0225 */
[----:B------:R-:W1:Y:S01]  /*14e70*/  LDSM.16.M88.4 R8, [R192] ;  /* 0x00000000c008783b */ /* 0x000e620000000200 */
[----:B------:R-:W-:Y:S02]  /*14e80*/  @!P0 SHF.L.U32 R28, R0, 0x5, RZ ;  /* 0x00000005001c8819 */ /* 0x000fe400000006ff */
[----:B------:R-:W-:Y:S02]  /*14e90*/  @!P0 MOV R119, R235 ;  /* 0x000000eb00778202 */ /* 0x000fe40000000f00 */
[----:B------:R-:W-:Y:S01]  /*14ea0*/  @!P0 IADD3 R37, R31, R37, RZ ;  /* 0x000000251f258210 */ /* 0x000fe20007ffe0ff */
[----:B------:R-:W-:Y:S01]  /*14eb0*/  @!P0 IMAD.WIDE.U32 R44, R30, 0x60, R28 ;  /* 0x000000601e2c8825 */ /* 0x000fe200078e001c */
[----:B------:R-:W-:Y:S01]  /*14ec0*/  @!P0 IADD3 R132, P1, R28, R28, RZ ;  /* 0x0000001c1c848210 */ /* 0x000fe20007f3e0ff */
[----:B------:R-:W2:Y:S02]  /*14ed0*/  LDSM.16.M88.4 R16, [R192+0x800] ;  /* 0x00080000c010783b */ /* 0x000ea40000000200 */
[----:B------:R-:W-:Y:S01]  /*14ee0*/  @!P0 IMAD R37, R37, 0x60, RZ ;  /* 0x0000006025258824 */ /* 0x000fe200078e02ff */
[----:B------:R-:W-:Y:S01]  /*14ef0*/  @!P0 IADD3.X R133, R29, R29, RZ, P1, !PT ;  /* 0x0000001d1d858210 */ /* 0x000fe20000ffe4ff */
[----:B------:R-:W-:Y:S01]  /*14f00*/  @!P0 IMAD.WIDE.U32 R118, R30, 0x60, R118 ;  /* 0x000000601e768825 */ /* 0x000fe200078e0076 */
[----:B------:R-:W-:Y:S02]  /*14f10*/  @!P0 IADD3 R0, P2, P1, R238, R44, R28 ;  /* 0x0000002cee008210 */ /* 0x000fe4000795e01c */
[----:B------:R-:W-:Y:S01]  /*14f20*/  @!P0 IADD3 R45, R37, R45, RZ ;  /* 0x0000002d252d8210 */ /* 0x000fe20007ffe0ff */
[----:B------:R-:W-:Y:S01]  /*14f30*/  @!P0 IMAD.WIDE.U32 R132, R30, 0x60, R132 ;  /* 0x000000601e848825 */ /* 0x000fe200078e0084 */
[----:B------:R-:W3:Y:S01]  /*14f40*/  LDSM.16.M88.4 R24, [R192+0x1000] ;  /* 0x00100000c018783b */ /* 0x000ee20000000200 */
[----:B------:R-:W-:Y:S02]  /*14f50*/  @!P0 LEA R156, P4, R118, c[0x0][0x1f8], 0x1 ;  /* 0x00007e00769c8a11 */ /* 0x000fe400078808ff */
[----:B------:R-:W-:Y:S02]  /*14f60*/  @!P0 IADD3.X R36, R235, R45, R29, P2, P1 ;  /* 0x0000002deb248210 */ /* 0x000fe400017e241d */
[----:B------:R-:W-:Y:S02]  /*14f70*/  @!P0 IADD3 R38, P1, R238, R132, RZ ;  /* 0x00000084ee268210 */ /* 0x000fe40007f3e0ff */
[-C--:B------:R-:W-:Y:S01]  /*14f80*/  @!P0 IADD3 R46, R119, R37.reuse, RZ ;  /* 0x00000025772e8210 */ /* 0x080fe20007ffe0ff */
[----:B------:R-:W4:Y:S01]  /*14f90*/  LDSM.16.M88.4 R32, [R192+0x1800] ;  /* 0x00180000c020783b */ /* 0x000f220000000200 */
[----:B------:R-:W-:Y:S02]  /*14fa0*/  @!P0 IADD3.X R37, R235, R37, R133, P1, !PT ;  /* 0x00000025eb258210 */ /* 0x000fe40000ffe485 */
[----:B------:R-:W-:Y:S02]  /*14fb0*/  @!P0 ISETP.GE.AND P1, PT, R116, c[0x0][0x1d4], PT ;  /* 0x0000750074008a0c */ /* 0x000fe40003f26270 */
[----:B------:R-:W-:Y:S02]  /*14fc0*/  @!P0 LEA.HI.X R157, R118, c[0x0][0x1fc], R46, 0x1, P4 ;  /* 0x00007f00769d8a11 */ /* 0x000fe400020f0c2e */
[----:B------:R-:W-:Y:S01]  /*14fd0*/  @!P0 IADD3 R39, P3, R238, R44, RZ ;  /* 0x0000002cee278210 */ /* 0x000fe20007f7e0ff */
[----:B------:R-:W5:Y:S03]  /*14fe0*/  LDSM.16.M88.4 R40, [R192+0x2000] ;  /* 0x00200000c028783b */ /* 0x000f660000000200 */
[----:B------:R-:W-:Y:S02]  /*14ff0*/  @!P0 LEA R44, P2, R39, c[0x0][0x1f8], 0x1 ;  /* 0x00007e00272c8a11 */ /* 0x000fe400078408ff */
[----:B------:R-:W-:Y:S01]  /*15000*/  @!P0 IADD3.X R45, R45, R235, RZ, P3, !PT ;  /* 0x000000eb2d2d8210 */ /* 0x000fe20001ffe4ff */
[C---:B-1----:R-:W-:Y:S02]  /*15010*/  HMMA.16816.F32 R4, R120.reuse, R8, RZ ;  /* 0x000000087804723c */ /* 0x042fe400000018ff */
[----:B------:R-:W1:Y:S01]  /*15020*/  LDSM.16.M88.4 R48, [R192+0x2800] ;  /* 0x00280000c030783b */ /* 0x000e620000000200 */
[----:B------:R-:W-:Y:S02]  /*15030*/  @!P0 LEA.HI.X R45, R39, c[0x0][0x1fc], R45, 0x1, P2 ;  /* 0x00007f00272d8a11 */ /* 0x000fe400010f0c2d */
[----:B------:R-:W-:Y:S02]  /*15040*/  @!P0 LEA R118, P3, R0, c[0x0][0x1f8], 0x1 ;  /* 0x00007e0000768a11 */ /* 0x000fe400078608ff */
[----:B------:R-:W-:Y:S01]  /*15050*/  @!P0 LEA R46, P2, R38, c[0x0][0x1f8], 0x1 ;  /* 0x00007e00262e8a11 */ /* 0x000fe200078408ff */
[C---:B------:R-:W-:Y:S02]  /*15060*/  HMMA.16816.F32 R8, R120.reuse, R10, RZ ;  /* 0x0000000a7808723c */ /* 0x040fe400000018ff */
[----:B------:R-:W1:Y:S02]  /*15070*/  LDSM.16.M88.4 R128, [R207] ;  /* 0x00000000cf80783b */ /* 0x000e640000000200 */
[----:B------:R-:W-:Y:S02]  /*15080*/  @!P0 LEA.HI.X R119, R0, c[0x0][0x1fc], R36, 0x1, P3 ;  /* 0x00007f0000778a11 */ /* 0x000fe400018f0c24 */
[----:B------:R-:W-:Y:S02]  /*15090*/  @!P0 LEA.HI.X R47, R38, c[0x0][0x1fc], R37, 0x1, P2 ;  /* 0x00007f00262f8a11 */ /* 0x000fe400010f0c25 */
[C---:B--2---:R-:W-:Y:S02]  /*150a0*/  HMMA.16816.F32 R12, R120.reuse, R16, RZ ;  /* 0x00000010780c723c */ /* 0x044fe400000018ff */
[----:B------:R-:W2:Y:S06]  /*150b0*/  LDSM.16.M88.4 R132, [R194] ;  /* 0x00000000c284783b */ /* 0x000eac0000000200 */
[C---:B------:R-:W-:Y:S02]  /*150c0*/  HMMA.16816.F32 R16, R120.reuse, R18, RZ ;  /* 0x000000127810723c */ /* 0x040fe400000018ff */
[----:B------:R-:W1:Y:S06]  /*150d0*/  LDSM.16.M88.4 R136, [R195] ;  /* 0x00000000c388783b */ /* 0x000e6c0000000200 */
[C---:B---3--:R-:W-:Y:S02]  /*150e0*/  HMMA.16816.F32 R20, R120.reuse, R24, RZ ;  /* 0x000000187814723c */ /* 0x048fe400000018ff */
[----:B------:R-:W3:Y:S06]  /*150f0*/  LDSM.16.M88.4 R140, [R196] ;  /* 0x00000000c48c783b */ /* 0x000eec0000000200 */
[C---:B------:R-:W-:Y:S02]  /*15100*/  HMMA.16816.F32 R24, R120.reuse, R26, RZ ;  /* 0x0000001a7818723c */ /* 0x040fe400000018ff */
[----:B------:R-:W1:Y:S06]  /*15110*/  LDSM.16.M88.4 R148, [R197] ;  /* 0x00000000c594783b */ /* 0x000e6c0000000200 */
        /* <DEDUP_REMOVED lines=8> */
[----:B------:R1:W-:Y:S06]  /*151a0*/  @!P0 LDGSTS.E.BYPASS.LTC128B.128 [R234+0x3100], [R156.64+0x80], !P5 ;  /* 0x031000809cea8fae */ /* 0x0003ec000e901d48 */
[C---:B------:R-:W-:Y:S02]  /*151b0*/  HMMA.16816.F32 R40, R120.reuse, R42, RZ ;  /* 0x0000002a7828723c */ /* 0x040fe400000018ff */
[----:B------:R5:W-:Y:S08]  /*151c0*/  @!P0 LDGSTS.E.BYPASS.LTC128B.128 [R234+0x1100], [R44.64], !P1 ;  /* 0x011000002cea8fae */ /* 0x000bf0000c901d48 */
[----:B------:R5:W-:Y:S08]  /*151d0*/  @!P0 LDGSTS.E.BYPASS.LTC128B.128 [R234+0x4100], [R44.64+0x80], !P5 ;  /* 0x041000802cea8fae */ /* 0x000bf0000e901d48 */
[----:B------:R2:W-:Y:S08]  /*151e0*/  @!P0 LDGSTS.E.BYPASS.LTC128B.128 [R234+0x2100], [R118.64], !P1 ;  /* 0x0210000076ea8fae */ /* 0x0005f0000c901d48 */
[----:B------:R5:W-:Y:S01]  /*151f0*/  @!P0 LDGSTS.E.BYPASS.LTC128B.128 [R234+0x5100], [R46.64+0x80], !P5 ;  /* 0x051000802eea8fae */ /* 0x000be2000e901d48 */
[----:B------:R-:W-:Y:S07]  /*15200*/  ISETP.GT.AND P0, PT, R245, R237, PT ;  /* 0x000000edf500720c */ /* 0x000fee0003f04270 */
[----:B-1----:R-:W1:Y:S08]  /*15210*/  LDSM.16.M88.4 R156, [R206] ;  /* 0x00000000ce9c783b */ /* 0x002e700000000200 */
[----:B------:R-:W0:Y:S08]  /*15220*/  LDGDEPBAR ;  /* 0x00000000000079af */ /* 0x000e300000000000 */
[----:B------:R-:W1:Y:S01]  /*15230*/  LDSM.16.M88.4 R164, [R206+0x800] ;  /* 0x00080000cea4783b */ /* 0x000e620000000200 */
[C---:B-----5:R-:W-:Y:S07]  /*15240*/  HMMA.16816.F32 R44, R120.reuse, R48, RZ ;  /* 0x00000030782c723c */ /* 0x060fee00000018ff */
[----:B------:R-:W-:Y:S01]  /*15250*/  LDSM.16.M88.4 R176, [R204] ;  /* 0x00000000ccb0783b */ /* 0x000fe20000000200 */
[----:B------:R-:W-:Y:S08]  /*15260*/  HMMA.16816.F32 R48, R120, R50, RZ ;  /* 0x000000327830723c */ /* 0x000ff000000018ff */
[C---:B------:R-:W-:Y:S08]  /*15270*/  HMMA.16816.F32 R4, R124.reuse, R128, R4 ;  /* 0x000000807c04723c */ /* 0x040ff00000001804 */
        /* <DEDUP_REMOVED lines=12> */
[C---:B------:R-:W-:Y:S01]  /*15340*/  HMMA.16816.F32 R40, R124.reuse, R150, R40 ;  /* 0x000000967c28723c */ /* 0x040fe20000001828 */
[----:B------:R-:W2:Y:S07]  /*15350*/  LDSM.16.M88.4 R148, [R204+-0x3000] ;  /* 0xffd00000cc94783b */ /* 0x000eae0000000200 */
[C---:B----4-:R-:W-:Y:S08]  /*15360*/  HMMA.16816.F32 R44, R124.reuse, R152, R44 ;  /* 0x000000987c2c723c */ /* 0x050ff0000000182c */
[----:B------:R-:W-:Y:S01]  /*15370*/  HMMA.16816.F32 R48, R124, R154, R48 ;  /* 0x0000009a7c30723c */ /* 0x000fe20000001830 */
[----:B------:R-:W4:Y:S07]  /*15380*/  LDSM.16.M88.4 R152, [R204+-0x2800] ;  /* 0xffd80000cc98783b */ /* 0x000f2e0000000200 */
[C---:B-1----:R-:W-:Y:S08]  /*15390*/  HMMA.16816.F32 R4, R144.reuse, R156, R4 ;  /* 0x0000009c9004723c */ /* 0x042ff00000001804 */
[C---:B------:R-:W-:Y:S01]  /*153a0*/  HMMA.16816.F32 R8, R144.reuse, R158, R8 ;  /* 0x0000009e9008723c */ /* 0x040fe20000001808 */
[----:B------:R-:W-:Y:S07]  /*153b0*/  LDSM.16.M88.4 R156, [R204+-0x1000] ;  /* 0xfff00000cc9c783b */ /* 0x000fee0000000200 */
[C---:B------:R-:W-:Y:S08]  /*153c0*/  HMMA.16816.F32 R12, R144.reuse, R164, R12 ;  /* 0x000000a4900c723c */ /* 0x040ff0000000180c */
[C---:B------:R-:W-:Y:S01]  /*153d0*/  HMMA.16816.F32 R16, R144.reuse, R166, R16 ;  /* 0x000000a69010723c */ /* 0x040fe20000001810 */
[----:B------:R-:W-:Y:S07]  /*153e0*/  LDSM.16.M88.4 R164, [R204+-0x800] ;  /* 0xfff80000cca4783b */ /* 0x000fee0000000200 */
[C---:B-----5:R-:W-:Y:S08]  /*153f0*/  HMMA.16816.F32 R20, R144.reuse, R128, R20 ;  /* 0x000000809014723c */ /* 0x060ff00000001814 */
[C---:B------:R-:W-:Y:S01]  /*15400*/  HMMA.16816.F32 R24, R144.reuse, R130, R24 ;  /* 0x000000829018723c */ /* 0x040fe20000001818 */
[----:B------:R-:W1:Y:S07]  /*15410*/  LDSM.16.M88.4 R128, [R204+-0x2000] ;  /* 0xffe00000cc80783b */ /* 0x000e6e0000000200 */
[C---:B--2---:R-:W-:Y:S08]  /*15420*/  HMMA.16816.F32 R28, R144.reuse, R132, R28 ;  /* 0x00000084901c723c */ /* 0x044ff0000000181c */
[C---:B------:R-:W-:Y:S01]  /*15430*/  HMMA.16816.F32 R32, R144.reuse, R134, R32 ;  /* 0x000000869020723c */ /* 0x040fe20000001820 */
[----:B------:R-:W2:Y:S07]  /*15440*/  LDSM.16.M88.4 R132, [R204+-0x1800] ;  /* 0xffe80000cc84783b */ /* 0x000eae0000000200 */
[C---:B------:R-:W-:Y:S08]  /*15450*/  HMMA.16816.F32 R36, R144.reuse, R136, R36 ;  /* 0x000000889024723c */ /* 0x040ff00000001824 */
[C---:B------:R-:W-:Y:S01]  /*15460*/  HMMA.16816.F32 R40, R144.reuse, R138, R40 ;  /* 0x0000008a9028723c */ /* 0x040fe20000001828 */
[----:B------:R-:W5:Y:S07]  /*15470*/  LDSM.16.M88.4 R136, [R192+0x3000] ;  /* 0x00300000c088783b */ /* 0x000f6e0000000200 */
[C---:B---3--:R-:W-:Y:S08]  /*15480*/  HMMA.16816.F32 R44, R144.reuse, R140, R44 ;  /* 0x0000008c902c723c */ /* 0x048ff0000000182c */
[----:B------:R-:W-:Y:S01]  /*15490*/  HMMA.16816.F32 R48, R144, R142, R48 ;  /* 0x0000008e9030723c */ /* 0x000fe20000001830 */
[----:B------:R-:W3:Y:S07]  /*154a0*/  LDSM.16.M88.4 R140, [R192+0x3800] ;  /* 0x00380000c08c783b */ /* 0x000eee0000000200 */
[C---:B------:R-:W-:Y:S08]  /*154b0*/  HMMA.16816.F32 R4, R160.reuse, R148, R4 ;  /* 0x00000094a004723c */ /* 0x040ff00000001804 */
        /* <DEDUP_REMOVED lines=17> */
[C---:B-----5:R-:W-:Y:S08]  /*155d0*/  HMMA.16816.F32 R4, R168.reuse, R136, R4 ;  /* 0x00000088a804723c */ /* 0x060ff00000001804 */
[C---:B------:R-:W-:Y:S01]  /*155e0*/  HMMA.16816.F32 R8, R168.reuse, R138, R8 ;  /* 0x0000008aa808723c */ /* 0x040fe20000001808 */
[----:B------:R-:W5:Y:S07]  /*155f0*/  LDSM.16.M88.4 R136, [R199] ;  /* 0x00000000c788783b */ /* 0x000f6e0000000200 */
[C---:B---3--:R-:W-:Y:S08]  /*15600*/  HMMA.16816.F32 R12, R168.reuse, R140, R12 ;  /* 0x0000008ca80c723c */ /* 0x048ff0000000180c */
[C---:B------:R-:W-:Y:S01]  /*15610*/  HMMA.16816.F32 R16, R168.reuse, R142, R16 ;  /* 0x0000008ea810723c */ /* 0x040fe20000001810 */
[----:B------:R-:W3:Y:S07]  /*15620*/  LDSM.16.M88.4 R140, [R200] ;  /* 0x00000000c88c783b */ /* 0x000eee0000000200 */
[C---:B------:R-:W-:Y:S08]  /*15630*/  HMMA.16816.F32 R20, R168.reuse, R148, R20 ;  /* 0x00000094a814723c */ /* 0x040ff00000001814 */
[C---:B------:R-:W-:Y:S01]  /*15640*/  HMMA.16816.F32 R24, R168.reuse, R150, R24 ;  /* 0x00000096a818723c */ /* 0x040fe20000001818 */
[----:B------:R-:W3:Y:S07]  /*15650*/  LDSM.16.M88.4 R148, [R201] ;  /* 0x00000000c994783b */ /* 0x000eee0000000200 */
[C---:B----4-:R-:W-:Y:S08]  /*15660*/  HMMA.16816.F32 R28, R168.reuse, R152, R28 ;  /* 0x00000098a81c723c */ /* 0x050ff0000000181c */
        /* <DEDUP_REMOVED lines=11> */
[C---:B-----5:R-:W-:Y:S08]  /*15720*/  HMMA.16816.F32 R12, R172.reuse, R136, R12 ;  /* 0x00000088ac0c723c */ /* 0x060ff0000000180c */
[C---:B------:R-:W-:Y:S01]  /*15730*/  HMMA.16816.F32 R16, R172.reuse, R138, R16 ;  /* 0x0000008aac10723c */ /* 0x040fe20000001810 */
        /* <DEDUP_REMOVED lines=15> */
[C---:B----4-:R-:W-:Y:S08]  /*15830*/  HMMA.16816.F32 R12, R180.reuse, R136, R12 ;  /* 0x00000088b40c723c */ /* 0x050ff0000000180c */
[C---:B------:R-:W-:Y:S01]  /*15840*/  HMMA.16816.F32 R16, R180.reuse, R138, R16 ;  /* 0x0000008ab410723c */ /* 0x040fe20000001810 */
[----:B------:R-:W4:Y:S07]  /*15850*/  LDSM.16.M88.4 R136, [R204+0x1800] ;  /* 0x00180000cc88783b */ /* 0x000f2e0000000200 */
[C---:B---3--:R-:W-:Y:S08]  /*15860*/  HMMA.16816.F32 R20, R180.reuse, R140, R20 ;  /* 0x0000008cb414723c */ /* 0x048ff00000001814 */
        /* <DEDUP_REMOVED lines=21> */
[C---:B----4-:R-:W-:Y:S01]  /*159c0*/  HMMA.16816.F32 R28, R184.reuse, R136, R28 ;  /* 0x00000088b81c723c */ /* 0x050fe2000000181c */
[----:B------:R-:W-:Y:S04]  /*159d0*/  BAR.SYNC.DEFER_BLOCKING 0x0 ;  /* 0x0000000000007b1d */ /* 0x000fe80000010000 */
[----:B------:R-:W-:Y:S02]  /*159e0*/  FMNMX.FTZ R0, R9, R0, !PT ;  /* 0x0000000009007209 */ /* 0x000fe40007810000 */
[----:B------:R-:W-:Y:S01]  /*159f0*/  FMNMX.FTZ R118, R10, R118, !PT ;  /* 0x000000760a767209 */ /* 0x000fe20007810000 */
        /* <DEDUP_REMOVED lines=8> */
[C---:B------:R-:W-:Y:S04]  /*15a80*/  HMMA.16816.F32 R40, R184.reuse, R130, R40 ;  /* 0x00000082b828723c */ /* 0x040fe80000001828 */
[----:B------:R-:W-:Y:S02]  /*15a90*/  FMNMX.FTZ R0, R17, R0, !PT ;  /* 0x0000000011007209 */ /* 0x000fe40007810000 */
[----:B------:R-:W-:Y:S02]  /*15aa0*/  FMNMX.FTZ R118, R18, R118, !PT ;  /* 0x0000007612767209 */ /* 0x000fe40007810000 */
[C---:B--2---:R-:W-:Y:S01]  /*15ab0*/  HMMA.16816.F32 R44, R184.reuse, R132, R44 ;  /* 0x00000084b82c723c */ /* 0x044fe2000000182c */
[----:B------:R-:W-:Y:S03]  /*15ac0*/  @P0 MOV R130, c[0x0][0x1e0] ;  /* 0x0000780000820a02 */ /* 0x000fe60000000f00 */
[----:B------:R-:W-:Y:S02]  /*15ad0*/  FMNMX.FTZ R0, R20, R0, !PT ;  /* 0x0000000014007209 */ /* 0x000fe40007810000 */
[----:B------:R-:W-:Y:S02]  /*15ae0*/  FMNMX.FTZ R118, R19, R118, !PT ;  /* 0x0000007613767209 */ /* 0x000fe40007810000 */
[----:B------:R-:W-:Y:S01]  /*15af0*/  HMMA.16816.F32 R48, R184, R134, R48 ;  /* 0x00000086b830723c */ /* 0x000fe20000001830 */
[----:B------:R-:W-:Y:S03]  /*15b00*/  @P0 MOV R131, 0x5 ;  /* 0x0000000500830802 */ /* 0x000fe60000000f00 */
        /* <DEDUP_REMOVED lines=30> */
[C---:B------:R-:W-:Y:S01]  /*15cf0*/  @P0 SHF.L.U32 R134, R130.reuse, 0x5, RZ ;  /* 0x0000000582860819 */ /* 0x040fe200000006ff */
[----:B------:R-:W1:Y:S01]  /*15d00*/  SHFL.BFLY PT, R118, R129, 0x2, 0x1f ;  /* 0x0c401f0081767f89 */ /* 0x000e6200000e0000 */
[----:B------:R-:W-:Y:S02]  /*15d10*/  FMNMX.FTZ R119, R51, R0, !PT ;  /* 0x0000000033777209 */ /* 0x000fe40007810000 */
[----:B------:R-:W-:Y:S02]  /*15d20*/  @P0 SHF.L.U64.HI R135, R130, R131, c[0x0][0x1e4] ;  /* 0x0000790082870619 */ /* 0x000fe40000010283 */
[----:B------:R-:W-:Y:S02]  /*15d30*/  @P0 MOV R138, R240 ;  /* 0x000000f0008a0202 */ /* 0x000fe40000000f00 */
[----:B------:R-:W-:Y:S01]  /*15d40*/  @P0 MOV R139, R236 ;  /* 0x000000ec008b0202 */ /* 0x000fe20000000f00 */
[----:B------:R-:W2:Y:S01]  /*15d50*/  SHFL.BFLY PT, R0, R119, 0x2, 0x1f ;  /* 0x0c401f0077007f89 */ /* 0x000ea200000e0000 */
[----:B-1----:R-:W-:Y:S07]  /*15d60*/  FMNMX.FTZ R129, R129, R118, !PT ;  /* 0x0000007681817209 */ /* 0x002fee0007810000 */
[----:B------:R-:W1:Y:S01]  /*15d70*/  SHFL.BFLY PT, R128, R129, 0x1, 0x1f ;  /* 0x0c201f0081807f89 */ /* 0x000e6200000e0000 */
[----:B--2---:R-:W-:Y:S07]  /*15d80*/  FMNMX.FTZ R119, R119, R0, !PT ;  /* 0x0000000077777209 */ /* 0x004fee0007810000 */
[----:B------:R-:W2:Y:S01]  /*15d90*/  SHFL.BFLY PT, R118, R119, 0x1, 0x1f ;  /* 0x0c201f0077767f89 */ /* 0x000ea200000e0000 */
[----:B-1----:R-:W-:Y:S05]  /*15da0*/  FMNMX.FTZ R0, R129, R128, !PT ;  /* 0x0000008081007209 */ /* 0x002fea0007810000 */
[C---:B------:R-:W-:Y:S02]  /*15db0*/  FMUL.FTZ R153, R0.reuse, c[0x0][0x2d0] ;  /* 0x0000b40000997a20 */ /* 0x040fe40000410000 */
[----:B------:R-:W-:Y:S01]  /*15dc0*/  FADD.FTZ R3, -R0, R3 ;  /* 0x0000000300037221 */ /* 0x000fe20000010100 */
[----:B--2---:R-:W-:Y:S01]  /*15dd0*/  FMNMX.FTZ R118, R119, R118, !PT ;  /* 0x0000007677767209 */ /* 0x004fe20007810000 */
[--C-:B------:R-:W-:Y:S01]  /*15de0*/  FFMA.FTZ R143, R4, c[0x0][0x2d0], -R153.reuse ;  /* 0x0000b400048f7a23 */ /* 0x100fe20000010899 */
[----:B------:R-:W-:Y:S01]  /*15df0*/  IADD3 R119, R245, -0x1, RZ ;  /* 0xfffffffff5777810 */ /* 0x000fe20007ffe0ff */
[--C-:B------:R-:W-:Y:S02]  /*15e00*/  FFMA.FTZ R141, R8, c[0x0][0x2d0], -R153.reuse ;  /* 0x0000b400088d7a23 */ /* 0x100fe40000010899 */
[----:B------:R-:W-:Y:S01]  /*15e10*/  FFMA.FTZ R142, R9, c[0x0][0x2d0], -R153 ;  /* 0x0000b400098e7a23 */ /* 0x000fe20000010899 */
[----:B------:R-:W-:Y:S01]  /*15e20*/  @P0 SHF.R.S32.HI R132, RZ, 0x1f, R119 ;  /* 0x0000001fff840819 */ /* 0x000fe20000011477 */
[----:B------:R-:W-:Y:S01]  /*15e30*/  @P0 IMAD.WIDE.U32 R128, R119, c[0x0][0x1e0], RZ ;  /* 0x0000780077800a25 */ /* 0x000fe200078e00ff */
[----:B------:R-:W-:Y:S03]  /*15e40*/  MUFU.EX2 R143, R143 ;  /* 0x0000008f008f7308 */ /* 0x000fe60000000800 */
[----:B------:R-:W-:Y:S01]  /*15e50*/  @P0 IMAD R4, R132, c[0x0][0x1e0], RZ ;  /* 0x0000780084040a24 */ /* 0x000fe200078e02ff */
[----:B------:R-:W-:Y:S01]  /*15e60*/  @P0 IADD3 R132, P1, R134, R134, RZ ;  /* 0x0000008686840210 */ /* 0x000fe20007f3e0ff */
[C---:B------:R-:W-:Y:S03]  /*15e70*/  @P0 IMAD.WIDE.U32 R136, R128.reuse, 0x60, R134 ;  /* 0x0000006080880825 */ /* 0x040fe600078e0086 */
[----:B------:R-:W-:Y:S01]  /*15e80*/  @P0 IADD3.X R133, R135, R135, RZ, P1, !PT ;  /* 0x0000008787850210 */ /* 0x000fe20000ffe4ff */
[----:B------:R-:W-:Y:S01]  /*15e90*/  @P0 IMAD R4, R119, c[0x0][0x1e4], R4 ;  /* 0x0000790077040a24 */ /* 0x000fe200078e0204 */
[----:B------:R-:W-:Y:S01]  /*15ea0*/  MUFU.EX2 R141, R141 ;  /* 0x0000008d008d7308 */ /* 0x000fe20000000800 */
[C---:B------:R-:W-:Y:S03]  /*15eb0*/  @P0 IMAD.WIDE.U32 R138, R128.reuse, 0x60, R138 ;  /* 0x00000060808a0825 */ /* 0x040fe600078e008a */
[----:B------:R-:W-:Y:S01]  /*15ec0*/  @P0 IADD3 R4, R129, R4, RZ ;  /* 0x0000000481040210 */ /* 0x000fe20007ffe0ff */
[----:B------:R-:W-:Y:S01]  /*15ed0*/  @P0 IMAD.WIDE.U32 R132, R128, 0x60, R132 ;  /* 0x0000006080840825 */ /* 0x000fe200078e0084 */
[----:B------:R-:W-:Y:S02]  /*15ee0*/  @P0 IADD3 R128, P2, P1, R240, R136, R134 ;  /* 0x00000088f0800210 */ /* 0x000fe4000795e086 */
[----:B------:R-:W-:Y:S01]  /*15ef0*/  @P0 LEA R130, P3, R138, c[0x0][0x1c8], 0x1 ;  /* 0x000072008a820a11 */ /* 0x000fe200078608ff */
[----:B------:R-:W-:Y:S01]  /*15f00*/  @P0 IMAD R4, R4, 0x60, RZ ;  /* 0x0000006004040824 */ /* 0x000fe200078e02ff */
[----:B------:R-:W-:Y:S01]  /*15f10*/  MUFU.EX2 R142, R142 ;  /* 0x0000008e008e7308 */ /* 0x000fe20000000800 */
[----:B------:R-:W-:Y:S02]  /*15f20*/  FFMA.FTZ R140, R5, c[0x0][0x2d0], -R153 ;  /* 0x0000b400058c7a23 */ /* 0x000fe40000010899 */
[----:B------:R-:W-:Y:S01]  /*15f30*/  FMUL.FTZ R152, R118, c[0x0][0x2d0] ;  /* 0x0000b40076987a20 */ /* 0x000fe20000410000 */
[----:B------:R-:W-:Y:S01]  /*15f40*/  @P0 IADD3 R129, R4, R137, RZ ;  /* 0x0000008904810210 */ /* 0x000fe20007ffe0ff */
[----:B------:R-:W-:Y:S01]  /*15f50*/  FADD.FTZ R2, -R118, R2 ;  /* 0x0000000276027221 */ /* 0x000fe20000010100 */
[----:B------:R-:W-:Y:S01]  /*15f60*/  @P0 IADD3 R5, R139, R4, RZ ;  /* 0x000000048b050210 */ /* 0x000fe20007ffe0ff */
[--C-:B------:R-:W-:Y:S01]  /*15f70*/  FFMA.FTZ R149, R10, c[0x0][0x2d0], -R152.reuse ;  /* 0x0000b4000a957a23 */ /* 0x100fe20000010898 */
[----:B------:R-:W-:Y:S01]  /*15f80*/  @P0 IADD3.X R8, R236, R129, R135, P2, P1 ;  /* 0x00000081ec080210 */ /* 0x000fe200017e2487 */
[--C-:B------:R-:W-:Y:S01]  /*15f90*/  FFMA.FTZ R150, R11, c[0x0][0x2d0], -R152.reuse ;  /* 0x0000b4000b967a23 */ /* 0x100fe20000010898 */
[----:B------:R-:W-:Y:S01]  /*15fa0*/  @P0 IADD3 R9, P1, R240, R132, RZ ;  /* 0x00000084f0090210 */ /* 0x000fe20007f3e0ff */
[----:B------:R-:W-:Y:S01]  /*15fb0*/  FMUL.FTZ R3, R3, c[0x0][0x2d0] ;  /* 0x0000b40003037a20 */ /* 0x000fe20000410000 */
[----:B------:R-:W-:Y:S01]  /*15fc0*/  @P0 LEA.HI.X R131, R138, c[0x0][0x1cc], R5, 0x1, P3 ;  /* 0x000073008a830a11 */ /* 0x000fe200018f0c05 */
[----:B------:R-:W-:Y:S01]  /*15fd0*/  FMUL.FTZ R2, R2, c[0x0][0x2d0] ;  /* 0x0000b40002027a20 */ /* 0x000fe20000410000 */
[----:B------:R-:W-:Y:S01]  /*15fe0*/  @P0 IADD3.X R4, R236, R4, R133, P1, !PT ;  /* 0x00000004ec040210 */ /* 0x000fe20000ffe485 */
[--C-:B------:R-:W-:Y:S01]  /*15ff0*/  FFMA.FTZ R151, R6, c[0x0][0x2d0], -R152.reuse ;  /* 0x0000b40006977a23 */ /* 0x100fe20000010898 */
[----:B------:R-:W-:Y:S01]  /*16000*/  @P0 ISETP.GE.AND P1, PT, R116, c[0x0][0x1d4], PT ;  /* 0x0000750074000a0c */ /* 0x000fe20003f26270 */
[--C-:B------:R-:W-:Y:S01]  /*16010*/  FFMA.FTZ R148, R7, c[0x0][0x2d0], -R152.reuse ;  /* 0x0000b40007947a23 */ /* 0x100fe20000010898 */
[----:B------:R-:W-:Y:S01]  /*16020*/  @P0 IADD3 R5, P3, R240, R136, RZ ;  /* 0x00000088f0050210 */ /* 0x000fe20007f7e0ff */
[----:B------:R-:W1:Y:S01]  /*16030*/  MUFU.EX2 R3, R3 ;  /* 0x0000000300037308 */ /* 0x000e620000000800 */
[--C-:B------:R-:W-:Y:S02]  /*16040*/  FFMA.FTZ R154, R14, c[0x0][0x2d0], -R152.reuse ;  /* 0x0000b4000e9a7a23 */ /* 0x100fe40000010898 */
[----:B------:R-:W-:Y:S01]  /*16050*/  @P0 IADD3.X R129, R129, R236, RZ, P3, !PT ;  /* 0x000000ec81810210 */ /* 0x000fe20001ffe4ff */
[--C-:B------:R-:W-:Y:S01]  /*16060*/  FFMA.FTZ R155, R15, c[0x0][0x2d0], -R152.reuse ;  /* 0x0000b4000f9b7a23 */ /* 0x100fe20000010898 */
[----:B------:R-:W-:Y:S01]  /*16070*/  @P0 LEA R132, P2, R5, c[0x0][0x1c8], 0x1 ;  /* 0x0000720005840a11 */ /* 0x000fe200078408ff */
[--C-:B------:R-:W-:Y:S01]  /*16080*/  FFMA.FTZ R156, R18, c[0x0][0x2d0], -R152.reuse ;  /* 0x0000b400129c7a23 */ /* 0x100fe20000010898 */
[C---:B------:R-:W-:Y:S01]  /*16090*/  @P0 LEA R134, P3, R128.reuse, c[0x0][0x1c8], 0x1 ;  /* 0x0000720080860a11 */ /* 0x040fe200078608ff */
[----:B------:R-:W-:Y:S01]  /*160a0*/  FFMA.FTZ R157, R19, c[0x0][0x2d0], -R152 ;  /* 0x0000b400139d7a23 */ /* 0x000fe20000010898 */
[----:B------:R-:W-:Y:S01]  /*160b0*/  @P0 LEA.HI.X R133, R5, c[0x0][0x1cc], R129, 0x1, P2 ;  /* 0x0000730005850a11 */ /* 0x000fe200010f0c81 */
[----:B------:R2:W-:Y:S01]  /*160c0*/  @P0 LDGSTS.E.BYPASS.LTC128B.128 [R234+0x8100], [R130.64], !P1 ;  /* 0x0810000082ea0fae */ /* 0x0005e2000c901d48 */
[----:B------:R-:W-:Y:S01]  /*160d0*/  @P0 LEA.HI.X R135, R128, c[0x0][0x1cc], R8, 0x1, P3 ;  /* 0x0000730080870a11 */ /* 0x000fe200018f0c08 */
[----:B------:R-:W3:Y:S01]  /*160e0*/  MUFU.EX2 R2, R2 ;  /* 0x0000000200027308 */ /* 0x000ee20000000800 */
[----:B------:R-:W-:Y:S01]  /*160f0*/  @P0 LEA R136, P2, R9, c[0x0][0x1c8], 0x1 ;  /* 0x0000720009880a11 */ /* 0x000fe200078408ff */
[--C-:B------:R-:W-:Y:S02]  /*16100*/  FFMA.FTZ R159, R20, c[0x0][0x2d0], -R153.reuse ;  /* 0x0000b400149f7a23 */ /* 0x100fe40000010899 */
[--C-:B------:R-:W-:Y:S01]  /*16110*/  FFMA.FTZ R158, R21, c[0x0][0x2d0], -R153.reuse ;  /* 0x0000b400159e7a23 */ /* 0x100fe20000010899 */
[----:B------:R-:W-:Y:S01]  /*16120*/  @P0 LEA.HI.X R137, R9, c[0x0][0x1cc], R4, 0x1, P2 ;  /* 0x0000730009890a11 */ /* 0x000fe200010f0c04 */
[----:B------:R2:W-:Y:S01]  /*16130*/  @P0 LDGSTS.E.BYPASS.LTC128B.128 [R234+0xb100], [R130.64+0x80], !P5 ;  /* 0x0b10008082ea0fae */ /* 0x0005e2000e901d48 */
[--C-:B------:R-:W-:Y:S02]  /*16140*/  FFMA.FTZ R164, R24, c[0x0][0x2d0], -R153.reuse ;  /* 0x0000b40018a47a23 */ /* 0x100fe40000010899 */
[--C-:B------:R-:W-:Y:S01]  /*16150*/  FFMA.FTZ R165, R25, c[0x0][0x2d0], -R153.reuse ;  /* 0x0000b40019a57a23 */ /* 0x100fe20000010899 */
[----:B------:R-:W4:Y:S01]  /*16160*/  MUFU.EX2 R140, R140 ;  /* 0x0000008c008c7308 */ /* 0x000f220000000800 */
[--C-:B------:R-:W-:Y:S02]  /*16170*/  FFMA.FTZ R167, R22, c[0x0][0x2d0], -R152.reuse ;  /* 0x0000b40016a77a23 */ /* 0x100fe40000010898 */
[C---:B-1----:R-:W-:Y:S01]  /*16180*/  FMUL.FTZ R4, R3.reuse, R112 ;  /* 0x0000007003047220 */ /* 0x042fe20000410000 */
[----:B------:R1:W-:Y:S01]  /*16190*/  @P0 LDGSTS.E.BYPASS.LTC128B.128 [R234+0x9100], [R132.64], !P1 ;  /* 0x0910000084ea0fae */ /* 0x0003e2000c901d48 */
[C---:B------:R-:W-:Y:S02]  /*161a0*/  FMUL.FTZ R5, R3.reuse, R113 ;  /* 0x0000007103057220 */ /* 0x040fe40000410000 */
[C---:B------:R-:W-:Y:S02]  /*161b0*/  FMUL.FTZ R8, R3.reuse, R108 ;  /* 0x0000006c03087220 */ /* 0x040fe40000410000 */
[C---:B------:R-:W-:Y:S01]  /*161c0*/  FMUL.FTZ R9, R3.reuse, R109 ;  /* 0x0000006d03097220 */ /* 0x040fe20000410000 */
[----:B------:R-:W-:Y:S01]  /*161d0*/  MUFU.EX2 R151, R151 ;  /* 0x0000009700977308 */ /* 0x000fe20000000800 */
[C---:B------:R-:W-:Y:S01]  /*161e0*/  FMUL.FTZ R68, R3.reuse, R68 ;  /* 0x0000004403447220 */ /* 0x040fe20000410000 */
[----:B------:R1:W-:Y:S01]  /*161f0*/  @P0 LDGSTS.E.BYPASS.LTC128B.128 [R234+0xc100], [R132.64+0x80], !P5 ;  /* 0x0c10008084ea0fae */ /* 0x0003e2000e901d48 */
[C---:B------:R-:W-:Y:S02]  /*16200*/  FMUL.FTZ R69, R3.reuse, R69 ;  /* 0x0000004503457220 */ /* 0x040fe40000410000 */
[----:B---3--:R-:W-:Y:S01]  /*16210*/  FMUL.FTZ R6, R2, R114 ;  /* 0x0000007202067220 */ /* 0x008fe20000410000 */
[----:B------:R-:W-:Y:S01]  /*16220*/  F2FP.PACK_AB R114, R142, R141 ;  /* 0x0000008d8e72723e */ /* 0x000fe200000000ff */
[C---:B------:R-:W-:Y:S02]  /*16230*/  FMUL.FTZ R7, R2.reuse, R115 ;  /* 0x0000007302077220 */ /* 0x040fe40000410000 */
[C---:B------:R-:W-:Y:S01]  /*16240*/  FMUL.FTZ R10, R2.reuse, R110 ;  /* 0x0000006e020a7220 */ /* 0x040fe20000410000 */
[----:B------:R1:W-:Y:S01]  /*16250*/  @P0 LDGSTS.E.BYPASS.LTC128B.128 [R234+0xa100], [R134.64], !P1 ;  /* 0x0a10000086ea0fae */ /* 0x0003e2000c901d48 */
[----:B------:R-:W3:Y:S01]  /*16260*/  MUFU.EX2 R148, R148 ;  /* 0x0000009400947308 */ /* 0x000ee20000000800 */
[----:B------:R-:W-:Y:S01]  /*16270*/  FMUL.FTZ R11, R2, R111 ;  /* 0x0000006f020b7220 */ /* 0x000fe20000410000 */
[----:B----4-:R-:W-:Y:S01]  /*16280*/  F2FP.PACK_AB R112, R140, R143 ;  /* 0x0000008f8c70723e */ /* 0x010fe200000000ff */
[C---:B------:R-:W-:Y:S02]  /*16290*/  FMUL.FTZ R70, R2.reuse, R70 ;  /* 0x0000004602467220 */ /* 0x040fe40000410000 */
[C---:B------:R-:W-:Y:S02]  /*162a0*/  FMUL.FTZ R71, R2.reuse, R71 ;  /* 0x0000004702477220 */ /* 0x040fe40000410000 */
[----:B------:R4:W-:Y:S01]  /*162b0*/  @P0 LDGSTS.E.BYPASS.LTC128B.128 [R234+0xd100], [R136.64+0x80], !P5 ;  /* 0x0d10008088ea0fae */ /* 0x0009e2000e901d48 */
[----:B------:R-:W-:Y:S01]  /*162c0*/  FMUL.FTZ R72, R3, R72 ;  /* 0x0000004803487220 */ /* 0x000fe20000410000 */
[----:B------:R-:W-:Y:S01]  /*162d0*/  ISETP.GT.AND P0, PT, R245, R244, PT ;  /* 0x000000f4f500720c */ /* 0x000fe20003f04270 */
[----:B------:R-:W-:Y:S01]  /*162e0*/  MUFU.EX2 R149, R149 ;  /* 0x0000009500957308 */ /* 0x000fe20000000800 */
[C---:B------:R-:W-:Y:S01]  /*162f0*/  FMUL.FTZ R73, R3.reuse, R73 ;  /* 0x0000004903497220 */ /* 0x040fe20000410000 */
[----:B------:R-:W-:Y:S01]  /*16300*/  MOV R245, R119 ;  /* 0x0000007700f57202 */ /* 0x000fe20000000f00 */
[C---:B------:R-:W-:Y:S02]  /*16310*/  FMUL.FTZ R74, R2.reuse, R74 ;  /* 0x0000004a024a7220 */ /* 0x040fe40000410000 */
[----:B--2---:R-:W2:Y:S01]  /*16320*/  LDSM.16.MT88.4 R128, [R191] ;  /* 0x00000000bf80783b */ /* 0x004ea20000004200 */
[----:B------:R-:W-:Y:S02]  /*16330*/  FMUL.FTZ R75, R2, R75 ;  /* 0x0000004b024b7220 */ /* 0x000fe40000410000 */
[C---:B------:R-:W-:Y:S02]  /*16340*/  FMUL.FTZ R76, R3.reuse, R76 ;  /* 0x0000004c034c7220 */ /* 0x040fe40000410000 */
[----:B------:R-:W5:Y:S01]  /*16350*/  MUFU.EX2 R150, R150 ;  /* 0x0000009600967308 */ /* 0x000f620000000800 */
[C---:B------:R-:W-:Y:S02]  /*16360*/  FMUL.FTZ R77, R3.reuse, R77 ;  /* 0x0000004d034d7220 */ /* 0x040fe40000410000 */
[----:B------:R-:W-:Y:S01]  /*16370*/  LDSM.16.MT88.4 R108, [R188] ;  /* 0x00000000bc6c783b */ /* 0x000fe20000004200 */
[----:B---3--:R-:W-:Y:S01]  /*16380*/  F2FP.PACK_AB R113, R148, R151 ;  /* 0x000000979471723e */ /* 0x008fe200000000ff */
[C---:B------:R-:W-:Y:S02]  /*16390*/  FMUL.FTZ R78, R2.reuse, R78 ;  /* 0x0000004e024e7220 */ /* 0x040fe40000410000 */
[C---:B------:R-:W-:Y:S02]  /*163a0*/  FMUL.FTZ R79, R2.reuse, R79 ;  /* 0x0000004f024f7220 */ /* 0x040fe40000410000 */
[C---:B------:R-:W-:Y:S01]  /*163b0*/  FMUL.FTZ R80, R3.reuse, R80 ;  /* 0x0000005003507220 */ /* 0x040fe20000410000 */
[----:B------:R-:W-:Y:S01]  /*163c0*/  MUFU.EX2 R154, R154 ;  /* 0x0000009a009a7308 */ /* 0x000fe20000000800 */
[----:B-1----:R-:W1:Y:S01]  /*163d0*/  LDSM.16.MT88.4 R132, [R190] ;  /* 0x00000000be84783b */ /* 0x002e620000004200 */
[C---:B------:R-:W-:Y:S02]  /*163e0*/  FMUL.FTZ R81, R3.reuse, R81 ;  /* 0x0000005103517220 */ /* 0x040fe40000410000 */
[C---:B------:R-:W-:Y:S02]  /*163f0*/  FMUL.FTZ R82, R2.reuse, R82 ;  /* 0x0000005202527220 */ /* 0x040fe40000410000 */
[C---:B------:R-:W-:Y:S02]  /*16400*/  FMUL.FTZ R83, R2.reuse, R83 ;  /* 0x0000005302537220 */ /* 0x040fe40000410000 */
[C---:B------:R-:W-:Y:S01]  /*16410*/  FMUL.FTZ R84, R3.reuse, R84 ;  /* 0x0000005403547220 */ /* 0x040fe20000410000 */
[----:B----4-:R-:W3:Y:S01]  /*16420*/  LDSM.16.MT88.4 R136, [R189] ;  /* 0x00000000bd88783b */ /* 0x010ee20000004200 */
[----:B------:R-:W-:Y:S01]  /*16430*/  FMUL.FTZ R85, R3, R85 ;  /* 0x0000005503557220 */ /* 0x000fe20000410000 */
[----:B------:R-:W-:Y:S01]  /*16440*/  MUFU.EX2 R155, R155 ;  /* 0x0000009b009b7308 */ /* 0x000fe20000000800 */
[----:B------:R-:W-:Y:S01]  /*16450*/  FMUL.FTZ R86, R2, R86 ;  /* 0x0000005602567220 */ /* 0x000fe20000410000 */
[----:B-----5:R-:W-:Y:S01]  /*16460*/  F2FP.PACK_AB R115, R150, R149 ;  /* 0x000000959673723e */ /* 0x020fe200000000ff */
[--C-:B------:R-:W-:Y:S03]  /*16470*/  FFMA.FTZ R166, R23, c[0x0][0x2d0], -R152.reuse ;  /* 0x0000b40017a67a23 */ /* 0x100fe60000010898 */
[----:B------:R-:W-:Y:S01]  /*16480*/  LDSM.16.MT88.4 R20, [R190+0x1000] ;  /* 0x00100000be14783b */ /* 0x000fe20000004200 */
[--C-:B------:R-:W-:Y:S02]  /*16490*/  FFMA.FTZ R176, R26, c[0x0][0x2d0], -R152.reuse ;  /* 0x0000b4001ab07a23 */ /* 0x100fe40000010898 */
[--C-:B------:R-:W-:Y:S01]  /*164a0*/  FFMA.FTZ R177, R27, c[0x0][0x2d0], -R152.reuse ;  /* 0x0000b4001bb17a23 */ /* 0x100fe20000010898 */
[----:B------:R-:W-:Y:S01]  /*164b0*/  MUFU.EX2 R156, R156 ;  /* 0x0000009c009c7308 */ /* 0x000fe20000000800 */
[--C-:B------:R-:W-:Y:S02]  /*164c0*/  FFMA.FTZ R178, R28, c[0x0][0x2d0], -R153.reuse ;  /* 0x0000b4001cb27a23 */ /* 0x100fe40000010899 */
[--C-:B------:R-:W-:Y:S01]  /*164d0*/  FFMA.FTZ R179, R29, c[0x0][0x2d0], -R153.reuse ;  /* 0x0000b4001db37a23 */ /* 0x100fe20000010899 */
[C---:B--2---:R-:W-:Y:S01]  /*164e0*/  HMMA.16816.F32 R4, R112.reuse, R128, R4 ;  /* 0x000000807004723c */ /* 0x044fe20000001804 */
[----:B------:R-:W-:Y:S04]  /*164f0*/  LDSM.16.MT88.4 R24, [R189+0x1000] ;  /* 0x00100000bd18783b */ /* 0x000fe80000004200 */
[--C-:B------:R-:W-:Y:S01]  /*16500*/  FFMA.FTZ R246, R32, c[0x0][0x2d0], -R153.reuse ;  /* 0x0000b40020f67a23 */ /* 0x100fe20000010899 */
[----:B------:R-:W-:Y:S01]  /*16510*/  MUFU.EX2 R157, R157 ;  /* 0x0000009d009d7308 */ /* 0x000fe20000000800 */
[--C-:B------:R-:W-:Y:S01]  /*16520*/  FFMA.FTZ R247, R33, c[0x0][0x2d0], -R153.reuse ;  /* 0x0000b40021f77a23 */ /* 0x100fe20000010899 */
[C---:B------:R-:W-:Y:S01]  /*16530*/  HMMA.16816.F32 R8, R112.reuse, R130, R8 ;  /* 0x000000827008723c */ /* 0x040fe20000001808 */
[----:B------:R-:W2:Y:S03]  /*16540*/  LDSM.16.MT88.4 R128, [R191+0x3000] ;  /* 0x00300000bf80783b */ /* 0x000ea60000004200 */
[--C-:B------:R-:W-:Y:S02]  /*16550*/  FFMA.FTZ R248, R30, c[0x0][0x2d0], -R152.reuse ;  /* 0x0000b4001ef87a23 */ /* 0x100fe40000010898 */
[--C-:B------:R-:W-:Y:S02]  /*16560*/  FFMA.FTZ R249, R31, c[0x0][0x2d0], -R152.reuse ;  /* 0x0000b4001ff97a23 */ /* 0x100fe40000010898 */
[C---:B-1----:R-:W-:Y:S01]  /*16570*/  HMMA.16816.F32 R68, R112.reuse, R132, R68 ;  /* 0x000000847044723c */ /* 0x042fe20000001844 */
[----:B------:R-:W-:Y:S01]  /*16580*/  LDSM.16.MT88.4 R28, [R190+0x1800] ;  /* 0x00180000be1c783b */ /* 0x000fe20000004200 */
[----:B------:R-:W-:Y:S02]  /*16590*/  MUFU.EX2 R159, R159 ;  /* 0x0000009f009f7308 */ /* 0x000fe40000000800 */
[--C-:B------:R-:W-:Y:S02]  /*165a0*/  FFMA.FTZ R250, R34, c[0x0][0x2d0], -R152.reuse ;  /* 0x0000b40022fa7a23 */ /* 0x100fe40000010898 */
[--C-:B------:R-:W-:Y:S02]  /*165b0*/  FFMA.FTZ R251, R35, c[0x0][0x2d0], -R152.reuse ;  /* 0x0000b40023fb7a23 */ /* 0x100fe40000010898 */
[C---:B------:R-:W-:Y:S01]  /*165c0*/  HMMA.16816.F32 R72, R112.reuse, R134, R72 ;  /* 0x000000867048723c */ /* 0x040fe20000001848 */
[----:B------:R-:W1:Y:S03]  /*165d0*/  LDSM.16.MT88.4 R132, [R190+0x3000] ;  /* 0x00300000be84783b */ /* 0x000e660000004200 */
[C---:B------:R-:W-:Y:S01]  /*165e0*/  FMUL.FTZ R87, R2.reuse, R87 ;  /* 0x0000005702577220 */ /* 0x040fe20000410000 */
[----:B------:R-:W-:Y:S01]  /*165f0*/  MUFU.EX2 R158, R158 ;  /* 0x0000009e009e7308 */ /* 0x000fe20000000800 */
[C---:B------:R-:W-:Y:S02]  /*16600*/  FMUL.FTZ R88, R3.reuse, R88 ;  /* 0x0000005803587220 */ /* 0x040fe40000410000 */
[C---:B---3--:R-:W-:Y:S01]  /*16610*/  HMMA.16816.F32 R76, R112.reuse, R136, R76 ;  /* 0x00000088704c723c */ /* 0x048fe2000000184c */
[----:B------:R-:W-:Y:S03]  /*16620*/  LDSM.16.MT88.4 R32, [R188+0x5000] ;  /* 0x00500000bc20783b */ /* 0x000fe60000004200 */
[----:B------:R-:W-:Y:S02]  /*16630*/  FMUL.FTZ R89, R3, R89 ;  /* 0x0000005903597220 */ /* 0x000fe40000410000 */
[----:B------:R-:W-:Y:S01]  /*16640*/  FMUL.FTZ R90, R2, R90 ;  /* 0x0000005a025a7220 */ /* 0x000fe20000410000 */
[----:B------:R-:W-:Y:S01]  /*16650*/  MUFU.EX2 R164, R164 ;  /* 0x000000a400a47308 */ /* 0x000fe20000000800 */
[C---:B------:R-:W-:Y:S01]  /*16660*/  HMMA.16816.F32 R80, R112.reuse, R138, R80 ;  /* 0x0000008a7050723c */ /* 0x040fe20000001850 */
[----:B------:R-:W0:Y:S03]  /*16670*/  LDGDEPBAR ;  /* 0x00000000000079af */ /* 0x000e260000000000 */
[--C-:B------:R-:W-:Y:S02]  /*16680*/  FFMA.FTZ R136, R12, c[0x0][0x2d0], -R153.reuse ;  /* 0x0000b4000c887a23 */ /* 0x100fe40000010899 */
[--C-:B------:R-:W-:Y:S02]  /*16690*/  FFMA.FTZ R137, R13, c[0x0][0x2d0], -R153.reuse ;  /* 0x0000b4000d897a23 */ /* 0x100fe40000010899 */
[C---:B------:R-:W-:Y:S01]  /*166a0*/  HMMA.16816.F32 R84, R112.reuse, R108, R84 ;  /* 0x0000006c7054723c */ /* 0x040fe20000001854 */
[----:B------:R-:W-:Y:S01]  /*166b0*/  LDSM.16.MT88.4 R12, [R188+0x3000] ;  /* 0x00300000bc0c783b */ /* 0x000fe20000004200 */
[----:B------:R-:W-:Y:S02]  /*166c0*/  MUFU.EX2 R136, R136 ;  /* 0x0000008800887308 */ /* 0x000fe40000000800 */
[----:B------:R-:W-:Y:S02]  /*166d0*/  FMUL.FTZ R91, R2, R91 ;  /* 0x0000005b025b7220 */ /* 0x000fe40000410000 */
[--C-:B------:R-:W-:Y:S02]  /*166e0*/  FFMA.FTZ R138, R16, c[0x0][0x2d0], -R153.reuse ;  /* 0x0000b400108a7a23 */ /* 0x100fe40000010899 */
[--C-:B------:R-:W-:Y:S02]  /*166f0*/  FFMA.FTZ R139, R17, c[0x0][0x2d0], -R153.reuse ;  /* 0x0000b400118b7a23 */ /* 0x100fe40000010899 */
[----:B------:R-:W-:Y:S01]  /*16700*/  LDSM.16.MT88.4 R16, [R190+0x800] ;  /* 0x00080000be10783b */ /* 0x000fe20000004200 */
[C---:B------:R-:W-:Y:S01]  /*16710*/  HMMA.16816.F32 R88, R112.reuse, R110, R88 ;  /* 0x0000006e7058723c */ /* 0x040fe20000001858 */
[----:B------:R-:W3:Y:S02]  /*16720*/  MUFU.EX2 R137, R137 ;  /* 0x0000008900897308 */ /* 0x000ee40000000800 */
[C---:B------:R-:W-:Y:S02]  /*16730*/  FMUL.FTZ R92, R3.reuse, R92 ;  /* 0x0000005c035c7220 */ /* 0x040fe40000410000 */
[C---:B------:R-:W-:Y:S02]  /*16740*/  FMUL.FTZ R93, R3.reuse, R93 ;  /* 0x0000005d035d7220 */ /* 0x040fe40000410000 */
[----:B------:R-:W4:Y:S01]  /*16750*/  LDSM.16.MT88.4 R108, [R189+0x3000] ;  /* 0x00300000bd6c783b */ /* 0x000f220000004200 */
[C---:B------:R-:W-:Y:S03]  /*16760*/  FMUL.FTZ R94, R2.reuse, R94 ;  /* 0x0000005e025e7220 */ /* 0x040fe60000410000 */
[----:B------:R-:W-:Y:S01]  /*16770*/  MUFU.EX2 R138, R138 ;  /* 0x0000008a008a7308 */ /* 0x000fe20000000800 */
[C---:B------:R-:W-:Y:S02]  /*16780*/  FMUL.FTZ R95, R2.reuse, R95 ;  /* 0x0000005f025f7220 */ /* 0x040fe40000410000 */
[C---:B------:R-:W-:Y:S02]  /*16790*/  FMUL.FTZ R96, R3.reuse, R96 ;  /* 0x0000006003607220 */ /* 0x040fe40000410000 */
[C---:B------:R-:W-:Y:S02]  /*167a0*/  FMUL.FTZ R97, R3.reuse, R97 ;  /* 0x0000006103617220 */ /* 0x040fe40000410000 */
[C---:B------:R-:W-:Y:S01]  /*167b0*/  FMUL.FTZ R98, R2.reuse, R98 ;  /* 0x0000006202627220 */ /* 0x040fe20000410000 */
[C---:B--2---:R-:W-:Y:S02]  /*167c0*/  HMMA.16816.F32 R92, R112.reuse, R128, R92 ;  /* 0x00000080705c723c */ /* 0x044fe4000000185c */
[----:B------:R-:W2:Y:S01]  /*167d0*/  MUFU.EX2 R139, R139 ;  /* 0x0000008b008b7308 */ /* 0x000ea20000000800 */
[C---:B------:R-:W-:Y:S02]  /*167e0*/  FMUL.FTZ R99, R2.reuse, R99 ;  /* 0x0000006302637220 */ /* 0x040fe40000410000 */
[C---:B------:R-:W-:Y:S02]  /*167f0*/  FMUL.FTZ R100, R3.reuse, R100 ;  /* 0x0000006403647220 */ /* 0x040fe40000410000 */
[C---:B------:R-:W-:Y:S02]  /*16800*/  FMUL.FTZ R101, R3.reuse, R101 ;  /* 0x0000006503657220 */ /* 0x040fe40000410000 */
[C---:B------:R-:W-:Y:S01]  /*16810*/  FMUL.FTZ R102, R2.reuse, R102 ;  /* 0x0000006602667220 */ /* 0x040fe20000410000 */
[C---:B------:R-:W-:Y:S01]  /*16820*/  HMMA.16816.F32 R96, R112.reuse, R130, R96 ;  /* 0x000000827060723c */ /* 0x040fe20000001860 */
[----:B------:R-:W5:Y:S01]  /*16830*/  LDSM.16.MT88.4 R128, [R191+0x800] ;  /* 0x00080000bf80783b */ /* 0x000f620000004200 */
[----:B------:R-:W2:Y:S01]  /*16840*/  MUFU.EX2 R165, R165 ;  /* 0x000000a500a57308 */ /* 0x000ea20000000800 */
[C---:B------:R-:W-:Y:S02]  /*16850*/  FMUL.FTZ R103, R2.reuse, R103 ;  /* 0x0000006702677220 */ /* 0x040fe40000410000 */
[C---:B------:R-:W-:Y:S02]  /*16860*/  FMUL.FTZ R104, R3.reuse, R104 ;  /* 0x0000006803687220 */ /* 0x040fe40000410000 */
[C---:B------:R-:W-:Y:S02]  /*16870*/  FMUL.FTZ R105, R3.reuse, R105 ;  /* 0x0000006903697220 */ /* 0x040fe40000410000 */
[C---:B------:R-:W-:Y:S01]  /*16880*/  FMUL.FTZ R106, R2.reuse, R106 ;  /* 0x0000006a026a7220 */ /* 0x040fe20000410000 */
[C---:B-1----:R-:W-:Y:S02]  /*16890*/  HMMA.16816.F32 R100, R112.reuse, R132, R100 ;  /* 0x000000847064723c */ /* 0x042fe40000001864 */
[----:B------:R-:W-:Y:S01]  /*168a0*/  MUFU.EX2 R167, R167 ;  /* 0x000000a700a77308 */ /* 0x000fe20000000800 */
[C---:B------:R-:W-:Y:S02]  /*168b0*/  FMUL.FTZ R107, R2.reuse, R107 ;  /* 0x0000006b026b7220 */ /* 0x040fe40000410000 */
[C---:B------:R-:W-:Y:S02]  /*168c0*/  FMUL.FTZ R52, R3.reuse, R52 ;  /* 0x0000003403347220 */ /* 0x040fe40000410000 */
[C---:B------:R-:W-:Y:S02]  /*168d0*/  FMUL.FTZ R53, R3.reuse, R53 ;  /* 0x0000003503357220 */ /* 0x040fe40000410000 */
[C---:B------:R-:W-:Y:S01]  /*168e0*/  FMUL.FTZ R54, R2.reuse, R54 ;  /* 0x0000003602367220 */ /* 0x040fe20000410000 */
[C---:B------:R-:W-:Y:S01]  /*168f0*/  HMMA.16816.F32 R104, R112.reuse, R134, R104 ;  /* 0x000000867068723c */ /* 0x040fe20000001868 */
[----:B------:R-:W-:Y:S01]  /*16900*/  LDSM.16.MT88.4 R132, [R188+0x800] ;  /* 0x00080000bc84783b */ /* 0x000fe20000004200 */
[----:B------:R-:W1:Y:S01]  /*16910*/  MUFU.EX2 R166, R166 ;  /* 0x000000a600a67308 */ /* 0x000e620000000800 */
[C---:B------:R-:W-:Y:S02]  /*16920*/  FMUL.FTZ R55, R2.reuse, R55 ;  /* 0x0000003702377220 */ /* 0x040fe40000410000 */
[C---:B------:R-:W-:Y:S02]  /*16930*/  FMUL.FTZ R56, R3.reuse, R56 ;  /* 0x0000003803387220 */ /* 0x040fe40000410000 */
[C---:B------:R-:W-:Y:S02]  /*16940*/  FMUL.FTZ R57, R3.reuse, R57 ;  /* 0x0000003903397220 */ /* 0x040fe40000410000 */
[C---:B------:R-:W-:Y:S01]  /*16950*/  FMUL.FTZ R58, R2.reuse, R58 ;  /* 0x0000003a023a7220 */ /* 0x040fe20000410000 */
[C---:B----4-:R-:W-:Y:S02]  /*16960*/  HMMA.16816.F32 R52, R112.reuse, R108, R52 ;  /* 0x0000006c7034723c */ /* 0x050fe40000001834 */
[----:B------:R-:W-:Y:S01]  /*16970*/  MUFU.EX2 R176, R176 ;  /* 0x000000b000b07308 */ /* 0x000fe20000000800 */
[C---:B------:R-:W-:Y:S02]  /*16980*/  FMUL.FTZ R59, R2.reuse, R59 ;  /* 0x0000003b023b7220 */ /* 0x040fe40000410000 */
[C---:B------:R-:W-:Y:S02]  /*16990*/  FMUL.FTZ R60, R3.reuse, R60 ;  /* 0x0000003c033c7220 */ /* 0x040fe40000410000 */
[C---:B------:R-:W-:Y:S02]  /*169a0*/  FMUL.FTZ R61, R3.reuse, R61 ;  /* 0x0000003d033d7220 */ /* 0x040fe40000410000 */
[C---:B------:R-:W-:Y:S01]  /*169b0*/  FMUL.FTZ R62, R2.reuse, R62 ;  /* 0x0000003e023e7220 */ /* 0x040fe20000410000 */
[C---:B------:R-:W-:Y:S01]  /*169c0*/  HMMA.16816.F32 R56, R112.reuse, R110, R56 ;  /* 0x0000006e7038723c */ /* 0x040fe20000001838 */
[----:B------:R-:W4:Y:S01]  /*169d0*/  LDSM.16.MT88.4 R108, [R189+0x800] ;  /* 0x00080000bd6c783b */ /* 0x000f220000004200 */
[----:B------:R-:W1:Y:S01]  /*169e0*/  MUFU.EX2 R177, R177 ;  /* 0x000000b100b17308 */ /* 0x000e620000000800 */
[C---:B------:R-:W-:Y:S02]  /*169f0*/  FMUL.FTZ R63, R2.reuse, R63 ;  /* 0x0000003f023f7220 */ /* 0x040fe40000410000 */
[C---:B------:R-:W-:Y:S02]  /*16a00*/  FMUL.FTZ R64, R3.reuse, R64 ;  /* 0x0000004003407220 */ /* 0x040fe40000410000 */
[----:B------:R-:W-:Y:S02]  /*16a10*/  FMUL.FTZ R65, R3, R65 ;  /* 0x0000004103417220 */ /* 0x000fe40000410000 */
[C---:B------:R-:W-:Y:S01]  /*16a20*/  FMUL.FTZ R66, R2.reuse, R66 ;  /* 0x0000004202427220 */ /* 0x040fe20000410000 */
[C---:B------:R-:W-:Y:S02]  /*16a30*/  HMMA.16816.F32 R60, R112.reuse, R12, R60 ;  /* 0x0000000c703c723c */ /* 0x040fe4000000183c */
[----:B------:R-:W-:Y:S01]  /*16a40*/  MUFU.EX2 R178, R178 ;  /* 0x000000b200b27308 */ /* 0x000fe20000000800 */
[----:B------:R-:W-:Y:S02]  /*16a50*/  FMUL.FTZ R67, R2, R67 ;  /* 0x0000004302437220 */ /* 0x000fe40000410000 */
[--C-:B------:R-:W-:Y:S02]  /*16a60*/  FFMA.FTZ R40, R40, c[0x0][0x2d0], -R153.reuse ;  /* 0x0000b40028287a23 */ /* 0x100fe40000010899 */
[----:B---3--:R-:W-:Y:S01]  /*16a70*/  F2FP.PACK_AB R12, R137, R136 ;  /* 0x00000088890c723e */ /* 0x008fe200000000ff */
[--C-:B------:R-:W-:Y:S01]  /*16a80*/  FFMA.FTZ R41, R41, c[0x0][0x2d0], -R153.reuse ;  /* 0x0000b40029297a23 */ /* 0x100fe20000010899 */
[----:B------:R-:W-:Y:S01]  /*16a90*/  F2FP.PACK_AB R13, R155, R154 ;  /* 0x0000009a9b0d723e */ /* 0x000fe200000000ff */
[----:B------:R-:W-:Y:S01]  /*16aa0*/  HMMA.16816.F32 R64, R112, R14, R64 ;  /* 0x0000000e7040723c */ /* 0x000fe20000001840 */
[----:B------:R-:W3:Y:S01]  /*16ab0*/  LDSM.16.MT88.4 R112, [R191+0x3800] ;  /* 0x00380000bf70783b */ /* 0x000ee20000004200 */
[----:B------:R-:W1:Y:S01]  /*16ac0*/  MUFU.EX2 R179, R179 ;  /* 0x000000b300b37308 */ /* 0x000e620000000800 */
[--C-:B------:R-:W-:Y:S02]  /*16ad0*/  FFMA.FTZ R42, R42, c[0x0][0x2d0], -R152.reuse ;  /* 0x0000b4002a2a7a23 */ /* 0x100fe40000010898 */
[--C-:B------:R-:W-:Y:S02]  /*16ae0*/  FFMA.FTZ R43, R43, c[0x0][0x2d0], -R152.reuse ;  /* 0x0000b4002b2b7a23 */ /* 0x100fe40000010898 */
[----:B--2---:R-:W-:Y:S01]  /*16af0*/  F2FP.PACK_AB R14, R139, R138 ;  /* 0x0000008a8b0e723e */ /* 0x004fe200000000ff */
[--C-:B------:R-:W-:Y:S01]  /*16b00*/  FFMA.FTZ R44, R44, c[0x0][0x2d0], -R153.reuse ;  /* 0x0000b4002c2c7a23 */ /* 0x100fe20000010899 */
[----:B------:R-:W-:Y:S03]  /*16b10*/  F2FP.PACK_AB R15, R157, R156 ;  /* 0x0000009c9d0f723e */ /* 0x000fe600000000ff */
[----:B------:R-:W-:Y:S01]  /*16b20*/  MUFU.EX2 R246, R246 ;  /* 0x000000f600f67308 */ /* 0x000fe20000000800 */
[--C-:B------:R-:W-:Y:S02]  /*16b30*/  FFMA.FTZ R45, R45, c[0x0][0x2d0], -R153.reuse ;  /* 0x0000b4002d2d7a23 */ /* 0x100fe40000010899 */
[----:B------:R-:W-:Y:S01]  /*16b40*/  FFMA.FTZ R48, R48, c[0x0][0x2d0], -R153 ;  /* 0x0000b40030307a23 */ /* 0x000fe20000010899 */
[C---:B-----5:R-:W-:Y:S05]  /*16b50*/  HMMA.16816.F32 R4, R12.reuse, R128, R4 ;  /* 0x000000800c04723c */ /* 0x060fea0000001804 */
[--C-:B------:R-:W-:Y:S01]  /*16b60*/  FFMA.FTZ R46, R46, c[0x0][0x2d0], -R152.reuse ;  /* 0x0000b4002e2e7a23 */ /* 0x100fe20000010898 */
[----:B------:R-:W2:Y:S01]  /*16b70*/  MUFU.EX2 R247, R247 ;  /* 0x000000f700f77308 */ /* 0x000ea20000000800 */
[----:B------:R-:W-:Y:S01]  /*16b80*/  FFMA.FTZ R47, R47, c[0x0][0x2d0], -R152 ;  /* 0x0000b4002f2f7a23 */ /* 0x000fe20000010898 */
[C---:B------:R-:W-:Y:S01]  /*16b90*/  HMMA.16816.F32 R8, R12.reuse, R130, R8 ;  /* 0x000000820c08723c */ /* 0x040fe20000001808 */
[----:B------:R-:W-:Y:S03]  /*16ba0*/  LDSM.16.MT88.4 R128, [R188+0x3800] ;  /* 0x00380000bc80783b */ /* 0x000fe60000004200 */
[----:B------:R-:W-:Y:S01]  /*16bb0*/  FFMA.FTZ R143, R3, R243, R143 ;  /* 0x000000f3038f7223 */ /* 0x000fe2000001008f */
[----:B------:R-:W-:Y:S01]  /*16bc0*/  MOV R3, R0 ;  /* 0x0000000000037202 */ /* 0x000fe20000000f00 */
[----:B------:R-:W-:Y:S01]  /*16bd0*/  FFMA.FTZ R151, R2, R242, R151 ;  /* 0x000000f202977223 */ /* 0x000fe20000010097 */
[----:B------:R-:W-:Y:S01]  /*16be0*/  MOV R2, R118 ;  /* 0x0000007600027202 */ /* 0x000fe20000000f00 */
[C---:B------:R-:W-:Y:S01]  /*16bf0*/  HMMA.16816.F32 R68, R12.reuse, R16, R68 ;  /* 0x000000100c44723c */ /* 0x040fe20000001844 */
[----:B------:R-:W-:Y:S03]  /*16c00*/  MUFU.EX2 R248, R248 ;  /* 0x000000f800f87308 */ /* 0x000fe60000000800 */
[----:B------:R-:W-:Y:S02]  /*16c10*/  FADD.FTZ R143, R140, R143 ;  /* 0x0000008f8c8f7221 */ /* 0x000fe40000010000 */
[----:B------:R-:W-:Y:S02]  /*16c20*/  FADD.FTZ R151, R148, R151 ;  /* 0x0000009794977221 */ /* 0x000fe40000010000 */
[C---:B------:R-:W-:Y:S01]  /*16c30*/  HMMA.16816.F32 R72, R12.reuse, R18, R72 ;  /* 0x000000120c48723c */ /* 0x040fe20000001848 */
[----:B------:R-:W5:Y:S02]  /*16c40*/  LDSM.16.MT88.4 R16, [R190+0x3800] ;  /* 0x00380000be10783b */ /* 0x000f640000004200 */
[----:B------:R-:W1:Y:S01]  /*16c50*/  MUFU.EX2 R249, R249 ;  /* 0x000000f900f97308 */ /* 0x000e620000000800 */
[----:B------:R-:W-:Y:S02]  /*16c60*/  FADD.FTZ R141, R141, R143 ;  /* 0x0000008f8d8d7221 */ /* 0x000fe40000010000 */
[----:B------:R-:W-:Y:S02]  /*16c70*/  FADD.FTZ R149, R149, R151 ;  /* 0x0000009795957221 */ /* 0x000fe40000010000 */
[C---:B----4-:R-:W-:Y:S04]  /*16c80*/  HMMA.16816.F32 R76, R12.reuse, R108, R76 ;  /* 0x0000006c0c4c723c */ /* 0x050fe8000000184c */
[----:B------:R-:W-:Y:S01]  /*16c90*/  FADD.FTZ R141, R142, R141 ;  /* 0x0000008d8e8d7221 */ /* 0x000fe20000010000 */
[----:B------:R-:W-:Y:S01]  /*16ca0*/  MUFU.EX2 R250, R250 ;  /* 0x000000fa00fa7308 */ /* 0x000fe20000000800 */
[----:B------:R-:W-:Y:S02]  /*16cb0*/  FADD.FTZ R149, R150, R149 ;  /* 0x0000009596957221 */ /* 0x000fe40000010000 */
[C---:B------:R-:W-:Y:S01]  /*16cc0*/  HMMA.16816.F32 R80, R12.reuse, R110, R80 ;  /* 0x0000006e0c50723c */ /* 0x040fe20000001850 */
[----:B------:R-:W4:Y:S03]  /*16cd0*/  LDSM.16.MT88.4 R108, [R189+0x3800] ;  /* 0x00380000bd6c783b */ /* 0x000f260000004200 */
[----:B------:R-:W-:Y:S02]  /*16ce0*/  FADD.FTZ R136, R136, R141 ;  /* 0x0000008d88887221 */ /* 0x000fe40000010000 */
[----:B------:R-:W-:Y:S01]  /*16cf0*/  FADD.FTZ R154, R154, R149 ;  /* 0x000000959a9a7221 */ /* 0x000fe20000010000 */
[----:B------:R-:W1:Y:S01]  /*16d00*/  MUFU.EX2 R251, R251 ;  /* 0x000000fb00fb7308 */ /* 0x000e620000000800 */
        /* <DEDUP_REMOVED lines=8> */
[C---:B---3--:R-:W-:Y:S04]  /*16d90*/  HMMA.16816.F32 R92, R12.reuse, R112, R92 ;  /* 0x000000700c5c723c */ /* 0x048fe8000000185c */
[----:B------:R-:W-:Y:S01]  /*16da0*/  MUFU.EX2 R41, R41 ;  /* 0x0000002900297308 */ /* 0x000fe20000000800 */
[----:B------:R-:W-:Y:S02]  /*16db0*/  FADD.FTZ R138, R139, R138 ;  /* 0x0000008a8b8a7221 */ /* 0x000fe40000010000 */
[----:B------:R-:W-:Y:S01]  /*16dc0*/  FADD.FTZ R156, R157, R156 ;  /* 0x0000009c9d9c7221 */ /* 0x000fe20000010000 */
[C---:B------:R-:W-:Y:S01]  /*16dd0*/  HMMA.16816.F32 R96, R12.reuse, R114, R96 ;  /* 0x000000720c60723c */ /* 0x040fe20000001860 */
[----:B------:R-:W-:Y:S05]  /*16de0*/  LDSM.16.MT88.4 R112, [R190+0x4000] ;  /* 0x00400000be70783b */ /* 0x000fea0000004200 */
[----:B------:R-:W-:Y:S02]  /*16df0*/  MUFU.EX2 R42, R42 ;  /* 0x0000002a002a7308 */ /* 0x000fe40000000800 */
[C---:B-----5:R-:W-:Y:S08]  /*16e00*/  HMMA.16816.F32 R100, R12.reuse, R16, R100 ;  /* 0x000000100c64723c */ /* 0x060ff00000001864 */
[C---:B------:R-:W-:Y:S01]  /*16e10*/  HMMA.16816.F32 R104, R12.reuse, R18, R104 ;  /* 0x000000120c68723c */ /* 0x040fe20000001868 */
[----:B------:R-:W3:Y:S01]  /*16e20*/  LDSM.16.MT88.4 R16, [R191+0x1000] ;  /* 0x00100000bf10783b */ /* 0x000ee20000004200 */
[----:B------:R-:W-:Y:S06]  /*16e30*/  MUFU.EX2 R43, R43 ;  /* 0x0000002b002b7308 */ /* 0x000fec0000000800 */
[C---:B----4-:R-:W-:Y:S04]  /*16e40*/  HMMA.16816.F32 R52, R12.reuse, R108, R52 ;  /* 0x0000006c0c34723c */ /* 0x050fe80000001834 */
[----:B------:R-:W-:Y:S04]  /*16e50*/  MUFU.EX2 R44, R44 ;  /* 0x0000002c002c7308 */ /* 0x000fe80000000800 */
[C---:B------:R-:W-:Y:S01]  /*16e60*/  HMMA.16816.F32 R56, R12.reuse, R110, R56 ;  /* 0x0000006e0c38723c */ /* 0x040fe20000001838 */
[----:B------:R-:W4:Y:S05]  /*16e70*/  LDSM.16.MT88.4 R108, [R188+0x1000] ;  /* 0x00100000bc6c783b */ /* 0x000f2a0000004200 */
[----:B------:R-:W-:Y:S02]  /*16e80*/  MUFU.EX2 R45, R45 ;  /* 0x0000002d002d7308 */ /* 0x000fe40000000800 */
[C---:B------:R-:W-:Y:S08]  /*16e90*/  HMMA.16816.F32 R60, R12.reuse, R128, R60 ;  /* 0x000000800c3c723c */ /* 0x040ff0000000183c */
[----:B------:R-:W-:Y:S01]  /*16ea0*/  HMMA.16816.F32 R64, R12, R130, R64 ;  /* 0x000000820c40723c */ /* 0x000fe20000001840 */
[----:B------:R-:W-:Y:S01]  /*16eb0*/  LDSM.16.MT88.4 R128, [R189+0x4000] ;  /* 0x00400000bd80783b */ /* 0x000fe20000004200 */
[----:B------:R-:W-:Y:S05]  /*16ec0*/  MUFU.EX2 R48, R48 ;  /* 0x0000003000307308 */ /* 0x000fea0000000800 */
[----:B------:R-:W-:Y:S01]  /*16ed0*/  F2FP.PACK_AB R12, R158, R159 ;  /* 0x0000009f9e0c723e */ /* 0x000fe200000000ff */
[----:B------:R-:W-:Y:S01]  /*16ee0*/  FADD.FTZ R159, R159, R138 ;  /* 0x0000008a9f9f7221 */ /* 0x000fe20000010000 */
[----:B------:R-:W-:Y:S03]  /*16ef0*/  F2FP.PACK_AB R14, R165, R164 ;  /* 0x000000a4a50e723e */ /* 0x000fe600000000ff */
[----:B-1----:R-:W-:Y:S01]  /*16f00*/  F2FP.PACK_AB R13, R166, R167 ;  /* 0x000000a7a60d723e */ /* 0x002fe200000000ff */
[----:B------:R-:W-:Y:S01]  /*16f10*/  MUFU.EX2 R46, R46 ;  /* 0x0000002e002e7308 */ /* 0x000fe20000000800 */
[----:B------:R-:W-:Y:S01]  /*16f20*/  F2FP.PACK_AB R15, R177, R176 ;  /* 0x000000b0b10f723e */ /* 0x000fe200000000ff */
[----:B------:R-:W-:Y:S02]  /*16f30*/  FADD.FTZ R167, R167, R156 ;  /* 0x0000009ca7a77221 */ /* 0x000fe40000010000 */
[----:B------:R-:W-:Y:S02]  /*16f40*/  FADD.FTZ R159, R158, R159 ;  /* 0x0000009f9e9f7221 */ /* 0x000fe40000010000 */
[----:B------:R-:W-:Y:S02]  /*16f50*/  FADD.FTZ R167, R166, R167 ;  /* 0x000000a7a6a77221 */ /* 0x000fe40000010000 */
[C---:B---3--:R-:W-:Y:S02]  /*16f60*/  HMMA.16816.F32 R4, R12.reuse, R16, R4 ;  /* 0x000000100c04723c */ /* 0x048fe40000001804 */
[----:B------:R-:W-:Y:S01]  /*16f70*/  MUFU.EX2 R47, R47 ;  /* 0x0000002f002f7308 */ /* 0x000fe20000000800 */
[----:B------:R-:W-:Y:S02]  /*16f80*/  FADD.FTZ R164, R164, R159 ;  /* 0x0000009fa4a47221 */ /* 0x000fe40000010000 */
[----:B------:R-:W-:Y:S02]  /*16f90*/  FADD.FTZ R176, R176, R167 ;  /* 0x000000a7b0b07221 */ /* 0x000fe40000010000 */
[----:B------:R-:W-:Y:S01]  /*16fa0*/  FADD.FTZ R164, R165, R164 ;  /* 0x000000a4a5a47221 */ /* 0x000fe20000010000 */
[C---:B------:R-:W-:Y:S01]  /*16fb0*/  HMMA.16816.F32 R8, R12.reuse, R18, R8 ;  /* 0x000000120c08723c */ /* 0x040fe20000001808 */
[----:B------:R-:W1:Y:S03]  /*16fc0*/  LDSM.16.MT88.4 R16, [R191+0x4000] ;  /* 0x00400000bf10783b */ /* 0x000e660000004200 */
[----:B------:R-:W-:Y:S04]  /*16fd0*/  FADD.FTZ R176, R177, R176 ;  /* 0x000000b0b1b07221 */ /* 0x000fe80000010000 */
[C---:B------:R-:W-:Y:S08]  /*16fe0*/  HMMA.16816.F32 R68, R12.reuse, R20, R68 ;  /* 0x000000140c44723c */ /* 0x040ff00000001844 */
[C---:B------:R-:W-:Y:S01]  /*16ff0*/  HMMA.16816.F32 R72, R12.reuse, R22, R72 ;  /* 0x000000160c48723c */ /* 0x040fe20000001848 */
[----:B------:R-:W3:Y:S07]  /*17000*/  LDSM.16.MT88.4 R20, [R191+0x1800] ;  /* 0x00180000bf14783b */ /* 0x000eee0000004200 */
[C---:B------:R-:W-:Y:S08]  /*17010*/  HMMA.16816.F32 R76, R12.reuse, R24, R76 ;  /* 0x000000180c4c723c */ /* 0x040ff0000000184c */
[C---:B------:R-:W-:Y:S01]  /*17020*/  HMMA.16816.F32 R80, R12.reuse, R26, R80 ;  /* 0x0000001a0c50723c */ /* 0x040fe20000001850 */
[----:B------:R-:W5:Y:S07]  /*17030*/  LDSM.16.MT88.4 R24, [R189+0x1800] ;  /* 0x00180000bd18783b */ /* 0x000f6e0000004200 */
[C---:B----4-:R-:W-:Y:S08]  /*17040*/  HMMA.16816.F32 R84, R12.reuse, R108, R84 ;  /* 0x0000006c0c54723c */ /* 0x050ff00000001854 */
[C---:B------:R-:W-:Y:S01]  /*17050*/  HMMA.16816.F32 R88, R12.reuse, R110, R88 ;  /* 0x0000006e0c58723c */ /* 0x040fe20000001858 */
[----:B------:R-:W-:Y:S07]  /*17060*/  LDSM.16.MT88.4 R108, [R191+0x2800] ;  /* 0x00280000bf6c783b */ /* 0x000fee0000004200 */
[C---:B-1----:R-:W-:Y:S08]  /*17070*/  HMMA.16816.F32 R92, R12.reuse, R16, R92 ;  /* 0x000000100c5c723c */ /* 0x042ff0000000185c */
        /* <DEDUP_REMOVED lines=13> */
[----:B------:R-:W4:Y:S01]  /*17150*/  MUFU.EX2 R129, R129 ;  /* 0x0000008100817308 */ /* 0x000f220000000800 */
[----:B------:R-:W-:Y:S01]  /*17160*/  HMMA.16816.F32 R64, R12, R134, R64 ;  /* 0x000000860c40723c */ /* 0x000fe20000001840 */
[----:B------:R-:W-:Y:S03]  /*17170*/  LDSM.16.MT88.4 R36, [R189+0x2800] ;  /* 0x00280000bd24783b */ /* 0x000fe60000004200 */
[--C-:B------:R-:W-:Y:S02]  /*17180*/  FFMA.FTZ R49, R50, c[0x0][0x2d0], -R152.reuse ;  /* 0x0000b40032317a23 */ /* 0x100fe40000010898 */
[----:B------:R-:W-:Y:S01]  /*17190*/  FFMA.FTZ R152, R51, c[0x0][0x2d0], -R152 ;  /* 0x0000b40033987a23 */ /* 0x000fe20000010898 */
[----:B------:R-:W-:Y:S01]  /*171a0*/  F2FP.PACK_AB R12, R179, R178 ;  /* 0x000000b2b30c723e */ /* 0x000fe200000000ff */
[----:B------:R-:W-:Y:S01]  /*171b0*/  FADD.FTZ R178, R178, R164 ;  /* 0x000000a4b2b27221 */ /* 0x000fe20000010000 */
[----:B--2---:R-:W-:Y:S01]  /*171c0*/  F2FP.PACK_AB R14, R247, R246 ;  /* 0x000000f6f70e723e */ /* 0x004fe200000000ff */
[----:B------:R-:W-:Y:S02]  /*171d0*/  MUFU.EX2 R130, R130 ;  /* 0x0000008200827308 */ /* 0x000fe40000000800 */
[----:B------:R-:W-:Y:S01]  /*171e0*/  F2FP.PACK_AB R13, R249, R248 ;  /* 0x000000f8f90d723e */ /* 0x000fe200000000ff */
[----:B------:R-:W-:Y:S01]  /*171f0*/  FADD.FTZ R248, R248, R176 ;  /* 0x000000b0f8f87221 */ /* 0x000fe20000010000 */
[----:B------:R-:W-:Y:S01]  /*17200*/  F2FP.PACK_AB R15, R251, R250 ;  /* 0x000000fafb0f723e */ /* 0x000fe200000000ff */
[----:B------:R-:W-:Y:S02]  /*17210*/  FADD.FTZ R178, R179, R178 ;  /* 0x000000b2b3b27221 */ /* 0x000fe40000010000 */
[----:B------:R-:W-:Y:S02]  /*17220*/  FADD.FTZ R248, R249, R248 ;  /* 0x000000f8f9f87221 */ /* 0x000fe40000010000 */
[----:B------:R-:W-:Y:S01]  /*17230*/  FADD.FTZ R246, R246, R178 ;  /* 0x000000b2f6f67221 */ /* 0x000fe20000010000 */
[----:B------:R-:W2:Y:S01]  /*17240*/  MUFU.EX2 R131, R131 ;  /* 0x0000008300837308 */ /* 0x000ea20000000800 */
[C---:B---3--:R-:W-:Y:S03]  /*17250*/  HMMA.16816.F32 R4, R12.reuse, R20, R4 ;  /* 0x000000140c04723c */ /* 0x048fe60000001804 */
[----:B------:R-:W-:Y:S02]  /*17260*/  FADD.FTZ R250, R250, R248 ;  /* 0x000000f8fafa7221 */ /* 0x000fe40000010000 */
[----:B------:R-:W-:Y:S02]  /*17270*/  FADD.FTZ R246, R247, R246 ;  /* 0x000000f6f7f67221 */ /* 0x000fe40000010000 */
[----:B------:R-:W-:Y:S01]  /*17280*/  FADD.FTZ R250, R251, R250 ;  /* 0x000000fafbfa7221 */ /* 0x000fe20000010000 */
[C---:B------:R-:W-:Y:S01]  /*17290*/  HMMA.16816.F32 R8, R12.reuse, R22, R8 ;  /* 0x000000160c08723c */ /* 0x040fe20000001808 */
[----:B------:R-:W3:Y:S01]  /*172a0*/  LDSM.16.MT88.4 R20, [R191+0x4800] ;  /* 0x00480000bf14783b */ /* 0x000ee20000004200 */
[----:B------:R-:W1:Y:S06]  /*172b0*/  MUFU.EX2 R153, R153 ;  /* 0x0000009900997308 */ /* 0x000e6c0000000800 */
[C---:B------:R-:W-:Y:S04]  /*172c0*/  HMMA.16816.F32 R68, R12.reuse, R28, R68 ;  /* 0x0000001c0c44723c */ /* 0x040fe80000001844 */
[----:B------:R-:W-:Y:S04]  /*172d0*/  MUFU.EX2 R49, R49 ;  /* 0x0000003100317308 */ /* 0x000fe80000000800 */
[C---:B------:R-:W-:Y:S01]  /*172e0*/  HMMA.16816.F32 R72, R12.reuse, R30, R72 ;  /* 0x0000001e0c48723c */ /* 0x040fe20000001848 */
[----:B------:R-:W2:Y:S05]  /*172f0*/  LDSM.16.MT88.4 R28, [R190+0x4800] ;  /* 0x00480000be1c783b */ /* 0x000eaa0000004200 */
[----:B------:R-:W2:Y:S02]  /*17300*/  MUFU.EX2 R152, R152 ;  /* 0x0000009800987308 */ /* 0x000ea40000000800 */
[C---:B-----5:R-:W-:Y:S08]  /*17310*/  HMMA.16816.F32 R76, R12.reuse, R24, R76 ;  /* 0x000000180c4c723c */ /* 0x060ff0000000184c */
[C---:B------:R-:W-:Y:S01]  /*17320*/  HMMA.16816.F32 R80, R12.reuse, R26, R80 ;  /* 0x0000001a0c50723c */ /* 0x040fe20000001850 */
[----:B------:R-:W5:Y:S07]  /*17330*/  LDSM.16.MT88.4 R24, [R189+0x4800] ;  /* 0x00480000bd18783b */ /* 0x000f6e0000004200 */
        /* <DEDUP_REMOVED lines=9> */
[C---:B-----5:R-:W-:Y:S08]  /*173d0*/  HMMA.16816.F32 R52, R12.reuse, R24, R52 ;  /* 0x000000180c34723c */ /* 0x060ff00000001834 */
[C---:B------:R-:W-:Y:S01]  /*173e0*/  HMMA.16816.F32 R56, R12.reuse, R26, R56 ;  /* 0x0000001a0c38723c */ /* 0x040fe20000001838 */
[----:B------:R-:W5:Y:S07]  /*173f0*/  LDSM.16.MT88.4 R24, [R189+0x2000] ;  /* 0x00200000bd18783b */ /* 0x000f6e0000004200 */
[C---:B-1----:R-:W-:Y:S08]  /*17400*/  HMMA.16816.F32 R60, R12.reuse, R16, R60 ;  /* 0x000000100c3c723c */ /* 0x042ff0000000183c */
[----:B------:R-:W-:Y:S01]  /*17410*/  HMMA.16816.F32 R64, R12, R18, R64 ;  /* 0x000000120c40723c */ /* 0x000fe20000001840 */
[----:B------:R-:W1:Y:S06]  /*17420*/  LDSM.16.MT88.4 R16, [R188+0x2000] ;  /* 0x00200000bc10783b */ /* 0x000e6c0000004200 */
[----:B----4-:R-:W-:Y:S01]  /*17430*/  F2FP.PACK_AB R12, R129, R128 ;  /* 0x00000080810c723e */ /* 0x010fe200000000ff */
        /* <DEDUP_REMOVED lines=17> */
[C---:B-----5:R-:W-:Y:S08]  /*17550*/  HMMA.16816.F32 R76, R12.reuse, R24, R76 ;  /* 0x000000180c4c723c */ /* 0x060ff0000000184c */
        /* <DEDUP_REMOVED lines=48> */
.L_x_819:
[----:B------:R-:W-:-:S13]  /*17860*/  ISETP.GE.AND P0, PT, R119, R237, PT ;  /* 0x000000ed7700720c */ /* 0x000fda0003f06270 */
[----:B------:R-:W-:Y:S05]  /*17870*/  @!P0 BRA `(.L_x_821) ;  /* 0x00003d9000008947 */ /* 0x000fea0003800000 */
[----:B------:R-:W-:Y:S02]  /*17880*/  MOV R2, R12 ;  /* 0x0000000c00027202 */ /* 0x000fe40000000f00 */
[----:B------:R-:W-:Y:S02]  /*17890*/  MOV R3, R0 ;  /* 0x0000000000037202 */ /* 0x000fe40000000f00 */
.L_x_830:
[----:B------:R-:W-:Y:S04]  /*178a0*/  DEPBAR.LE SB0, 0x0 ;  /* 0x000080000000791a */ /* 0x000fe80000000000 */
[----:B------:R-:W-:Y:S01]  /*178b0*/  WARPSYNC 0xffffffff ;  /* 0xffffffff00007948 */ /* 0x000fe20003800000 */
[----:B------:R-:W-:Y:S01]  /*178c0*/  BAR.SYNC.DEFER_BLOCKING 0x0 ;  /* 0x0000000000007b1d */ /* 0x000fe20000010000 */
[----:B------:R-:W-:Y:S01]  /*178d0*/  IMAD.MOV.U32 R21, RZ, RZ, c[0x0][0x208] ;  /* 0x00008200ff157624 */ /* 0x000fe200078e00ff */
[----:B------:R-:W-:Y:S01]  /*178e0*/  SHF.R.S32.HI R20, RZ, 0x1f, R119 ;  /* 0x0000001fff147819 */ /* 0x000fe20000011477 */
[----:B------:R-:W-:Y:S01]  /*178f0*/  IMAD.MOV.U32 R0, RZ, RZ, 0x5 ;  /* 0x00000005ff007424 */ /* 0x000fe200078e00ff */
[----:B------:R-:W-:Y:S01]  /*17900*/  ISETP.GE.AND P4, PT, R116, c[0x0][0x1d4], PT ;  /* 0x0000750074007a0c */ /* 0x000fe20003f86270 */
[C---:B------:R-:W-:Y:S01]  /*17910*/  IMAD.SHL.U32 R148, R21.reuse, 0x20, RZ ;  /* 0x0000002015947824 */ /* 0x040fe200078e00ff */
[----:B------:R-:W-:Y:S01]  /*17920*/  LOP3.LUT P5, RZ, R230, 0x20000, RZ, 0xc0, !PT ;  /* 0x00020000e6ff7812 */ /* 0x000fe200078ac0ff */
[----:B------:R-:W-:Y:S01]  /*17930*/  IMAD R20, R20, c[0x0][0x208], RZ ;  /* 0x0000820014147a24 */ /* 0x000fe200078e02ff */
[----:B------:R-:W-:Y:S01]  /*17940*/  SHF.L.U64.HI R149, R21, R0, c[0x0][0x20c] ;  /* 0x0000830015957619 */ /* 0x000fe20000010200 */
[C---:B------:R-:W-:Y:S01]  /*17950*/  IMAD.WIDE.U32 R46, R119.reuse, c[0x0][0x208], RZ ;  /* 0x00008200772e7a25 */ /* 0x040fe200078e00ff */
[----:B------:R-:W-:Y:S02]  /*17960*/  IADD3 R30, P0, R148, R148, RZ ;  /* 0x00000094941e7210 */ /* 0x000fe40007f1e0ff */
[----:B------:R-:W-:Y:S01]  /*17970*/  ISETP.NE.AND P6, PT, R228, 0x1, PT ;  /* 0x00000001e400780c */ /* 0x000fe20003fc5270 */
[----:B------:R-:W-:Y:S02]  /*17980*/  IMAD R20, R119, c[0x0][0x20c], R20 ;  /* 0x0000830077147a24 */ /* 0x000fe400078e0214 */
[----:B------:R-:W-:Y:S02]  /*17990*/  IMAD.X R31, R149, 0x1, R149, P0 ;  /* 0x00000001951f7824 */ /* 0x000fe400000e0695 */
[----:B------:R-:W-:Y:S02]  /*179a0*/  IMAD.IADD R20, R47, 0x1, R20 ;  /* 0x000000012f147824 */ /* 0x000fe400078e0214 */
[----:B------:R-:W-:Y:S02]  /*179b0*/  IMAD.MOV.U32 R36, RZ, RZ, R238 ;  /* 0x000000ffff247224 */ /* 0x000fe400078e00ee */
[----:B------:R-:W-:Y:S02]  /*179c0*/  IMAD.MOV.U32 R37, RZ, RZ, R235 ;  /* 0x000000ffff257224 */ /* 0x000fe400078e00eb */
[C---:B------:R-:W-:Y:S01]  /*179d0*/  IMAD.WIDE.U32 R30, R46.reuse, 0x60, R30 ;  /* 0x000000602e1e7825 */ /* 0x040fe200078e001e */
[----:B------:R-:W1:Y:S01]  /*179e0*/  LDSM.16.M88.4 R8, [R192] ;  /* 0x00000000c008783b */ /* 0x000e620000000200 */
[----:B------:R-:W-:Y:S02]  /*179f0*/  ULDC UR4, c[0x0][0x324] ;  /* 0x0000c90000047ab9 */ /* 0x000fe40000000800 */
[C---:B------:R-:W-:Y:S01]  /*17a00*/  IMAD.WIDE.U32 R36, R46.reuse, 0x60, R36 ;  /* 0x000000602e247825 */ /* 0x040fe200078e0024 */
[----:B------:R-:W-:Y:S02]  /*17a10*/  ULOP3.LUT UR4, URZ, UR4, URZ, 0x33, !UPT ;  /* 0x000000043f047292 */ /* 0x000fe4000f8e333f */
[----:B------:R-:W2:Y:S01]  /*17a20*/  LDSM.16.M88.4 R16, [R192+0x800] ;  /* 0x00080000c010783b */ /* 0x000ea20000000200 */
[----:B------:R-:W-:Y:S01]  /*17a30*/  IMAD.WIDE.U32 R46, R46, 0x60, R148 ;  /* 0x000000602e2e7825 */ /* 0x000fe200078e0094 */
[----:B------:R-:W-:Y:S03]  /*17a40*/  LEA R44, P0, R36, c[0x0][0x1f8], 0x1 ;  /* 0x00007e00242c7a11 */ /* 0x000fe600078008ff */
[----:B------:R-:W-:Y:S01]  /*17a50*/  IMAD R38, R20, 0x60, RZ ;  /* 0x0000006014267824 */ /* 0x000fe200078e02ff */
[----:B------:R-:W3:Y:S03]  /*17a60*/  LDSM.16.M88.4 R24, [R192+0x1000] ;  /* 0x00100000c018783b */ /* 0x000ee60000000200 */
[----:B------:R-:W-:Y:S02]  /*17a70*/  IMAD.IADD R47, R38, 0x1, R47 ;  /* 0x00000001262f7824 */ /* 0x000fe400078e022f */
[----:B------:R-:W-:Y:S01]  /*17a80*/  IMAD.IADD R28, R37, 0x1, R38 ;  /* 0x00000001251c7824 */ /* 0x000fe200078e0226 */
[----:B------:R-:W4:Y:S01]  /*17a90*/  LDSM.16.M88.4 R32, [R192+0x1800] ;  /* 0x00180000c020783b */ /* 0x000f220000000200 */
[-C--:B------:R-:W-:Y:S03]  /*17aa0*/  IADD3 R37, P2, P1, R238, R46.reuse, R148 ;  /* 0x0000002eee257210 */ /* 0x080fe6000795e094 */
[----:B------:R-:W-:Y:S02]  /*17ab0*/  LEA.HI.X R45, R36, c[0x0][0x1fc], R28, 0x1, P0 ;  /* 0x00007f00242d7a11 */ /* 0x000fe400000f0c1c */
[----:B------:R-:W5:Y:S01]  /*17ac0*/  LDSM.16.M88.4 R40, [R192+0x2000] ;  /* 0x00200000c028783b */ /* 0x000f620000000200 */
[----:B------:R-:W-:Y:S02]  /*17ad0*/  IADD3.X R118, R235, R47, R149, P2, P1 ;  /* 0x0000002feb767210 */ /* 0x000fe400017e2495 */
[C---:B------:R-:W-:Y:S02]  /*17ae0*/  LEA R156, P1, R37.reuse, c[0x0][0x1f8], 0x1 ;  /* 0x00007e00259c7a11 */ /* 0x040fe400078208ff */
[----:B------:R-:W-:Y:S01]  /*17af0*/  IADD3 R36, P3, R238, R46, RZ ;  /* 0x0000002eee247210 */ /* 0x000fe20007f7e0ff */
[----:B------:R-:W3:Y:S01]  /*17b00*/  LDSM.16.M88.4 R48, [R192+0x2800] ;  /* 0x00280000c030783b */ /* 0x000ee20000000200 */
[----:B------:R-:W-:Y:S02]  /*17b10*/  LEA.HI.X R157, R37, c[0x0][0x1fc], R118, 0x1, P1 ;  /* 0x00007f00259d7a11 */ /* 0x000fe400008f0c76 */
[----:B------:R-:W-:Y:S01]  /*17b20*/  LEA R158, P2, R36, c[0x0][0x1f8], 0x1 ;  /* 0x00007e00249e7a11 */ /* 0x000fe200078408ff */
[----:B------:R-:W-:Y:S01]  /*17b30*/  IMAD.X R47, R47, 0x1, R235, P3 ;  /* 0x000000012f2f7824 */ /* 0x000fe200018e06eb */
[----:B------:R-:W-:Y:S01]  /*17b40*/  IADD3 R39, P0, R238, R30, RZ ;  /* 0x0000001eee277210 */ /* 0x000fe20007f1e0ff */
[----:B------:R-:W4:Y:S03]  /*17b50*/  LDSM.16.M88.4 R128, [R207] ;  /* 0x00000000cf80783b */ /* 0x000f260000000200 */
[----:B------:R-:W-:Y:S01]  /*17b60*/  LEA.HI.X R159, R36, c[0x0][0x1fc], R47, 0x1, P2 ;  /* 0x00007f00249f7a11 */ /* 0x000fe200010f0c2f */
[C---:B-1----:R-:W-:Y:S02]  /*17b70*/  HMMA.16816.F32 R4, R120.reuse, R8, RZ ;  /* 0x000000087804723c */ /* 0x042fe400000018ff */
[----:B------:R-:W1:Y:S01]  /*17b80*/  LDSM.16.M88.4 R132, [R194] ;  /* 0x00000000c284783b */ /* 0x000e620000000200 */
[----:B------:R-:W-:Y:S02]  /*17b90*/  IADD3.X R38, R235, R38, R31, P0, !PT ;  /* 0x00000026eb267210 */ /* 0x000fe400007fe41f */
[C---:B------:R-:W-:Y:S03]  /*17ba0*/  LEA R46, P0, R39.reuse, c[0x0][0x1f8], 0x1 ;  /* 0x00007e00272e7a11 */ /* 0x040fe600078008ff */
[C---:B------:R-:W-:Y:S01]  /*17bb0*/  HMMA.16816.F32 R8, R120.reuse, R10, RZ ;  /* 0x0000000a7808723c */ /* 0x040fe200000018ff */
[----:B------:R-:W1:Y:S03]  /*17bc0*/  LDSM.16.M88.4 R136, [R195] ;  /* 0x00000000c388783b */ /* 0x000e660000000200 */
[----:B------:R-:W-:Y:S02]  /*17bd0*/  LEA.HI.X R47, R39, c[0x0][0x1fc], R38, 0x1, P0 ;  /* 0x00007f00272f7a11 */ /* 0x000fe400000f0c26 */
[C---:B------:R-:W-:Y:S01]  /*17be0*/  ISETP.GT.AND P0, PT, R119.reuse, R237, PT ;  /* 0x000000ed7700720c */ /* 0x040fe20003f04270 */
[----:B------:R-:W1:Y:S01]  /*17bf0*/  LDSM.16.M88.4 R140, [R196] ;  /* 0x00000000c48c783b */ /* 0x000e620000000200 */
[C---:B--2---:R-:W-:Y:S05]  /*17c00*/  HMMA.16816.F32 R12, R120.reuse, R16, RZ ;  /* 0x00000010780c723c */ /* 0x044fea00000018ff */
[----:B------:R-:W2:Y:S03]  /*17c10*/  LDSM.16.M88.4 R148, [R197] ;  /* 0x00000000c594783b */ /* 0x000ea60000000200 */
[C---:B------:R-:W-:Y:S03]  /*17c20*/  HMMA.16816.F32 R16, R120.reuse, R18, RZ ;  /* 0x000000127810723c */ /* 0x040fe600000018ff */
[----:B------:R-:W1:Y:S01]  /*17c30*/  LDSM.16.M88.4 R152, [R198] ;  /* 0x00000000c698783b */ /* 0x000e620000000200 */
[----:B------:R-:W-:Y:S04]  /*17c40*/  @P0 IMAD.MOV.U32 R118, RZ, RZ, c[0x0][0x1e0] ;  /* 0x00007800ff760624 */ /* 0x000fe800078e00ff */
[C---:B---3--:R-:W-:Y:S01]  /*17c50*/  HMMA.16816.F32 R20, R120.reuse, R24, RZ ;  /* 0x000000187814723c */ /* 0x048fe200000018ff */
[----:B------:R-:W-:Y:S01]  /*17c60*/  @!PT LDS RZ, [RZ] ;  /* 0x00000000fffff984 */ /* 0x000fe20000000800 */
[----:B------:R-:W-:Y:S01]  /*17c70*/  @!PT LDS RZ, [RZ] ;  /* 0x00000000fffff984 */ /* 0x000fe20000000800 */
[----:B------:R-:W-:Y:S01]  /*17c80*/  @!PT LDS RZ, [RZ] ;  /* 0x00000000fffff984 */ /* 0x000fe20000000800 */
[----:B------:R3:W-:Y:S06]  /*17c90*/  LDGSTS.E.BYPASS.LTC128B.128 [R219+0x100], [R44.64], !P4 ;  /* 0x001000002cdb7fae */ /* 0x0007ec000e101d48 */
[----:B------:R3:W-:Y:S01]  /*17ca0*/  LDGSTS.E.BYPASS.LTC128B.128 [R219+0x3100], [R44.64+0x80], !P5 ;  /* 0x031000802cdb7fae */ /* 0x0007e2000e901d48 */
[C---:B------:R-:W-:Y:S05]  /*17cb0*/  HMMA.16816.F32 R24, R120.reuse, R26, RZ ;  /* 0x0000001a7818723c */ /* 0x040fea00000018ff */
[----:B------:R1:W-:Y:S03]  /*17cc0*/  LDGSTS.E.BYPASS.LTC128B.128 [R219+0x1100], [R158.64], !P4 ;  /* 0x011000009edb7fae */ /* 0x0003e6000e101d48 */
[C---:B----4-:R-:W-:Y:S03]  /*17cd0*/  HMMA.16816.F32 R28, R120.reuse, R32, RZ ;  /* 0x00000020781c723c */ /* 0x050fe600000018ff */
[----:B------:R1:W-:Y:S05]  /*17ce0*/  LDGSTS.E.BYPASS.LTC128B.128 [R219+0x4100], [R158.64+0x80], !P5 ;  /* 0x041000809edb7fae */ /* 0x0003ea000e901d48 */
[C---:B------:R-:W-:Y:S01]  /*17cf0*/  HMMA.16816.F32 R32, R120.reuse, R34, RZ ;  /* 0x000000227820723c */ /* 0x040fe200000018ff */
[----:B------:R1:W-:Y:S06]  /*17d00*/  LDGSTS.E.BYPASS.LTC128B.128 [R219+0x2100], [R156.64], !P4 ;  /* 0x021000009cdb7fae */ /* 0x0003ec000e101d48 */
[----:B------:R3:W-:Y:S01]  /*17d10*/  LDGSTS.E.BYPASS.LTC128B.128 [R219+0x5100], [R46.64+0x80], !P5 ;  /* 0x051000802edb7fae */ /* 0x0007e2000e901d48 */
[C---:B-----5:R-:W-:Y:S05]  /*17d20*/  HMMA.16816.F32 R36, R120.reuse, R40, RZ ;  /* 0x000000287824723c */ /* 0x060fea00000018ff */
[----:B------:R-:W-:Y:S03]  /*17d30*/  LDSM.16.M88.4 R164, [R206+0x800] ;  /* 0x00080000cea4783b */ /* 0x000fe60000000200 */
[C---:B------:R-:W-:Y:S03]  /*17d40*/  HMMA.16816.F32 R40, R120.reuse, R42, RZ ;  /* 0x0000002a7828723c */ /* 0x040fe600000018ff */
[----:B------:R-:W0:Y:S06]  /*17d50*/  LDGDEPBAR ;  /* 0x00000000000079af */ /* 0x000e2c0000000000 */
[----:B------:R-:W-:Y:S06]  /*17d60*/  LDSM.16.M88.4 R176, [R206+0x1000] ;  /* 0x00100000ceb0783b */ /* 0x000fec0000000200 */
[----:B-1----:R-:W1:Y:S01]  /*17d70*/  LDSM.16.M88.4 R156, [R206] ;  /* 0x00000000ce9c783b */ /* 0x002e620000000200 */
[C---:B---3--:R-:W-:Y:S08]  /*17d80*/  HMMA.16816.F32 R44, R120.reuse, R48, RZ ;  /* 0x00000030782c723c */ /* 0x048ff000000018ff */
[----:B------:R-:W-:Y:S08]  /*17d90*/  HMMA.16816.F32 R48, R120, R50, RZ ;  /* 0x000000327830723c */ /* 0x000ff000000018ff */
[C---:B------:R-:W-:Y:S08]  /*17da0*/  HMMA.16816.F32 R4, R124.reuse, R128, R4 ;  /* 0x000000807c04723c */ /* 0x040ff00000001804 */
[C---:B------:R-:W-:Y:S01]  /*17db0*/  HMMA.16816.F32 R8, R124.reuse, R130, R8 ;  /* 0x000000827c08723c */ /* 0x040fe20000001808 */
[----:B------:R-:W3:Y:S07]  /*17dc0*/  LDSM.16.M88.4 R128, [R206+0x1800] ;  /* 0x00180000ce80783b */ /* 0x000eee0000000200 */
[C---:B------:R-:W-:Y:S08]  /*17dd0*/  HMMA.16816.F32 R12, R124.reuse, R132, R12 ;  /* 0x000000847c0c723c */ /* 0x040ff0000000180c */
[C---:B------:R-:W-:Y:S01]  /*17de0*/  HMMA.16816.F32 R16, R124.reuse, R134, R16 ;  /* 0x000000867c10723c */ /* 0x040fe20000001810 */
[----:B------:R-:W4:Y:S07]  /*17df0*/  LDSM.16.M88.4 R132, [R206+0x2000] ;  /* 0x00200000ce84783b */ /* 0x000f2e0000000200 */
[C---:B------:R-:W-:Y:S08]  /*17e00*/  HMMA.16816.F32 R20, R124.reuse, R136, R20 ;  /* 0x000000887c14723c */ /* 0x040ff00000001814 */
[C---:B------:R-:W-:Y:S01]  /*17e10*/  HMMA.16816.F32 R24, R124.reuse, R138, R24 ;  /* 0x0000008a7c18723c */ /* 0x040fe20000001818 */
[----:B------:R-:W5:Y:S07]  /*17e20*/  LDSM.16.M88.4 R136, [R206+0x2800] ;  /* 0x00280000ce88783b */ /* 0x000f6e0000000200 */
[C---:B------:R-:W-:Y:S08]  /*17e30*/  HMMA.16816.F32 R28, R124.reuse, R140, R28 ;  /* 0x0000008c7c1c723c */ /* 0x040ff0000000181c */
[C---:B------:R-:W-:Y:S01]  /*17e40*/  HMMA.16816.F32 R32, R124.reuse, R142, R32 ;  /* 0x0000008e7c20723c */ /* 0x040fe20000001820 */
[----:B------:R-:W3:Y:S07]  /*17e50*/  LDSM.16.M88.4 R140, [R204+-0x3000] ;  /* 0xffd00000cc8c783b */ /* 0x000eee0000000200 */
[C---:B--2---:R-:W-:Y:S08]  /*17e60*/  HMMA.16816.F32 R36, R124.reuse, R148, R36 ;  /* 0x000000947c24723c */ /* 0x044ff00000001824 */
[C---:B------:R-:W-:Y:S01]  /*17e70*/  HMMA.16816.F32 R40, R124.reuse, R150, R40 ;  /* 0x000000967c28723c */ /* 0x040fe20000001828 */
[----:B------:R-:W2:Y:S07]  /*17e80*/  LDSM.16.M88.4 R148, [R204+-0x2800] ;  /* 0xffd80000cc94783b */ /* 0x000eae0000000200 */
[C---:B------:R-:W-:Y:S08]  /*17e90*/  HMMA.16816.F32 R44, R124.reuse, R152, R44 ;  /* 0x000000987c2c723c */ /* 0x040ff0000000182c */
[----:B------:R-:W-:Y:S01]  /*17ea0*/  HMMA.16816.F32 R48, R124, R154, R48 ;  /* 0x0000009a7c30723c */ /* 0x000fe20000001830 */
[----:B------:R-:W2:Y:S07]  /*17eb0*/  LDSM.16.M88.4 R152, [R204+-0x2000] ;  /* 0xffe00000cc98783b */ /* 0x000eae0000000200 */
[C---:B-1----:R-:W-:Y:S08]  /*17ec0*/  HMMA.16816.F32 R4, R144.reuse, R156, R4 ;  /* 0x0000009c9004723c */ /* 0x042ff00000001804 */
[C---:B------:R-:W-:Y:S01]  /*17ed0*/  HMMA.16816.F32 R8, R144.reuse, R158, R8 ;  /* 0x0000009e9008723c */ /* 0x040fe20000001808 */
[----:B------:R-:W-:Y:S07]  /*17ee0*/  LDSM.16.M88.4 R156, [R204+-0x1000] ;  /* 0xfff00000cc9c783b */ /* 0x000fee0000000200 */
[C---:B------:R-:W-:Y:S08]  /*17ef0*/  HMMA.16816.F32 R12, R144.reuse, R164, R12 ;  /* 0x000000a4900c723c */ /* 0x040ff0000000180c */
[C---:B------:R-:W-:Y:S01]  /*17f00*/  HMMA.16816.F32 R16, R144.reuse, R166, R16 ;  /* 0x000000a69010723c */ /* 0x040fe20000001810 */
[----:B------:R-:W-:Y:S07]  /*17f10*/  LDSM.16.M88.4 R164, [R204+-0x800] ;  /* 0xfff80000cca4783b */ /* 0x000fee0000000200 */
[C---:B------:R-:W-:Y:S08]  /*17f20*/  HMMA.16816.F32 R20, R144.reuse, R176, R20 ;  /* 0x000000b09014723c */ /* 0x040ff00000001814 */
[C---:B------:R-:W-:Y:S01]  /*17f30*/  HMMA.16816.F32 R24, R144.reuse, R178, R24 ;  /* 0x000000b29018723c */ /* 0x040fe20000001818 */
[----:B------:R-:W-:Y:S07]  /*17f40*/  LDSM.16.M88.4 R176, [R204] ;  /* 0x00000000ccb0783b */ /* 0x000fee0000000200 */
[C---:B---3--:R-:W-:Y:S08]  /*17f50*/  HMMA.16816.F32 R28, R144.reuse, R128, R28 ;  /* 0x00000080901c723c */ /* 0x048ff0000000181c */
[C---:B------:R-:W-:Y:S01]  /*17f60*/  HMMA.16816.F32 R32, R144.reuse, R130, R32 ;  /* 0x000000829020723c */ /* 0x040fe20000001820 */
[----:B------:R-:W1:Y:S07]  /*17f70*/  LDSM.16.M88.4 R128, [R204+-0x1800] ;  /* 0xffe80000cc80783b */ /* 0x000e6e0000000200 */
[C---:B----4-:R-:W-:Y:S08]  /*17f80*/  HMMA.16816.F32 R36, R144.reuse, R132, R36 ;  /* 0x000000849024723c */ /* 0x050ff00000001824 */
[C---:B------:R-:W-:Y:S01]  /*17f90*/  HMMA.16816.F32 R40, R144.reuse, R134, R40 ;  /* 0x000000869028723c */ /* 0x040fe20000001828 */
[----:B------:R-:W3:Y:S07]  /*17fa0*/  LDSM.16.M88.4 R132, [R192+0x3000] ;  /* 0x00300000c084783b */ /* 0x000eee0000000200 */
[C---:B-----5:R-:W-:Y:S08]  /*17fb0*/  HMMA.16816.F32 R44, R144.reuse, R136, R44 ;  /* 0x00000088902c723c */ /* 0x060ff0000000182c */
[----:B------:R-:W-:Y:S01]  /*17fc0*/  HMMA.16816.F32 R48, R144, R138, R48 ;  /* 0x0000008a9030723c */ /* 0x000fe20000001830 */
[----:B------:R-:W4:Y:S07]  /*17fd0*/  LDSM.16.M88.4 R136, [R192+0x3800] ;  /* 0x00380000c088783b */ /* 0x000f2e0000000200 */
        /* <DEDUP_REMOVED lines=20> */
[----:B------:R-:W3:Y:S07]  /*18120*/  LDSM.16.M88.4 R132, [R192+0x5800] ;  /* 0x00580000c084783b */ /* 0x000eee0000000200 */
[C---:B----4-:R-:W-:Y:S08]  /*18130*/  HMMA.16816.F32 R12, R168.reuse, R136, R12 ;  /* 0x00000088a80c723c */ /* 0x050ff0000000180c */
[C---:B------:R-:W-:Y:S01]  /*18140*/  HMMA.16816.F32 R16, R168.reuse, R138, R16 ;  /* 0x0000008aa810723c */ /* 0x040fe20000001810 */
[----:B------:R-:W4:Y:S07]  /*18150*/  LDSM.16.M88.4 R136, [R199] ;  /* 0x00000000c788783b */ /* 0x000f2e0000000200 */
[C---:B-----5:R-:W-:Y:S08]  /*18160*/  HMMA.16816.F32 R20, R168.reuse, R140, R20 ;  /* 0x0000008ca814723c */ /* 0x060ff00000001814 */
[C---:B------:R-:W-:Y:S01]  /*18170*/  HMMA.16816.F32 R24, R168.reuse, R142, R24 ;  /* 0x0000008ea818723c */ /* 0x040fe20000001818 */
[----:B------:R-:W5:Y:S07]  /*18180*/  LDSM.16.M88.4 R140, [R200] ;  /* 0x00000000c88c783b */ /* 0x000f6e0000000200 */
[C---:B--2---:R-:W-:Y:S08]  /*18190*/  HMMA.16816.F32 R28, R168.reuse, R148, R28 ;  /* 0x00000094a81c723c */ /* 0x044ff0000000181c */
[C---:B------:R-:W-:Y:S01]  /*181a0*/  HMMA.16816.F32 R32, R168.reuse, R150, R32 ;  /* 0x00000096a820723c */ /* 0x040fe20000001820 */
[----:B------:R-:W2:Y:S07]  /*181b0*/  LDSM.16.M88.4 R148, [R201] ;  /* 0x00000000c994783b */ /* 0x000eae0000000200 */
[C---:B-1----:R-:W-:Y:S08]  /*181c0*/  HMMA.16816.F32 R36, R168.reuse, R128, R36 ;  /* 0x00000080a824723c */ /* 0x042ff00000001824 */
[C---:B------:R-:W-:Y:S01]  /*181d0*/  HMMA.16816.F32 R40, R168.reuse, R130, R40 ;  /* 0x00000082a828723c */ /* 0x040fe20000001828 */
[----:B------:R-:W1:Y:S07]  /*181e0*/  LDSM.16.M88.4 R128, [R202] ;  /* 0x00000000ca80783b */ /* 0x000e6e0000000200 */
[C---:B---3--:R-:W-:Y:S08]  /*181f0*/  HMMA.16816.F32 R44, R168.reuse, R132, R44 ;  /* 0x00000084a82c723c */ /* 0x048ff0000000182c */
[----:B------:R-:W-:Y:S01]  /*18200*/  HMMA.16816.F32 R48, R168, R134, R48 ;  /* 0x00000086a830723c */ /* 0x000fe20000001830 */
[----:B------:R-:W3:Y:S07]  /*18210*/  LDSM.16.M88.4 R132, [R203] ;  /* 0x00000000cb84783b */ /* 0x000eee0000000200 */
[C---:B------:R-:W-:Y:S08]  /*18220*/  HMMA.16816.F32 R4, R172.reuse, R152, R4 ;  /* 0x00000098ac04723c */ /* 0x040ff00000001804 */
[C---:B------:R-:W-:Y:S01]  /*18230*/  HMMA.16816.F32 R8, R172.reuse, R154, R8 ;  /* 0x0000009aac08723c */ /* 0x040fe20000001808 */
[----:B------:R-:W-:Y:S07]  /*18240*/  LDSM.16.M88.4 R152, [R206+0x4000] ;  /* 0x00400000ce98783b */ /* 0x000fee0000000200 */
[C---:B----4-:R-:W-:Y:S08]  /*18250*/  HMMA.16816.F32 R12, R172.reuse, R136, R12 ;  /* 0x00000088ac0c723c */ /* 0x050ff0000000180c */
[C---:B------:R-:W-:Y:S01]  /*18260*/  HMMA.16816.F32 R16, R172.reuse, R138, R16 ;  /* 0x0000008aac10723c */ /* 0x040fe20000001810 */
[----:B------:R-:W4:Y:S07]  /*18270*/  LDSM.16.M88.4 R136, [R206+0x3000] ;  /* 0x00300000ce88783b */ /* 0x000f2e0000000200 */
[C---:B-----5:R-:W-:Y:S08]  /*18280*/  HMMA.16816.F32 R20, R172.reuse, R140, R20 ;  /* 0x0000008cac14723c */ /* 0x060ff00000001814 */
        /* <DEDUP_REMOVED lines=14> */
[C---:B-----5:R-:W-:Y:S07]  /*18370*/  HMMA.16816.F32 R12, R180.reuse, R140, R12 ;  /* 0x0000008cb40c723c */ /* 0x060fee000000180c */
[C---:B------:R-:W-:Y:S01]  /*18380*/  @P0 IMAD.SHL.U32 R140, R118.reuse, 0x20, RZ ;  /* 0x00000020768c0824 */ /* 0x040fe200078e00ff */
[C---:B------:R-:W-:Y:S04]  /*18390*/  HMMA.16816.F32 R16, R180.reuse, R142, R16 ;  /* 0x0000008eb410723c */ /* 0x040fe80000001810 */
[----:B------:R-:W-:Y:S03]  /*183a0*/  @P0 SHF.L.U64.HI R141, R118, R0, c[0x0][0x1e4] ;  /* 0x00007900768d0619 */ /* 0x000fe60000010200 */
[----:B------:R-:W-:Y:S01]  /*183b0*/  @P0 IADD3 R142, R119, -0x1, RZ ;  /* 0xffffffff778e0810 */ /* 0x000fe20007ffe0ff */
[C---:B------:R-:W-:Y:S04]  /*183c0*/  HMMA.16816.F32 R20, R180.reuse, R152, R20 ;  /* 0x00000098b414723c */ /* 0x040fe80000001814 */
[----:B------:R-:W-:Y:S03]  /*183d0*/  @P0 SHF.R.S32.HI R143, RZ, 0x1f, R142 ;  /* 0x0000001fff8f0819 */ /* 0x000fe6000001148e */
[----:B------:R-:W-:Y:S01]  /*183e0*/  @P0 IMAD.MOV.U32 R152, RZ, RZ, R240 ;  /* 0x000000ffff980224 */ /* 0x000fe200078e00f0 */
[C---:B------:R-:W-:Y:S04]  /*183f0*/  HMMA.16816.F32 R24, R180.reuse, R154, R24 ;  /* 0x0000009ab418723c */ /* 0x040fe80000001818 */
[----:B------:R-:W-:Y:S02]  /*18400*/  @P0 IMAD R143, R143, c[0x0][0x1e0], RZ ;  /* 0x000078008f8f0a24 */ /* 0x000fe400078e02ff */
[----:B------:R-:W-:Y:S02]  /*18410*/  @P0 IMAD.MOV.U32 R153, RZ, RZ, R236 ;  /* 0x000000ffff990224 */ /* 0x000fe400078e00ec */
[C---:B------:R-:W-:Y:S04]  /*18420*/  HMMA.16816.F32 R28, R180.reuse, R156, R28 ;  /* 0x0000009cb41c723c */ /* 0x040fe8000000181c */
[C---:B------:R-:W-:Y:S02]  /*18430*/  @P0 IMAD R0, R142.reuse, c[0x0][0x1e4], R143 ;  /* 0x000079008e000a24 */ /* 0x040fe400078e028f */
[----:B------:R-:W-:Y:S02]  /*18440*/  @P0 IMAD.WIDE.U32 R142, R142, c[0x0][0x1e0], RZ ;  /* 0x000078008e8e0a25 */ /* 0x000fe400078e00ff */
[C---:B------:R-:W-:Y:S04]  /*18450*/  HMMA.16816.F32 R32, R180.reuse, R158, R32 ;  /* 0x0000009eb420723c */ /* 0x040fe80000001820 */
[----:B------:R-:W-:Y:S02]  /*18460*/  @P0 IMAD.IADD R0, R143, 0x1, R0 ;  /* 0x000000018f000824 */ /* 0x000fe400078e0200 */
[----:B------:R-:W-:Y:S02]  /*18470*/  @P0 IMAD.WIDE.U32 R152, R142, 0x60, R152 ;  /* 0x000000608e980825 */ /* 0x000fe400078e0098 */
[C---:B------:R-:W-:Y:S04]  /*18480*/  HMMA.16816.F32 R36, R180.reuse, R164, R36 ;  /* 0x000000a4b424723c */ /* 0x040fe80000001824 */
[----:B------:R-:W-:Y:S04]  /*18490*/  @P0 IMAD R0, R0, 0x60, RZ ;  /* 0x0000006000000824 */ /* 0x000fe800078e02ff */
[C---:B------:R-:W-:Y:S08]  /*184a0*/  HMMA.16816.F32 R40, R180.reuse, R166, R40 ;  /* 0x000000a6b428723c */ /* 0x040ff00000001828 */
[C---:B--2---:R-:W-:Y:S07]  /*184b0*/  HMMA.16816.F32 R44, R180.reuse, R148, R44 ;  /* 0x00000094b42c723c */ /* 0x044fee000000182c */
[--C-:B------:R-:W-:Y:S01]  /*184c0*/  @P0 IMAD.WIDE.U32 R148, R142, 0x60, R140.reuse ;  /* 0x000000608e940825 */ /* 0x100fe200078e008c */
[----:B------:R-:W-:Y:S07]  /*184d0*/  HMMA.16816.F32 R48, R180, R150, R48 ;  /* 0x00000096b430723c */ /* 0x000fee0000001830 */
[----:B------:R-:W-:Y:S01]  /*184e0*/  @P0 IADD3 R150, P1, R140, R140, RZ ;  /* 0x0000008c8c960210 */ /* 0x000fe20007f3e0ff */
[C---:B------:R-:W-:Y:S05]  /*184f0*/  HMMA.16816.F32 R4, R184.reuse, R176, R4 ;  /* 0x000000b0b804723c */ /* 0x040fea0000001804 */
[----:B------:R-:W-:Y:S01]  /*18500*/  @P0 IMAD.X R151, R141, 0x1, R141, P1 ;  /* 0x000000018d970824 */ /* 0x000fe200008e068d */
[----:B------:R-:W-:Y:S01]  /*18510*/  @P0 IADD3 R118, P2, P1, R240, R148, R140 ;  /* 0x00000094f0760210 */ /* 0x000fe2000795e08c */
[----:B------:R-:W-:Y:S01]  /*18520*/  @P0 IMAD.IADD R140, R0, 0x1, R149 ;  /* 0x00000001008c0824 */ /* 0x000fe200078e0295 */
[C---:B------:R-:W-:Y:S04]  /*18530*/  HMMA.16816.F32 R8, R184.reuse, R178, R8 ;  /* 0x000000b2b808723c */ /* 0x040fe80000001808 */
[----:B------:R-:W-:Y:S01]  /*18540*/  @P0 IMAD.WIDE.U32 R150, R142, 0x60, R150 ;  /* 0x000000608e960825 */ /* 0x000fe200078e0096 */
[----:B------:R-:W-:Y:S02]  /*18550*/  @P0 LEA R142, P3, R152, c[0x0][0x1c8], 0x1 ;  /* 0x00007200988e0a11 */ /* 0x000fe400078608ff */
[----:B------:R-:W-:Y:S01]  /*18560*/  @P0 IADD3.X R141, R236, R140, R141, P2, P1 ;  /* 0x0000008cec8d0210 */ /* 0x000fe200017e248d */
[C---:B-1----:R-:W-:Y:S04]  /*18570*/  HMMA.16816.F32 R12, R184.reuse, R128, R12 ;  /* 0x00000080b80c723c */ /* 0x042fe8000000180c */
[----:B------:R-:W-:Y:S04]  /*18580*/  @P0 IADD3 R148, P2, R240, R148, RZ ;  /* 0x00000094f0940210 */ /* 0x000fe80007f5e0ff */
[C---:B------:R-:W-:Y:S01]  /*18590*/  HMMA.16816.F32 R16, R184.reuse, R130, R16 ;  /* 0x00000082b810723c */ /* 0x040fe20000001810 */
[----:B------:R-:W1:Y:S03]  /*185a0*/  LDSM.16.M88.4 R128, [R204+0x2000] ;  /* 0x00200000cc80783b */ /* 0x000e660000000200 */
[----:B------:R-:W-:Y:S04]  /*185b0*/  @P0 IMAD.X R140, R140, 0x1, R236, P2 ;  /* 0x000000018c8c0824 */ /* 0x000fe800010e06ec */
[C---:B---3--:R-:W-:Y:S08]  /*185c0*/  HMMA.16816.F32 R20, R184.reuse, R132, R20 ;  /* 0x00000084b814723c */ /* 0x048ff00000001814 */
[C---:B------:R-:W-:Y:S01]  /*185d0*/  HMMA.16816.F32 R24, R184.reuse, R134, R24 ;  /* 0x00000086b818723c */ /* 0x040fe20000001818 */
[----:B------:R-:W2:Y:S01]  /*185e0*/  LDSM.16.M88.4 R132, [R204+0x2800] ;  /* 0x00280000cc84783b */ /* 0x000ea20000000200 */
[----:B------:R-:W-:Y:S05]  /*185f0*/  DEPBAR.LE SB0, 0x0 ;  /* 0x000080000000791a */ /* 0x000fea0000000000 */
[----:B------:R-:W-:Y:S01]  /*18600*/  BAR.SYNC.DEFER_BLOCKING 0x0 ;  /* 0x0000000000007b1d */ /* 0x000fe20000010000 */
[C---:B----4-:R-:W-:Y:S07]  /*18610*/  HMMA.16816.F32 R28, R184.reuse, R136, R28 ;  /* 0x00000088b81c723c */ /* 0x050fee000000181c */
[----:B------:R-:W-:Y:S01]  /*18620*/  @P0 IADD3 R136, P1, R240, R150, RZ ;  /* 0x00000096f0880210 */ /* 0x000fe20007f3e0ff */
[C---:B------:R-:W-:Y:S04]  /*18630*/  HMMA.16816.F32 R32, R184.reuse, R138, R32 ;  /* 0x0000008ab820723c */ /* 0x040fe80000001820 */
[----:B------:R-:W-:Y:S03]  /*18640*/  @P0 IADD3.X R137, R236, R0, R151, P1, !PT ;  /* 0x00000000ec890210 */ /* 0x000fe60000ffe497 */
[----:B------:R-:W-:Y:S01]  /*18650*/  @P0 IMAD.IADD R139, R153, 0x1, R0 ;  /* 0x00000001998b0824 */ /* 0x000fe200078e0200 */
[----:B------:R-:W-:Y:S01]  /*18660*/  @P0 LEA R138, P1, R148, c[0x0][0x1c8], 0x1 ;  /* 0x00007200948a0a11 */ /* 0x000fe200078208ff */
[C---:B-1----:R-:W-:Y:S03]  /*18670*/  HMMA.16816.F32 R36, R184.reuse, R128, R36 ;  /* 0x00000080b824723c */ /* 0x042fe60000001824 */
[----:B------:R-:W-:Y:S01]  /*18680*/  @P0 LEA.HI.X R143, R152, c[0x0][0x1cc], R139, 0x1, P3 ;  /* 0x00007300988f0a11 */ /* 0x000fe200018f0c8b */
[----:B------:R-:W-:Y:S01]  /*18690*/  IMAD.IADD R0, R218, 0x1, R209 ;  /* 0x00000001da007824 */ /* 0x000fe200078e02d1 */
[----:B------:R-:W-:Y:S02]  /*186a0*/  @P0 LEA.HI.X R139, R148, c[0x0][0x1cc], R140, 0x1, P1 ;  /* 0x00007300948b0a11 */ /* 0x000fe400008f0c8c */
[----:B------:R-:W-:Y:S01]  /*186b0*/  @P0 LEA R140, P2, R118, c[0x0][0x1c8], 0x1 ;  /* 0x00007200768c0a11 */ /* 0x000fe200078408ff */
[----:B------:R-:W-:Y:S01]  /*186c0*/  @!PT LDS RZ, [RZ] ;  /* 0x00000000fffff984 */ /* 0x000fe20000000800 */
[----:B------:R-:W-:Y:S01]  /*186d0*/  @!PT LDS RZ, [RZ] ;  /* 0x00000000fffff984 */ /* 0x000fe20000000800 */
[----:B------:R-:W-:Y:S01]  /*186e0*/  @!PT LDS RZ, [RZ] ;  /* 0x00000000fffff984 */ /* 0x000fe20000000800 */
[----:B------:R1:W-:Y:S01]  /*186f0*/  @P0 LDGSTS.E.BYPASS.LTC128B.128 [R234+0x8100], [R142.64], !P4 ;  /* 0x081000008eea0fae */ /* 0x0003e2000e101d48 */
[----:B------:R-:W-:Y:S01]  /*18700*/  @P0 LEA R128, P1, R136, c[0x0][0x1c8], 0x1 ;  /* 0x0000720088800a11 */ /* 0x000fe200078208ff */
[C---:B------:R-:W-:Y:S03]  /*18710*/  HMMA.16816.F32 R40, R184.reuse, R130, R40 ;  /* 0x00000082b828723c */ /* 0x040fe60000001828 */
[----:B------:R-:W-:Y:S01]  /*18720*/  @P0 LEA.HI.X R141, R118, c[0x0][0x1cc], R141, 0x1, P2 ;  /* 0x00007300768d0a11 */ /* 0x000fe200010f0c8d */
[----:B------:R1:W-:Y:S01]  /*18730*/  @P0 LDGSTS.E.BYPASS.LTC128B.128 [R234+0xb100], [R142.64+0x80], !P5 ;  /* 0x0b1000808eea0fae */ /* 0x0003e2000e901d48 */
[----:B------:R-:W-:Y:S03]  /*18740*/  @P6 IMAD.HI.U32 R129, R0, c[0x0][0x2c8], RZ ;  /* 0x0000b20000816a27 */ /* 0x000fe600078e00ff */
[C---:B--2---:R-:W-:Y:S02]  /*18750*/  HMMA.16816.F32 R44, R184.reuse, R132, R44 ;  /* 0x00000084b82c723c */ /* 0x044fe4000000182c */
[----:B------:R1:W-:Y:S02]  /*18760*/  @P0 LDGSTS.E.BYPASS.LTC128B.128 [R234+0x9100], [R138.64], !P4 ;  /* 0x091000008aea0fae */ /* 0x0003e4000e101d48 */
[----:B------:R-:W-:Y:S02]  /*18770*/  @P6 SHF.R.U32.HI R0, RZ, c[0x0][0x2cc], R129 ;  /* 0x0000b300ff006a19 */ /* 0x000fe40000011681 */
[----:B------:R-:W-:Y:S02]  /*18780*/  @P0 LEA.HI.X R129, R136, c[0x0][0x1cc], R137, 0x1, P1 ;  /* 0x0000730088810a11 */ /* 0x000fe400008f0c89 */
[----:B------:R1:W-:Y:S01]  /*18790*/  @P0 LDGSTS.E.BYPASS.LTC128B.128 [R234+0xc100], [R138.64+0x80], !P5 ;  /* 0x0c1000808aea0fae */ /* 0x0003e2000e901d48 */
[----:B------:R-:W-:Y:S05]  /*187a0*/  HMMA.16816.F32 R48, R184, R134, R48 ;  /* 0x00000086b830723c */ /* 0x000fea0000001830 */
[----:B------:R1:W-:Y:S02]  /*187b0*/  @P0 LDGSTS.E.BYPASS.LTC128B.128 [R234+0xa100], [R140.64], !P4 ;  /* 0x0a1000008cea0fae */ /* 0x0003e4000e101d48 */
[----:B------:R-:W-:Y:S04]  /*187c0*/  IMAD R135, R119, -0x60, RZ ;  /* 0xffffffa077877824 */ /* 0x000fe800078e02ff */
[----:B------:R2:W-:Y:S01]  /*187d0*/  @P0 LDGSTS.E.BYPASS.LTC128B.128 [R234+0xd100], [R128.64+0x80], !P5 ;  /* 0x0d10008080ea0fae */ /* 0x0005e2000e901d48 */
[----:B------:R-:W-:Y:S02]  /*187e0*/  ISETP.GE.AND P5, PT, R232, 0x1, PT ;  /* 0x00000001e800780c */ /* 0x000fe40003fa6270 */
[----:B------:R-:W-:Y:S03]  /*187f0*/  IADD3 R118, -R217, 0x1, R135 ;  /* 0x00000001d9767810 */ /* 0x000fe60007ffe187 */
[----:B------:R-:W3:Y:S01]  /*18800*/  SHFL.IDX PT, R130, R0, RZ, 0x1c1f ;  /* 0x001c1fff00827589 */ /* 0x000ee200000e0000 */
[----:B------:R-:W-:Y:S05]  /*18810*/  IADD3 R118, -R229, R118, R231 ;  /* 0x00000076e5767210 */ /* 0x000fea0007ffe1e7 */
[----:B------:R-:W0:Y:S01]  /*18820*/  LDGDEPBAR ;  /* 0x00000000000079af */ /* 0x000e220000000000 */
[C---:B--2---:R-:W-:Y:S02]  /*18830*/  IADD3 R129, R118.reuse, c[0x0][0x328], RZ ;  /* 0x0000ca0076817a10 */ /* 0x044fe40007ffe0ff */
        /* <DEDUP_REMOVED lines=17> */
.L_x_824:
[----:B------:R-:W-:Y:S04]  /*18950*/  MOV R130, c[0x0][0x32c] ;  /* 0x0000cb0000827a02 */ /* 0x000fe80000000f00 */
[----:B------:R-:W-:Y:S11]  /*18960*/  ISETP.NE.AND P0, PT, R130, 0x1, PT ;  /* 0x000000018200780c */ /* 0x000ff60003f05270 */
[----:B------:R-:W-:Y:S02]  /*18970*/  @!UPT UIADD3 URZ, URZ, URZ, URZ ;  /* 0x0000003f3f3ff290 */ /* 0x000fe4000fffe03f */
[----:B------:R-:W-:Y:S05]  /*18980*/  @P0 IMAD.HI.U32 R130, R131, c[0x0][0x330], RZ ;  /* 0x0000cc0083820a27 */ /* 0x000fea00078e00ff */
[----:B------:R-:W-:Y:S02]  /*18990*/  @P0 SHF.R.U32.HI R131, RZ, c[0x0][0x334], R130 ;  /* 0x0000cd00ff830a19 */ /* 0x000fe40000011682 */
.L_x_825:
[----:B------:R-:W-:Y:S05]  /*189a0*/  BSYNC B0 ;  /* 0x0000000000007941 */ /* 0x000fea0003800000 */
.L_x_823:
[----:B------:R-:W-:Y:S04]  /*189b0*/  IMAD.IADD R130, R135, 0x1, -R217 ;  /* 0x0000000187827824 */ /* 0x000fe800078e0ad9 */
[----:B------:R-:W-:Y:S05]  /*189c0*/  IMAD R131, R131, c[0x0][0x32c], R130 ;  /* 0x0000cb0083837a24 */ /* 0x000fea00078e0282 */
[----:B------:R-:W-:Y:S02]  /*189d0*/  IADD3 R130, R131, c[0x0][0x32c], RZ ;  /* 0x0000cb0083827a10 */ /* 0x000fe40007ffe0ff */
[----:B------:R-:W-:Y:S02]  /*189e0*/  IMNMX R128, R128, R131, !PT ;  /* 0x0000008380807217 */ /* 0x000fe40007800200 */
[----:B------:R-:W-:Y:S02]  /*189f0*/  IMNMX R137, R137, R130, PT ;  /* 0x0000008289897217 */ /* 0x000fe40003800200 */
.L_x_822:
[C---:B-1----:R-:W-:Y:S02]  /*18a00*/  ISETP.GE.AND P1, PT, R135.reuse, 0x1, PT ;  /* 0x000000018700780c */ /* 0x042fe40003f26270 */
[C---:B------:R-:W-:Y:S02]  /*18a10*/  ISETP.GE.AND P0, PT, R135.reuse, 0x2, PT ;  /* 0x000000028700780c */ /* 0x040fe40003f06270 */
[----:B------:R-:W-:Y:S02]  /*18a20*/  LOP3.LUT R230, R230, 0xffffbfff, RZ, 0xc0, !PT ;  /* 0xffffbfffe6e67812 */ /* 0x000fe400078ec0ff */
[C---:B------:R-:W-:Y:S02]  /*18a30*/  ISETP.GE.AND P2, PT, R135.reuse, 0x9, PT ;  /* 0x000000098700780c */ /* 0x040fe40003f46270 */
[C---:B------:R-:W-:Y:S02]  /*18a40*/  ISETP.GE.AND P6, PT, R135.reuse, 0x42, PT ;  /* 0x000000428700780c */ /* 0x040fe40003fc6270 */
[C---:B------:R-:W-:Y:S02]  /*18a50*/  ISETP.GE.AND P5, PT, R135.reuse, 0x49, PT ;  /* 0x000000498700780c */ /* 0x040fe40003fa6270 */
[----:B------:R-:W-:Y:S02]  /*18a60*/  ISETP.GE.AND P4, PT, R135, 0x4a, PT ;  /* 0x0000004a8700780c */ /* 0x000fe40003f86270 */
[----:B------:R-:W-:Y:S02]  /*18a70*/  @P1 LOP3.LUT R230, R230, 0x4000, RZ, 0xfc, !PT ;  /* 0x00004000e6e61812 */ /* 0x000fe400078efcff */
[----:B------:R-:W-:Y:S02]  /*18a80*/  ISETP.GT.AND P1, PT, R128, RZ, !P1 ;  /* 0x000000ff8000720c */ /* 0x000fe40004f24270 */
[----:B------:R-:W-:Y:S02]  /*18a90*/  LOP3.LUT R230, R230, 0xfffeffff, RZ, 0xc0, !PT ;  /* 0xfffeffffe6e67812 */ /* 0x000fe400078ec0ff */
[----:B------:R-:W-:Y:S02]  /*18aa0*/  ISETP.LT.OR P1, PT, R137, 0x1, P1 ;  /* 0x000000018900780c */ /* 0x000fe40000f21670 */
[----:B------:R-:W-:Y:S02]  /*18ab0*/  @P0 LOP3.LUT R230, R230, 0x10000, RZ, 0xfc, !PT ;  /* 0x00010000e6e60812 */ /* 0x000fe400078efcff */
[----:B------:R-:W-:Y:S02]  /*18ac0*/  ISETP.GT.AND P0, PT, R128, 0x1, !P0 ;  /* 0x000000018000780c */ /* 0x000fe40004704270 */
[----:B------:R-:W-:Y:S02]  /*18ad0*/  FSEL R140, R4, -INF , !P1 ;  /* 0xff800000048c7808 */ /* 0x000fe40004800000 */
[----:B------:R-:W-:Y:S01]  /*18ae0*/  ISETP.GE.AND P1, PT, R135, 0xa, PT ;  /* 0x0000000a8700780c */ /* 0x000fe20003f26270 */
[----:B------:R-:W1:Y:S01]  /*18af0*/  SHFL.IDX PT, R4, R0, 0x1, 0x1c1f ;  /* 0x003c1f0000047f89 */ /* 0x000e6200000e0000 */
[----:B------:R-:W-:Y:S02]  /*18b00*/  ISETP.LT.OR P0, PT, R137, 0x2, P0 ;  /* 0x000000028900780c */ /* 0x000fe40000701670 */
        /* <DEDUP_REMOVED lines=10> */
[----:B------:R-:W-:Y:S01]  /*18bb0*/  ISETP.LT.OR P0, PT, R137, 0xa, P0 ;  /* 0x0000000a8900780c */ /* 0x000fe20000701670 */
[--C-:B-1----:R-:W-:Y:S01]  /*18bc0*/  IMAD.IADD R0, R129, 0x1, R4.reuse ;  /* 0x0000000181007824 */ /* 0x102fe200078e0204 */
[----:B------:R-:W-:Y:S01]  /*18bd0*/  LOP3.LUT R230, R230, 0xffffefff, RZ, 0xc0, !PT ;  /* 0xffffefffe6e67812 */ /* 0x000fe200078ec0ff */
[----:B------:R-:W-:Y:S01]  /*18be0*/  IMAD.IADD R118, R118, 0x1, R4 ;  /* 0x0000000176767824 */ /* 0x000fe200078e0204 */
[----:B------:R-:W-:Y:S02]  /*18bf0*/  FSEL R9, R9, -INF , !P0 ;  /* 0xff80000009097808 */ /* 0x000fe40004000000 */
[----:B------:R-:W-:Y:S02]  /*18c00*/  ISETP.GT.AND P0, PT, R128, 0x10, !P1 ;  /* 0x000000108000780c */ /* 0x000fe40004f04270 */
[----:B------:R-:W-:Y:S02]  /*18c10*/  ISETP.GE.AND P2, PT, R135, 0x52, PT ;  /* 0x000000528700780c */ /* 0x000fe40003f46270 */
[----:B------:R-:W-:Y:S02]  /*18c20*/  ISETP.LT.OR P0, PT, R137, 0x11, P0 ;  /* 0x000000118900780c */ /* 0x000fe40000701670 */
[----:B------:R-:W-:Y:S02]  /*18c30*/  @P1 LOP3.LUT R230, R230, 0x1000, RZ, 0xfc, !PT ;  /* 0x00001000e6e61812 */ /* 0x000fe400078efcff */
[C---:B------:R-:W-:Y:S02]  /*18c40*/  ISETP.GE.AND P1, PT, R135.reuse, 0x12, PT ;  /* 0x000000128700780c */ /* 0x040fe40003f26270 */
        /* <DEDUP_REMOVED lines=70> */
[C---:B------:R-:W-:Y:S04]  /*190b0*/  ISETP.LT.OR P0, PT, R137.reuse, 0x41, P0 ;  /* 0x000000418900780c */ /* 0x040fe80000701670 */
[----:B------:R-:W-:Y:S02]  /*190c0*/  FSEL R155, R36, -INF , !P0 ;  /* 0xff800000249b7808 */ /* 0x000fe40004000000 */
[----:B------:R-:W-:Y:S02]  /*190d0*/  ISETP.GT.AND P0, PT, R128, 0x41, !P6 ;  /* 0x000000418000780c */ /* 0x000fe40007704270 */
[----:B------:R-:W-:Y:S02]  /*190e0*/  @P1 LOP3.LUT R230, R230, 0x1, RZ, 0xfc, !PT ;  /* 0x00000001e6e61812 */ /* 0x000fe400078efcff */
[----:B------:R-:W-:Y:S02]  /*190f0*/  ISETP.LT.OR P0, PT, R137, 0x42, P0 ;  /* 0x000000428900780c */ /* 0x000fe40000701670 */
[----:B------:R-:W-:Y:S02]  /*19100*/  ISETP.GE.AND P1, PT, R135, 0x51, PT ;  /* 0x000000518700780c */ /* 0x000fe40003f26270 */
[----:B------:R-:W-:Y:S02]  /*19110*/  FSEL R151, R37, -INF , !P0 ;  /* 0xff80000025977808 */ /* 0x000fe40004000000 */
[----:B------:R-:W-:Y:S02]  /*19120*/  ISETP.GT.AND P0, PT, R128, 0x48, !P5 ;  /* 0x000000488000780c */ /* 0x000fe40006f04270 */
[----:B------:R-:W-:Y:S02]  /*19130*/  LOP3.LUT R230, R230, 0xfffbffff, RZ, 0xc0, !PT ;  /* 0xfffbffffe6e67812 */ /* 0x000fe400078ec0ff */
        /* <DEDUP_REMOVED lines=36> */
.L_x_828:
[----:B------:R-:W-:Y:S04]  /*19380*/  MOV R4, c[0x0][0x32c] ;  /* 0x0000cb0000047a02 */ /* 0x000fe80000000f00 */
[----:B------:R-:W-:Y:S11]  /*19390*/  ISETP.NE.AND P0, PT, R4, 0x1, PT ;  /* 0x000000010400780c */ /* 0x000ff60003f05270 */
[----:B------:R-:W-:Y:S02]  /*193a0*/  @!UPT UIADD3 URZ, URZ, URZ, URZ ;  /* 0x0000003f3f3ff290 */ /* 0x000fe4000fffe03f */
[----:B------:R-:W-:Y:S05]  /*193b0*/  @P0 IMAD.HI.U32 R4, R5, c[0x0][0x330], RZ ;  /* 0x0000cc0005040a27 */ /* 0x000fea00078e00ff */
[----:B------:R-:W-:Y:S02]  /*193c0*/  @P0 SHF.R.U32.HI R5, RZ, c[0x0][0x334], R4 ;  /* 0x0000cd00ff050a19 */ /* 0x000fe40000011604 */
.L_x_829:
[----:B------:R-:W-:Y:S05]  /*193d0*/  BSYNC B0 ;  /* 0x0000000000007941 */ /* 0x000fea0003800000 */
.L_x_827:
[----:B------:R-:W-:Y:S04]  /*193e0*/  IMAD.IADD R135, R135, 0x1, -R217 ;  /* 0x0000000187877824 */ /* 0x000fe800078e0ad9 */
[----:B------:R-:W-:Y:S05]  /*193f0*/  IMAD R135, R5, c[0x0][0x32c], R135 ;  /* 0x0000cb0005877a24 */ /* 0x000fea00078e0287 */
[----:B------:R-:W-:Y:S02]  /*19400*/  IADD3 R4, R135, c[0x0][0x32c], RZ ;  /* 0x0000cb0087047a10 */ /* 0x000fe40007ffe0ff */
[----:B------:R-:W-:Y:S02]  /*19410*/  IMNMX R118, R118, R135, !PT ;  /* 0x0000008776767217 */ /* 0x000fe40007800200 */
[----:B------:R-:W-:Y:S02]  /*19420*/  IMNMX R0, R0, R4, PT ;  /* 0x0000000400007217 */ /* 0x000fe40003800200 */
.L_x_826:
[----:B------:R-:W-:Y:S02]  /*19430*/  LOP3.LUT P0, RZ, R230, 0x4000, RZ, 0xc0, !PT ;  /* 0x00004000e6ff7812 */ /* 0x000fe4000780c0ff */
[----:B------:R-:W-:Y:S02]  /*19440*/  FMNMX.FTZ R4, R140, R3, !PT ;  /* 0x000000038c047209 */ /* 0x000fe40007810000 */
[----:B------:R-:W-:Y:S02]  /*19450*/  ISETP.GT.AND P0, PT, R118, RZ, !P0 ;  /* 0x000000ff7600720c */ /* 0x000fe40004704270 */
        /* <DEDUP_REMOVED lines=85> */
[C---:B------:R-:W-:Y:S01]  /*199b0*/  ISETP.GT.AND P0, PT, R118.reuse, 0x30, !P0 ;  /* 0x000000307600780c */ /* 0x040fe20004704270 */
[----:B------:R-:W-:Y:S01]  /*199c0*/  LDSM.16.MT88.4 R24, [R190] ;  /* 0x00000000be18783b */ /* 0x000fe20000004200 */
[----:B------:R-:W-:Y:S02]  /*199d0*/  ISETP.GT.AND P3, PT, R118, 0x58, !P3 ;  /* 0x000000587600780c */ /* 0x000fe40005f64270 */
[----:B------:R-:W-:Y:S04]  /*199e0*/  ISETP.LT.OR P0, PT, R0, 0x31, P0 ;  /* 0x000000310000780c */ /* 0x000fe80000701670 */
[----:B------:R-:W-:Y:S02]  /*199f0*/  FSEL R179, R30, -INF , !P0 ;  /* 0xff8000001eb37808 */ /* 0x000fe40004000000 */
[----:B------:R-:W-:Y:S02]  /*19a00*/  LOP3.LUT P0, RZ, R230, 0x8, RZ, 0xc0, !PT ;  /* 0x00000008e6ff7812 */ /* 0x000fe4000780c0ff */
[----:B------:R-:W-:Y:S02]  /*19a10*/  FMNMX.FTZ R5, R179, R5, !PT ;  /* 0x00000005b3057209 */ /* 0x000fe40007810000 */
[----:B------:R-:W-:Y:S04]  /*19a20*/  ISETP.GT.AND P0, PT, R118, 0x31, !P0 ;  /* 0x000000317600780c */ /* 0x000fe80004704270 */
[----:B------:R-:W-:Y:S04]  /*19a30*/  ISETP.LT.OR P0, PT, R0, 0x32, P0 ;  /* 0x000000320000780c */ /* 0x000fe80000701670 */
[----:B------:R-:W-:Y:S02]  /*19a40*/  FSEL R178, R31, -INF , !P0 ;  /* 0xff8000001fb27808 */ /* 0x000fe40004000000 */
[----:B------:R-:W-:Y:S01]  /*19a50*/  LOP3.LUT P0, RZ, R230, 0x4, RZ, 0xc0, !PT ;  /* 0x00000004e6ff7812 */ /* 0x000fe2000780c0ff */
[----:B------:R-:W-:Y:S01]  /*19a60*/  LDSM.16.MT88.4 R28, [R189] ;  /* 0x00000000bd1c783b */ /* 0x000fe20000004200 */
        /* <DEDUP_REMOVED lines=21> */
[----:B------:R-:W-:Y:S02]  /*19bc0*/  ISETP.LT.OR P0, PT, R0, 0x49, P0 ;  /* 0x000000490000780c */ /* 0x000fe40000701670 */
[----:B-1----:R-:W-:Y:S02]  /*19bd0*/  FMNMX.FTZ R6, R4, R6, !PT ;  /* 0x0000000604067209 */ /* 0x002fe40007810000 */
[----:B------:R-:W-:Y:S02]  /*19be0*/  FSEL R143, R42, -INF , !P0 ;  /* 0xff8000002a8f7808 */ /* 0x000fe40004000000 */
[----:B------:R-:W-:Y:S01]  /*19bf0*/  ISETP.GT.AND P0, PT, R118, 0x49, !P4 ;  /* 0x000000497600780c */ /* 0x000fe20006704270 */
[----:B------:R-:W1:Y:S01]  /*19c00*/  SHFL.BFLY PT, R12, R6, 0x1, 0x1f ;  /* 0x0c201f00060c7f89 */ /* 0x000e6200000e0000 */
        /* <DEDUP_REMOVED lines=9> */
[----:B------:R-:W-:Y:S02]  /*19ca0*/  ISETP.GT.AND P0, PT, R118, 0x59, !P6 ;  /* 0x000000597600780c */ /* 0x000fe40007704270 */
[C---:B------:R-:W-:Y:S02]  /*19cb0*/  ISETP.LT.OR P1, PT, R0.reuse, 0x59, P3 ;  /* 0x000000590000780c */ /* 0x040fe40001f21670 */
[----:B------:R-:W-:Y:S02]  /*19cc0*/  FMNMX.FTZ R5, R135, R5, !PT ;  /* 0x0000000587057209 */ /* 0x000fe40007810000 */
        /* <DEDUP_REMOVED lines=22> */
[----:B------:R-:W-:Y:S01]  /*19e30*/  LDSM.16.MT88.4 R40, [R188+0x4800] ;  /* 0x00480000bc28783b */ /* 0x000fe20000004200 */
[--C-:B------:R-:W-:Y:S02]  /*19e40*/  FFMA.FTZ R51, R138, c[0x0][0x2d0], -R137.reuse ;  /* 0x0000b4008a337a23 */ /* 0x100fe40000010889 */
[----:B------:R-:W1:Y:S01]  /*19e50*/  MUFU.EX2 R3, R3 ;  /* 0x0000000300037308 */ /* 0x000e620000000800 */
[--C-:B------:R-:W-:Y:S02]  /*19e60*/  FFMA.FTZ R131, R131, c[0x0][0x2d0], -R137.reuse ;  /* 0x0000b40083837a23 */ /* 0x100fe40000010889 */
[--C-:B------:R-:W-:Y:S02]  /*19e70*/  FFMA.FTZ R134, R134, c[0x0][0x2d0], -R137.reuse ;  /* 0x0000b40086867a23 */ /* 0x100fe40000010889 */
[--C-:B------:R-:W-:Y:S01]  /*19e80*/  FFMA.FTZ R136, R136, c[0x0][0x2d0], -R137.reuse ;  /* 0x0000b40088887a23 */ /* 0x100fe20000010889 */
[----:B------:R-:W2:Y:S01]  /*19e90*/  SHFL.BFLY PT, R4, R5, 0x1, 0x1f ;  /* 0x0c201f0005047f89 */ /* 0x000ea200000e0000 */
        /* <DEDUP_REMOVED lines=11> */
[C---:B-1----:R-:W-:Y:S02]  /*19f50*/  FMUL.FTZ R8, R3.reuse, R108 ;  /* 0x0000006c03087220 */ /* 0x042fe40000410000 */
[C---:B------:R-:W-:Y:S02]  /*19f60*/  FMUL.FTZ R9, R3.reuse, R109 ;  /* 0x0000006d03097220 */ /* 0x040fe40000410000 */
[----:B------:R-:W-:Y:S01]  /*19f70*/  FMUL.FTZ R68, R3, R68 ;  /* 0x0000004403447220 */ /* 0x000fe20000410000 */
[----:B--2---:R-:W-:Y:S01]  /*19f80*/  FMNMX.FTZ R12, R5, R4, !PT ;  /* 0x00000004050c7209 */ /* 0x004fe20007810000 */
[----:B------:R-:W1:Y:S01]  /*19f90*/  MUFU.EX2 R44, R44 ;  /* 0x0000002c002c7308 */ /* 0x000e620000000800 */
[C---:B------:R-:W-:Y:S02]  /*19fa0*/  FMUL.FTZ R5, R3.reuse, R113 ;  /* 0x0000007103057220 */ /* 0x040fe40000410000 */
[C---:B------:R-:W-:Y:S01]  /*19fb0*/  FSETP.NEU.FTZ.AND P0, PT, R12.reuse, -INF , PT ;  /* 0xff8000000c00780b */ /* 0x040fe20003f1d000 */
[C---:B------:R-:W-:Y:S02]  /*19fc0*/  FMUL.FTZ R50, R12.reuse, c[0x0][0x2d0] ;  /* 0x0000b4000c327a20 */ /* 0x040fe40000410000 */
[C---:B------:R-:W-:Y:S01]  /*19fd0*/  FMUL.FTZ R69, R3.reuse, R69 ;  /* 0x0000004503457220 */ /* 0x040fe20000410000 */
[----:B------:R-:W-:Y:S01]  /*19fe0*/  FSEL R4, R12, RZ, P0 ;  /* 0x000000ff0c047208 */ /* 0x000fe20000000000 */
[C---:B------:R-:W-:Y:S01]  /*19ff0*/  FMUL.FTZ R72, R3.reuse, R72 ;  /* 0x0000004803487220 */ /* 0x040fe20000410000 */
[----:B------:R-:W-:Y:S01]  /*1a000*/  FSEL R50, R50, RZ, P0 ;  /* 0x000000ff32327208 */ /* 0x000fe20000000000 */
[----:B------:R-:W-:Y:S01]  /*1a010*/  FMUL.FTZ R73, R3, R73 ;  /* 0x0000004903497220 */ /* 0x000fe20000410000 */
[----:B------:R-:W-:Y:S01]  /*1a020*/  MUFU.EX2 R51, R51 ;  /* 0x0000003300337308 */ /* 0x000fe20000000800 */
[----:B------:R-:W-:Y:S01]  /*1a030*/  FADD.FTZ R2, -R4, R2 ;  /* 0x0000000204027221 */ /* 0x000fe20000010100 */
[----:B------:R-:W-:Y:S01]  /*1a040*/  ISETP.GT.AND P0, PT, R119, R237, PT ;  /* 0x000000ed7700720c */ /* 0x000fe20003f04270 */
[--C-:B------:R-:W-:Y:S02]  /*1a050*/  FFMA.FTZ R47, R10, c[0x0][0x2d0], -R50.reuse ;  /* 0x0000b4000a2f7a23 */ /* 0x100fe40000010832 */
[--C-:B------:R-:W-:Y:S02]  /*1a060*/  FFMA.FTZ R46, R11, c[0x0][0x2d0], -R50.reuse ;  /* 0x0000b4000b2e7a23 */ /* 0x100fe40000010832 */
[--C-:B------:R-:W-:Y:S01]  /*1a070*/  FFMA.FTZ R49, R16, c[0x0][0x2d0], -R50.reuse ;  /* 0x0000b40010317a23 */ /* 0x100fe20000010832 */
[----:B---3--:R-:W-:Y:S01]  /*1a080*/  F2FP.PACK_AB R16, R15, R45 ;  /* 0x0000002d0f10723e */ /* 0x008fe200000000ff */
[--C-:B------:R-:W-:Y:S01]  /*1a090*/  FFMA.FTZ R48, R7, c[0x0][0x2d0], -R50.reuse ;  /* 0x0000b40007307a23 */ /* 0x100fe20000010832 */
[----:B------:R-:W-:Y:S01]  /*1a0a0*/  MUFU.EX2 R47, R47 ;  /* 0x0000002f002f7308 */ /* 0x000fe20000000800 */
[----:B------:R-:W-:Y:S01]  /*1a0b0*/  FMUL.FTZ R2, R2, c[0x0][0x2d0] ;  /* 0x0000b40002027a20 */ /* 0x000fe20000410000 */
[----:B-1----:R-:W-:Y:S01]  /*1a0c0*/  F2FP.PACK_AB R18, R44, R14 ;  /* 0x0000000e2c12723e */ /* 0x002fe200000000ff */
[C---:B------:R-:W-:Y:S02]  /*1a0d0*/  FMUL.FTZ R4, R3.reuse, R112 ;  /* 0x0000007003047220 */ /* 0x040fe40000410000 */
[C---:B------:R-:W-:Y:S02]  /*1a0e0*/  FMUL.FTZ R76, R3.reuse, R76 ;  /* 0x0000004c034c7220 */ /* 0x040fe40000410000 */
[C---:B------:R-:W-:Y:S03]  /*1a0f0*/  FMUL.FTZ R77, R3.reuse, R77 ;  /* 0x0000004d034d7220 */ /* 0x040fe60000410000 */
[----:B------:R-:W1:Y:S01]  /*1a100*/  MUFU.EX2 R2, R2 ;  /* 0x0000000200027308 */ /* 0x000e620000000800 */
[C---:B------:R-:W-:Y:S02]  /*1a110*/  FMUL.FTZ R80, R3.reuse, R80 ;  /* 0x0000005003507220 */ /* 0x040fe40000410000 */
[C---:B------:R-:W-:Y:S02]  /*1a120*/  FMUL.FTZ R81, R3.reuse, R81 ;  /* 0x0000005103517220 */ /* 0x040fe40000410000 */
[C---:B------:R-:W-:Y:S02]  /*1a130*/  FMUL.FTZ R84, R3.reuse, R84 ;  /* 0x0000005403547220 */ /* 0x040fe40000410000 */
[----:B------:R-:W-:Y:S02]  /*1a140*/  FMUL.FTZ R85, R3, R85 ;  /* 0x0000005503557220 */ /* 0x000fe40000410000 */
[--C-:B------:R-:W-:Y:S01]  /*1a150*/  FFMA.FTZ R138, R37, c[0x0][0x2d0], -R50.reuse ;  /* 0x0000b400258a7a23 */ /* 0x100fe20000010832 */
[----:B------:R-:W-:Y:S01]  /*1a160*/  MUFU.EX2 R49, R49 ;  /* 0x0000003100317308 */ /* 0x000fe20000000800 */
[--C-:B------:R-:W-:Y:S02]  /*1a170*/  FFMA.FTZ R139, R36, c[0x0][0x2d0], -R50.reuse ;  /* 0x0000b400248b7a23 */ /* 0x100fe40000010832 */
[----:B------:R-:W-:Y:S01]  /*1a180*/  LDSM.16.MT88.4 R36, [R188+0x800] ;  /* 0x00080000bc24783b */ /* 0x000fe20000004200 */
[--C-:B------:R-:W-:Y:S02]  /*1a190*/  FFMA.FTZ R140, R33, c[0x0][0x2d0], -R50.reuse ;  /* 0x0000b400218c7a23 */ /* 0x100fe40000010832 */
[--C-:B------:R-:W-:Y:S02]  /*1a1a0*/  FFMA.FTZ R141, R32, c[0x0][0x2d0], -R50.reuse ;  /* 0x0000b400208d7a23 */ /* 0x100fe40000010832 */
[C---:B------:R-:W-:Y:S02]  /*1a1b0*/  FMUL.FTZ R88, R3.reuse, R88 ;  /* 0x0000005803587220 */ /* 0x040fe40000410000 */
[----:B------:R-:W2:Y:S01]  /*1a1c0*/  MUFU.EX2 R48, R48 ;  /* 0x0000003000307308 */ /* 0x000ea20000000800 */
[----:B------:R-:W-:Y:S01]  /*1a1d0*/  LDSM.16.MT88.4 R32, [R189+0x800] ;  /* 0x00080000bd20783b */ /* 0x000fe20000004200 */
[C---:B------:R-:W-:Y:S02]  /*1a1e0*/  FMUL.FTZ R89, R3.reuse, R89 ;  /* 0x0000005903597220 */ /* 0x040fe40000410000 */
[C---:B-1----:R-:W-:Y:S02]  /*1a1f0*/  FMUL.FTZ R6, R2.reuse, R114 ;  /* 0x0000007202067220 */ /* 0x042fe40000410000 */
[C---:B------:R-:W-:Y:S02]  /*1a200*/  FMUL.FTZ R7, R2.reuse, R115 ;  /* 0x0000007302077220 */ /* 0x040fe40000410000 */
[C---:B------:R-:W-:Y:S02]  /*1a210*/  FMUL.FTZ R10, R2.reuse, R110 ;  /* 0x0000006e020a7220 */ /* 0x040fe40000410000 */
[----:B------:R-:W1:Y:S01]  /*1a220*/  MUFU.EX2 R46, R46 ;  /* 0x0000002e002e7308 */ /* 0x000e620000000800 */
[C---:B------:R-:W-:Y:S02]  /*1a230*/  FMUL.FTZ R11, R2.reuse, R111 ;  /* 0x0000006f020b7220 */ /* 0x040fe40000410000 */
[C---:B------:R-:W-:Y:S01]  /*1a240*/  FMUL.FTZ R70, R2.reuse, R70 ;  /* 0x0000004602467220 */ /* 0x040fe20000410000 */
[----:B------:R-:W-:Y:S01]  /*1a250*/  LDSM.16.MT88.4 R108, [R191+0x2800] ;  /* 0x00280000bf6c783b */ /* 0x000fe20000004200 */
[C---:B------:R-:W-:Y:S02]  /*1a260*/  FMUL.FTZ R71, R2.reuse, R71 ;  /* 0x0000004702477220 */ /* 0x040fe40000410000 */
[C---:B------:R-:W-:Y:S02]  /*1a270*/  FMUL.FTZ R74, R2.reuse, R74 ;  /* 0x0000004a024a7220 */ /* 0x040fe40000410000 */
[C---:B------:R-:W-:Y:S01]  /*1a280*/  FMUL.FTZ R75, R2.reuse, R75 ;  /* 0x0000004b024b7220 */ /* 0x040fe20000410000 */
[----:B------:R-:W3:Y:S01]  /*1a290*/  MUFU.EX2 R131, R131 ;  /* 0x0000008300837308 */ /* 0x000ee20000000800 */
[C---:B------:R-:W-:Y:S02]  /*1a2a0*/  FMUL.FTZ R78, R2.reuse, R78 ;  /* 0x0000004e024e7220 */ /* 0x040fe40000410000 */
[----:B------:R-:W-:Y:S01]  /*1a2b0*/  FMUL.FTZ R79, R2, R79 ;  /* 0x0000004f024f7220 */ /* 0x000fe20000410000 */
[----:B--2---:R-:W-:Y:S01]  /*1a2c0*/  F2FP.PACK_AB R17, R48, R49 ;  /* 0x000000313011723e */ /* 0x004fe200000000ff */
[C---:B------:R-:W-:Y:S02]  /*1a2d0*/  FMUL.FTZ R82, R2.reuse, R82 ;  /* 0x0000005202527220 */ /* 0x040fe40000410000 */
[C---:B------:R-:W-:Y:S02]  /*1a2e0*/  FMUL.FTZ R83, R2.reuse, R83 ;  /* 0x0000005302537220 */ /* 0x040fe40000410000 */
[C---:B------:R-:W-:Y:S01]  /*1a2f0*/  FMUL.FTZ R86, R2.reuse, R86 ;  /* 0x0000005602567220 */ /* 0x040fe20000410000 */
[----:B------:R-:W-:Y:S01]  /*1a300*/  MUFU.EX2 R134, R134 ;  /* 0x0000008600867308 */ /* 0x000fe20000000800 */
[C---:B------:R-:W-:Y:S02]  /*1a310*/  FMUL.FTZ R87, R2.reuse, R87 ;  /* 0x0000005702577220 */ /* 0x040fe40000410000 */
[----:B------:R-:W-:Y:S01]  /*1a320*/  FMUL.FTZ R90, R2, R90 ;  /* 0x0000005a025a7220 */ /* 0x000fe20000410000 */
[----:B-1----:R-:W-:Y:S01]  /*1a330*/  F2FP.PACK_AB R19, R46, R47 ;  /* 0x0000002f2e13723e */ /* 0x002fe200000000ff */
[C---:B------:R-:W-:Y:S02]  /*1a340*/  FMUL.FTZ R91, R2.reuse, R91 ;  /* 0x0000005b025b7220 */ /* 0x040fe40000410000 */
[C---:B------:R-:W-:Y:S02]  /*1a350*/  FMUL.FTZ R92, R3.reuse, R92 ;  /* 0x0000005c035c7220 */ /* 0x040fe40000410000 */
[C---:B------:R-:W-:Y:S01]  /*1a360*/  FMUL.FTZ R93, R3.reuse, R93 ;  /* 0x0000005d035d7220 */ /* 0x040fe20000410000 */
[----:B------:R-:W1:Y:S01]  /*1a370*/  MUFU.EX2 R136, R136 ;  /* 0x0000008800887308 */ /* 0x000e620000000800 */
[C---:B------:R-:W-:Y:S05]  /*1a380*/  HMMA.16816.F32 R4, R16.reuse, R20, R4 ;  /* 0x000000141004723c */ /* 0x040fea0000001804 */
[C---:B------:R-:W-:Y:S02]  /*1a390*/  FMUL.FTZ R94, R2.reuse, R94 ;  /* 0x0000005e025e7220 */ /* 0x040fe40000410000 */
[C---:B------:R-:W-:Y:S01]  /*1a3a0*/  FMUL.FTZ R95, R2.reuse, R95 ;  /* 0x0000005f025f7220 */ /* 0x040fe20000410000 */
[C---:B------:R-:W-:Y:S01]  /*1a3b0*/  HMMA.16816.F32 R8, R16.reuse, R22, R8 ;  /* 0x000000161008723c */ /* 0x040fe20000001808 */
[----:B------:R-:W2:Y:S01]  /*1a3c0*/  LDSM.16.MT88.4 R20, [R188] ;  /* 0x00000000bc14783b */ /* 0x000ea20000004200 */
[----:B------:R-:W-:Y:S02]  /*1a3d0*/  MUFU.EX2 R138, R138 ;  /* 0x0000008a008a7308 */ /* 0x000fe40000000800 */
[C---:B------:R-:W-:Y:S02]  /*1a3e0*/  FMUL.FTZ R96, R3.reuse, R96 ;  /* 0x0000006003607220 */ /* 0x040fe40000410000 */
[C---:B------:R-:W-:Y:S02]  /*1a3f0*/  FMUL.FTZ R97, R3.reuse, R97 ;  /* 0x0000006103617220 */ /* 0x040fe40000410000 */
[C---:B------:R-:W-:Y:S04]  /*1a400*/  HMMA.16816.F32 R68, R16.reuse, R24, R68 ;  /* 0x000000181044723c */ /* 0x040fe80000001844 */
[C---:B------:R-:W-:Y:S01]  /*1a410*/  FMUL.FTZ R98, R2.reuse, R98 ;  /* 0x0000006202627220 */ /* 0x040fe20000410000 */
[----:B------:R-:W4:Y:S01]  /*1a420*/  MUFU.EX2 R139, R139 ;  /* 0x0000008b008b7308 */ /* 0x000f220000000800 */
[C---:B------:R-:W-:Y:S02]  /*1a430*/  FMUL.FTZ R99, R2.reuse, R99 ;  /* 0x0000006302637220 */ /* 0x040fe40000410000 */
[C---:B------:R-:W-:Y:S01]  /*1a440*/  HMMA.16816.F32 R72, R16.reuse, R26, R72 ;  /* 0x0000001a1048723c */ /* 0x040fe20000001848 */
[----:B------:R-:W5:Y:S03]  /*1a450*/  LDSM.16.MT88.4 R24, [R191+0x3000] ;  /* 0x00300000bf18783b */ /* 0x000f660000004200 */
[C---:B------:R-:W-:Y:S02]  /*1a460*/  FMUL.FTZ R100, R3.reuse, R100 ;  /* 0x0000006403647220 */ /* 0x040fe40000410000 */
[C---:B------:R-:W-:Y:S01]  /*1a470*/  FMUL.FTZ R101, R3.reuse, R101 ;  /* 0x0000006503657220 */ /* 0x040fe20000410000 */
[----:B------:R-:W-:Y:S01]  /*1a480*/  MUFU.EX2 R140, R140 ;  /* 0x0000008c008c7308 */ /* 0x000fe20000000800 */
[C---:B------:R-:W-:Y:S04]  /*1a490*/  HMMA.16816.F32 R76, R16.reuse, R28, R76 ;  /* 0x0000001c104c723c */ /* 0x040fe8000000184c */
[C---:B------:R-:W-:Y:S02]  /*1a4a0*/  FMUL.FTZ R102, R2.reuse, R102 ;  /* 0x0000006602667220 */ /* 0x040fe40000410000 */
[C---:B------:R-:W-:Y:S02]  /*1a4b0*/  FMUL.FTZ R103, R2.reuse, R103 ;  /* 0x0000006702677220 */ /* 0x040fe40000410000 */
[C---:B------:R-:W-:Y:S01]  /*1a4c0*/  HMMA.16816.F32 R80, R16.reuse, R30, R80 ;  /* 0x0000001e1050723c */ /* 0x040fe20000001850 */
[----:B------:R-:W1:Y:S01]  /*1a4d0*/  LDSM.16.MT88.4 R28, [R190+0x3000] ;  /* 0x00300000be1c783b */ /* 0x000e620000004200 */
[----:B------:R-:W1:Y:S02]  /*1a4e0*/  MUFU.EX2 R141, R141 ;  /* 0x0000008d008d7308 */ /* 0x000e640000000800 */
        /* <DEDUP_REMOVED lines=13> */
[C---:B-----5:R-:W-:Y:S04]  /*1a5c0*/  HMMA.16816.F32 R92, R16.reuse, R24, R92 ;  /* 0x00000018105c723c */ /* 0x060fe8000000185c */
[C---:B------:R-:W-:Y:S02]  /*1a5d0*/  FMUL.FTZ R56, R3.reuse, R56 ;  /* 0x0000003803387220 */ /* 0x040fe40000410000 */
[C---:B------:R-:W-:Y:S02]  /*1a5e0*/  FMUL.FTZ R57, R3.reuse, R57 ;  /* 0x0000003903397220 */ /* 0x040fe40000410000 */
[C---:B------:R-:W-:Y:S01]  /*1a5f0*/  HMMA.16816.F32 R96, R16.reuse, R26, R96 ;  /* 0x0000001a1060723c */ /* 0x040fe20000001860 */
[----:B------:R-:W5:Y:S01]  /*1a600*/  LDSM.16.MT88.4 R24, [R188+0x3000] ;  /* 0x00300000bc18783b */ /* 0x000f620000004200 */
[----:B------:R-:W-:Y:S02]  /*1a610*/  MUFU.EX2 R152, R152 ;  /* 0x0000009800987308 */ /* 0x000fe40000000800 */
[C---:B------:R-:W-:Y:S02]  /*1a620*/  FMUL.FTZ R58, R2.reuse, R58 ;  /* 0x0000003a023a7220 */ /* 0x040fe40000410000 */
[C---:B------:R-:W-:Y:S02]  /*1a630*/  FMUL.FTZ R59, R2.reuse, R59 ;  /* 0x0000003b023b7220 */ /* 0x040fe40000410000 */
[C---:B-1----:R-:W-:Y:S04]  /*1a640*/  HMMA.16816.F32 R100, R16.reuse, R28, R100 ;  /* 0x0000001c1064723c */ /* 0x042fe80000001864 */
[C---:B------:R-:W-:Y:S01]  /*1a650*/  FMUL.FTZ R60, R3.reuse, R60 ;  /* 0x0000003c033c7220 */ /* 0x040fe20000410000 */
[----:B------:R-:W-:Y:S01]  /*1a660*/  MUFU.EX2 R153, R153 ;  /* 0x0000009900997308 */ /* 0x000fe20000000800 */
[C---:B------:R-:W-:Y:S02]  /*1a670*/  FMUL.FTZ R61, R3.reuse, R61 ;  /* 0x0000003d033d7220 */ /* 0x040fe40000410000 */
[C---:B------:R-:W-:Y:S01]  /*1a680*/  HMMA.16816.F32 R104, R16.reuse, R30, R104 ;  /* 0x0000001e1068723c */ /* 0x040fe20000001868 */
[----:B------:R-:W1:Y:S03]  /*1a690*/  LDSM.16.MT88.4 R28, [R191+0x800] ;  /* 0x00080000bf1c783b */ /* 0x000e660000004200 */
[C---:B------:R-:W-:Y:S02]  /*1a6a0*/  FMUL.FTZ R62, R2.reuse, R62 ;  /* 0x0000003e023e7220 */ /* 0x040fe40000410000 */
[C---:B------:R-:W-:Y:S01]  /*1a6b0*/  FMUL.FTZ R63, R2.reuse, R63 ;  /* 0x0000003f023f7220 */ /* 0x040fe20000410000 */
[----:B------:R-:W-:Y:S01]  /*1a6c0*/  MUFU.EX2 R164, R164 ;  /* 0x000000a400a47308 */ /* 0x000fe20000000800 */
[C---:B------:R-:W-:Y:S01]  /*1a6d0*/  FMUL.FTZ R64, R3.reuse, R64 ;  /* 0x0000004003407220 */ /* 0x040fe20000410000 */
[C---:B--2---:R-:W-:Y:S03]  /*1a6e0*/  HMMA.16816.F32 R52, R16.reuse, R20, R52 ;  /* 0x000000141034723c */ /* 0x044fe60000001834 */
[----:B------:R-:W-:Y:S02]  /*1a6f0*/  FMUL.FTZ R65, R3, R65 ;  /* 0x0000004103417220 */ /* 0x000fe40000410000 */
[C---:B------:R-:W-:Y:S02]  /*1a700*/  FMUL.FTZ R66, R2.reuse, R66 ;  /* 0x0000004202427220 */ /* 0x040fe40000410000 */
[----:B------:R-:W-:Y:S01]  /*1a710*/  FMUL.FTZ R67, R2, R67 ;  /* 0x0000004302437220 */ /* 0x000fe20000410000 */
[C---:B------:R-:W-:Y:S01]  /*1a720*/  HMMA.16816.F32 R56, R16.reuse, R22, R56 ;  /* 0x000000161038723c */ /* 0x040fe20000001838 */
[----:B------:R-:W2:Y:S01]  /*1a730*/  LDSM.16.MT88.4 R20, [R190+0x800] ;  /* 0x00080000be14783b */ /* 0x000ea20000004200 */
[----:B------:R-:W-:Y:S02]  /*1a740*/  MUFU.EX2 R165, R165 ;  /* 0x000000a500a57308 */ /* 0x000fe40000000800 */
[--C-:B------:R-:W-:Y:S02]  /*1a750*/  FFMA.FTZ R156, R156, c[0x0][0x2d0], -R50.reuse ;  /* 0x0000b4009c9c7a23 */ /* 0x100fe40000010832 */
[--C-:B------:R-:W-:Y:S02]  /*1a760*/  FFMA.FTZ R157, R157, c[0x0][0x2d0], -R50.reuse ;  /* 0x0000b4009d9d7a23 */ /* 0x100fe40000010832 */
[C---:B-----5:R-:W-:Y:S04]  /*1a770*/  HMMA.16816.F32 R60, R16.reuse, R24, R60 ;  /* 0x00000018103c723c */ /* 0x060fe8000000183c */
[----:B------:R-:W5:Y:S01]  /*1a780*/  MUFU.EX2 R156, R156 ;  /* 0x0000009c009c7308 */ /* 0x000f620000000800 */
[--C-:B------:R-:W-:Y:S02]  /*1a790*/  FFMA.FTZ R158, R158, c[0x0][0x2d0], -R50.reuse ;  /* 0x0000b4009e9e7a23 */ /* 0x100fe40000010832 */
[--C-:B------:R-:W-:Y:S01]  /*1a7a0*/  FFMA.FTZ R159, R159, c[0x0][0x2d0], -R50.reuse ;  /* 0x0000b4009f9f7a23 */ /* 0x100fe20000010832 */
[----:B------:R-:W-:Y:S01]  /*1a7b0*/  HMMA.16816.F32 R64, R16, R26, R64 ;  /* 0x0000001a1040723c */ /* 0x000fe20000001840 */
[----:B------:R-:W5:Y:S03]  /*1a7c0*/  LDSM.16.MT88.4 R24, [R191+0x3800] ;  /* 0x00380000bf18783b */ /* 0x000f660000004200 */
[--C-:B------:R-:W-:Y:S02]  /*1a7d0*/  FFMA.FTZ R179, R179, c[0x0][0x2d0], -R50.reuse ;  /* 0x0000b400b3b37a23 */ /* 0x100fe40000010832 */
[----:B------:R-:W2:Y:S01]  /*1a7e0*/  MUFU.EX2 R157, R157 ;  /* 0x0000009d009d7308 */ /* 0x000ea20000000800 */
[----:B---3--:R-:W-:Y:S01]  /*1a7f0*/  F2FP.PACK_AB R16, R131, R51 ;  /* 0x000000338310723e */ /* 0x008fe200000000ff */
[--C-:B------:R-:W-:Y:S01]  /*1a800*/  FFMA.FTZ R178, R178, c[0x0][0x2d0], -R50.reuse ;  /* 0x0000b400b2b27a23 */ /* 0x100fe20000010832 */
[----:B------:R-:W-:Y:S03]  /*1a810*/  F2FP.PACK_AB R18, R136, R134 ;  /* 0x000000868812723e */ /* 0x000fe600000000ff */
[----:B----4-:R-:W-:Y:S01]  /*1a820*/  F2FP.PACK_AB R17, R139, R138 ;  /* 0x0000008a8b11723e */ /* 0x010fe200000000ff */
[--C-:B------:R-:W-:Y:S01]  /*1a830*/  FFMA.FTZ R177, R177, c[0x0][0x2d0], -R50.reuse ;  /* 0x0000b400b1b17a23 */ /* 0x100fe20000010832 */
[----:B------:R-:W-:Y:S01]  /*1a840*/  F2FP.PACK_AB R19, R141, R140 ;  /* 0x0000008c8d13723e */ /* 0x000fe200000000ff */
[--C-:B------:R-:W-:Y:S01]  /*1a850*/  FFMA.FTZ R167, R167, c[0x0][0x2d0], -R50.reuse ;  /* 0x0000b400a7a77a23 */ /* 0x100fe20000010832 */
[----:B------:R-:W-:Y:S01]  /*1a860*/  MUFU.EX2 R158, R158 ;  /* 0x0000009e009e7308 */ /* 0x000fe20000000800 */
[--C-:B------:R-:W-:Y:S02]  /*1a870*/  FFMA.FTZ R151, R151, c[0x0][0x2d0], -R137.reuse ;  /* 0x0000b40097977a23 */ /* 0x100fe40000010889 */
[--C-:B------:R-:W-:Y:S02]  /*1a880*/  FFMA.FTZ R154, R154, c[0x0][0x2d0], -R50.reuse ;  /* 0x0000b4009a9a7a23 */ /* 0x100fe40000010832 */
[C---:B-1----:R-:W-:Y:S03]  /*1a890*/  HMMA.16816.F32 R4, R16.reuse, R28, R4 ;  /* 0x0000001c1004723c */ /* 0x042fe60000001804 */
[--C-:B------:R-:W-:Y:S02]  /*1a8a0*/  FFMA.FTZ R148, R148, c[0x0][0x2d0], -R50.reuse ;  /* 0x0000b40094947a23 */ /* 0x100fe40000010832 */
[----:B------:R-:W1:Y:S01]  /*1a8b0*/  MUFU.EX2 R159, R159 ;  /* 0x0000009f009f7308 */ /* 0x000e620000000800 */
[--C-:B------:R-:W-:Y:S02]  /*1a8c0*/  FFMA.FTZ R143, R143, c[0x0][0x2d0], -R50.reuse ;  /* 0x0000b4008f8f7a23 */ /* 0x100fe40000010832 */
[C---:B------:R-:W-:Y:S01]  /*1a8d0*/  HMMA.16816.F32 R8, R16.reuse, R30, R8 ;  /* 0x0000001e1008723c */ /* 0x040fe20000001808 */
[----:B------:R-:W-:Y:S03]  /*1a8e0*/  LDSM.16.MT88.4 R28, [R189+0x3800] ;  /* 0x00380000bd1c783b */ /* 0x000fe60000004200 */
[--C-:B------:R-:W-:Y:S02]  /*1a8f0*/  FFMA.FTZ R142, R142, c[0x0][0x2d0], -R50.reuse ;  /* 0x0000b4008e8e7a23 */ /* 0x100fe40000010832 */
[--C-:B------:R-:W-:Y:S01]  /*1a900*/  FFMA.FTZ R133, R133, c[0x0][0x2d0], -R137.reuse ;  /* 0x0000b40085857a23 */ /* 0x100fe20000010889 */
[----:B------:R-:W-:Y:S01]  /*1a910*/  MUFU.EX2 R166, R166 ;  /* 0x000000a600a67308 */ /* 0x000fe20000000800 */
[C---:B--2---:R-:W-:Y:S04]  /*1a920*/  HMMA.16816.F32 R68, R16.reuse, R20, R68 ;  /* 0x000000141044723c */ /* 0x044fe80000001844 */
[--C-:B------:R-:W-:Y:S02]  /*1a930*/  FFMA.FTZ R132, R132, c[0x0][0x2d0], -R137.reuse ;  /* 0x0000b40084847a23 */ /* 0x100fe40000010889 */
[--C-:B------:R-:W-:Y:S02]  /*1a940*/  FFMA.FTZ R130, R130, c[0x0][0x2d0], -R137.reuse ;  /* 0x0000b40082827a23 */ /* 0x100fe40000010889 */
[C---:B------:R-:W-:Y:S01]  /*1a950*/  HMMA.16816.F32 R72, R16.reuse, R22, R72 ;  /* 0x000000161048723c */ /* 0x040fe20000001848 */
[----:B------:R-:W2:Y:S01]  /*1a960*/  LDSM.16.MT88.4 R20, [R190+0x3800] ;  /* 0x00380000be14783b */ /* 0x000ea20000004200 */
[----:B------:R-:W-:Y:S02]  /*1a970*/  MUFU.EX2 R176, R176 ;  /* 0x000000b000b07308 */ /* 0x000fe40000000800 */
[----:B------:R-:W-:Y:S02]  /*1a980*/  FFMA.FTZ R137, R128, c[0x0][0x2d0], -R137 ;  /* 0x0000b40080897a23 */ /* 0x000fe40000010889 */
[--C-:B------:R-:W-:Y:S02]  /*1a990*/  FFMA.FTZ R128, R135, c[0x0][0x2d0], -R50.reuse ;  /* 0x0000b40087807a23 */ /* 0x100fe40000010832 */
[C---:B------:R-:W-:Y:S04]  /*1a9a0*/  HMMA.16816.F32 R76, R16.reuse, R32, R76 ;  /* 0x00000020104c723c */ /* 0x040fe8000000184c */
[----:B------:R-:W3:Y:S01]  /*1a9b0*/  MUFU.EX2 R179, R179 ;  /* 0x000000b300b37308 */ /* 0x000ee20000000800 */
[--C-:B------:R-:W-:Y:S02]  /*1a9c0*/  FFMA.FTZ R129, R129, c[0x0][0x2d0], -R50.reuse ;  /* 0x0000b40081817a23 */ /* 0x100fe40000010832 */
[--C-:B------:R-:W-:Y:S01]  /*1a9d0*/  FFMA.FTZ R118, R118, c[0x0][0x2d0], -R50.reuse ;  /* 0x0000b40076767a23 */ /* 0x100fe20000010832 */
[C---:B------:R-:W-:Y:S01]  /*1a9e0*/  HMMA.16816.F32 R80, R16.reuse, R34, R80 ;  /* 0x000000221050723c */ /* 0x040fe20000001850 */
[----:B------:R-:W4:Y:S03]  /*1a9f0*/  LDSM.16.MT88.4 R32, [R188+0x3800] ;  /* 0x00380000bc20783b */ /* 0x000f260000004200 */
[----:B------:R-:W-:Y:S02]  /*1aa00*/  FFMA.FTZ R50, R13, c[0x0][0x2d0], -R50 ;  /* 0x0000b4000d327a23 */ /* 0x000fe40000010832 */
[----:B------:R-:W1:Y:S01]  /*1aa10*/  MUFU.EX2 R178, R178 ;  /* 0x000000b200b27308 */ /* 0x000e620000000800 */
[----:B------:R-:W-:Y:S01]  /*1aa20*/  FFMA.FTZ R45, R3, R243, R45 ;  /* 0x000000f3032d7223 */ /* 0x000fe2000001002d */
[C---:B------:R-:W-:Y:S04]  /*1aa30*/  HMMA.16816.F32 R84, R16.reuse, R36, R84 ;  /* 0x000000241054723c */ /* 0x040fe80000001854 */
[----:B------:R-:W-:Y:S01]  /*1aa40*/  FFMA.FTZ R49, R2, R242, R49 ;  /* 0x000000f202317223 */ /* 0x000fe20000010031 */
[----:B------:R-:W-:Y:S01]  /*1aa50*/  IADD3 R2, R119, -0x1, RZ ;  /* 0xffffffff77027810 */ /* 0x000fe20007ffe0ff */
[----:B------:R-:W-:Y:S02]  /*1aa60*/  FADD.FTZ R45, R15, R45 ;  /* 0x0000002d0f2d7221 */ /* 0x000fe40000010000 */
[C---:B------:R-:W-:Y:S01]  /*1aa70*/  HMMA.16816.F32 R88, R16.reuse, R38, R88 ;  /* 0x000000261058723c */ /* 0x040fe20000001858 */
[----:B------:R-:W-:Y:S01]  /*1aa80*/  LDSM.16.MT88.4 R36, [R188+0x4000] ;  /* 0x00400000bc24783b */ /* 0x000fe20000004200 */
[----:B------:R-:W-:Y:S02]  /*1aa90*/  MUFU.EX2 R177, R177 ;  /* 0x000000b100b17308 */ /* 0x000fe40000000800 */
[----:B------:R-:W-:Y:S02]  /*1aaa0*/  FADD.FTZ R49, R48, R49 ;  /* 0x0000003130317221 */ /* 0x000fe40000010000 */
[----:B------:R-:W-:Y:S02]  /*1aab0*/  FADD.FTZ R14, R14, R45 ;  /* 0x0000002d0e0e7221 */ /* 0x000fe40000010000 */
[C---:B-----5:R-:W-:Y:S04]  /*1aac0*/  HMMA.16816.F32 R92, R16.reuse, R24, R92 ;  /* 0x00000018105c723c */ /* 0x060fe8000000185c */
[----:B------:R-:W5:Y:S01]  /*1aad0*/  MUFU.EX2 R167, R167 ;  /* 0x000000a700a77308 */ /* 0x000f620000000800 */
[----:B------:R-:W-:Y:S02]  /*1aae0*/  FADD.FTZ R49, R47, R49 ;  /* 0x000000312f317221 */ /* 0x000fe40000010000 */
[----:B------:R-:W-:Y:S01]  /*1aaf0*/  FADD.FTZ R14, R44, R14 ;  /* 0x0000000e2c0e7221 */ /* 0x000fe20000010000 */
[C---:B------:R-:W-:Y:S01]  /*1ab00*/  HMMA.16816.F32 R96, R16.reuse, R26, R96 ;  /* 0x0000001a1060723c */ /* 0x040fe20000001860 */
[----:B------:R-:W-:Y:S03]  /*1ab10*/  LDSM.16.MT88.4 R24, [R190+0x1000] ;  /* 0x00100000be18783b */ /* 0x000fe60000004200 */
[----:B------:R-:W-:Y:S02]  /*1ab20*/  FADD.FTZ R46, R46, R49 ;  /* 0x000000312e2e7221 */ /* 0x000fe40000010000 */
[----:B------:R-:W-:Y:S01]  /*1ab30*/  MUFU.EX2 R155, R155 ;  /* 0x0000009b009b7308 */ /* 0x000fe20000000800 */
[----:B------:R-:W-:Y:S01]  /*1ab40*/  FADD.FTZ R51, R51, R14 ;  /* 0x0000000e33337221 */ /* 0x000fe20000010000 */
[C---:B--2---:R-:W-:Y:S04]  /*1ab50*/  HMMA.16816.F32 R100, R16.reuse, R20, R100 ;  /* 0x000000141064723c */ /* 0x044fe80000001864 */
[----:B------:R-:W-:Y:S02]  /*1ab60*/  FADD.FTZ R46, R138, R46 ;  /* 0x0000002e8a2e7221 */ /* 0x000fe40000010000 */
[----:B------:R-:W-:Y:S02]  /*1ab70*/  FADD.FTZ R51, R131, R51 ;  /* 0x0000003383337221 */ /* 0x000fe40000010000 */
[C---:B------:R-:W-:Y:S01]  /*1ab80*/  HMMA.16816.F32 R104, R16.reuse, R22, R104 ;  /* 0x000000161068723c */ /* 0x040fe20000001868 */
[----:B------:R-:W2:Y:S01]  /*1ab90*/  LDSM.16.MT88.4 R20, [R191+0x1000] ;  /* 0x00100000bf14783b */ /* 0x000ea20000004200 */
[----:B------:R-:W-:Y:S02]  /*1aba0*/  MUFU.EX2 R151, R151 ;  /* 0x0000009700977308 */ /* 0x000fe40000000800 */
[----:B------:R-:W-:Y:S02]  /*1abb0*/  FADD.FTZ R139, R139, R46 ;  /* 0x0000002e8b8b7221 */ /* 0x000fe40000010000 */
[----:B------:R-:W-:Y:S02]  /*1abc0*/  FADD.FTZ R134, R134, R51 ;  /* 0x0000003386867221 */ /* 0x000fe40000010000 */
[C---:B------:R-:W-:Y:S04]  /*1abd0*/  HMMA.16816.F32 R52, R16.reuse, R28, R52 ;  /* 0x0000001c1034723c */ /* 0x040fe80000001834 */
[----:B------:R-:W-:Y:S01]  /*1abe0*/  MUFU.EX2 R244, R244 ;  /* 0x000000f400f47308 */ /* 0x000fe20000000800 */
[----:B------:R-:W-:Y:S02]  /*1abf0*/  FADD.FTZ R139, R140, R139 ;  /* 0x0000008b8c8b7221 */ /* 0x000fe40000010000 */
[----:B------:R-:W-:Y:S01]  /*1ac00*/  FADD.FTZ R134, R136, R134 ;  /* 0x0000008688867221 */ /* 0x000fe20000010000 */
[C---:B------:R-:W-:Y:S01]  /*1ac10*/  HMMA.16816.F32 R56, R16.reuse, R30, R56 ;  /* 0x0000001e1038723c */ /* 0x040fe20000001838 */
[----:B------:R-:W3:Y:S03]  /*1ac20*/  LDSM.16.MT88.4 R28, [R189+0x1000] ;  /* 0x00100000bd1c783b */ /* 0x000ee60000004200 */
[----:B------:R-:W-:Y:S02]  /*1ac30*/  FADD.FTZ R141, R141, R139 ;  /* 0x0000008b8d8d7221 */ /* 0x000fe40000010000 */
[----:B------:R-:W-:Y:S01]  /*1ac40*/  MUFU.EX2 R245, R245 ;  /* 0x000000f500f57308 */ /* 0x000fe20000000800 */
[----:B------:R-:W-:Y:S01]  /*1ac50*/  IMAD.MOV.U32 R119, RZ, RZ, R2 ;  /* 0x000000ffff777224 */ /* 0x000fe200078e0002 */
[C---:B----4-:R-:W-:Y:S04]  /*1ac60*/  HMMA.16816.F32 R60, R16.reuse, R32, R60 ;  /* 0x00000020103c723c */ /* 0x050fe8000000183c */
[----:B------:R-:W-:Y:S02]  /*1ac70*/  FADD.FTZ R141, R156, R141 ;  /* 0x0000008d9c8d7221 */ /* 0x000fe40000010000 */
[----:B------:R-:W-:Y:S02]  /*1ac80*/  IMAD.MOV.U32 R3, RZ, RZ, R0 ;  /* 0x000000ffff037224 */ /* 0x000fe400078e0000 */
[----:B------:R-:W-:Y:S01]  /*1ac90*/  HMMA.16816.F32 R64, R16, R34, R64 ;  /* 0x000000221040723c */ /* 0x000fe20000001840 */
[----:B------:R-:W4:Y:S01]  /*1aca0*/  LDSM.16.MT88.4 R32, [R188+0x1000] ;  /* 0x00100000bc20783b */ /* 0x000f220000004200 */
[----:B------:R-:W3:Y:S02]  /*1acb0*/  MUFU.EX2 R154, R154 ;  /* 0x0000009a009a7308 */ /* 0x000ee40000000800 */
[----:B------:R-:W-:Y:S03]  /*1acc0*/  IMAD.MOV.U32 R2, RZ, RZ, R12 ;  /* 0x000000ffff027224 */ /* 0x000fe600078e000c */
[----:B------:R-:W-:Y:S01]  /*1acd0*/  F2FP.PACK_AB R16, R149, R150 ;  /* 0x000000969510723e */ /* 0x000fe200000000ff */
[----:B------:R-:W-:Y:S01]  /*1ace0*/  FADD.FTZ R150, R150, R134 ;  /* 0x0000008696967221 */ /* 0x000fe20000010000 */
[----:B------:R-:W-:Y:S03]  /*1acf0*/  F2FP.PACK_AB R18, R153, R152 ;  /* 0x000000989912723e */ /* 0x000fe600000000ff */
[----:B------:R-:W-:Y:S01]  /*1ad00*/  F2FP.PACK_AB R17, R157, R156 ;  /* 0x0000009c9d11723e */ /* 0x000fe200000000ff */
[----:B------:R-:W4:Y:S01]  /*1ad10*/  MUFU.EX2 R148, R148 ;  /* 0x0000009400947308 */ /* 0x000f220000000800 */
[----:B-1----:R-:W-:Y:S01]  /*1ad20*/  F2FP.PACK_AB R19, R159, R158 ;  /* 0x0000009e9f13723e */ /* 0x002fe200000000ff */
[----:B------:R-:W-:Y:S02]  /*1ad30*/  FADD.FTZ R150, R149, R150 ;  /* 0x0000009695967221 */ /* 0x000fe40000010000 */
[----:B------:R-:W-:Y:S02]  /*1ad40*/  FADD.FTZ R157, R157, R141 ;  /* 0x0000008d9d9d7221 */ /* 0x000fe40000010000 */
[----:B------:R-:W-:Y:S02]  /*1ad50*/  FADD.FTZ R152, R152, R150 ;  /* 0x0000009698987221 */ /* 0x000fe40000010000 */
[C---:B--2---:R-:W-:Y:S02]  /*1ad60*/  HMMA.16816.F32 R4, R16.reuse, R20, R4 ;  /* 0x000000141004723c */ /* 0x044fe40000001804 */
[----:B------:R-:W-:Y:S01]  /*1ad70*/  MUFU.EX2 R143, R143 ;  /* 0x0000008f008f7308 */ /* 0x000fe20000000800 */
[----:B------:R-:W-:Y:S02]  /*1ad80*/  FADD.FTZ R157, R158, R157 ;  /* 0x0000009d9e9d7221 */ /* 0x000fe40000010000 */
[----:B------:R-:W-:Y:S02]  /*1ad90*/  FADD.FTZ R152, R153, R152 ;  /* 0x0000009899987221 */ /* 0x000fe40000010000 */
[----:B------:R-:W-:Y:S01]  /*1ada0*/  FADD.FTZ R159, R159, R157 ;  /* 0x0000009d9f9f7221 */ /* 0x000fe20000010000 */
[C---:B------:R-:W-:Y:S01]  /*1adb0*/  HMMA.16816.F32 R8, R16.reuse, R22, R8 ;  /* 0x000000161008723c */ /* 0x040fe20000001808 */
[----:B------:R-:W1:Y:S03]  /*1adc0*/  LDSM.16.MT88.4 R20, [R191+0x4000] ;  /* 0x00400000bf14783b */ /* 0x000e660000004200 */
[----:B------:R-:W2:Y:S01]  /*1add0*/  MUFU.EX2 R142, R142 ;  /* 0x0000008e008e7308 */ /* 0x000ea20000000800 */
[----:B---3--:R-:W-:Y:S03]  /*1ade0*/  FADD.FTZ R159, R179, R159 ;  /* 0x0000009fb39f7221 */ /* 0x008fe60000010000 */
[C---:B------:R-:W-:Y:S06]  /*1adf0*/  HMMA.16816.F32 R68, R16.reuse, R24, R68 ;  /* 0x000000181044723c */ /* 0x040fec0000001844 */
[----:B------:R-:W-:Y:S02]  /*1ae00*/  MUFU.EX2 R133, R133 ;  /* 0x0000008500857308 */ /* 0x000fe40000000800 */
[C---:B------:R-:W-:Y:S01]  /*1ae10*/  HMMA.16816.F32 R72, R16.reuse, R26, R72 ;  /* 0x0000001a1048723c */ /* 0x040fe20000001848 */
[----:B------:R-:W3:Y:S07]  /*1ae20*/  LDSM.16.MT88.4 R24, [R190+0x4000] ;  /* 0x00400000be18783b */ /* 0x000eee0000004200 */
[C---:B------:R-:W-:Y:S01]  /*1ae30*/  HMMA.16816.F32 R76, R16.reuse, R28, R76 ;  /* 0x0000001c104c723c */ /* 0x040fe2000000184c */
[----:B------:R-:W-:Y:S07]  /*1ae40*/  MUFU.EX2 R132, R132 ;  /* 0x0000008400847308 */ /* 0x000fee0000000800 */
[C---:B------:R-:W-:Y:S01]  /*1ae50*/  HMMA.16816.F32 R80, R16.reuse, R30, R80 ;  /* 0x0000001e1050723c */ /* 0x040fe20000001850 */
[----:B------:R-:W2:Y:S02]  /*1ae60*/  LDSM.16.MT88.4 R28, [R189+0x4000] ;  /* 0x00400000bd1c783b */ /* 0x000ea40000004200 */
[----:B------:R-:W-:Y:S05]  /*1ae70*/  MUFU.EX2 R130, R130 ;  /* 0x0000008200827308 */ /* 0x000fea0000000800 */
[C---:B----4-:R-:W-:Y:S05]  /*1ae80*/  HMMA.16816.F32 R84, R16.reuse, R32, R84 ;  /* 0x000000201054723c */ /* 0x050fea0000001854 */
[----:B------:R-:W-:Y:S03]  /*1ae90*/  MUFU.EX2 R137, R137 ;  /* 0x0000008900897308 */ /* 0x000fe60000000800 */
[C---:B------:R-:W-:Y:S01]  /*1aea0*/  HMMA.16816.F32 R88, R16.reuse, R34, R88 ;  /* 0x000000221058723c */ /* 0x040fe20000001858 */
[----:B------:R-:W4:Y:S06]  /*1aeb0*/  LDSM.16.MT88.4 R32, [R191+0x1800] ;  /* 0x00180000bf20783b */ /* 0x000f2c0000004200 */
[----:B------:R-:W2:Y:S01]  /*1aec0*/  MUFU.EX2 R128, R128 ;  /* 0x0000008000807308 */ /* 0x000ea20000000800 */
[C---:B-1----:R-:W-:Y:S08]  /*1aed0*/  HMMA.16816.F32 R92, R16.reuse, R20, R92 ;  /* 0x00000014105c723c */ /* 0x042ff0000000185c */
[C---:B------:R-:W-:Y:S01]  /*1aee0*/  HMMA.16816.F32 R96, R16.reuse, R22, R96 ;  /* 0x000000161060723c */ /* 0x040fe20000001860 */
[----:B------:R-:W1:Y:S01]  /*1aef0*/  LDSM.16.MT88.4 R20, [R190+0x1800] ;  /* 0x00180000be14783b */ /* 0x000e620000004200 */
[----:B------:R-:W1:Y:S06]  /*1af00*/  MUFU.EX2 R129, R129 ;  /* 0x0000008100817308 */ /* 0x000e6c0000000800 */
[C---:B---3--:R-:W-:Y:S04]  /*1af10*/  HMMA.16816.F32 R100, R16.reuse, R24, R100 ;  /* 0x000000181064723c */ /* 0x048fe80000001864 */
[----:B------:R-:W3:Y:S04]  /*1af20*/  MUFU.EX2 R118, R118 ;  /* 0x0000007600767308 */ /* 0x000ee80000000800 */
[C---:B------:R-:W-:Y:S01]  /*1af30*/  HMMA.16816.F32 R104, R16.reuse, R26, R104 ;  /* 0x0000001a1068723c */ /* 0x040fe20000001868 */
[----:B------:R-:W1:Y:S05]  /*1af40*/  LDSM.16.MT88.4 R24, [R189+0x1800] ;  /* 0x00180000bd18783b */ /* 0x000e6a0000004200 */
[----:B------:R-:W1:Y:S02]  /*1af50*/  MUFU.EX2 R50, R50 ;  /* 0x0000003200327308 */ /* 0x000e640000000800 */
[C---:B--2---:R-:W-:Y:S08]  /*1af60*/  HMMA.16816.F32 R52, R16.reuse, R28, R52 ;  /* 0x0000001c1034723c */ /* 0x044ff00000001834 */
[C---:B------:R-:W-:Y:S01]  /*1af70*/  HMMA.16816.F32 R56, R16.reuse, R30, R56 ;  /* 0x0000001e1038723c */ /* 0x040fe20000001838 */
[----:B------:R-:W2:Y:S07]  /*1af80*/  LDSM.16.MT88.4 R28, [R188+0x1800] ;  /* 0x00180000bc1c783b */ /* 0x000eae0000004200 */
[C---:B------:R-:W-:Y:S08]  /*1af90*/  HMMA.16816.F32 R60, R16.reuse, R36, R60 ;  /* 0x00000024103c723c */ /* 0x040ff0000000183c */
[----:B------:R-:W-:Y:S01]  /*1afa0*/  HMMA.16816.F32 R64, R16, R38, R64 ;  /* 0x000000261040723c */ /* 0x000fe20000001840 */
[----:B------:R-:W-:Y:S06]  /*1afb0*/  LDSM.16.MT88.4 R36, [R189+0x4800] ;  /* 0x00480000bd24783b */ /* 0x000fec0000004200 */
[C---:B------:R-:W-:Y:S01]  /*1afc0*/  F2FP.PACK_AB R16, R165.reuse, R164 ;  /* 0x000000a4a510723e */ /* 0x040fe200000000ff */
[----:B------:R-:W-:Y:S01]  /*1afd0*/  FADD.FTZ R164, R164, R152 ;  /* 0x00000098a4a47221 */ /* 0x000fe20000010000 */
[----:B------:R-:W-:Y:S03]  /*1afe0*/  F2FP.PACK_AB R18, R176, R166 ;  /* 0x000000a6b012723e */ /* 0x000fe600000000ff */
[C---:B------:R-:W-:Y:S01]  /*1aff0*/  F2FP.PACK_AB R17, R178.reuse, R179 ;  /* 0x000000b3b211723e */ /* 0x040fe200000000ff */
[----:B------:R-:W-:Y:S01]  /*1b000*/  FADD.FTZ R164, R165, R164 ;  /* 0x000000a4a5a47221 */ /* 0x000fe20000010000 */
[----:B-----5:R-:W-:Y:S01]  /*1b010*/  F2FP.PACK_AB R19, R167, R177 ;  /* 0x000000b1a713723e */ /* 0x020fe200000000ff */
[----:B------:R-:W-:Y:S02]  /*1b020*/  FADD.FTZ R178, R178, R159 ;  /* 0x0000009fb2b27221 */ /* 0x000fe40000010000 */
[----:B------:R-:W-:Y:S02]  /*1b030*/  FADD.FTZ R166, R166, R164 ;  /* 0x000000a4a6a67221 */ /* 0x000fe40000010000 */
[----:B------:R-:W-:Y:S02]  /*1b040*/  FADD.FTZ R178, R177, R178 ;  /* 0x000000b2b1b27221 */ /* 0x000fe40000010000 */
[C---:B----4-:R-:W-:Y:S03]  /*1b050*/  HMMA.16816.F32 R4, R16.reuse, R32, R4 ;  /* 0x000000201004723c */ /* 0x050fe60000001804 */
[----:B------:R-:W-:Y:S02]  /*1b060*/  FADD.FTZ R166, R176, R166 ;  /* 0x000000a6b0a67221 */ /* 0x000fe40000010000 */
[----:B------:R-:W-:Y:S03]  /*1b070*/  FADD.FTZ R167, R167, R178 ;  /* 0x000000b2a7a77221 */ /* 0x000fe60000010000 */
[C---:B------:R-:W-:Y:S01]  /*1b080*/  HMMA.16816.F32 R8, R16.reuse, R34, R8 ;  /* 0x000000221008723c */ /* 0x040fe20000001808 */
[----:B------:R-:W4:Y:S03]  /*1b090*/  LDSM.16.MT88.4 R32, [R191+0x4800] ;  /* 0x00480000bf20783b */ /* 0x000f260000004200 */
[----:B------:R-:W-:Y:S04]  /*1b0a0*/  FADD.FTZ R167, R154, R167 ;  /* 0x000000a79aa77221 */ /* 0x000fe80000010000 */
[C---:B-1----:R-:W-:Y:S08]  /*1b0b0*/  HMMA.16816.F32 R68, R16.reuse, R20, R68 ;  /* 0x000000141044723c */ /* 0x042ff00000001844 */
[C---:B------:R-:W-:Y:S01]  /*1b0c0*/  HMMA.16816.F32 R72, R16.reuse, R22, R72 ;  /* 0x000000161048723c */ /* 0x040fe20000001848 */
[----:B------:R-:W1:Y:S07]  /*1b0d0*/  LDSM.16.MT88.4 R20, [R190+0x4800] ;  /* 0x00480000be14783b */ /* 0x000e6e0000004200 */
[C---:B------:R-:W-:Y:S08]  /*1b0e0*/  HMMA.16816.F32 R76, R16.reuse, R24, R76 ;  /* 0x00000018104c723c */ /* 0x040ff0000000184c */
[C---:B------:R-:W-:Y:S01]  /*1b0f0*/  HMMA.16816.F32 R80, R16.reuse, R26, R80 ;  /* 0x0000001a1050723c */ /* 0x040fe20000001850 */
[----:B------:R-:W5:Y:S07]  /*1b100*/  LDSM.16.MT88.4 R24, [R191+0x2000] ;  /* 0x00200000bf18783b */ /* 0x000f6e0000004200 */
[C---:B--2---:R-:W-:Y:S08]  /*1b110*/  HMMA.16816.F32 R84, R16.reuse, R28, R84 ;  /* 0x0000001c1054723c */ /* 0x044ff00000001854 */
[C---:B------:R-:W-:Y:S01]  /*1b120*/  HMMA.16816.F32 R88, R16.reuse, R30, R88 ;  /* 0x0000001e1058723c */ /* 0x040fe20000001858 */
[----:B------:R-:W2:Y:S07]  /*1b130*/  LDSM.16.MT88.4 R28, [R190+0x2000] ;  /* 0x00200000be1c783b */ /* 0x000eae0000004200 */
[C---:B----4-:R-:W-:Y:S08]  /*1b140*/  HMMA.16816.F32 R92, R16.reuse, R32, R92 ;  /* 0x00000020105c723c */ /* 0x050ff0000000185c */
[C---:B------:R-:W-:Y:S01]  /*1b150*/  HMMA.16816.F32 R96, R16.reuse, R34, R96 ;  /* 0x000000221060723c */ /* 0x040fe20000001860 */
[----:B------:R-:W-:Y:S07]  /*1b160*/  LDSM.16.MT88.4 R32, [R188+0x2000] ;  /* 0x00200000bc20783b */ /* 0x000fee0000004200 */
[C---:B-1----:R-:W-:Y:S08]  /*1b170*/  HMMA.16816.F32 R100, R16.reuse, R20, R100 ;  /* 0x000000141064723c */ /* 0x042ff00000001864 */
        /* <DEDUP_REMOVED lines=17> */
[C---:B-----5:R-:W-:Y:S03]  /*1b290*/  HMMA.16816.F32 R4, R16.reuse, R24, R4 ;  /* 0x000000181004723c */ /* 0x060fe60000001804 */
[----:B------:R-:W-:Y:S02]  /*1b2a0*/  FADD.FTZ R244, R245, R244 ;  /* 0x000000f4f5f47221 */ /* 0x000fe40000010000 */
[----:B------:R-:W-:Y:S03]  /*1b2b0*/  FADD.FTZ R142, R142, R148 ;  /* 0x000000948e8e7221 */ /* 0x000fe60000010000 */
[C---:B------:R-:W-:Y:S01]  /*1b2c0*/  HMMA.16816.F32 R8, R16.reuse, R26, R8 ;  /* 0x0000001a1008723c */ /* 0x040fe20000001808 */
[----:B------:R-:W4:Y:S03]  /*1b2d0*/  LDSM.16.MT88.4 R24, [R191+0x5000] ;  /* 0x00500000bf18783b */ /* 0x000f260000004200 */
[----:B------:R-:W-:Y:S04]  /*1b2e0*/  FADD.FTZ R142, R128, R142 ;  /* 0x0000008e808e7221 */ /* 0x000fe80000010000 */
[C---:B--2---:R-:W-:Y:S04]  /*1b2f0*/  HMMA.16816.F32 R68, R16.reuse, R28, R68 ;  /* 0x0000001c1044723c */ /* 0x044fe80000001844 */
[----:B------:R-:W-:Y:S04]  /*1b300*/  FADD.FTZ R142, R129, R142 ;  /* 0x0000008e818e7221 */ /* 0x000fe80000010000 */
[C---:B------:R-:W-:Y:S01]  /*1b310*/  HMMA.16816.F32 R72, R16.reuse, R30, R72 ;  /* 0x0000001e1048723c */ /* 0x040fe20000001848 */
[----:B------:R-:W2:Y:S03]  /*1b320*/  LDSM.16.MT88.4 R28, [R190+0x5000] ;  /* 0x00500000be1c783b */ /* 0x000ea60000004200 */
[----:B---3--:R-:W-:Y:S04]  /*1b330*/  FADD.FTZ R142, R118, R142 ;  /* 0x0000008e768e7221 */ /* 0x008fe80000010000 */
[C---:B-1----:R-:W-:Y:S04]  /*1b340*/  HMMA.16816.F32 R76, R16.reuse, R20, R76 ;  /* 0x00000014104c723c */ /* 0x042fe8000000184c */
[----:B------:R-:W-:Y:S04]  /*1b350*/  FADD.FTZ R242, R50, R142 ;  /* 0x0000008e32f27221 */ /* 0x000fe80000010000 */
[C---:B------:R-:W-:Y:S01]  /*1b360*/  HMMA.16816.F32 R80, R16.reuse, R22, R80 ;  /* 0x000000161050723c */ /* 0x040fe20000001850 */
[----:B------:R-:W1:Y:S07]  /*1b370*/  LDSM.16.MT88.4 R20, [R188+0x5000] ;  /* 0x00500000bc14783b */ /* 0x000e6e0000004200 */
[C---:B------:R-:W-:Y:S08]  /*1b380*/  HMMA.16816.F32 R84, R16.reuse, R32, R84 ;  /* 0x000000201054723c */ /* 0x040ff00000001854 */
[C---:B------:R-:W-:Y:S01]  /*1b390*/  HMMA.16816.F32 R88, R16.reuse, R34, R88 ;  /* 0x000000221058723c */ /* 0x040fe20000001858 */
[----:B------:R-:W3:Y:S07]  /*1b3a0*/  LDSM.16.MT88.4 R32, [R190+0x2800] ;  /* 0x00280000be20783b */ /* 0x000eee0000004200 */
[C---:B----4-:R-:W-:Y:S08]  /*1b3b0*/  HMMA.16816.F32 R92, R16.reuse, R24, R92 ;  /* 0x00000018105c723c */ /* 0x050ff0000000185c */
[C---:B------:R-:W-:Y:S01]  /*1b3c0*/  HMMA.16816.F32 R96, R16.reuse, R26, R96 ;  /* 0x0000001a1060723c */ /* 0x040fe20000001860 */
[----:B------:R-:W4:Y:S07]  /*1b3d0*/  LDSM.16.MT88.4 R24, [R188+0x2800] ;  /* 0x00280000bc18783b */ /* 0x000f2e0000004200 */
[C---:B--2---:R-:W-:Y:S08]  /*1b3e0*/  HMMA.16816.F32 R100, R16.reuse, R28, R100 ;  /* 0x0000001c1064723c */ /* 0x044ff00000001864 */
[C---:B------:R-:W-:Y:S08]  /*1b3f0*/  HMMA.16816.F32 R104, R16.reuse, R30, R104 ;  /* 0x0000001e1068723c */ /* 0x040ff00000001868 */
[C---:B------:R-:W-:Y:S08]  /*1b400*/  HMMA.16816.F32 R52, R16.reuse, R36, R52 ;  /* 0x000000241034723c */ /* 0x040ff00000001834 */
[C---:B------:R-:W-:Y:S08]  /*1b410*/  HMMA.16816.F32 R56, R16.reuse, R38, R56 ;  /* 0x000000261038723c */ /* 0x040ff00000001838 */
[C---:B-1----:R-:W-:Y:S08]  /*1b420*/  HMMA.16816.F32 R60, R16.reuse, R20, R60 ;  /* 0x00000014103c723c */ /* 0x042ff0000000183c */
[----:B------:R-:W-:Y:S01]  /*1b430*/  HMMA.16816.F32 R64, R16, R22, R64 ;  /* 0x000000161040723c */ /* 0x000fe20000001840 */
[----:B------:R-:W1:Y:S06]  /*1b440*/  LDSM.16.MT88.4 R20, [R191+0x5800] ;  /* 0x00580000bf14783b */ /* 0x000e6c0000004200 */
[C---:B------:R-:W-:Y:S01]  /*1b450*/  F2FP.PACK_AB R16, R132.reuse, R133 ;  /* 0x000000858410723e */ /* 0x040fe200000000ff */
[----:B------:R-:W-:Y:S01]  /*1b460*/  FADD.FTZ R133, R133, R244 ;  /* 0x000000f485857221 */ /* 0x000fe20000010000 */
[----:B------:R-:W-:Y:S03]  /*1b470*/  F2FP.PACK_AB R18, R137, R130 ;  /* 0x000000828912723e */ /* 0x000fe600000000ff */
[----:B------:R-:W-:Y:S01]  /*1b480*/  F2FP.PACK_AB R17, R129, R128 ;  /* 0x000000808111723e */ /* 0x000fe200000000ff */
[----:B------:R-:W-:Y:S01]  /*1b490*/  FADD.FTZ R133, R132, R133 ;  /* 0x0000008584857221 */ /* 0x000fe20000010000 */
[----:B------:R-:W-:Y:S03]  /*1b4a0*/  F2FP.PACK_AB R19, R50, R118 ;  /* 0x000000763213723e */ /* 0x000fe600000000ff */
[----:B------:R-:W-:Y:S04]  /*1b4b0*/  FADD.FTZ R133, R130, R133 ;  /* 0x0000008582857221 */ /* 0x000fe80000010000 */
[C---:B------:R-:W-:Y:S01]  /*1b4c0*/  HMMA.16816.F32 R112, R16.reuse, R108, R4 ;  /* 0x0000006c1070723c */ /* 0x040fe20000001804 */
[----:B------:R-:W2:Y:S02]  /*1b4d0*/  LDSM.16.MT88.4 R4, [R190+0x5800] ;  /* 0x00580000be04783b */ /* 0x000ea40000004200 */
[----:B------:R-:W-:Y:S05]  /*1b4e0*/  FADD.FTZ R243, R137, R133 ;  /* 0x0000008589f37221 */ /* 0x000fea0000010000 */
[C---:B------:R-:W-:Y:S01]  /*1b4f0*/  HMMA.16816.F32 R108, R16.reuse, R110, R8 ;  /* 0x0000006e106c723c */ /* 0x040fe20000001808 */
[----:B------:R-:W5:Y:S07]  /*1b500*/  LDSM.16.MT88.4 R8, [R189+0x5800] ;  /* 0x00580000bd08783b */ /* 0x000f6e0000004200 */
[C---:B---3--:R-:W-:Y:S08]  /*1b510*/  HMMA.16816.F32 R68, R16.reuse, R32, R68 ;  /* 0x000000201044723c */ /* 0x048ff00000001844 */
[C---:B------:R-:W-:Y:S08]  /*1b520*/  HMMA.16816.F32 R72, R16.reuse, R34, R72 ;  /* 0x000000221048723c */ /* 0x040ff00000001848 */
[C---:B------:R-:W-:Y:S08]  /*1b530*/  HMMA.16816.F32 R76, R16.reuse, R40, R76 ;  /* 0x00000028104c723c */ /* 0x040ff0000000184c */
[C---:B------:R-:W-:Y:S08]  /*1b540*/  HMMA.16816.F32 R80, R16.reuse, R42, R80 ;  /* 0x0000002a1050723c */ /* 0x040ff00000001850 */
[C---:B----4-:R-:W-:Y:S08]  /*1b550*/  HMMA.16816.F32 R84, R16.reuse, R24, R84 ;  /* 0x000000181054723c */ /* 0x050ff00000001854 */
[C---:B------:R-:W-:Y:S08]  /*1b560*/  HMMA.16816.F32 R88, R16.reuse, R26, R88 ;  /* 0x0000001a1058723c */ /* 0x040ff00000001858 */
[C---:B-1----:R-:W-:Y:S08]  /*1b570*/  HMMA.16816.F32 R92, R16.reuse, R20, R92 ;  /* 0x00000014105c723c */ /* 0x042ff0000000185c */
[C---:B------:R-:W-:Y:S01]  /*1b580*/  HMMA.16816.F32 R96, R16.reuse, R22, R96 ;  /* 0x000000161060723c */ /* 0x040fe20000001860 */
[----:B------:R-:W1:Y:S07]  /*1b590*/  LDSM.16.MT88.4 R20, [R188+0x5800] ;  /* 0x00580000bc14783b */ /* 0x000e6e0000004200 */
[C---:B--2---:R-:W-:Y:S08]  /*1b5a0*/  HMMA.16816.F32 R100, R16.reuse, R4, R100 ;  /* 0x000000041064723c */ /* 0x044ff00000001864 */
[C---:B------:R-:W-:Y:S08]  /*1b5b0*/  HMMA.16816.F32 R104, R16.reuse, R6, R104 ;  /* 0x000000061068723c */ /* 0x040ff00000001868 */
[C---:B-----5:R-:W-:Y:S08]  /*1b5c0*/  HMMA.16816.F32 R52, R16.reuse, R8, R52 ;  /* 0x000000081034723c */ /* 0x060ff00000001834 */
[C---:B------:R-:W-:Y:S08]  /*1b5d0*/  HMMA.16816.F32 R56, R16.reuse, R10, R56 ;  /* 0x0000000a1038723c */ /* 0x040ff00000001838 */
[C---:B-1----:R-:W-:Y:S08]  /*1b5e0*/  HMMA.16816.F32 R60, R16.reuse, R20, R60 ;  /* 0x00000014103c723c */ /* 0x042ff0000000183c */
[----:B------:R-:W-:Y:S01]  /*1b5f0*/  HMMA.16816.F32 R64, R16, R22, R64 ;  /* 0x000000161040723c */ /* 0x000fe20000001840 */
[----:B------:R-:W-:-:S07]  /*1b600*/  @P0 BRA `(.L_x_830) ;  /* 0xffffc29000000947 */ /* 0x000fce000383ffff */
.L_x_821:
[----:B------:R-:W-:Y:S07]  /*1b610*/  @!UPT UIADD3 URZ, URZ, URZ, URZ ;  /* 0x0000003f3f3ff290 */ /* 0x000fee000fffe03f */
[----:B------:R-:W-:Y:S02]  /*1b620*/  MOV R4, 0x1f ;  /* 0x0000001f00047802 */ /* 0x000fe40000000f00 */
[----:B------:R-:W-:Y:S01]  /*1b630*/  MOV R3, 0xffffffff ;  /* 0xffffffff00037802 */ /* 0x000fe20000000f00 */
[----:B------:R-:W-:Y:S06]  /*1b640*/  BRA.DIV ~URZ, `(.L_x_831) ;  /* 0x000043c27f007947 */ /* 0x000fec000b800000 */
[----:B------:R1:W2:Y:S02]  /*1b650*/  SHFL.BFLY PT, R2, R243, 0x2, 0x1f ;  /* 0x0c401f00f3027f89 */ /* 0x0002a400000e0000 */
.L_x_898:
[----:B--2---:R-:W-:Y:S01]  /*1b660*/  FADD.FTZ R2, R2, R243 ;  /* 0x000000f302027221 */ /* 0x004fe20000010000 */
[----:B------:R-:W-:Y:S05]  /*1b670*/  BRA.DIV ~URZ, `(.L_x_832) ;  /* 0x000043f27f007947 */ /* 0x000fea000b800000 */
[----:B------:R-:W2:Y:S04]  /*1b680*/  SHFL.BFLY PT, R4, R242, 0x2, 0x1f ;  /* 0x0c401f00f2047f89 */ /* 0x000ea800000e0000 */
[----:B------:R-:W3:Y:S01]  /*1b690*/  SHFL.BFLY PT, R3, R2, 0x1, 0x1f ;  /* 0x0c201f0002037f89 */ /* 0x000ee200000e0000 */
[----:B--2---:R-:W-:-:S02]  /*1b6a0*/  FADD.FTZ R242, R4, R242 ;  /* 0x000000f204f27221 */ /* 0x004fc40000010000 */
[----:B---3--:R-:W-:-:S03]  /*1b6b0*/  FADD.FTZ R2, R2, R3 ;  /* 0x0000000302027221 */ /* 0x008fc60000010000 */
[----:B------:R2:W3:Y:S04]  /*1b6c0*/  SHFL.BFLY PT, R10, R242, 0x1, 0x1f ;  /* 0x0c201f00f20a7f89 */ /* 0x0004e800000e0000 */
.L_x_899:
[----:B---3--:R-:W-:Y:S01]  /*1b6d0*/  FADD.FTZ R10, R10, R242 ;  /* 0x000000f20a0a7221 */ /* 0x008fe20000010000 */
[----:B------:R-:W-:Y:S02]  /*1b6e0*/  FSETP.NE.FTZ.AND P1, PT, R2, RZ, PT ;  /* 0x000000ff0200720b */ /* 0x000fe40003f35000 */
[----:B------:R-:W-:Y:S02]  /*1b6f0*/  MOV R27, RZ ;  /* 0x000000ff001b7202 */ /* 0x000fe40000000f00 */
[----:B------:R-:W-:Y:S02]  /*1b700*/  FSETP.NE.FTZ.AND P0, PT, R10, RZ, PT ;  /* 0x000000ff0a00720b */ /* 0x000fe40003f15000 */
[----:B------:R-:W-:Y:S02]  /*1b710*/  MOV R17, RZ ;  /* 0x000000ff00117202 */ /* 0x000fe40000000f00 */
[----:B------:R-:W-:Y:S02]  /*1b720*/  MOV R11, 0xff800000 ;  /* 0xff800000000b7802 */ /* 0x000fe40000000f00 */
[----:B------:R-:W-:-:S03]  /*1b730*/  MOV R28, 0x1 ;  /* 0x00000001001c7802 */ /* 0x000fc60000000f00 */
[----:B------:R-:W3:Y:S04]  /*1b740*/  @P1 MUFU.LG2 R3, R2 ;  /* 0x0000000200031308 */ /* 0x000ee80000000c00 */
[----:B------:R-:W-:-:S04]  /*1b750*/  @P0 MOV R14, 0x3f317218 ;  /* 0x3f317218000e0802 */ /* 0x000fc80000000f00 */
[----:B------:R-:W4:Y:S08]  /*1b760*/  @P0 MUFU.RCP R27, R10 ;  /* 0x0000000a001b0308 */ /* 0x000f300000001000 */
[----:B------:R-:W5:Y:S01]  /*1b770*/  @P0 MUFU.LG2 R10, R10 ;  /* 0x0000000a000a0308 */ /* 0x000f620000000c00 */
[----:B---3--:R-:W-:-:S07]  /*1b780*/  @P1 FMUL.FTZ R3, R3, 0.69314718246459960938 ;  /* 0x3f31721803031820 */ /* 0x008fce0000410000 */
[----:B------:R3:W1:Y:S01]  /*1b790*/  @P1 MUFU.RCP R17, R2 ;  /* 0x0000000200111308 */ /* 0x0006620000001000 */
[C---:B----4-:R-:W-:Y:S02]  /*1b7a0*/  FMUL.FTZ R114, R27.reuse, R114 ;  /* 0x000000721b727220 */ /* 0x050fe40000410000 */
[C---:B------:R-:W-:Y:S02]  /*1b7b0*/  FMUL.FTZ R115, R27.reuse, R115 ;  /* 0x000000731b737220 */ /* 0x040fe40000410000 */
[C---:B------:R-:W-:Y:S02]  /*1b7c0*/  FMUL.FTZ R110, R27.reuse, R110 ;  /* 0x0000006e1b6e7220 */ /* 0x040fe40000410000 */
[----:B------:R-:W-:Y:S02]  /*1b7d0*/  FMUL.FTZ R111, R27, R111 ;  /* 0x0000006f1b6f7220 */ /* 0x000fe40000410000 */
[----:B-----5:R-:W-:Y:S02]  /*1b7e0*/  @P0 FMUL.FTZ R13, R10, 0.69314718246459960938 ;  /* 0x3f3172180a0d0820 */ /* 0x020fe40000410000 */
[----:B------:R-:W-:-:S02]  /*1b7f0*/  @P0 FMUL.FTZ R10, R14, c[0x0][0x2d0] ;  /* 0x0000b4000e0a0a20 */ /* 0x000fc40000410000 */
[C---:B------:R-:W-:Y:S02]  /*1b800*/  FMUL.FTZ R18, R27.reuse, R70 ;  /* 0x000000461b127220 */ /* 0x040fe40000410000 */
[----:B------:R-:W-:Y:S01]  /*1b810*/  FMUL.FTZ R19, R27, R71 ;  /* 0x000000471b137220 */ /* 0x000fe20000410000 */
[----:B---3--:R-:W-:Y:S01]  /*1b820*/  @P1 MOV R2, 0x3f317218 ;  /* 0x3f31721800021802 */ /* 0x008fe20000000f00 */
[C---:B-1----:R-:W-:Y:S02]  /*1b830*/  FMUL.FTZ R112, R17.reuse, R112 ;  /* 0x0000007011707220 */ /* 0x042fe40000410000 */
[C---:B------:R-:W-:Y:S02]  /*1b840*/  FMUL.FTZ R113, R17.reuse, R113 ;  /* 0x0000007111717220 */ /* 0x040fe40000410000 */
[----:B------:R-:W-:Y:S02]  /*1b850*/  @P1 FMUL.FTZ R2, R2, c[0x0][0x2d0] ;  /* 0x0000b40002021a20 */ /* 0x000fe40000410000 */
[----:B------:R-:W-:-:S02]  /*1b860*/  FMUL.FTZ R108, R17, R108 ;  /* 0x0000006c116c7220 */ /* 0x000fc40000410000 */
[----:B------:R-:W-:Y:S01]  /*1b870*/  @P1 FFMA.FTZ R11, R2, R0, R3 ;  /* 0x00000000020b1223 */ /* 0x000fe20000010003 */
[----:B------:R-:W-:Y:S01]  /*1b880*/  MOV R0, 0xff800000 ;  /* 0xff80000000007802 */ /* 0x000fe20000000f00 */
        /* <DEDUP_REMOVED lines=27> */
[----:B------:R-:W-:Y:S02]  /*1ba40*/  FMUL.FTZ R16, R17, R64 ;  /* 0x0000004011107220 */ /* 0x000fe40000410000 */
        /* <DEDUP_REMOVED lines=25> */
[----:B------:R-:W-:Y:S02]  /*1bbe0*/  FMUL.FTZ R17, R17, R65 ;  /* 0x0000004111117220 */ /* 0x000fe40000410000 */
[----:B------:R-:W-:Y:S02]  /*1bbf0*/  FMUL.FTZ R27, R27, R67 ;  /* 0x000000431b1b7220 */ /* 0x000fe40000410000 */
[----:B------:R-:W-:Y:S02]  /*1bc00*/  @P0 FFMA.FTZ R0, R10, R12, R13 ;  /* 0x0000000c0a000223 */ /* 0x000fe4000001000d */
.L_x_754:
[----:B------:R-:W1:Y:S01]  /*1bc10*/  S2R R10, SR_TID.X ;  /* 0x00000000000a7919 */ /* 0x000e620000002100 */
[----:B------:R-:W-:Y:S01]  /*1bc20*/  BSSY B0, `(.L_x_833) ;  /* 0x0000010000007945 */ /* 0x000fe20003800000 */
[----:B-1----:R-:W-:-:S13]  /*1bc30*/  LOP3.LUT P0, RZ, R10, 0xff, RZ, 0xc0, !PT ;  /* 0x000000ff0aff7812 */ /* 0x002fda000780c0ff */
[----:B------:R-:W-:Y:S05]  /*1bc40*/  @P0 BRA `(.L_x_834) ;  /* 0x000000d000000947 */ /* 0x000fea0003800000 */
[----:B------:R-:W1:Y:S01]  /*1bc50*/  S2R R12, SR_LANEID ;  /* 0x00000000000c7919 */ /* 0x000e620000000000 */
[----:B------:R-:W-:Y:S01]  /*1bc60*/  VOTEU.ANY UR4, UPT, PT ;  /* 0x0000000000047886 */ /* 0x000fe200038e0100 */
[----:B------:R-:W-:Y:S01]  /*1bc70*/  IMAD.MOV.U32 R30, RZ, RZ, c[0x0][0x560] ;  /* 0x00015800ff1e7624 */ /* 0x000fe200078e00ff */
[----:B------:R-:W1:Y:S01]  /*1bc80*/  FLO.U32 R14, UR4 ;  /* 0x00000004000e7d00 */ /* 0x000e6200080e0000 */
[----:B------:R-:W-:-:S07]  /*1bc90*/  IMAD.MOV.U32 R31, RZ, RZ, c[0x0][0x564] ;  /* 0x00015900ff1f7624 */ /* 0x000fce00078e00ff */
[----:B------:R-:W3:Y:S01]  /*1bca0*/  POPC R13, UR4 ;  /* 0x00000004000d7d09 */ /* 0x000ee20008000000 */
[----:B-1----:R-:W-:-:S13]  /*1bcb0*/  ISETP.EQ.U32.AND P0, PT, R14, R12, PT ;  /* 0x0000000c0e00720c */ /* 0x002fda0003f02070 */
[----:B---3--:R-:W3:Y:S04]  /*1bcc0*/  @P0 ATOMG.E.ADD.STRONG.GPU PT, R13, [R30.64], R13 ;  /* 0x0000000d1e0d09a8 */ /* 0x008ee800081ee1c8 */
[----:B------:R-:W1:Y:S02]  /*1bcd0*/  S2R R12, SR_LTMASK ;  /* 0x00000000000c7919 */ /* 0x000e640000003900 */
[----:B-1----:R-:W-:-:S04]  /*1bce0*/  LOP3.LUT R12, R12, UR4, RZ, 0xc0, !PT ;  /* 0x000000040c0c7c12 */ /* 0x002fc8000f8ec0ff */
[----:B------:R-:W1:Y:S01]  /*1bcf0*/  POPC R208, R12 ;  /* 0x0000000c00d07309 */ /* 0x000e620000000000 */
[----:B---3--:R-:W1:Y:S02]  /*1bd00*/  SHFL.IDX PT, R13, R13, R14, 0x1f ;  /* 0x00001f0e0d0d7589 */ /* 0x008e6400000e0000 */
[----:B-1----:R-:W-:-:S05]  /*1bd10*/  IADD3 R208, R13, c[0x0][0xc], R208 ;  /* 0x000003000dd07a10 */ /* 0x002fca0007ffe0d0 */
.L_x_834:
[----:B------:R-:W-:Y:S05]  /*1bd20*/  BSYNC B0 ;  /* 0x0000000000007941 */ /* 0x000fea0003800000 */
.L_x_833:
[----:B------:R-:W-:Y:S01]  /*1bd30*/  PRMT R12, R28, 0x9910, RZ ;  /* 0x000099101c0c7816 */ /* 0x000fe200000000ff */
[----:B------:R-:W-:Y:S01]  /*1bd40*/  BSSY B1, `(.L_x_835) ;  /* 0x00002a0000017945 */ /* 0x000fe20003800000 */
[----:B------:R-:W-:Y:S02]  /*1bd50*/  SHF.R.S32.HI R32, RZ, 0x1f, R10 ;  /* 0x0000001fff207819 */ /* 0x000fe4000001140a */
[----:B------:R-:W-:Y:S01]  /*1bd60*/  ISETP.NE.AND P0, PT, R12, RZ, PT ;  /* 0x000000ff0c00720c */ /* 0x000fe20003f05270 */
[----:B------:R-:W-:Y:S01]  /*1bd70*/  IMAD.MOV.U32 R12, RZ, RZ, R208 ;  /* 0x000000ffff0c7224 */ /* 0x000fe200078e00d0 */
[----:B------:R-:W-:Y:S02]  /*1bd80*/  LEA.HI R29, R32, R10, RZ, 0x3 ;  /* 0x0000000a201d7211 */ /* 0x000fe400078f18ff */
[----:B------:R-:W-:-:S02]  /*1bd90*/  IADD3 R13, R116, 0x40, RZ ;  /* 0x00000040740d7810 */ /* 0x000fc40007ffe0ff */
[----:B------:R-:W-:Y:S02]  /*1bda0*/  LOP3.LUT R28, R29, 0xfffffff8, RZ, 0xc0, !PT ;  /* 0xfffffff81d1c7812 */ /* 0x000fe400078ec0ff */
[----:B------:R-:W-:Y:S02]  /*1bdb0*/  SHF.R.S32.HI R14, RZ, 0x1f, R116 ;  /* 0x0000001fff0e7819 */ /* 0x000fe40000011474 */
[----:B------:R-:W-:Y:S01]  /*1bdc0*/  SHF.R.S32.HI R15, RZ, 0x1f, R13 ;  /* 0x0000001fff0f7819 */ /* 0x000fe2000001140d */
[----:B------:R-:W-:Y:S01]  /*1bdd0*/  IMAD.IADD R28, R10, 0x1, -R28 ;  /* 0x000000010a1c7824 */ /* 0x000fe200078e0a1c */
[----:B------:R-:W-:Y:S01]  /*1bde0*/  SHF.R.S32.HI R29, RZ, 0x3, R29 ;  /* 0x00000003ff1d7819 */ /* 0x000fe2000001141d */
[----:B------:R-:W-:Y:S05]  /*1bdf0*/  @!P0 BRA `(.L_x_836) ;  /* 0x00001e6000008947 */ /* 0x000fea0003800000 */
[CC--:B------:R-:W-:Y:S01]  /*1be00*/  LEA.HI R33, R32.reuse, R10.reuse, RZ, 0x2 ;  /* 0x0000000a20217211 */ /* 0x0c0fe200078f10ff */
[----:B------:R-:W-:Y:S01]  /*1be10*/  WARPSYNC 0xffffffff ;  /* 0xffffffff00007948 */ /* 0x000fe20003800000 */
[----:B------:R-:W-:Y:S01]  /*1be20*/  LEA.HI R32, R32, R10, RZ, 0x5 ;  /* 0x0000000a20207211 */ /* 0x000fe200078f28ff */
[----:B------:R-:W-:Y:S01]  /*1be30*/  BAR.SYNC.DEFER_BLOCKING 0x1, 0x100 ;  /* 0x0044000000007b1d */ /* 0x000fe20000010000 */
[--C-:B------:R-:W-:Y:S01]  /*1be40*/  SHF.R.S32.HI R30, RZ, 0x2, R33.reuse ;  /* 0x00000002ff1e7819 */ /* 0x100fe20000011421 */
[----:B------:R-:W-:Y:S01]  /*1be50*/  IMAD.MOV.U32 R36, RZ, RZ, c[0x0][0x388] ;  /* 0x0000e200ff247624 */ /* 0x000fe200078e00ff */
[----:B------:R-:W-:-:S02]  /*1be60*/  SHF.R.S32.HI R34, RZ, 0x1f, R33 ;  /* 0x0000001fff227819 */ /* 0x000fc40000011421 */
[----:B------:R-:W-:Y:S02]  /*1be70*/  LOP3.LUT R33, R33, 0xfffffffc, RZ, 0xc0, !PT ;  /* 0xfffffffc21217812 */ /* 0x000fe400078ec0ff */
[----:B------:R-:W-:Y:S02]  /*1be80*/  LEA.HI R34, R34, R30, RZ, 0x3 ;  /* 0x0000001e22227211 */ /* 0x000fe400078f18ff */
[----:B------:R-:W-:Y:S01]  /*1be90*/  SHF.R.S32.HI R31, RZ, 0x5, R32 ;  /* 0x00000005ff1f7819 */ /* 0x000fe20000011420 */
[----:B------:R-:W-:Y:S01]  /*1bea0*/  IMAD.IADD R33, R10, 0x1, -R33 ;  /* 0x000000010a217824 */ /* 0x000fe200078e0a21 */
[----:B------:R-:W-:Y:S02]  /*1beb0*/  LOP3.LUT R34, R34, 0xfffffff8, RZ, 0xc0, !PT ;  /* 0xfffffff822227812 */ /* 0x000fe400078ec0ff */
[----:B------:R-:W-:Y:S02]  /*1bec0*/  F2FP.PACK_AB R35, R109, R108 ;  /* 0x0000006c6d23723e */ /* 0x000fe400000000ff */
[----:B------:R-:W-:Y:S01]  /*1bed0*/  ISETP.NE.U32.AND P0, PT, RZ, c[0x0][0x508], PT ;  /* 0x00014200ff007a0c */ /* 0x000fe20003f05070 */
[----:B------:R-:W-:Y:S01]  /*1bee0*/  IMAD.IADD R34, R30, 0x1, -R34 ;  /* 0x000000011e227824 */ /* 0x000fe200078e0a22 */
[----:B------:R-:W-:Y:S01]  /*1bef0*/  ISETP.NE.U32.AND P2, PT, RZ, c[0x0][0x500], PT ;  /* 0x00014000ff007a0c */ /* 0x000fe20003f45070 */
[----:B------:R-:W-:Y:S01]  /*1bf00*/  IMAD.SHL.U32 R30, R31, 0x400, RZ ;  /* 0x000004001f1e7824 */ /* 0x000fe200078e00ff */
[----:B------:R-:W-:Y:S01]  /*1bf10*/  ISETP.NE.AND.EX P1, PT, RZ, c[0x0][0x50c], PT, P0 ;  /* 0x00014300ff007a0c */ /* 0x000fe20003f25300 */
[----:B------:R-:W-:Y:S01]  /*1bf20*/  IMAD.SHL.U32 R34, R34, 0x40, RZ ;  /* 0x0000004022227824 */ /* 0x000fe200078e00ff */
[----:B------:R-:W-:Y:S01]  /*1bf30*/  ISETP.NE.AND.EX P2, PT, RZ, c[0x0][0x504], PT, P2 ;  /* 0x00014100ff007a0c */ /* 0x000fe20003f45320 */
[----:B------:R-:W-:Y:S01]  /*1bf40*/  IMAD R33, R33, 0x2, R30 ;  /* 0x0000000221217824 */ /* 0x000fe200078e021e */
[----:B------:R-:W-:-:S02]  /*1bf50*/  F2FP.PACK_AB R30, R113, R112 ;  /* 0x00000070711e723e */ /* 0x000fc400000000ff */
[----:B------:R-:W-:-:S04]  /*1bf60*/  LOP3.LUT R34, R34, 0x1c0, RZ, 0xc0, !PT ;  /* 0x000001c022227812 */ /* 0x000fc800078ec0ff */
[----:B------:R-:W-:-:S05]  /*1bf70*/  LEA.HI R34, R34, R34, RZ, 0x1d ;  /* 0x0000002222227211 */ /* 0x000fca00078fe8ff */
[----:B------:R-:W-:Y:S01]  /*1bf80*/  IMAD.IADD R33, R33, 0x1, R34 ;  /* 0x0000000121217824 */ /* 0x000fe200078e0222 */
[----:B------:R-:W-:-:S03]  /*1bf90*/  F2FP.PACK_AB R34, R115, R114 ;  /* 0x000000727322723e */ /* 0x000fc600000000ff */
[----:B------:R-:W-:-:S05]  /*1bfa0*/  IMAD.SHL.U32 R33, R33, 0x2, RZ ;  /* 0x0000000221217824 */ /* 0x000fca00078e00ff */
[----:B------:R1:W-:Y:S04]  /*1bfb0*/  STS [R33+0x80], R30 ;  /* 0x0000801e21007388 */ /* 0x0003e80000000800 */
[----:B------:R3:W-:Y:S04]  /*1bfc0*/  STS [R33+0x480], R34 ;  /* 0x0004802221007388 */ /* 0x0007e80000000800 */
[----:B------:R4:W-:Y:S01]  /*1bfd0*/  STS [R216], R35 ;  /* 0x00000023d8007388 */ /* 0x0009e20000000800 */
[----:B-1----:R-:W-:Y:S02]  /*1bfe0*/  F2FP.PACK_AB R30, R111, R110 ;  /* 0x0000006e6f1e723e */ /* 0x002fe400000000ff */
[----:B---3--:R-:W-:-:S03]  /*1bff0*/  F2FP.PACK_AB R34, R3, R2 ;  /* 0x000000020322723e */ /* 0x008fc600000000ff */
[----:B------:R1:W-:Y:S01]  /*1c000*/  STS [R216+0x400], R30 ;  /* 0x0004001ed8007388 */ /* 0x0003e20000000800 */
[----:B----4-:R-:W-:-:S03]  /*1c010*/  F2FP.PACK_AB R35, R19, R18 ;  /* 0x000000121323723e */ /* 0x010fc600000000ff */
[----:B------:R3:W-:Y:S04]  /*1c020*/  STS [R222+0x80], R34 ;  /* 0x00008022de007388 */ /* 0x0007e80000000800 */
[----:B------:R4:W-:Y:S01]  /*1c030*/  STS [R222+0x480], R35 ;  /* 0x00048023de007388 */ /* 0x0009e20000000800 */
[----:B-1----:R-:W-:Y:S02]  /*1c040*/  F2FP.PACK_AB R30, R5, R4 ;  /* 0x00000004051e723e */ /* 0x002fe400000000ff */
[----:B---3--:R-:W-:-:S03]  /*1c050*/  F2FP.PACK_AB R34, R21, R20 ;  /* 0x000000141522723e */ /* 0x008fc600000000ff */
[----:B------:R1:W-:Y:S01]  /*1c060*/  STS [R224], R30 ;  /* 0x0000001ee0007388 */ /* 0x0003e20000000800 */
[----:B----4-:R-:W-:-:S03]  /*1c070*/  F2FP.PACK_AB R35, R7, R6 ;  /* 0x000000060723723e */ /* 0x010fc600000000ff */
[----:B------:R3:W-:Y:S04]  /*1c080*/  STS [R224+0x400], R34 ;  /* 0x00040022e0007388 */ /* 0x0007e80000000800 */
[----:B------:R4:W-:Y:S01]  /*1c090*/  STS [R221+0x80], R35 ;  /* 0x00008023dd007388 */ /* 0x0009e20000000800 */
[----:B-1----:R-:W-:Y:S02]  /*1c0a0*/  F2FP.PACK_AB R30, R23, R22 ;  /* 0x00000016171e723e */ /* 0x002fe400000000ff */
[----:B---3--:R-:W-:-:S03]  /*1c0b0*/  F2FP.PACK_AB R34, R9, R8 ;  /* 0x000000080922723e */ /* 0x008fc600000000ff */
[----:B------:R1:W-:Y:S01]  /*1c0c0*/  STS [R221+0x480], R30 ;  /* 0x0004801edd007388 */ /* 0x0003e20000000800 */
[----:B----4-:R-:W-:-:S03]  /*1c0d0*/  F2FP.PACK_AB R35, R25, R24 ;  /* 0x000000181923723e */ /* 0x010fc600000000ff */
[----:B------:R3:W-:Y:S04]  /*1c0e0*/  STS [R223], R34 ;  /* 0x00000022df007388 */ /* 0x0007e80000000800 */
[----:B------:R4:W-:Y:S01]  /*1c0f0*/  STS [R223+0x400], R35 ;  /* 0x00040023df007388 */ /* 0x0009e20000000800 */
[----:B-1----:R-:W-:Y:S02]  /*1c100*/  F2FP.PACK_AB R30, R85, R84 ;  /* 0x00000054551e723e */ /* 0x002fe400000000ff */
[----:B---3--:R-:W-:-:S03]  /*1c110*/  F2FP.PACK_AB R34, R87, R86 ;  /* 0x000000565722723e */ /* 0x008fc600000000ff */
[----:B------:R1:W-:Y:S01]  /*1c120*/  STS [R225+0x80], R30 ;  /* 0x0000801ee1007388 */ /* 0x0003e20000000800 */
[----:B----4-:R-:W-:-:S03]  /*1c130*/  F2FP.PACK_AB R35, R89, R88 ;  /* 0x000000585923723e */ /* 0x010fc600000000ff */
        /* <DEDUP_REMOVED lines=10> */
[----:B------:R1:W-:Y:S01]  /*1c1e0*/  STS [R216+0x4000], R30 ;  /* 0x0040001ed8007388 */ /* 0x0003e20000000800 */
[----:B----4-:R-:W-:-:S03]  /*1c1f0*/  F2FP.PACK_AB R33, R101, R100 ;  /* 0x000000646521723e */ /* 0x010fc600000000ff */
[----:B------:R3:W-:Y:S01]  /*1c200*/  STS [R216+0x4400], R34 ;  /* 0x00440022d8007388 */ /* 0x0007e20000000800 */
[----:B------:R-:W-:-:S03]  /*1c210*/  F2FP.PACK_AB R35, R105, R104 ;  /* 0x000000686923723e */ /* 0x000fc600000000ff */
[----:B------:R4:W-:Y:S01]  /*1c220*/  STS [R222+0x4080], R33 ;  /* 0x00408021de007388 */ /* 0x0009e20000000800 */
[----:B-1----:R-:W-:Y:S02]  /*1c230*/  F2FP.PACK_AB R30, R103, R102 ;  /* 0x00000066671e723e */ /* 0x002fe400000000ff */
[----:B---3--:R-:W-:-:S03]  /*1c240*/  F2FP.PACK_AB R34, R107, R106 ;  /* 0x0000006a6b22723e */ /* 0x008fc600000000ff */
[----:B------:R1:W-:Y:S01]  /*1c250*/  STS [R222+0x4480], R30 ;  /* 0x0044801ede007388 */ /* 0x0003e20000000800 */
[----:B----4-:R-:W-:-:S03]  /*1c260*/  F2FP.PACK_AB R33, R53, R52 ;  /* 0x000000343521723e */ /* 0x010fc600000000ff */
[----:B------:R3:W-:Y:S04]  /*1c270*/  STS [R224+0x4000], R35 ;  /* 0x00400023e0007388 */ /* 0x0007e80000000800 */
[----:B------:R4:W-:Y:S04]  /*1c280*/  STS [R224+0x4400], R34 ;  /* 0x00440022e0007388 */ /* 0x0009e80000000800 */
[----:B------:R2:W-:Y:S01]  /*1c290*/  STS [R221+0x4080], R33 ;  /* 0x00408021dd007388 */ /* 0x0005e20000000800 */
[----:B-1----:R-:W-:Y:S02]  /*1c2a0*/  F2FP.PACK_AB R30, R55, R54 ;  /* 0x00000036371e723e */ /* 0x002fe400000000ff */
[----:B---3--:R-:W-:-:S03]  /*1c2b0*/  F2FP.PACK_AB R35, R57, R56 ;  /* 0x000000383923723e */ /* 0x008fc600000000ff */
[----:B------:R1:W-:Y:S01]  /*1c2c0*/  STS [R221+0x4480], R30 ;  /* 0x0044801edd007388 */ /* 0x0003e20000000800 */
[----:B----4-:R-:W-:-:S03]  /*1c2d0*/  F2FP.PACK_AB R34, R59, R58 ;  /* 0x0000003a3b22723e */ /* 0x010fc600000000ff */
[----:B------:R3:W-:Y:S01]  /*1c2e0*/  STS [R223+0x4000], R35 ;  /* 0x00400023df007388 */ /* 0x0007e20000000800 */
[----:B--2---:R-:W-:-:S03]  /*1c2f0*/  F2FP.PACK_AB R33, R61, R60 ;  /* 0x0000003c3d21723e */ /* 0x004fc600000000ff */
[----:B------:R2:W-:Y:S04]  /*1c300*/  STS [R223+0x4400], R34 ;  /* 0x00440022df007388 */ /* 0x0005e80000000800 */
[----:B------:R4:W-:Y:S01]  /*1c310*/  STS [R225+0x4080], R33 ;  /* 0x00408021e1007388 */ /* 0x0009e20000000800 */
[----:B-1----:R-:W-:Y:S02]  /*1c320*/  F2FP.PACK_AB R30, R63, R62 ;  /* 0x0000003e3f1e723e */ /* 0x002fe400000000ff */
[----:B---3--:R-:W-:-:S03]  /*1c330*/  F2FP.PACK_AB R35, R17, R16 ;  /* 0x000000101123723e */ /* 0x008fc600000000ff */
[----:B------:R1:W-:Y:S01]  /*1c340*/  STS [R225+0x4480], R30 ;  /* 0x0044801ee1007388 */ /* 0x0003e20000000800 */
[----:B--2---:R-:W-:-:S03]  /*1c350*/  F2FP.PACK_AB R34, R27, R26 ;  /* 0x0000001a1b22723e */ /* 0x004fc600000000ff */
[----:B------:R2:W-:Y:S01]  /*1c360*/  STS [R226+0x4000], R35 ;  /* 0x00400023e2007388 */ /* 0x0005e20000000800 */
[----:B----4-:R-:W-:-:S03]  /*1c370*/  IMAD.MOV.U32 R33, RZ, RZ, 0x4 ;  /* 0x00000004ff217424 */ /* 0x010fc600078e00ff */
[----:B------:R2:W-:Y:S01]  /*1c380*/  STS [R226+0x4400], R34 ;  /* 0x00440022e2007388 */ /* 0x0005e20000000800 */
[----:B------:R-:W-:-:S03]  /*1c390*/  @P1 IMAD.WIDE R38, R211, R33, c[0x0][0x508] ;  /* 0x00014200d3261625 */ /* 0x000fc600078e0221 */
[----:B------:R-:W-:Y:S01]  /*1c3a0*/  BAR.SYNC.DEFER_BLOCKING 0x1, 0x100 ;  /* 0x0044000000007b1d */ /* 0x000fe20000010000 */
[----:B------:R-:W-:-:S04]  /*1c3b0*/  IMAD.WIDE R40, R211, R33, c[0x0][0x500] ;  /* 0x00014000d3287625 */ /* 0x000fc800078e0221 */
[----:B-1----:R-:W-:Y:S01]  /*1c3c0*/  IMAD.MOV.U32 R30, RZ, RZ, RZ ;  /* 0x000000ffff1e7224 */ /* 0x002fe200078e00ff */
[----:B------:R2:W5:Y:S05]  /*1c3d0*/  @P1 LDG.E R36, [R38.64] ;  /* 0x0000000826241981 */ /* 0x00056a000c1e1900 */
[----:B------:R2:W5:Y:S01]  /*1c3e0*/  @P2 LDG.E R30, [R40.64] ;  /* 0x00000008281e2981 */ /* 0x000562000c1e1900 */
[----:B------:R-:W-:-:S04]  /*1c3f0*/  ISETP.NE.AND P0, PT, R210, RZ, PT ;  /* 0x000000ffd200720c */ /* 0x000fc80003f05270 */
[----:B------:R-:W-:Y:S01]  /*1c400*/  SEL R210, R210, c[0x0][0x3d4], P0 ;  /* 0x0000f500d2d27a07 */ /* 0x000fe20000000000 */
[----:B------:R-:W-:Y:S05]  /*1c410*/  @P1 BRA `(.L_x_837) ;  /* 0x0000004000001947 */ /* 0x000fea0003800000 */
[----:B------:R-:W-:Y:S05]  /*1c420*/  @!P2 BRA `(.L_x_837) ;  /* 0x000000300000a947 */ /* 0x000fea0003800000 */
[----:B-----5:R1:W3:Y:S04]  /*1c430*/  LDG.E R36, [R40.64] ;  /* 0x0000000828247981 */ /* 0x0202e8000c1e1900 */
[----:B-12---:R-:W3:Y:S02]  /*1c440*/  LDG.E R40, [R40.64+0x4] ;  /* 0x0000040828287981 */ /* 0x006ee4000c1e1900 */
[----:B---3--:R-:W-:Y:S02]  /*1c450*/  IADD3 R36, -R36, R40, RZ ;  /* 0x0000002824247210 */ /* 0x008fe40007ffe1ff */
.L_x_837:
[----:B------:R-:W-:Y:S01]  /*1c460*/  IMAD.MOV.U32 R43, RZ, RZ, 0x368 ;  /* 0x00000368ff2b7424 */ /* 0x000fe200078e00ff */
[----:B------:R-:W-:Y:S01]  /*1c470*/  ISETP.GT.AND P2, PT, R210, 0x1, PT ;  /* 0x00000001d200780c */ /* 0x000fe20003f44270 */
[----:B------:R-:W-:Y:S01]  /*1c480*/  IMAD.MOV.U32 R33, RZ, RZ, c[0x0][0x4e8] ;  /* 0x00013a00ff217624 */ /* 0x000fe200078e00ff */
[----:B------:R-:W-:-:S02]  /*1c490*/  ISETP.NE.U32.AND P0, PT, RZ, c[0x0][0x500], PT ;  /* 0x00014000ff007a0c */ /* 0x000fc40003f05070 */
[----:B------:R-:W-:Y:S02]  /*1c4a0*/  SEL R43, R43, 0x328, P2 ;  /* 0x000003282b2b7807 */ /* 0x000fe40001000000 */
[----:B------:R-:W-:Y:S02]  /*1c4b0*/  ISETP.NE.AND.EX P0, PT, RZ, c[0x0][0x504], PT, P0 ;  /* 0x00014100ff007a0c */ /* 0x000fe40003f05300 */
[----:B--2---:R-:W1:Y:S01]  /*1c4c0*/  LDC.64 R40, c[0x0][R43+0x170] ;  /* 0x00005c002b287b82 */ /* 0x004e620000000a00 */
[----:B------:R-:W-:Y:S01]  /*1c4d0*/  ISETP.NE.AND P3, PT, R33, 0x1, PT ;  /* 0x000000012100780c */ /* 0x000fe20003f65270 */
[----:B------:R-:W-:Y:S01]  /*1c4e0*/  IMAD.IADD R33, R218, 0x1, R209 ;  /* 0x00000001da217824 */ /* 0x000fe200078e02d1 */
[----:B------:R-:W-:Y:S02]  /*1c4f0*/  SHF.R.S32.HI R34, RZ, 0x1f, R211 ;  /* 0x0000001fff227819 */ /* 0x000fe400000114d3 */
[----:B------:R-:W-:Y:S01]  /*1c500*/  SEL R35, R211, RZ, !P0 ;  /* 0x000000ffd3237207 */ /* 0x000fe20004000000 */
[----:B------:R-:W-:Y:S01]  /*1c510*/  IMAD.MOV.U32 R42, RZ, RZ, R33 ;  /* 0x000000ffff2a7224 */ /* 0x000fe200078e0021 */
[----:B------:R-:W-:Y:S01]  /*1c520*/  SEL R34, R34, RZ, !P0 ;  /* 0x000000ff22227207 */ /* 0x000fe20004000000 */
[----:B------:R-:W2:Y:S01]  /*1c530*/  LDC.64 R38, c[0x0][R43+0x168] ;  /* 0x00005a002b267b82 */ /* 0x000ea20000000a00 */
[----:B------:R-:W-:-:S07]  /*1c540*/  SEL R44, R233, RZ, P2 ;  /* 0x000000ffe92c7207 */ /* 0x000fce0001000000 */
[----:B------:R-:W3:Y:S08]  /*1c550*/  LDC.64 R48, c[0x0][R43+0x178] ;  /* 0x00005e002b307b82 */ /* 0x000ef00000000a00 */
[----:B------:R-:W4:Y:S01]  /*1c560*/  LDC.64 R46, c[0x0][R43+0x160] ;  /* 0x000058002b2e7b82 */ /* 0x000f220000000a00 */
[----:B-1----:R-:W-:-:S04]  /*1c570*/  IMAD R37, R41, R35, RZ ;  /* 0x0000002329257224 */ /* 0x002fc800078e02ff */
[C---:B------:R-:W-:Y:S02]  /*1c580*/  IMAD R37, R40.reuse, R34, R37 ;  /* 0x0000002228257224 */ /* 0x040fe400078e0225 */
[----:B------:R-:W-:-:S04]  /*1c590*/  IMAD.WIDE.U32 R40, R40, R35, RZ ;  /* 0x0000002328287225 */ /* 0x000fc800078e00ff */
[----:B--2---:R-:W-:-:S04]  /*1c5a0*/  IMAD.WIDE.U32 R50, R38, R227, RZ ;  /* 0x000000e326327225 */ /* 0x004fc800078e00ff */
[----:B------:R-:W-:-:S04]  /*1c5b0*/  @P3 IMAD.HI.U32 R34, R33, c[0x0][0x4ec], RZ ;  /* 0x00013b0021223a27 */ /* 0x000fc800078e00ff */
[----:B------:R-:W-:Y:S01]  /*1c5c0*/  IMAD R38, R39, R227, RZ ;  /* 0x000000e327267224 */ /* 0x000fe200078e02ff */
[----:B------:R-:W-:Y:S01]  /*1c5d0*/  @P3 SHF.R.U32.HI R42, RZ, c[0x0][0x4f0], R34 ;  /* 0x00013c00ff2a3a19 */ /* 0x000fe20000011622 */
[----:B------:R-:W-:Y:S01]  /*1c5e0*/  IMAD.IADD R37, R41, 0x1, R37 ;  /* 0x0000000129257824 */ /* 0x000fe200078e0225 */
[----:B-----5:R-:W-:Y:S01]  /*1c5f0*/  IADD3 R41, P1, P0, R40, R50, R30 ;  /* 0x0000003228297210 */ /* 0x020fe2000783e01e */
[----:B------:R-:W-:Y:S01]  /*1c600*/  IMAD.IADD R38, R51, 0x1, R38 ;  /* 0x0000000133267824 */ /* 0x000fe200078e0226 */
[----:B------:R-:W-:Y:S01]  /*1c610*/  SHF.R.S32.HI R34, RZ, 0x1f, R30 ;  /* 0x0000001fff227819 */ /* 0x000fe2000001141e */
[-C--:B---3--:R-:W-:Y:S02]  /*1c620*/  IMAD R40, R49, R44.reuse, RZ ;  /* 0x0000002c31287224 */ /* 0x088fe400078e02ff */
        /* <DEDUP_REMOVED lines=8> */
[-C--:B----4-:R-:W-:Y:S01]  /*1c6b0*/  IMAD R38, R47, R39.reuse, RZ ;  /* 0x000000272f267224 */ /* 0x090fe200078e02ff */
[----:B------:R-:W-:Y:S01]  /*1c6c0*/  LOP3.LUT R37, R32, 0xffffffe0, RZ, 0xc0, !PT ;  /* 0xffffffe020257812 */ /* 0x000fe200078ec0ff */
[----:B------:R-:W-:Y:S01]  /*1c6d0*/  IMAD.MOV.U32 R40, RZ, RZ, c[0x0][0x4a8] ;  /* 0x00012a00ff287624 */ /* 0x000fe200078e00ff */
[----:B------:R-:W-:Y:S01]  /*1c6e0*/  SHF.R.S32.HI R42, RZ, 0x1f, R39 ;  /* 0x0000001fff2a7819 */ /* 0x000fe20000011427 */
[----:B------:R-:W-:Y:S01]  /*1c6f0*/  IMAD.WIDE.U32 R44, R46, R39, R44 ;  /* 0x000000272e2c7225 */ /* 0x000fe200078e002c */
[----:B------:R-:W-:Y:S02]  /*1c700*/  SHF.R.S32.HI R32, RZ, 0x1f, R32 ;  /* 0x0000001fff207819 */ /* 0x000fe40000011420 */
[----:B------:R-:W-:Y:S01]  /*1c710*/  SEL R40, R40, c[0x0][0x450], P2 ;  /* 0x0001140028287a07 */ /* 0x000fe20001000000 */
[----:B------:R-:W-:Y:S01]  /*1c720*/  IMAD.IADD R37, R10, 0x1, -R37 ;  /* 0x000000010a257824 */ /* 0x000fe200078e0a25 */
[----:B------:R-:W-:Y:S01]  /*1c730*/  LEA.HI R41, R32, R31, RZ, 0x3 ;  /* 0x0000001f20297211 */ /* 0x000fe200078f18ff */
[----:B------:R-:W-:Y:S01]  /*1c740*/  IMAD R38, R46, R42, R38 ;  /* 0x0000002a2e267224 */ /* 0x000fe200078e0226 */
[----:B------:R-:W-:Y:S01]  /*1c750*/  LEA R40, P0, R44, R40, 0x2 ;  /* 0x000000282c287211 */ /* 0x000fe200078010ff */
[----:B------:R-:W-:Y:S01]  /*1c760*/  IMAD.MOV.U32 R39, RZ, RZ, c[0x0][0x4ac] ;  /* 0x00012b00ff277624 */ /* 0x000fe200078e00ff */
[----:B------:R-:W-:Y:S01]  /*1c770*/  SHF.R.S32.HI R32, RZ, 0x1f, R37 ;  /* 0x0000001fff207819 */ /* 0x000fe20000011425 */
[----:B------:R-:W-:Y:S01]  /*1c780*/  IMAD.IADD R38, R45, 0x1, R38 ;  /* 0x000000012d267824 */ /* 0x000fe200078e0226 */
[----:B------:R-:W-:Y:S01]  /*1c790*/  LOP3.LUT R41, R41, 0xffffff8, RZ, 0xc0, !PT ;  /* 0x0ffffff829297812 */ /* 0x000fe200078ec0ff */
[----:B------:R-:W-:Y:S01]  /*1c7a0*/  SHFL.IDX PT, R42, R40, RZ, 0x1c1f ;  /* 0x001c1fff282a7589 */ /* 0x000fe200000e0000 */
[----:B------:R-:W-:-:S02]  /*1c7b0*/  SEL R39, R39, c[0x0][0x454], P2 ;  /* 0x0001150027277a07 */ /* 0x000fc40001000000 */
[----:B------:R-:W-:Y:S01]  /*1c7c0*/  LEA.HI R32, R32, R37, RZ, 0x2 ;  /* 0x0000002520207211 */ /* 0x000fe200078f10ff */
[----:B------:R-:W-:Y:S01]  /*1c7d0*/  IMAD.IADD R41, R31, 0x1, -R41 ;  /* 0x000000011f297824 */ /* 0x000fe200078e0a29 */
[----:B------:R-:W-:Y:S01]  /*1c7e0*/  LEA.HI.X R38, R44, R39, R38, 0x2, P0 ;  /* 0x000000272c267211 */ /* 0x000fe200000f1426 */
[----:B------:R-:W-:Y:S01]  /*1c7f0*/  IMAD R31, R36, c[0x0][0x4e8], RZ ;  /* 0x00013a00241f7a24 */ /* 0x000fe200078e02ff */
[----:B------:R-:W-:Y:S01]  /*1c800*/  SHF.R.S32.HI R32, RZ, 0x2, R32 ;  /* 0x00000002ff207819 */ /* 0x000fe20000011420 */
[----:B------:R-:W-:Y:S01]  /*1c810*/  SHFL.IDX PT, R44, R40, 0x1, 0x1c1f ;  /* 0x003c1f00282c7f89 */ /* 0x000fe200000e0000 */
[----:B------:R-:W-:-:S03]  /*1c820*/  LOP3.LUT P0, RZ, R37, 0x3, RZ, 0xc0, !PT ;  /* 0x0000000325ff7812 */ /* 0x000fc6000780c0ff */
[----:B------:R-:W1:Y:S01]  /*1c830*/  SHFL.IDX PT, R43, R38, RZ, 0x1c1f ;  /* 0x001c1fff262b7589 */ /* 0x000e6200000e0000 */
[----:B------:R-:W-:-:S03]  /*1c840*/  IMAD R32, R41, 0x10, R32 ;  /* 0x0000001029207824 */ /* 0x000fc600078e0220 */
[----:B------:R-:W2:Y:S01]  /*1c850*/  SHFL.IDX PT, R45, R38, 0x1, 0x1c1f ;  /* 0x003c1f00262d7f89 */ /* 0x000ea200000e0000 */
[----:B------:R-:W-:-:S05]  /*1c860*/  IMAD.IADD R32, R32, 0x1, R209 ;  /* 0x0000000120207824 */ /* 0x000fca00078e02d1 */
[C---:B------:R-:W-:Y:S02]  /*1c870*/  IADD3 R36, R32.reuse, 0x8, RZ ;  /* 0x0000000820247810 */ /* 0x040fe40007ffe0ff */
[-C--:B------:R-:W-:Y:S02]  /*1c880*/  ISETP.GE.OR P1, PT, R32, R31.reuse, P0 ;  /* 0x0000001f2000720c */ /* 0x080fe40000726670 */
[----:B------:R-:W-:-:S11]  /*1c890*/  ISETP.GE.OR P0, PT, R36, R31, P0 ;  /* 0x0000001f2400720c */ /* 0x000fd60000706670 */
[----:B-1----:R-:W-:Y:S01]  /*1c8a0*/  @!P1 ST.E [R42.64], R11 ;  /* 0x0000000b2a009985 */ /* 0x002fe2000c101908 */
[----:B------:R-:W-:-:S03]  /*1c8b0*/  ISETP.GE.AND P1, PT, R36, R31, PT ;  /* 0x0000001f2400720c */ /* 0x000fc60003f26270 */
[----:B--2---:R1:W-:Y:S01]  /*1c8c0*/  @!P0 ST.E [R44.64], R0 ;  /* 0x000000002c008985 */ /* 0x0043e2000c101908 */
[----:B------:R-:W-:Y:S02]  /*1c8d0*/  ISETP.GE.AND P0, PT, R32, R31, PT ;  /* 0x0000001f2000720c */ /* 0x000fe40003f06270 */
[----:B-1----:R-:W-:Y:S01]  /*1c8e0*/  P2R R0, PR, RZ, 0x2 ;  /* 0x00000002ff007803 */ /* 0x002fe20000000000 */
[----:B------:R-:W-:Y:S05]  /*1c8f0*/  @P2 BRA `(.L_x_838) ;  /* 0x0000069000002947 */ /* 0x000fea0003800000 */
[----:B------:R-:W-:Y:S01]  /*1c900*/  IMAD R34, R34, c[0x0][0x3a0], RZ ;  /* 0x0000e80022227a24 */ /* 0x000fe200078e02ff */
[----:B------:R-:W-:Y:S01]  /*1c910*/  LEA R0, R28, R29, 0x5 ;  /* 0x0000001d1c007211 */ /* 0x000fe200078e28ff */
[C---:B------:R-:W-:Y:S01]  /*1c920*/  IMAD.WIDE.U32 R2, R30.reuse, c[0x0][0x3a0], RZ ;  /* 0x0000e8001e027a25 */ /* 0x040fe200078e00ff */
[----:B------:R1:W2:Y:S01]  /*1c930*/  LDS.128 R40, [R234+0x80] ;  /* 0x00008000ea287984 */ /* 0x0002a20000000c00 */
[----:B------:R-:W-:Y:S02]  /*1c940*/  IADD3 R29, R29, R209, RZ ;  /* 0x000000d11d1d7210 */ /* 0x000fe40007ffe0ff */
[----:B------:R-:W-:Y:S01]  /*1c950*/  IMAD R30, R30, c[0x0][0x3a4], R34 ;  /* 0x0000e9001e1e7a24 */ /* 0x000fe200078e0222 */
[----:B------:R-:W-:Y:S01]  /*1c960*/  MOV R6, R2 ;  /* 0x0000000200067202 */ /* 0x000fe20000000f00 */
[----:B------:R1:W3:Y:S01]  /*1c970*/  LDS.128 R36, [R234+0x1080] ;  /* 0x00108000ea247984 */ /* 0x0002e20000000c00 */
[----:B------:R-:W-:-:S02]  /*1c980*/  IADD3 R0, R209, R0, RZ ;  /* 0x00000000d1007210 */ /* 0x000fc40007ffe0ff */
[----:B------:R-:W-:Y:S01]  /*1c990*/  IADD3 R7, R3, R30, RZ ;  /* 0x0000001e03077210 */ /* 0x000fe20007ffe0ff */
[----:B------:R1:W4:Y:S01]  /*1c9a0*/  LDS.128 R24, [R234+0x3080] ;  /* 0x00308000ea187984 */ /* 0x0003220000000c00 */
[----:B------:R-:W-:Y:S01]  /*1c9b0*/  SHF.R.S32.HI R3, RZ, 0x1f, R35 ;  /* 0x0000001fff037819 */ /* 0x000fe20000011423 */
[----:B------:R-:W-:Y:S01]  /*1c9c0*/  @P3 IMAD.HI.U32 R4, R0, c[0x0][0x4ec], RZ ;  /* 0x00013b0000043a27 */ /* 0x000fe200078e00ff */
[----:B------:R-:W-:Y:S01]  /*1c9d0*/  MOV R2, R0 ;  /* 0x0000000000027202 */ /* 0x000fe20000000f00 */
[----:B------:R1:W1:Y:S02]  /*1c9e0*/  LDS.128 R20, [R234+0x4080] ;  /* 0x00408000ea147984 */ /* 0x0002640000000c00 */
[C---:B------:R-:W-:Y:S01]  /*1c9f0*/  IMAD.WIDE.U32 R6, R227.reuse, c[0x0][0x3e8], R6 ;  /* 0x0000fa00e3067a25 */ /* 0x040fe200078e0006 */
[----:B------:R-:W-:Y:S01]  /*1ca00*/  @P3 SHF.R.U32.HI R2, RZ, c[0x0][0x4f0], R4 ;  /* 0x00013c00ff023a19 */ /* 0x000fe20000011604 */
[----:B------:R1:W1:Y:S02]  /*1ca10*/  LDS.128 R16, [R234+0x5080] ;  /* 0x00508000ea107984 */ /* 0x0002640000000c00 */
[----:B------:R-:W-:Y:S01]  /*1ca20*/  IMAD R7, R227, c[0x0][0x3ec], R7 ;  /* 0x0000fb00e3077a24 */ /* 0x000fe200078e0207 */
[----:B------:R-:W-:Y:S01]  /*1ca30*/  SHF.R.S32.HI R9, RZ, 0x1f, R2 ;  /* 0x0000001fff097819 */ /* 0x000fe20000011402 */
[----:B------:R-:W-:Y:S01]  /*1ca40*/  IMAD R3, R3, c[0x0][0x3f0], RZ ;  /* 0x0000fc0003037a24 */ /* 0x000fe200078e02ff */
[----:B------:R-:W-:Y:S01]  /*1ca50*/  IADD3 R8, -R2, RZ, RZ ;  /* 0x000000ff02087210 */ /* 0x000fe20007ffe1ff */
[----:B------:R-:W-:-:S02]  /*1ca60*/  IMAD.WIDE.U32 R44, R35, c[0x0][0x3f0], R6 ;  /* 0x0000fc00232c7a25 */ /* 0x000fc400078e0006 */
[----:B------:R1:W1:Y:S02]  /*1ca70*/  LDS.128 R4, [R234+0x6080] ;  /* 0x00608000ea047984 */ /* 0x0002640000000c00 */
[----:B------:R-:W-:Y:S02]  /*1ca80*/  IMAD R3, R35, c[0x0][0x3f4], R3 ;  /* 0x0000fd0023037a24 */ /* 0x000fe400078e0203 */
[----:B------:R1:W1:Y:S01]  /*1ca90*/  LDS.128 R32, [R234+0x2080] ;  /* 0x00208000ea207984 */ /* 0x0002620000000c00 */
[----:B------:R-:W-:Y:S02]  /*1caa0*/  IMAD R9, R9, c[0x0][0x3e0], RZ ;  /* 0x0000f80009097a24 */ /* 0x000fe400078e02ff */
[----:B------:R-:W-:Y:S01]  /*1cab0*/  IADD3 R45, R45, R3, RZ ;  /* 0x000000032d2d7210 */ /* 0x000fe20007ffe0ff */
[----:B------:R-:W1:Y:S01]  /*1cac0*/  LDS.128 R232, [R234+0x7080] ;  /* 0x00708000eae87984 */ /* 0x000e620000000c00 */
[----:B------:R-:W-:Y:S02]  /*1cad0*/  IMAD R8, R8, c[0x0][0x4e8], R0 ;  /* 0x00013a0008087a24 */ /* 0x000fe400078e0200 */
[----:B------:R-:W-:-:S02]  /*1cae0*/  IMAD R9, R2, c[0x0][0x3e4], R9 ;  /* 0x0000f90002097a24 */ /* 0x000fc400078e0209 */
        /* <DEDUP_REMOVED lines=11> */
.L_x_900:
[----:B------:R-:W-:Y:S05]  /*1cba0*/  BRA.DIV ~URZ, `(.L_x_840) ;  /* 0x000030327f007947 */ /* 0x000fea000b800000 */
[----:B------:R4:W2:Y:S02]  /*1cbb0*/  SHFL.IDX PT, R8, R0, RZ, 0x181f ;  /* 0x00181fff00087589 */ /* 0x0008a400000e0000 */
.L_x_901:
        /* <DEDUP_REMOVED lines=11> */
.L_x_842:
[----:B------:R-:W-:Y:S05]  /*1cc70*/  BSYNC B0 ;  /* 0x0000000000007941 */ /* 0x000fea0003800000 */
.L_x_841:
[----:B------:R-:W-:Y:S05]  /*1cc80*/  BRA.DIV ~URZ, `(.L_x_843) ;  /* 0x00002fc27f007947 */ /* 0x000fea000b800000 */
[----:B---3--:R3:W4:Y:S04]  /*1cc90*/  SHFL.IDX PT, R3, R2, 0x1, 0x181f ;  /* 0x00381f0002037f89 */ /* 0x00872800000e0000 */
[----:B--2---:R3:W2:Y:S02]  /*1cca0*/  SHFL.IDX PT, R9, R0, 0x1, 0x181f ;  /* 0x00381f0000097f89 */ /* 0x0046a400000e0000 */
.L_x_902:
[----:B------:R-:W-:Y:S01]  /*1ccb0*/  IADD3 R8, R29, 0x20, RZ ;  /* 0x000000201d087810 */ /* 0x000fe20007ffe0ff */
[----:B------:R-:W-:Y:S03]  /*1ccc0*/  BSSY B0, `(.L_x_844) ;  /* 0x000000b000007945 */ /* 0x000fe60003800000 */
[----:B------:R-:W-:-:S13]  /*1ccd0*/  ISETP.GE.AND P0, PT, R8, R31, PT ;  /* 0x0000001f0800720c */ /* 0x000fda0003f06270 */
[----:B------:R-:W-:Y:S05]  /*1cce0*/  @P0 BRA `(.L_x_845) ;  /* 0x0000008000000947 */ /* 0x000fea0003800000 */
[----:B------:R-:W-:Y:S02]  /*1ccf0*/  ISETP.GE.AND P1, PT, R116, c[0x0][0x3c8], PT ;  /* 0x0000f20074007a0c */ /* 0x000fe40003f26270 */
[----:B------:R-:W-:-:S11]  /*1cd00*/  ISETP.GE.AND P0, PT, R13, c[0x0][0x3c8], PT ;  /* 0x0000f2000d007a0c */ /* 0x000fd60003f06270 */
[CC--:B--2---:R-:W-:Y:S02]  /*1cd10*/  @!P1 LEA R8, P3, R116.reuse, R9.reuse, 0x1 ;  /* 0x0000000974089211 */ /* 0x0c4fe400078608ff */
[C---:B-1----:R-:W-:Y:S02]  /*1cd20*/  @!P0 LEA R20, P2, R13.reuse, R9, 0x1 ;  /* 0x000000090d148211 */ /* 0x042fe400078408ff */
[-C--:B----4-:R-:W-:Y:S02]  /*1cd30*/  @!P1 LEA.HI.X R9, R116, R3.reuse, R14, 0x1, P3 ;  /* 0x0000000374099211 */ /* 0x090fe400018f0c0e */
[----:B------:R-:W-:-:S03]  /*1cd40*/  @!P0 LEA.HI.X R21, R13, R3, R15, 0x1, P2 ;  /* 0x000000030d158211 */ /* 0x000fc600010f0c0f */
[----:B------:R1:W-:Y:S04]  /*1cd50*/  @!P1 ST.E.128 [R8.64], R36 ;  /* 0x0000002408009985 */ /* 0x0003e8000c101d08 */
[----:B------:R1:W-:Y:S02]  /*1cd60*/  @!P0 ST.E.128 [R20.64], R16 ;  /* 0x0000001014008985 */ /* 0x0003e4000c101d08 */
.L_x_845:
[----:B------:R-:W-:Y:S05]  /*1cd70*/  BSYNC B0 ;  /* 0x0000000000007941 */ /* 0x000fea0003800000 */
.L_x_844:
[----:B------:R-:W-:Y:S05]  /*1cd80*/  BRA.DIV ~URZ, `(.L_x_846) ;  /* 0x00002f927f007947 */ /* 0x000fea000b800000 */
[----:B----4-:R4:W3:Y:S02]  /*1cd90*/  SHFL.IDX PT, R3, R2, 0x2, 0x181f ;  /* 0x00581f0002037f89 */ /* 0x0108e400000e0000 */
.L_x_903:
[----:B------:R-:W-:Y:S05]  /*1cda0*/  BRA.DIV ~URZ, `(.L_x_847) ;  /* 0x00002fe27f007947 */ /* 0x000fea000b800000 */
[----:B-12---:R1:W2:Y:S02]  /*1cdb0*/  SHFL.IDX PT, R9, R0, 0x2, 0x181f ;  /* 0x00581f0000097f89 */ /* 0x0062a400000e0000 */
.L_x_904:
        /* <DEDUP_REMOVED lines=11> */
[----:B------:R2:W-:Y:S02]  /*1ce70*/  @!P0 ST.E.128 [R16.64], R4 ;  /* 0x0000000410008985 */ /* 0x0005e4000c101d08 */
.L_x_849:
[----:B------:R-:W-:Y:S05]  /*1ce80*/  BSYNC B0 ;  /* 0x0000000000007941 */ /* 0x000fea0003800000 */
.L_x_848:
[----:B------:R-:W-:Y:S05]  /*1ce90*/  BRA.DIV ~URZ, `(.L_x_850) ;  /* 0x00002f627f007947 */ /* 0x000fea000b800000 */
[----:B---34-:R-:W3:Y:S04]  /*1cea0*/  SHFL.IDX PT, R2, R2, 0x3, 0x181f ;  /* 0x00781f0002027f89 */ /* 0x018ee800000e0000 */
[----:B-1----:R-:W1:Y:S02]  /*1ceb0*/  SHFL.IDX PT, R0, R0, 0x3, 0x181f ;  /* 0x00781f0000007f89 */ /* 0x002e6400000e0000 */
.L_x_905:
[----:B------:R-:W-:-:S04]  /*1cec0*/  IADD3 R29, R29, 0x60, RZ ;  /* 0x000000601d1d7810 */ /* 0x000fc80007ffe0ff */
[----:B------:R-:W-:-:S13]  /*1ced0*/  ISETP.GE.AND P0, PT, R29, R31, PT ;  /* 0x0000001f1d00720c */ /* 0x000fda0003f06270 */
[----:B------:R-:W-:Y:S05]  /*1cee0*/  @P0 BRA `(.L_x_851) ;  /* 0x0000185000000947 */ /* 0x000fea0003800000 */
[----:B------:R-:W-:-:S13]  /*1cef0*/  ISETP.GE.AND P0, PT, R116, c[0x0][0x3c8], PT ;  /* 0x0000f20074007a0c */ /* 0x000fda0003f06270 */
[----:B-12---:R-:W-:-:S04]  /*1cf00*/  @!P0 LEA R4, P1, R116, R0, 0x1 ;  /* 0x0000000074048211 */ /* 0x006fc800078208ff */
[----:B---3--:R-:W-:-:S05]  /*1cf10*/  @!P0 LEA.HI.X R5, R116, R2, R14, 0x1, P1 ;  /* 0x0000000274058211 */ /* 0x008fca00008f0c0e */
[----:B------:R1:W-:Y:S01]  /*1cf20*/  @!P0 ST.E.128 [R4.64], R24 ;  /* 0x0000001804008985 */ /* 0x0003e2000c101d08 */
[----:B------:R-:W-:-:S13]  /*1cf30*/  ISETP.GE.AND P0, PT, R13, c[0x0][0x3c8], PT ;  /* 0x0000f2000d007a0c */ /* 0x000fda0003f06270 */
[----:B------:R-:W-:Y:S05]  /*1cf40*/  @P0 BRA `(.L_x_851) ;  /* 0x000017f000000947 */ /* 0x000fea0003800000 */
[----:B-1----:R-:W-:-:S04]  /*1cf50*/  LEA R4, P0, R13, R0, 0x1 ;  /* 0x000000000d047211 */ /* 0x002fc800078008ff */
[----:B------:R-:W-:-:S05]  /*1cf60*/  LEA.HI.X R5, R13, R2, R15, 0x1, P0 ;  /* 0x000000020d057211 */ /* 0x000fca00000f0c0f */
[----:B------:R1:W-:Y:S01]  /*1cf70*/  ST.E.128 [R4.64], R232 ;  /* 0x000000e804007985 */ /* 0x0003e2000c101d08 */
[----:B------:R-:W-:Y:S05]  /*1cf80*/  BRA `(.L_x_851) ;  /* 0x000017b000007947 */ /* 0x000fea0003800000 */
.L_x_838:
[----:B------:R-:W-:Y:S01]  /*1cf90*/  IMAD R34, R34, c[0x0][0x408], RZ ;  /* 0x0001020022227a24 */ /* 0x000fe200078e02ff */
[----:B------:R-:W-:Y:S01]  /*1cfa0*/  SHF.R.S32.HI R11, RZ, 0x1f, R35 ;  /* 0x0000001fff0b7819 */ /* 0x000fe20000011423 */
[----:B------:R-:W-:-:S04]  /*1cfb0*/  IMAD.WIDE.U32 R14, R30, c[0x0][0x408], RZ ;  /* 0x000102001e0e7a25 */ /* 0x000fc800078e00ff */
[----:B------:R-:W-:Y:S02]  /*1cfc0*/  IMAD R34, R30, c[0x0][0x40c], R34 ;  /* 0x000103001e227a24 */ /* 0x000fe400078e0222 */
[----:B------:R-:W-:Y:S02]  /*1cfd0*/  IMAD R11, R11, c[0x0][0x440], RZ ;  /* 0x000110000b0b7a24 */ /* 0x000fe400078e02ff */
[----:B------:R-:W-:Y:S01]  /*1cfe0*/  @P3 IMAD.HI.U32 R13, R33, c[0x0][0x4ec], RZ ;  /* 0x00013b00210d3a27 */ /* 0x000fe200078e00ff */
[----:B------:R-:W-:-:S03]  /*1cff0*/  IADD3 R15, R15, R34, RZ ;  /* 0x000000220f0f7210 */ /* 0x000fc60007ffe0ff */
[----:B------:R-:W-:Y:S02]  /*1d000*/  IMAD R11, R35, c[0x0][0x444], R11 ;  /* 0x00011100230b7a24 */ /* 0x000fe400078e020b */
[----:B------:R-:W-:-:S04]  /*1d010*/  IMAD.WIDE.U32 R14, R227, c[0x0][0x438], R14 ;  /* 0x00010e00e30e7a25 */ /* 0x000fc800078e000e */
[----:B------:R-:W-:-:S04]  /*1d020*/  IMAD R15, R227, c[0x0][0x43c], R15 ;  /* 0x00010f00e30f7a24 */ /* 0x000fc800078e020f */
[----:B------:R-:W-:Y:S01]  /*1d030*/  IMAD.WIDE.U32 R28, R35, c[0x0][0x440], R14 ;  /* 0x00011000231c7a25 */ /* 0x000fe200078e000e */
[----:B------:R-:W-:Y:S02]  /*1d040*/  MOV R14, R33 ;  /* 0x00000021000e7202 */ /* 0x000fe40000000f00 */
[----:B------:R-:W-:Y:S02]  /*1d050*/  @P3 SHF.R.U32.HI R14, RZ, c[0x0][0x4f0], R13 ;  /* 0x00013c00ff0e3a19 */ /* 0x000fe4000001160d */
[----:B------:R-:W-:Y:S02]  /*1d060*/  IADD3 R29, R29, R11, RZ ;  /* 0x0000000b1d1d7210 */ /* 0x000fe40007ffe0ff */
[----:B------:R-:W-:Y:S02]  /*1d070*/  SHF.R.S32.HI R13, RZ, 0x1f, R14 ;  /* 0x0000001fff0d7819 */ /* 0x000fe4000001140e */
[----:B------:R-:W-:Y:S01]  /*1d080*/  IADD3 R11, -R14, RZ, RZ ;  /* 0x000000ff0e0b7210 */ /* 0x000fe20007ffe1ff */
[----:B------:R-:W-:-:S04]  /*1d090*/  IMAD.WIDE.U32 R28, R233, c[0x0][0x448], R28 ;  /* 0x00011200e91c7a25 */ /* 0x000fc800078e001c */
[----:B------:R-:W-:Y:S02]  /*1d0a0*/  IMAD R13, R13, c[0x0][0x430], RZ ;  /* 0x00010c000d0d7a24 */ /* 0x000fe400078e02ff */
[----:B------:R-:W-:Y:S02]  /*1d0b0*/  IMAD R29, R233, c[0x0][0x44c], R29 ;  /* 0x00011300e91d7a24 */ /* 0x000fe400078e021d */
[----:B------:R-:W-:Y:S02]  /*1d0c0*/  IMAD R11, R11, c[0x0][0x4e8], R33 ;  /* 0x00013a000b0b7a24 */ /* 0x000fe400078e0221 */
[C---:B------:R-:W-:Y:S02]  /*1d0d0*/  IMAD R13, R14.reuse, c[0x0][0x434], R13 ;  /* 0x00010d000e0d7a24 */ /* 0x040fe400078e020d */
[----:B------:R-:W-:Y:S01]  /*1d0e0*/  IMAD.WIDE.U32 R28, R14, c[0x0][0x430], R28 ;  /* 0x00010c000e1c7a25 */ /* 0x000fe200078e001c */
[----:B------:R-:W-:-:S04]  /*1d0f0*/  SHF.R.S32.HI R14, RZ, 0x1f, R11 ;  /* 0x0000001fff0e7819 */ /* 0x000fc8000001140b */
[----:B------:R-:W-:Y:S01]  /*1d100*/  IADD3 R15, R29, R13, RZ ;  /* 0x0000000d1d0f7210 */ /* 0x000fe20007ffe0ff */
[----:B------:R-:W-:Y:S01]  /*1d110*/  IMAD R13, R14, c[0x0][0x428], RZ ;  /* 0x00010a000e0d7a24 */ /* 0x000fe200078e02ff */
[----:B------:R-:W-:-:S05]  /*1d120*/  MOV R14, R28 ;  /* 0x0000001c000e7202 */ /* 0x000fca0000000f00 */
[----:B------:R-:W-:-:S04]  /*1d130*/  IMAD.WIDE.U32 R14, R11, c[0x0][0x428], R14 ;  /* 0x00010a000b0e7a25 */ /* 0x000fc800078e000e */
[----:B------:R-:W-:Y:S01]  /*1d140*/  IMAD R11, R11, c[0x0][0x42c], R13 ;  /* 0x00010b000b0b7a24 */ /* 0x000fe200078e020d */
[----:B------:R-:W-:-:S04]  /*1d150*/  LEA R67, P1, R14, c[0x0][0x400], 0x2 ;  /* 0x000100000e437a11 */ /* 0x000fc800078210ff */
[----:B------:R-:W-:-:S04]  /*1d160*/  IADD3 R11, R15, R11, RZ ;  /* 0x0000000b0f0b7210 */ /* 0x000fc80007ffe0ff */
[----:B------:R-:W-:Y:S01]  /*1d170*/  LEA.HI.X R66, R14, c[0x0][0x404], R11, 0x2, P1 ;  /* 0x000101000e427a11 */ /* 0x000fe200008f140b */
[----:B------:R-:W-:Y:S05]  /*1d180*/  BRA.DIV ~URZ, `(.L_x_852) ;  /* 0x00002d427f007947 */ /* 0x000fea000b800000 */
[----:B------:R1:W2:Y:S02]  /*1d190*/  SHFL.IDX PT, R72, R66, RZ, 0x1c1f ;  /* 0x001c1fff42487589 */ /* 0x0002a400000e0000 */
.L_x_906:
[----:B------:R-:W-:Y:S05]  /*1d1a0*/  BRA.DIV ~URZ, `(.L_x_853) ;  /* 0x00002d927f007947 */ /* 0x000fea000b800000 */
[----:B------:R3:W4:Y:S02]  /*1d1b0*/  SHFL.IDX PT, R68, R67, RZ, 0x1c1f ;  /* 0x001c1fff43447589 */ /* 0x00072400000e0000 */
.L_x_907:
        /* <DEDUP_REMOVED lines=37> */
[----:B--2---:R-:W-:Y:S02]  /*1d410*/  @!P1 IMAD.MOV.U32 R69, RZ, RZ, R72 ;  /* 0x000000ffff459224 */ /* 0x004fe400078e0048 */
[----:B----4-:R-:W-:Y:S02]  /*1d420*/  @!P0 LEA R70, P2, R15, R68, 0x2 ;  /* 0x000000440f468211 */ /* 0x010fe400078410ff */
[----:B------:R-:W-:Y:S02]  /*1d430*/  @!P1 IMAD.WIDE R74, R217, 0x4, R68 ;  /* 0x00000004d94a9825 */ /* 0x000fe400078e0244 */
[----:B------:R-:W-:Y:S02]  /*1d440*/  @!P0 LEA.HI.X R71, R15, R72, R14, 0x2, P2 ;  /* 0x000000480f478211 */ /* 0x000fe400010f140e */
[----:B------:R-:W-:Y:S01]  /*1d450*/  ISETP.GE.AND P2, PT, R46, c[0x0][0x3c8], PT ;  /* 0x0000f2002e007a0c */ /* 0x000fe20003f46270 */
[----:B------:R2:W-:Y:S01]  /*1d460*/  @!P1 ST.E.64 [R74.64], R112 ;  /* 0x000000704a009985 */ /* 0x0005e2000c101b08 */
[----:B------:R-:W-:-:S03]  /*1d470*/  ISETP.GE.AND P1, PT, R42, c[0x0][0x3c8], PT ;  /* 0x0000f2002a007a0c */ /* 0x000fc60003f26270 */
[----:B------:R4:W-:Y:S01]  /*1d480*/  @!P0 ST.E.64 [R70.64], R108 ;  /* 0x0000006c46008985 */ /* 0x0009e2000c101b08 */
        /* <DEDUP_REMOVED lines=16> */
[----:B--2---:R-:W-:-:S04]  /*1d590*/  @!P3 LEA R2, P5, R40, R68, 0x2 ;  /* 0x000000442802b211 */ /* 0x004fc800078a10ff */
[----:B------:R-:W-:Y:S02]  /*1d5a0*/  @!P3 LEA.HI.X R3, R40, R72, R39, 0x2, P5 ;  /* 0x000000482803b211 */ /* 0x000fe400028f1427 */
[C---:B----4-:R-:W-:Y:S02]  /*1d5b0*/  @!P4 LEA R4, P0, R38.reuse, R68, 0x2 ;  /* 0x000000442604c211 */ /* 0x050fe400078010ff */
[----:B------:R-:W-:Y:S01]  /*1d5c0*/  ISETP.GE.AND P5, PT, R29, c[0x0][0x3c8], PT ;  /* 0x0000f2001d007a0c */ /* 0x000fe20003fa6270 */
[----:B------:R2:W-:Y:S01]  /*1d5d0*/  @!P3 ST.E.64 [R2.64], R84 ;  /* 0x000000540200b985 */ /* 0x0005e2000c101b08 */
[----:B------:R-:W-:Y:S02]  /*1d5e0*/  @!P4 LEA.HI.X R5, R38, R72, R37, 0x2, P0 ;  /* 0x000000482605c211 */ /* 0x000fe400000f1425 */
[----:B------:R-:W-:-:S03]  /*1d5f0*/  @!P1 LEA R6, P3, R34, R68, 0x2 ;  /* 0x0000004422069211 */ /* 0x000fc600078610ff */
[----:B------:R4:W-:Y:S01]  /*1d600*/  @!P4 ST.E.64 [R4.64], R88 ;  /* 0x000000580400c985 */ /* 0x0009e2000c101b08 */
[----:B------:R-:W-:Y:S02]  /*1d610*/  @!P1 LEA.HI.X R7, R34, R72, R11, 0x2, P3 ;  /* 0x0000004822079211 */ /* 0x000fe400018f140b */
[----:B------:R-:W-:Y:S02]  /*1d620*/  ISETP.GE.AND P4, PT, R65, c[0x0][0x3c8], PT ;  /* 0x0000f20041007a0c */ /* 0x000fe40003f86270 */
[----:B--2---:R-:W-:-:S04]  /*1d630*/  @!P2 LEA R2, P0, R31, R68, 0x2 ;  /* 0x000000441f02a211 */ /* 0x004fc800078010ff */
[----:B------:R-:W-:Y:S02]  /*1d640*/  @!P2 LEA.HI.X R3, R31, R72, R30, 0x2, P0 ;  /* 0x000000481f03a211 */ /* 0x000fe400000f141e */
[----:B----4-:R-:W-:-:S03]  /*1d650*/  @!P6 LEA R4, P0, R33, R68, 0x2 ;  /* 0x000000442104e211 */ /* 0x010fc600078010ff */
[----:B------:R2:W-:Y:S01]  /*1d660*/  @!P2 ST.E.64 [R2.64], R92 ;  /* 0x0000005c0200a985 */ /* 0x0005e2000c101b08 */
[----:B------:R-:W-:Y:S02]  /*1d670*/  ISETP.GE.AND P2, PT, R48, c[0x0][0x3c8], PT ;  /* 0x0000f20030007a0c */ /* 0x000fe40003f46270 */
[----:B------:R-:W-:Y:S01]  /*1d680*/  @!P6 LEA.HI.X R5, R33, R72, R32, 0x2, P0 ;  /* 0x000000482105e211 */ /* 0x000fe200000f1420 */
[----:B------:R4:W-:Y:S01]  /*1d690*/  @!P1 ST.E.64 [R6.64], R96 ;  /* 0x0000006006009985 */ /* 0x0009e2000c101b08 */
[----:B------:R-:W-:Y:S02]  /*1d6a0*/  ISETP.GE.AND P1, PT, R44, c[0x0][0x3c8], PT ;  /* 0x0000f2002c007a0c */ /* 0x000fe40003f26270 */
[----:B------:R-:W-:Y:S01]  /*1d6b0*/  ISETP.GE.AND P0, PT, R36, c[0x0][0x3c8], PT ;  /* 0x0000f20024007a0c */ /* 0x000fe20003f06270 */
[----:B------:R5:W-:Y:S01]  /*1d6c0*/  @!P6 ST.E.64 [R4.64], R100 ;  /* 0x000000640400e985 */ /* 0x000be2000c101b08 */
[----:B--2---:R-:W-:-:S04]  /*1d6d0*/  @!P5 LEA R2, P3, R29, R68, 0x2 ;  /* 0x000000441d02d211 */ /* 0x004fc800078610ff */
[----:B------:R-:W-:Y:S02]  /*1d6e0*/  @!P5 LEA.HI.X R3, R29, R72, R28, 0x2, P3 ;  /* 0x000000481d03d211 */ /* 0x000fe400018f141c */
[CC--:B----4-:R-:W-:Y:S02]  /*1d6f0*/  @!P2 LEA R6, P3, R48.reuse, R68.reuse, 0x2 ;  /* 0x000000443006a211 */ /* 0x0d0fe400078610ff */
[C---:B-----5:R-:W-:Y:S01]  /*1d700*/  @!P4 LEA R4, P6, R65.reuse, R68, 0x2 ;  /* 0x000000444104c211 */ /* 0x060fe200078c10ff */
[----:B------:R2:W-:Y:S01]  /*1d710*/  @!P5 ST.E.64 [R2.64], R104 ;  /* 0x000000680200d985 */ /* 0x0005e2000c101b08 */
[-C--:B------:R-:W-:Y:S02]  /*1d720*/  @!P2 LEA.HI.X R7, R48, R72.reuse, R47, 0x2, P3 ;  /* 0x000000483007a211 */ /* 0x080fe400018f142f */
[----:B------:R-:W-:-:S05]  /*1d730*/  @!P4 LEA.HI.X R5, R65, R72, R64, 0x2, P6 ;  /* 0x000000484105c211 */ /* 0x000fca00030f1440 */
[----:B------:R4:W-:Y:S04]  /*1d740*/  @!P4 ST.E.64 [R4.64], R52 ;  /* 0x000000340400c985 */ /* 0x0009e8000c101b08 */
[----:B------:R4:W-:Y:S01]  /*1d750*/  @!P2 ST.E.64 [R6.64], R56 ;  /* 0x000000380600a985 */ /* 0x0009e2000c101b08 */
[-C--:B--2---:R-:W-:Y:S02]  /*1d760*/  @!P1 LEA R2, P5, R44, R68.reuse, 0x2 ;  /* 0x000000442c029211 */ /* 0x084fe400078a10ff */
[----:B------:R-:W-:Y:S02]  /*1d770*/  @!P0 LEA R68, P3, R36, R68, 0x2 ;  /* 0x0000004424448211 */ /* 0x000fe400078610ff */
[-C--:B------:R-:W-:Y:S02]  /*1d780*/  @!P1 LEA.HI.X R3, R44, R72.reuse, R43, 0x2, P5 ;  /* 0x000000482c039211 */ /* 0x080fe400028f142b */
[----:B------:R-:W-:-:S03]  /*1d790*/  @!P0 LEA.HI.X R69, R36, R72, R35, 0x2, P3 ;  /* 0x0000004824458211 */ /* 0x000fc600018f1423 */
[----:B------:R4:W-:Y:S04]  /*1d7a0*/  @!P1 ST.E.64 [R2.64], R60 ;  /* 0x0000003c02009985 */ /* 0x0009e8000c101b08 */
[----:B------:R4:W-:Y:S02]  /*1d7b0*/  @!P0 ST.E.64 [R68.64], R16 ;  /* 0x0000001044008985 */ /* 0x0009e4000c101b08 */
.L_x_855:
[----:B------:R-:W-:Y:S05]  /*1d7c0*/  BSYNC B0 ;  /* 0x0000000000007941 */ /* 0x000fea0003800000 */
.L_x_854:
[----:B------:R-:W-:Y:S05]  /*1d7d0*/  BRA.DIV ~URZ, `(.L_x_856) ;  /* 0x000027d27f007947 */ /* 0x000fea000b800000 */
[----:B-1----:R-:W1:Y:S04]  /*1d7e0*/  SHFL.IDX PT, R66, R66, 0x1, 0x1c1f ;  /* 0x003c1f0042427f89 */ /* 0x002e6800000e0000 */
[----:B---3--:R-:W3:Y:S02]  /*1d7f0*/  SHFL.IDX PT, R67, R67, 0x1, 0x1c1f ;  /* 0x003c1f0043437f89 */ /* 0x008ee400000e0000 */
.L_x_908:
[----:B------:R-:W-:-:S13]  /*1d800*/  ISETP.NE.AND P0, PT, R0, RZ, PT ;  /* 0x000000ff0000720c */ /* 0x000fda0003f05270 */
[----:B------:R-:W-:Y:S05]  /*1d810*/  @P0 BRA `(.L_x_851) ;  /* 0x00000f2000000947 */ /* 0x000fea0003800000 */
[----:B------:R-:W-:Y:S02]  /*1d820*/  ISETP.GE.AND P1, PT, R15, c[0x0][0x3c8], PT ;  /* 0x0000f2000f007a0c */ /* 0x000fe40003f26270 */
[----:B------:R-:W-:Y:S02]  /*1d830*/  ISETP.GE.AND P2, PT, R217, c[0x0][0x3c8], PT ;  /* 0x0000f200d9007a0c */ /* 0x000fe40003f46270 */
[----:B------:R-:W-:Y:S02]  /*1d840*/  ISETP.GE.AND P0, PT, R51, c[0x0][0x3c8], PT ;  /* 0x0000f20033007a0c */ /* 0x000fe40003f06270 */
[----:B------:R-:W-:Y:S02]  /*1d850*/  ISETP.GE.AND P5, PT, R50, c[0x0][0x3c8], PT ;  /* 0x0000f20032007a0c */ /* 0x000fe40003fa6270 */
[----:B------:R-:W-:-:S05]  /*1d860*/  ISETP.GE.AND P6, PT, R46, c[0x0][0x3c8], PT ;  /* 0x0000f2002e007a0c */ /* 0x000fca0003fc6270 */
[-C--:B---34-:R-:W-:Y:S02]  /*1d870*/  @!P1 LEA R4, P4, R15, R67.reuse, 0x2 ;  /* 0x000000430f049211 */ /* 0x098fe400078810ff */
[----:B------:R-:W-:Y:S02]  /*1d880*/  @!P2 IMAD.MOV.U32 R6, RZ, RZ, R67 ;  /* 0x000000ffff06a224 */ /* 0x000fe400078e0043 */
[----:B-1----:R-:W-:Y:S01]  /*1d890*/  @!P2 IMAD.MOV.U32 R7, RZ, RZ, R66 ;  /* 0x000000ffff07a224 */ /* 0x002fe200078e0042 */
[----:B------:R-:W-:Y:S02]  /*1d8a0*/  @!P0 LEA R2, P3, R51, R67, 0x2 ;  /* 0x0000004333028211 */ /* 0x000fe400078610ff */
[-C--:B------:R-:W-:Y:S01]  /*1d8b0*/  @!P1 LEA.HI.X R5, R15, R66.reuse, R14, 0x2, P4 ;  /* 0x000000420f059211 */ /* 0x080fe200020f140e */
[----:B------:R-:W-:Y:S01]  /*1d8c0*/  @!P2 IMAD.WIDE R6, R217, 0x4, R6 ;  /* 0x00000004d906a825 */ /* 0x000fe200078e0206 */
[----:B------:R-:W-:Y:S02]  /*1d8d0*/  ISETP.GE.AND P4, PT, R42, c[0x0][0x3c8], PT ;  /* 0x0000f2002a007a0c */ /* 0x000fe40003f86270 */
[----:B------:R-:W-:-:S02]  /*1d8e0*/  @!P0 LEA.HI.X R3, R51, R66, R13, 0x2, P3 ;  /* 0x0000004233038211 */ /* 0x000fc400018f140d */
[----:B------:R-:W-:Y:S01]  /*1d8f0*/  @!P2 ST.E.64 [R6.64], R114 ;  /* 0x000000720600a985 */ /* 0x000fe2000c101b08 */
[----:B------:R-:W-:Y:S02]  /*1d900*/  ISETP.GE.AND P3, PT, R40, c[0x0][0x3c8], PT ;  /* 0x0000f20028007a0c */ /* 0x000fe40003f66270 */
[----:B------:R-:W-:Y:S01]  /*1d910*/  ISETP.GE.AND P2, PT, R38, c[0x0][0x3c8], PT ;  /* 0x0000f20026007a0c */ /* 0x000fe20003f46270 */
[----:B------:R1:W-:Y:S04]  /*1d920*/  @!P1 ST.E.64 [R4.64], R110 ;  /* 0x0000006e04009985 */ /* 0x0003e8000c101b08 */
[----:B------:R3:W-:Y:S01]  /*1d930*/  @!P0 ST.E.64 [R2.64], R18 ;  /* 0x0000001202008985 */ /* 0x0007e2000c101b08 */
[-C--:B-1----:R-:W-:Y:S02]  /*1d940*/  @!P5 LEA R4, P0, R50, R67.reuse, 0x2 ;  /* 0x000000433204d211 */ /* 0x082fe400078010ff */
[----:B---3--:R-:W-:-:S02]  /*1d950*/  @!P6 LEA R2, P1, R46, R67, 0x2 ;  /* 0x000000432e02e211 */ /* 0x008fc400078210ff */
[-C--:B------:R-:W-:Y:S02]  /*1d960*/  @!P5 LEA.HI.X R5, R50, R66.reuse, R49, 0x2, P0 ;  /* 0x000000423205d211 */ /* 0x080fe400000f1431 */
[-C--:B------:R-:W-:Y:S02]  /*1d970*/  @!P4 LEA R6, P0, R42, R67.reuse, 0x2 ;  /* 0x000000432a06c211 */ /* 0x080fe400078010ff */
[-C--:B------:R-:W-:Y:S01]  /*1d980*/  @!P6 LEA.HI.X R3, R46, R66.reuse, R45, 0x2, P1 ;  /* 0x000000422e03e211 */ /* 0x080fe200008f142d */
[----:B------:R1:W-:Y:S01]  /*1d990*/  @!P5 ST.E.64 [R4.64], R20 ;  /* 0x000000140400d985 */ /* 0x0003e2000c101b08 */
[----:B------:R-:W-:Y:S02]  /*1d9a0*/  ISETP.GE.AND P1, PT, R31, c[0x0][0x3c8], PT ;  /* 0x0000f2001f007a0c */ /* 0x000fe40003f26270 */
[----:B------:R-:W-:Y:S02]  /*1d9b0*/  @!P4 LEA.HI.X R7, R42, R66, R41, 0x2, P0 ;  /* 0x000000422a07c211 */ /* 0x000fe400000f1429 */
[----:B------:R-:W-:-:S02]  /*1d9c0*/  @!P3 LEA R8, P0, R40, R67, 0x2 ;  /* 0x000000432808b211 */ /* 0x000fc400078010ff */
[----:B------:R-:W-:Y:S02]  /*1d9d0*/  ISETP.GE.AND P6, PT, R34, c[0x0][0x3c8], PT ;  /* 0x0000f20022007a0c */ /* 0x000fe40003fc6270 */
[-C--:B------:R-:W-:Y:S02]  /*1d9e0*/  @!P3 LEA.HI.X R9, R40, R66.reuse, R39, 0x2, P0 ;  /* 0x000000422809b211 */ /* 0x080fe400000f1427 */
[CC--:B------:R-:W-:Y:S02]  /*1d9f0*/  @!P2 LEA R14, P0, R38.reuse, R67.reuse, 0x2 ;  /* 0x00000043260ea211 */ /* 0x0c0fe400078010ff */
[----:B------:R-:W-:Y:S02]  /*1da00*/  ISETP.GE.AND P5, PT, R33, c[0x0][0x3c8], PT ;  /* 0x0000f20021007a0c */ /* 0x000fe40003fa6270 */
[----:B------:R-:W-:Y:S02]  /*1da10*/  @!P2 LEA.HI.X R15, R38, R66, R37, 0x2, P0 ;  /* 0x00000042260fa211 */ /* 0x000fe400000f1425 */
[----:B------:R-:W-:-:S04]  /*1da20*/  @!P1 LEA R16, P0, R31, R67, 0x2 ;  /* 0x000000431f109211 */ /* 0x000fc800078010ff */
[----:B------:R-:W-:Y:S02]  /*1da30*/  @!P1 LEA.HI.X R17, R31, R66, R30, 0x2, P0 ;  /* 0x000000421f119211 */ /* 0x000fe400000f141e */
[----:B------:R-:W-:-:S13]  /*1da40*/  ISETP.GE.AND P0, PT, R46, c[0x0][0x3c8], PT ;  /* 0x0000f2002e007a0c */ /* 0x000fda0003f06270 */
[----:B------:R3:W-:Y:S01]  /*1da50*/  @!P0 ST.E.64 [R2.64], R22 ;  /* 0x0000001602008985 */ /* 0x0007e2000c101b08 */
[----:B-1----:R-:W-:-:S03]  /*1da60*/  @!P6 LEA R4, P0, R34, R67, 0x2 ;  /* 0x000000432204e211 */ /* 0x002fc600078010ff */
        /* <DEDUP_REMOVED lines=9> */
[-C--:B---3--:R-:W-:Y:S02]  /*1db00*/  @!P5 LEA R2, P1, R33, R67.reuse, 0x2 ;  /* 0x000000432102d211 */ /* 0x088fe400078210ff */
[----:B-1----:R-:W-:Y:S02]  /*1db10*/  @!P4 LEA R6, P0, R29, R67, 0x2 ;  /* 0x000000431d06c211 */ /* 0x002fe400078010ff */
        /* <DEDUP_REMOVED lines=10> */
[----:B--2---:R-:W-:-:S03]  /*1dbc0*/  @!P1 LEA R16, P0, R44, R67, 0x2 ;  /* 0x000000432c109211 */ /* 0x004fc600078010ff */
        /* <DEDUP_REMOVED lines=9> */
.L_x_836:
[----:B------:R-:W-:Y:S01]  /*1dc60*/  ISETP.NE.U32.AND P0, PT, RZ, c[0x0][0x508], PT ;  /* 0x00014200ff007a0c */ /* 0x000fe20003f05070 */
[----:B------:R-:W-:Y:S01]  /*1dc70*/  IMAD.MOV.U32 R3, RZ, RZ, 0x4 ;  /* 0x00000004ff037424 */ /* 0x000fe200078e00ff */
[----:B------:R-:W-:Y:S01]  /*1dc80*/  ISETP.NE.U32.AND P2, PT, RZ, c[0x0][0x500], PT ;  /* 0x00014000ff007a0c */ /* 0x000fe20003f45070 */
[----:B------:R-:W-:Y:S01]  /*1dc90*/  IMAD.MOV.U32 R0, RZ, RZ, c[0x0][0x388] ;  /* 0x0000e200ff007624 */ /* 0x000fe200078e00ff */
[----:B------:R-:W-:Y:S01]  /*1dca0*/  ISETP.NE.AND.EX P0, PT, RZ, c[0x0][0x50c], PT, P0 ;  /* 0x00014300ff007a0c */ /* 0x000fe20003f05300 */
[----:B------:R-:W-:Y:S01]  /*1dcb0*/  IMAD.MOV.U32 R2, RZ, RZ, RZ ;  /* 0x000000ffff027224 */ /* 0x000fe200078e00ff */
[----:B------:R-:W-:Y:S01]  /*1dcc0*/  ISETP.NE.AND.EX P2, PT, RZ, c[0x0][0x504], PT, P2 ;  /* 0x00014100ff007a0c */ /* 0x000fe20003f45320 */
[----:B------:R-:W-:-:S10]  /*1dcd0*/  IMAD.WIDE R4, R211, R3, c[0x0][0x500] ;  /* 0x00014000d3047625 */ /* 0x000fd400078e0203 */
[----:B------:R-:W-:Y:S02]  /*1dce0*/  @P0 IMAD.WIDE R6, R211, R3, c[0x0][0x508] ;  /* 0x00014200d3060625 */ /* 0x000fe400078e0203 */
[----:B------:R1:W5:Y:S04]  /*1dcf0*/  @P2 LDG.E R2, [R4.64] ;  /* 0x0000000804022981 */ /* 0x000368000c1e1900 */
[----:B------:R1:W5:Y:S01]  /*1dd00*/  @P0 LDG.E R0, [R6.64] ;  /* 0x0000000806000981 */ /* 0x000362000c1e1900 */
[----:B------:R-:W-:-:S04]  /*1dd10*/  ISETP.NE.AND P1, PT, R210, RZ, PT ;  /* 0x000000ffd200720c */ /* 0x000fc80003f25270 */
[----:B------:R-:W-:Y:S01]  /*1dd20*/  SEL R210, R210, c[0x0][0x3d4], P1 ;  /* 0x0000f500d2d27a07 */ /* 0x000fe20000800000 */
[----:B------:R-:W-:Y:S05]  /*1dd30*/  @P0 BRA `(.L_x_857) ;  /* 0x0000004000000947 */ /* 0x000fea0003800000 */
[----:B------:R-:W-:Y:S05]  /*1dd40*/  @!P2 BRA `(.L_x_857) ;  /* 0x000000300000a947 */ /* 0x000fea0003800000 */
[----:B-----5:R3:W4:Y:S04]  /*1dd50*/  LDG.E R0, [R4.64] ;  /* 0x0000000804007981 */ /* 0x020728000c1e1900 */
[----:B-1-3--:R-:W4:Y:S02]  /*1dd60*/  LDG.E R4, [R4.64+0x4] ;  /* 0x0000040804047981 */ /* 0x00af24000c1e1900 */
[----:B----4-:R-:W-:Y:S02]  /*1dd70*/  IADD3 R0, -R0, R4, RZ ;  /* 0x0000000400007210 */ /* 0x010fe40007ffe1ff */
.L_x_857:
[----:B------:R-:W-:Y:S01]  /*1dd80*/  ISETP.GT.AND P0, PT, R10, 0x7f, PT ;  /* 0x0000007f0a00780c */ /* 0x000fe20003f04270 */
[----:B------:R-:W-:Y:S01]  /*1dd90*/  BSSY B0, `(.L_x_858) ;  /* 0x0000035000007945 */ /* 0x000fe20003800000 */
[----:B-1----:R-:W-:Y:S02]  /*1dda0*/  SHF.R.S32.HI R4, RZ, 0x1f, R211 ;  /* 0x0000001fff047819 */ /* 0x002fe400000114d3 */
[----:B-----5:R-:W-:-:S02]  /*1ddb0*/  SHF.R.S32.HI R6, RZ, 0x1f, R2 ;  /* 0x0000001fff067819 */ /* 0x020fc40000011402 */
[----:B------:R-:W-:Y:S02]  /*1ddc0*/  SEL R5, R211, RZ, !P2 ;  /* 0x000000ffd3057207 */ /* 0x000fe40005000000 */
[----:B------:R-:W-:-:S05]  /*1ddd0*/  SEL R4, R4, RZ, !P2 ;  /* 0x000000ff04047207 */ /* 0x000fca0005000000 */
[----:B------:R-:W-:Y:S05]  /*1dde0*/  @P0 BRA `(.L_x_859) ;  /* 0x000002f000000947 */ /* 0x000fea0003800000 */
[----:B------:R-:W-:Y:S01]  /*1ddf0*/  IMAD R7, R0, c[0x0][0x4e8], RZ ;  /* 0x00013a0000077a24 */ /* 0x000fe200078e02ff */
[----:B------:R-:W-:-:S04]  /*1de00*/  IADD3 R3, R209, R10, RZ ;  /* 0x0000000ad1037210 */ /* 0x000fc80007ffe0ff */
[----:B------:R-:W-:-:S13]  /*1de10*/  ISETP.GE.AND P0, PT, R3, R7, PT ;  /* 0x000000070300720c */ /* 0x000fda0003f06270 */
[----:B------:R-:W-:Y:S05]  /*1de20*/  @P0 BRA `(.L_x_859) ;  /* 0x000002b000000947 */ /* 0x000fea0003800000 */
[----:B------:R-:W-:Y:S01]  /*1de30*/  IMAD.MOV.U32 R26, RZ, RZ, 0x368 ;  /* 0x00000368ff1a7424 */ /* 0x000fe200078e00ff */
[----:B------:R-:W-:Y:S01]  /*1de40*/  ISETP.GT.AND P2, PT, R210, 0x1, PT ;  /* 0x00000001d200780c */ /* 0x000fe20003f44270 */
[----:B------:R-:W-:Y:S01]  /*1de50*/  IMAD.MOV.U32 R7, RZ, RZ, c[0x0][0x4e8] ;  /* 0x00013a00ff077624 */ /* 0x000fe200078e00ff */
[----:B------:R-:W-:Y:S02]  /*1de60*/  MOV R11, R3 ;  /* 0x00000003000b7202 */ /* 0x000fe40000000f00 */
[----:B------:R-:W-:Y:S02]  /*1de70*/  SEL R26, R26, 0x328, P2 ;  /* 0x000003281a1a7807 */ /* 0x000fe40001000000 */
[----:B------:R-:W-:Y:S02]  /*1de80*/  ISETP.NE.AND P0, PT, R7, 0x1, PT ;  /* 0x000000010700780c */ /* 0x000fe40003f05270 */
[----:B------:R-:W1:Y:S01]  /*1de90*/  LDC.64 R24, c[0x0][R26+0x170] ;  /* 0x00005c001a187b82 */ /* 0x000e620000000a00 */
[----:B------:R-:W-:-:S07]  /*1dea0*/  SEL R233, R233, RZ, P2 ;  /* 0x000000ffe9e97207 */ /* 0x000fce0001000000 */
[----:B------:R-:W3:Y:S03]  /*1deb0*/  LDC.64 R18, c[0x0][R26+0x168] ;  /* 0x00005a001a127b82 */ /* 0x000ee60000000a00 */
[----:B------:R-:W-:-:S05]  /*1dec0*/  @P0 IMAD.HI.U32 R9, R3, c[0x0][0x4ec], RZ ;  /* 0x00013b0003090a27 */ /* 0x000fca00078e00ff */
[----:B------:R-:W4:Y:S01]  /*1ded0*/  LDC.64 R22, c[0x0][R26+0x178] ;  /* 0x00005e001a167b82 */ /* 0x000f220000000a00 */
[----:B------:R-:W-:-:S05]  /*1dee0*/  @P0 SHF.R.U32.HI R11, RZ, c[0x0][0x4f0], R9 ;  /* 0x00013c00ff0b0a19 */ /* 0x000fca0000011609 */
[----:B------:R-:W-:Y:S02]  /*1def0*/  IMAD.MOV R9, RZ, RZ, -R11 ;  /* 0x000000ffff097224 */ /* 0x000fe400078e0a0b */
[----:B------:R-:W5:Y:S02]  /*1df00*/  LDC.64 R20, c[0x0][R26+0x160] ;  /* 0x000058001a147b82 */ /* 0x000f640000000a00 */
[----:B------:R-:W-:Y:S02]  /*1df10*/  IMAD R9, R9, c[0x0][0x4e8], R3 ;  /* 0x00013a0009097a24 */ /* 0x000fe400078e0203 */
[-C--:B-1----:R-:W-:Y:S02]  /*1df20*/  IMAD R7, R25, R5.reuse, RZ ;  /* 0x0000000519077224 */ /* 0x082fe400078e02ff */
[----:B------:R-:W-:-:S04]  /*1df30*/  IMAD.WIDE.U32 R16, R24, R5, RZ ;  /* 0x0000000518107225 */ /* 0x000fc800078e00ff */
[----:B------:R-:W-:Y:S02]  /*1df40*/  IMAD R7, R24, R4, R7 ;  /* 0x0000000418077224 */ /* 0x000fe400078e0207 */
[-C--:B---3--:R-:W-:Y:S02]  /*1df50*/  IMAD R8, R19, R227.reuse, RZ ;  /* 0x000000e313087224 */ /* 0x088fe400078e02ff */
[----:B------:R-:W-:Y:S01]  /*1df60*/  IMAD.WIDE.U32 R18, R18, R227, RZ ;  /* 0x000000e312127225 */ /* 0x000fe200078e00ff */
[----:B------:R-:W-:-:S03]  /*1df70*/  IADD3 R7, R17, R7, RZ ;  /* 0x0000000711077210 */ /* 0x000fc60007ffe0ff */
[----:B------:R-:W-:Y:S01]  /*1df80*/  IMAD.IADD R8, R19, 0x1, R8 ;  /* 0x0000000113087824 */ /* 0x000fe200078e0208 */
[----:B------:R-:W-:Y:S01]  /*1df90*/  IADD3 R18, P1, P0, R16, R18, R2 ;  /* 0x0000001210127210 */ /* 0x000fe2000783e002 */
[-C--:B----4-:R-:W-:Y:S02]  /*1dfa0*/  IMAD R16, R23, R233.reuse, RZ ;  /* 0x000000e917107224 */ /* 0x090fe400078e02ff */
[----:B------:R-:W-:Y:S01]  /*1dfb0*/  IMAD.WIDE.U32 R22, R22, R233, RZ ;  /* 0x000000e916167225 */ /* 0x000fe200078e00ff */
[----:B------:R-:W-:Y:S02]  /*1dfc0*/  IADD3.X R7, R7, R8, R6, P1, P0 ;  /* 0x0000000807077210 */ /* 0x000fe40000fe0406 */
[----:B------:R-:W-:Y:S02]  /*1dfd0*/  SHF.R.S32.HI R8, RZ, 0x1f, R9 ;  /* 0x0000001fff087819 */ /* 0x000fe40000011409 */
[----:B------:R-:W-:Y:S01]  /*1dfe0*/  IADD3 R18, P1, P0, R11, R18, R22 ;  /* 0x000000120b127210 */ /* 0x000fe2000783e016 */
[----:B-----5:R-:W-:Y:S01]  /*1dff0*/  IMAD R3, R21, R9, RZ ;  /* 0x0000000915037224 */ /* 0x020fe200078e02ff */
[----:B------:R-:W-:-:S02]  /*1e000*/  IADD3 R16, R23, R16, RZ ;  /* 0x0000001017107210 */ /* 0x000fc40007ffe0ff */
[----:B------:R-:W-:Y:S01]  /*1e010*/  SHF.R.S32.HI R11, RZ, 0x1f, R11 ;  /* 0x0000001fff0b7819 */ /* 0x000fe2000001140b */
[----:B------:R-:W-:Y:S01]  /*1e020*/  IMAD R3, R20, R8, R3 ;  /* 0x0000000814037224 */ /* 0x000fe200078e0203 */
[----:B------:R-:W-:Y:S02]  /*1e030*/  MOV R8, c[0x0][0x4ac] ;  /* 0x00012b0000087a02 */ /* 0x000fe40000000f00 */
[----:B------:R-:W-:Y:S01]  /*1e040*/  IADD3.X R19, R11, R7, R16, P1, P0 ;  /* 0x000000070b137210 */ /* 0x000fe20000fe0410 */
[----:B------:R-:W-:Y:S01]  /*1e050*/  IMAD.MOV.U32 R7, RZ, RZ, c[0x0][0x4a8] ;  /* 0x00012a00ff077624 */ /* 0x000fe200078e00ff */
[----:B------:R-:W-:-:S03]  /*1e060*/  SEL R8, R8, c[0x0][0x454], P2 ;  /* 0x0001150008087a07 */ /* 0x000fc60001000000 */
[----:B------:R-:W-:Y:S01]  /*1e070*/  IMAD.WIDE.U32 R18, R20, R9, R18 ;  /* 0x0000000914127225 */ /* 0x000fe200078e0012 */
[----:B------:R-:W-:-:S03]  /*1e080*/  SEL R7, R7, c[0x0][0x450], P2 ;  /* 0x0001140007077a07 */ /* 0x000fc60001000000 */
[----:B------:R-:W-:Y:S01]  /*1e090*/  IMAD.IADD R3, R19, 0x1, R3 ;  /* 0x0000000113037824 */ /* 0x000fe200078e0203 */
[----:B------:R-:W-:-:S04]  /*1e0a0*/  LEA R16, P0, R18, R7, 0x2 ;  /* 0x0000000712107211 */ /* 0x000fc800078010ff */
[----:B------:R-:W-:Y:S02]  /*1e0b0*/  LEA.HI.X R17, R18, R8, R3, 0x2, P0 ;  /* 0x0000000812117211 */ /* 0x000fe400000f1403 */
[----:B------:R-:W-:-:S05]  /*1e0c0*/  MOV R3, 0xff800000 ;  /* 0xff80000000037802 */ /* 0x000fca0000000f00 */
[----:B------:R1:W-:Y:S02]  /*1e0d0*/  STG.E [R16.64], R3 ;  /* 0x0000000310007986 */ /* 0x0003e4000c101908 */
.L_x_859:
[----:B------:R-:W-:Y:S05]  /*1e0e0*/  BSYNC B0 ;  /* 0x0000000000007941 */ /* 0x000fea0003800000 */
.L_x_858:
[----:B------:R-:W-:-:S13]  /*1e0f0*/  ISETP.GT.AND P0, PT, R210, 0x1, PT ;  /* 0x00000001d200780c */ /* 0x000fda0003f04270 */
[----:B------:R-:W-:Y:S05]  /*1e100*/  @P0 BRA `(.L_x_851) ;  /* 0x0000063000000947 */ /* 0x000fea0003800000 */
[----:B-1----:R-:W-:Y:S01]  /*1e110*/  MOV R3, c[0x0][0x4e8] ;  /* 0x00013a0000037a02 */ /* 0x002fe20000000f00 */
[----:B------:R-:W-:Y:S01]  /*1e120*/  IMAD R6, R6, c[0x0][0x3a0], RZ ;  /* 0x0000e80006067a24 */ /* 0x000fe200078e02ff */
[----:B------:R-:W-:Y:S01]  /*1e130*/  LEA R28, R28, R29, 0x5 ;  /* 0x0000001d1c1c7211 */ /* 0x000fe200078e28ff */
[----:B------:R-:W-:Y:S01]  /*1e140*/  IMAD R4, R4, c[0x0][0x3f0], RZ ;  /* 0x0000fc0004047a24 */ /* 0x000fe200078e02ff */
[----:B------:R-:W-:Y:S01]  /*1e150*/  ISETP.NE.AND P0, PT, R3, 0x1, PT ;  /* 0x000000010300780c */ /* 0x000fe20003f05270 */
[C---:B------:R-:W-:Y:S01]  /*1e160*/  IMAD R6, R2.reuse, c[0x0][0x3a4], R6 ;  /* 0x0000e90002067a24 */ /* 0x040fe200078e0206 */
[----:B------:R-:W-:Y:S01]  /*1e170*/  IADD3 R28, R209, R28, RZ ;  /* 0x0000001cd11c7210 */ /* 0x000fe20007ffe0ff */
[----:B------:R-:W-:Y:S01]  /*1e180*/  IMAD.WIDE.U32 R2, R2, c[0x0][0x3a0], RZ ;  /* 0x0000e80002027a25 */ /* 0x000fe200078e00ff */
[----:B------:R-:W-:-:S03]  /*1e190*/  IADD3 R29, R29, R209, RZ ;  /* 0x000000d11d1d7210 */ /* 0x000fc60007ffe0ff */
[----:B------:R-:W-:Y:S01]  /*1e1a0*/  IMAD R4, R5, c[0x0][0x3f4], R4 ;  /* 0x0000fd0005047a24 */ /* 0x000fe200078e0204 */
[----:B------:R-:W-:Y:S02]  /*1e1b0*/  IADD3 R9, R3, R6, RZ ;  /* 0x0000000603097210 */ /* 0x000fe40007ffe0ff */
[----:B------:R-:W-:Y:S02]  /*1e1c0*/  MOV R8, R2 ;  /* 0x0000000200087202 */ /* 0x000fe40000000f00 */
        /* <DEDUP_REMOVED lines=10> */
[----:B------:R-:W-:Y:S01]  /*1e270*/  IMAD R3, R3, c[0x0][0x4e8], R28 ;  /* 0x00013a0003037a24 */ /* 0x000fe200078e021c */
[----:B------:R-:W-:Y:S01]  /*1e280*/  MOV R4, R8 ;  /* 0x0000000800047202 */ /* 0x000fe20000000f00 */
[----:B------:R-:W-:-:S04]  /*1e290*/  IMAD R2, R6, c[0x0][0x3e4], R2 ;  /* 0x0000f90006027a24 */ /* 0x000fc800078e0202 */
        /* <DEDUP_REMOVED lines=11> */
[----:B------:R1:W3:Y:S02]  /*1e350*/  SHFL.IDX PT, R4, R3, RZ, 0x181f ;  /* 0x00181fff03047589 */ /* 0x0002e400000e0000 */
.L_x_909:
[----:B------:R-:W-:Y:S05]  /*1e360*/  BRA.DIV ~URZ, `(.L_x_861) ;  /* 0x00001d827f007947 */ /* 0x000fea000b800000 */
[----:B------:R4:W1:Y:S02]  /*1e370*/  SHFL.IDX PT, R5, R2, RZ, 0x181f ;  /* 0x00181fff02057589 */ /* 0x00086400000e0000 */
.L_x_910:
[----:B------:R-:W-:Y:S01]  /*1e380*/  IMAD R0, R0, c[0x0][0x4e8], RZ ;  /* 0x00013a0000007a24 */ /* 0x000fe200078e02ff */
[----:B------:R-:W-:Y:S04]  /*1e390*/  BSSY B0, `(.L_x_862) ;  /* 0x000000b000007945 */ /* 0x000fe80003800000 */
[----:B------:R-:W-:-:S13]  /*1e3a0*/  ISETP.GE.AND P0, PT, R29, R0, PT ;  /* 0x000000001d00720c */ /* 0x000fda0003f06270 */
[----:B------:R-:W-:Y:S05]  /*1e3b0*/  @P0 BRA `(.L_x_863) ;  /* 0x0000008000000947 */ /* 0x000fea0003800000 */
[----:B------:R-:W-:Y:S02]  /*1e3c0*/  ISETP.GE.AND P1, PT, R116, c[0x0][0x3c8], PT ;  /* 0x0000f20074007a0c */ /* 0x000fe40003f26270 */
[----:B------:R-:W-:-:S11]  /*1e3d0*/  ISETP.GE.AND P0, PT, R13, c[0x0][0x3c8], PT ;  /* 0x0000f2000d007a0c */ /* 0x000fd60003f06270 */
[CC--:B-1----:R-:W-:Y:S02]  /*1e3e0*/  @!P1 LEA R6, P3, R116.reuse, R5.reuse, 0x1 ;  /* 0x0000000574069211 */ /* 0x0c2fe400078608ff */
[C---:B------:R-:W-:Y:S02]  /*1e3f0*/  @!P0 LEA R8, P2, R13.reuse, R5, 0x1 ;  /* 0x000000050d088211 */ /* 0x040fe400078408ff */
[-C--:B---3--:R-:W-:Y:S02]  /*1e400*/  @!P1 LEA.HI.X R7, R116, R4.reuse, R14, 0x1, P3 ;  /* 0x0000000474079211 */ /* 0x088fe400018f0c0e */
[----:B------:R-:W-:-:S03]  /*1e410*/  @!P0 LEA.HI.X R9, R13, R4, R15, 0x1, P2 ;  /* 0x000000040d098211 */ /* 0x000fc600010f0c0f */
[----:B------:R1:W-:Y:S04]  /*1e420*/  @!P1 ST.E.128 [R6.64], RZ ;  /* 0x000000ff06009985 */ /* 0x0003e8000c101d08 */
[----:B------:R1:W-:Y:S02]  /*1e430*/  @!P0 ST.E.128 [R8.64], RZ ;  /* 0x000000ff08008985 */ /* 0x0003e4000c101d08 */
.L_x_863:
[----:B------:R-:W-:Y:S05]  /*1e440*/  BSYNC B0 ;  /* 0x0000000000007941 */ /* 0x000fea0003800000 */
.L_x_862:
[----:B------:R-:W-:Y:S05]  /*1e450*/  BRA.DIV ~URZ, `(.L_x_864) ;  /* 0x00001d027f007947 */ /* 0x000fea000b800000 */
[----:B---3--:R3:W2:Y:S04]  /*1e460*/  SHFL.IDX PT, R4, R3, 0x1, 0x181f ;  /* 0x00381f0003047f89 */ /* 0x0086a800000e0000 */
[----:B-1----:R3:W1:Y:S02]  /*1e470*/  SHFL.IDX PT, R6, R2, 0x1, 0x181f ;  /* 0x00381f0002067f89 */ /* 0x00266400000e0000 */
.L_x_911:
        /* <DEDUP_REMOVED lines=12> */
.L_x_866:
[----:B------:R-:W-:Y:S05]  /*1e540*/  BSYNC B0 ;  /* 0x0000000000007941 */ /* 0x000fea0003800000 */
.L_x_865:
[----:B------:R-:W-:Y:S05]  /*1e550*/  BRA.DIV ~URZ, `(.L_x_867) ;  /* 0x00001cd27f007947 */ /* 0x000fea000b800000 */
[----:B--2---:R2:W3:Y:S02]  /*1e560*/  SHFL.IDX PT, R4, R3, 0x2, 0x181f ;  /* 0x00581f0003047f89 */ /* 0x0044e400000e0000 */
.L_x_912:
[----:B------:R-:W-:Y:S05]  /*1e570*/  BRA.DIV ~URZ, `(.L_x_868) ;  /* 0x00001d227f007947 */ /* 0x000fea000b800000 */
[----:B-1----:R1:W2:Y:S02]  /*1e580*/  SHFL.IDX PT, R6, R2, 0x2, 0x181f ;  /* 0x00581f0002067f89 */ /* 0x0022a400000e0000 */
.L_x_913:
        /* <DEDUP_REMOVED lines=10> */
[----:B------:R2:W-:Y:S04]  /*1e630*/  @!P1 ST.E.128 [R8.64], RZ ;  /* 0x000000ff08009985 */ /* 0x0005e8000c101d08 */
[----:B------:R2:W-:Y:S02]  /*1e640*/  @!P0 ST.E.128 [R6.64], RZ ;  /* 0x000000ff06008985 */ /* 0x0005e4000c101d08 */
.L_x_870:
[----:B------:R-:W-:Y:S05]  /*1e650*/  BSYNC B0 ;  /* 0x0000000000007941 */ /* 0x000fea0003800000 */
.L_x_869:
[----:B------:R-:W-:Y:S05]  /*1e660*/  BRA.DIV ~URZ, `(.L_x_871) ;  /* 0x00001ca27f007947 */ /* 0x000fea000b800000 */
[----:B--23--:R-:W2:Y:S04]  /*1e670*/  SHFL.IDX PT, R3, R3, 0x3, 0x181f ;  /* 0x00781f0003037f89 */ /* 0x00cea800000e0000 */
[----:B-1--4-:R-:W1:Y:S02]  /*1e680*/  SHFL.IDX PT, R2, R2, 0x3, 0x181f ;  /* 0x00781f0002027f89 */ /* 0x012e6400000e0000 */
.L_x_914:
[----:B------:R-:W-:-:S04]  /*1e690*/  IADD3 R29, R29, 0x60, RZ ;  /* 0x000000601d1d7810 */ /* 0x000fc80007ffe0ff */
        /* <DEDUP_REMOVED lines=10> */
.L_x_851:
[----:B------:R-:W-:Y:S05]  /*1e740*/  BSYNC B1 ;  /* 0x0000000000017941 */ /* 0x000fea0003800000 */
.L_x_835:
[----:B------:R-:W-:-:S13]  /*1e750*/  ISETP.NE.AND P0, PT, R220, RZ, PT ;  /* 0x000000ffdc00720c */ /* 0x000fda0003f05270 */
[----:B------:R-:W-:Y:S01]  /*1e760*/  @P0 WARPSYNC 0xffffffff ;  /* 0xffffffff00000948 */ /* 0x000fe20003800000 */
[----:B------:R-:W-:Y:S06]  /*1e770*/  @P0 BAR.SYNC.DEFER_BLOCKING 0x5, 0x100 ;  /* 0x0144000000000b1d */ /* 0x000fec0000010000 */
[----:B------:R-:W4:Y:S04]  /*1e780*/  @P0 LDS.128 R208, [0xe100] ;  /* 0x00e10000ffd00984 */ /* 0x000f280000000c00 */
[----:B------:R-:W-:Y:S06]  /*1e790*/  @P0 BAR.ARV 0x4, 0x100 ;  /* 0x0104000000000b1d */ /* 0x000fec0000002000 */
[----:B------:R-:W-:Y:S05]  /*1e7a0*/  @P0 BRA `(.L_x_872) ;  /* 0x00000ea000000947 */ /* 0x000fea0003800000 */
[----:B------:R-:W-:Y:S01]  /*1e7b0*/  LOP3.LUT R10, R10, 0x1f, RZ, 0xc0, !PT ;  /* 0x0000001f0a0a7812 */ /* 0x000fe200078ec0ff */
[----:B-1-34-:R-:W-:-:S03]  /*1e7c0*/  IMAD.MOV.U32 R2, RZ, RZ, RZ ;  /* 0x000000ffff027224 */ /* 0x01afc600078e00ff */
[----:B------:R-:W-:Y:S01]  /*1e7d0*/  ISETP.NE.AND P6, PT, R10, 0x1f, PT ;  /* 0x0000001f0a00780c */ /* 0x000fe20003fc5270 */
[----:B------:R-:W-:Y:S10]  /*1e7e0*/  BRA.DIV ~URZ, `(.L_x_873) ;  /* 0x00001bf27f007947 */ /* 0x000ff4000b800000 */
[----:B------:R1:W3:Y:S02]  /*1e7f0*/  SHFL.IDX PT, R0, R12, RZ, 0x1f ;  /* 0x00001fff0c007589 */ /* 0x0002e400000e0000 */
.L_x_915:
[----:B------:R-:W-:Y:S05]  /*1e800*/  BRA.DIV ~URZ, `(.L_x_874) ;  /* 0x00001c427f007947 */ /* 0x000fea000b800000 */
[----:B-1----:R-:W1:Y:S02]  /*1e810*/  SHFL.IDX PT, R12, R12, 0x1, 0x1f ;  /* 0x00201f000c0c7f89 */ /* 0x002e6400000e0000 */
.L_x_916:
[----:B--2---:R-:W-:Y:S02]  /*1e820*/  IMAD.IADD R5, R211, 0x1, R10 ;  /* 0x00000001d3057824 */ /* 0x004fe400078e020a */
[----:B------:R-:W-:-:S03]  /*1e830*/  IMAD.MOV.U32 R209, RZ, RZ, RZ ;  /* 0x000000ffffd17224 */ /* 0x000fc600078e00ff */
[----:B------:R-:W-:-:S13]  /*1e840*/  ISETP.GE.OR P0, PT, R5, c[0x0][0x53c], !P6 ;  /* 0x00014f0005007a0c */ /* 0x000fda0007706670 */
[----:B------:R-:W-:Y:S01]  /*1e850*/  @!P0 IMAD.MOV.U32 R4, RZ, RZ, 0x4 ;  /* 0x00000004ff048424 */ /* 0x000fe200078e00ff */
[----:B------:R-:W-:-:S03]  /*1e860*/  @!P0 MOV R3, 0x4 ;  /* 0x0000000400038802 */ /* 0x000fc60000000f00 */
[----:B------:R-:W-:-:S04]  /*1e870*/  @!P0 IMAD.WIDE R6, R5, R4, c[0x0][0x580] ;  /* 0x0001600005068625 */ /* 0x000fc800078e0204 */
[----:B------:R-:W-:Y:S01]  /*1e880*/  @!P0 IMAD.WIDE R4, R5, R3, c[0x0][0x578] ;  /* 0x00015e0005048625 */ /* 0x000fe200078e0203 */
[----:B------:R-:W2:Y:S04]  /*1e890*/  @!P0 LDG.E R209, [R6.64] ;  /* 0x0000000806d18981 */ /* 0x000ea8000c1e1900 */
[----:B------:R4:W2:Y:S01]  /*1e8a0*/  @!P0 LDG.E R2, [R4.64] ;  /* 0x0000000804028981 */ /* 0x0008a2000c1e1900 */
[C---:B------:R-:W-:Y:S02]  /*1e8b0*/  ISETP.GE.U32.AND P4, PT, R10.reuse, 0x10, PT ;  /* 0x000000100a00780c */ /* 0x040fe40003f86070 */
[C---:B------:R-:W-:Y:S02]  /*1e8c0*/  ISETP.GE.U32.AND P3, PT, R10.reuse, 0x8, PT ;  /* 0x000000080a00780c */ /* 0x040fe40003f66070 */
[----:B------:R-:W-:-:S02]  /*1e8d0*/  ISETP.GE.U32.AND P2, PT, R10, 0x4, PT ;  /* 0x000000040a00780c */ /* 0x000fc40003f46070 */
[C---:B------:R-:W-:Y:S02]  /*1e8e0*/  ISETP.GE.U32.AND P1, PT, R10.reuse, 0x2, PT ;  /* 0x000000020a00780c */ /* 0x040fe40003f26070 */
[----:B------:R-:W-:Y:S02]  /*1e8f0*/  ISETP.NE.AND P5, PT, R10, RZ, PT ;  /* 0x000000ff0a00720c */ /* 0x000fe40003fa5270 */
[----:B----4-:R-:W-:Y:S01]  /*1e900*/  MOV R5, RZ ;  /* 0x000000ff00057202 */ /* 0x010fe20000000f00 */
[----:B--2---:R-:W-:Y:S01]  /*1e910*/  IMAD R6, R2, R209, RZ ;  /* 0x000000d102067224 */ /* 0x004fe200078e02ff */
[----:B------:R-:W-:Y:S07]  /*1e920*/  BRA.DIV ~URZ, `(.L_x_875) ;  /* 0x00001b927f007947 */ /* 0x000fee000b800000 */
[----:B------:R2:W4:Y:S02]  /*1e930*/  SHFL.UP PT, R3, R6, 0x1, RZ ;  /* 0x0420000006037989 */ /* 0x00052400000e00ff */
.L_x_917:
[----:B----4-:R-:W-:-:S04]  /*1e940*/  SEL R3, R3, RZ, P5 ;  /* 0x000000ff03037207 */ /* 0x010fc80002800000 */
[----:B--2---:R-:W-:Y:S01]  /*1e950*/  IADD3 R6, R6, R3, RZ ;  /* 0x0000000306067210 */ /* 0x004fe20007ffe0ff */
[----:B------:R-:W-:Y:S05]  /*1e960*/  BRA.DIV ~URZ, `(.L_x_876) ;  /* 0x00001ba27f007947 */ /* 0x000fea000b800000 */
        /* <DEDUP_REMOVED lines=12> */
[----:B------:R2:W4:Y:S02]  /*1ea30*/  SHFL.IDX PT, R3, R4, 0x1f, 0x1f ;  /* 0x03e01f0004037f89 */ /* 0x00052400000e0000 */
.L_x_918:
[----:B----4-:R-:W-:Y:S01]  /*1ea40*/  IMAD R3, R3, c[0x0][0x538], RZ ;  /* 0x00014e0003037a24 */ /* 0x010fe200078e02ff */
[----:B------:R-:W-:Y:S04]  /*1ea50*/  BSSY B1, `(.L_x_877) ;  /* 0x00000ba000017945 */ /* 0x000fe80003800000 */
[----:B-1----:R-:W-:-:S04]  /*1ea60*/  IADD3 R208, R3, R12, RZ ;  /* 0x0000000c03d07210 */ /* 0x002fc80007ffe0ff */
[----:B---3--:R-:W-:-:S13]  /*1ea70*/  ISETP.GT.AND P0, PT, R208, R0, PT ;  /* 0x00000000d000720c */ /* 0x008fda0003f04270 */
[----:B------:R-:W-:Y:S05]  /*1ea80*/  @P0 BRA `(.L_x_878) ;  /* 0x0000024000000947 */ /* 0x000fea0003800000 */
.L_x_882:
[----:B------:R-:W-:-:S04]  /*1ea90*/  IADD3 R211, R211, 0x1f, RZ ;  /* 0x0000001fd3d37810 */ /* 0x000fc80007ffe0ff */
[----:B------:R-:W-:-:S13]  /*1eaa0*/  ISETP.GE.AND P0, PT, R211, c[0x0][0x53c], PT ;  /* 0x00014f00d3007a0c */ /* 0x000fda0003f06270 */
[----:B------:R-:W-:Y:S05]  /*1eab0*/  @P0 BRA `(.L_x_879) ;  /* 0x00000af000000947 */ /* 0x000fea0003800000 */
[----:B------:R-:W-:Y:S02]  /*1eac0*/  IADD3 R6, R211, R10, RZ ;  /* 0x0000000ad3067210 */ /* 0x000fe40007ffe0ff */
[----:B------:R-:W-:Y:S02]  /*1ead0*/  MOV R209, RZ ;  /* 0x000000ff00d17202 */ /* 0x000fe40000000f00 */
[----:B------:R-:W-:Y:S02]  /*1eae0*/  ISETP.GE.OR P0, PT, R6, c[0x0][0x53c], !P6 ;  /* 0x00014f0006007a0c */ /* 0x000fe40007706670 */
[----:B------:R-:W-:-:S11]  /*1eaf0*/  MOV R2, RZ ;  /* 0x000000ff00027202 */ /* 0x000fd60000000f00 */
[----:B--2---:R-:W-:Y:S02]  /*1eb00*/  @!P0 MOV R4, 0x4 ;  /* 0x0000000400048802 */ /* 0x004fe40000000f00 */
        /* <DEDUP_REMOVED lines=8> */
.L_x_919:
        /* <DEDUP_REMOVED lines=16> */
.L_x_920:
[----:B--2---:R-:W-:-:S05]  /*1ec90*/  IMAD R3, R3, c[0x0][0x538], RZ ;  /* 0x00014e0003037a24 */ /* 0x004fca00078e02ff */
[----:B------:R-:W-:-:S04]  /*1eca0*/  IADD3 R208, R3, R208, RZ ;  /* 0x000000d003d07210 */ /* 0x000fc80007ffe0ff */
[----:B------:R-:W-:-:S13]  /*1ecb0*/  ISETP.GT.AND P0, PT, R208, R0, PT ;  /* 0x00000000d000720c */ /* 0x000fda0003f04270 */
[----:B-1----:R-:W-:Y:S05]  /*1ecc0*/  @!P0 BRA `(.L_x_882) ;  /* 0xfffffdc000008947 */ /* 0x002fea000383ffff */
.L_x_878:
[----:B------:R-:W-:-:S05]  /*1ecd0*/  IADD3 R208, -R3, R208, RZ ;  /* 0x000000d003d07210 */ /* 0x000fca0007ffe1ff */
[----:B------:R-:W-:-:S05]  /*1ece0*/  IMAD R3, R4, c[0x0][0x538], R208 ;  /* 0x00014e0004037a24 */ /* 0x000fca00078e02d0 */
[----:B------:R-:W-:Y:S01]  /*1ecf0*/  ISETP.GT.AND P0, PT, R3, R0, PT ;  /* 0x000000000300720c */ /* 0x000fe20003f04270 */
[----:B------:R-:W-:-:S12]  /*1ed00*/  BRA.DIV ~URZ, `(.L_x_883) ;  /* 0x00001bb27f007947 */ /* 0x000fd8000b800000 */
[----:B------:R-:W-:-:S04]  /*1ed10*/  VOTE.ANY R3, PT, !P0 ;  /* 0x0000000000037806 */ /* 0x000fc800040e0100 */
.L_x_921:
[----:B------:R-:W1:Y:S02]  /*1ed20*/  POPC R6, R3 ;  /* 0x0000000300067309 */ /* 0x000e640000000000 */
[----:B-1----:R-:W-:Y:S01]  /*1ed30*/  IADD3 R211, R6, R211, RZ ;  /* 0x000000d306d37210 */ /* 0x002fe20007ffe0ff */
[----:B------:R-:W-:Y:S05]  /*1ed40*/  BRA.DIV ~URZ, `(.L_x_884) ;  /* 0x00001bc27f007947 */ /* 0x000fea000b800000 */
[----:B------:R1:W3:Y:S04]  /*1ed50*/  SHFL.IDX PT, R209, R209, R6, 0x1f ;  /* 0x00001f06d1d17589 */ /* 0x0002e800000e0000 */
[----:B------:R1:W4:Y:S02]  /*1ed60*/  SHFL.IDX PT, R2, R2, R6, 0x1f ;  /* 0x00001f0602027589 */ /* 0x00032400000e0000 */
.L_x_922:
[----:B------:R-:W-:Y:S01]  /*1ed70*/  ISETP.NE.AND P0, PT, R3, RZ, PT ;  /* 0x000000ff0300720c */ /* 0x000fe20003f05270 */
[----:B------:R-:W-:-:S12]  /*1ed80*/  BSSY B0, `(.L_x_885) ;  /* 0x0000005000007945 */ /* 0x000fd80003800000 */
[----:B------:R-:W-:Y:S05]  /*1ed90*/  @!P0 BRA `(.L_x_886) ;  /* 0x0000003000008947 */ /* 0x000fea0003800000 */
[----:B------:R-:W-:Y:S01]  /*1eda0*/  IADD3 R5, R6, -0x1, RZ ;  /* 0xffffffff06057810 */ /* 0x000fe20007ffe0ff */
[----:B------:R-:W-:Y:S05]  /*1edb0*/  BRA.DIV ~URZ, `(.L_x_887) ;  /* 0x00001c227f007947 */ /* 0x000fea000b800000 */
[----:B------:R1:W2:Y:S02]  /*1edc0*/  SHFL.IDX PT, R5, R4, R5, 0x1f ;  /* 0x00001f0504057589 */ /* 0x0002a400000e0000 */
.L_x_886:
[----:B------:R-:W-:Y:S05]  /*1edd0*/  BSYNC B0 ;  /* 0x0000000000007941 */ /* 0x000fea0003800000 */
.L_x_885:
[----:B----4-:R-:W-:Y:S01]  /*1ede0*/  ISETP.NE.AND P0, PT, R2, 0x1, PT ;  /* 0x000000010200780c */ /* 0x010fe20003f05270 */
[----:B--2---:R-:W-:Y:S01]  /*1edf0*/  IMAD R208, R5, c[0x0][0x538], R208 ;  /* 0x00014e0005d07a24 */ /* 0x004fe200078e02d0 */
[----:B------:R-:W-:Y:S04]  /*1ee00*/  BSSY B0, `(.L_x_888) ;  /* 0x0000077000007945 */ /* 0x000fe80003800000 */
[----:B------:R-:W-:-:S07]  /*1ee10*/  IADD3 R5, -R208, R0, RZ ;  /* 0x00000000d0057210 */ /* 0x000fce0007ffe1ff */
[----:B------:R-:W-:Y:S05]  /*1ee20*/  @!P0 BRA `(.L_x_889) ;  /* 0x0000037000008947 */ /* 0x000fea0003800000 */
[----:B-1-3--:R-:W-:Y:S02]  /*1ee30*/  IABS R6, R209 ;  /* 0x000000d100067213 */ /* 0x00afe40000000000 */
[----:B------:R-:W-:Y:S02]  /*1ee40*/  IABS R7, R2 ;  /* 0x0000000200077213 */ /* 0x000fe40000000000 */
[----:B------:R-:W1:Y:S01]  /*1ee50*/  I2F.RP R12, R6 ;  /* 0x00000006000c7306 */ /* 0x000e620000209400 */
[----:B------:R-:W-:Y:S02]  /*1ee60*/  IABS R3, R5 ;  /* 0x0000000500037213 */ /* 0x000fe40000000000 */
[----:B------:R-:W-:-:S05]  /*1ee70*/  IABS R0, R209 ;  /* 0x000000d100007213 */ /* 0x000fca0000000000 */
[----:B------:R-:W2:Y:S01]  /*1ee80*/  I2F.RP R8, R7 ;  /* 0x0000000700087306 */ /* 0x000ea20000209400 */
[----:B------:R-:W-:-:S07]  /*1ee90*/  IMAD.MOV R0, RZ, RZ, -R0 ;  /* 0x000000ffff007224 */ /* 0x000fce00078e0a00 */
[----:B-1----:R-:W1:Y:S08]  /*1eea0*/  MUFU.RCP R12, R12 ;  /* 0x0000000c000c7308 */ /* 0x002e700000001000 */
[----:B--2---:R-:W2:Y:S01]  /*1eeb0*/  MUFU.RCP R8, R8 ;  /* 0x0000000800087308 */ /* 0x004ea20000001000 */
[----:B-1----:R-:W-:-:S07]  /*1eec0*/  IADD3 R12, R12, 0xffffffe, RZ ;  /* 0x0ffffffe0c0c7810 */ /* 0x002fce0007ffe0ff */
[----:B------:R-:W1:Y:S01]  /*1eed0*/  F2I.FTZ.U32.TRUNC.NTZ R13, R12 ;  /* 0x0000000c000d7305 */ /* 0x000e62000021f000 */
[----:B--2---:R-:W-:-:S07]  /*1eee0*/  IADD3 R8, R8, 0xffffffe, RZ ;  /* 0x0ffffffe08087810 */ /* 0x004fce0007ffe0ff */
[----:B------:R2:W3:Y:S01]  /*1eef0*/  F2I.FTZ.U32.TRUNC.NTZ R9, R8 ;  /* 0x0000000800097305 */ /* 0x0004e2000021f000 */
[----:B-1----:R-:W-:Y:S02]  /*1ef00*/  IMAD.MOV R4, RZ, RZ, -R13 ;  /* 0x000000ffff047224 */ /* 0x002fe400078e0a0d */
[----:B------:R-:W-:Y:S02]  /*1ef10*/  IMAD.MOV.U32 R12, RZ, RZ, RZ ;  /* 0x000000ffff0c7224 */ /* 0x000fe400078e00ff */
[----:B------:R-:W-:-:S04]  /*1ef20*/  IMAD R4, R4, R6, RZ ;  /* 0x0000000604047224 */ /* 0x000fc800078e02ff */
[----:B------:R-:W-:-:S04]  /*1ef30*/  IMAD.HI.U32 R4, R13, R4, R12 ;  /* 0x000000040d047227 */ /* 0x000fc800078e000c */
[----:B--2---:R-:W-:Y:S02]  /*1ef40*/  IMAD.MOV.U32 R8, RZ, RZ, RZ ;  /* 0x000000ffff087224 */ /* 0x004fe400078e00ff */
[----:B------:R-:W-:-:S04]  /*1ef50*/  IMAD.HI.U32 R4, R4, R3, RZ ;  /* 0x0000000304047227 */ /* 0x000fc800078e00ff */
[----:B------:R-:W-:-:S05]  /*1ef60*/  IMAD R0, R4, R0, R3 ;  /* 0x0000000004007224 */ /* 0x000fca00078e0203 */
[----:B------:R-:W-:-:S13]  /*1ef70*/  ISETP.GT.U32.AND P0, PT, R6, R0, PT ;  /* 0x000000000600720c */ /* 0x000fda0003f04070 */
[----:B------:R-:W-:Y:S01]  /*1ef80*/  @!P0 IMAD.IADD R0, R0, 0x1, -R6 ;  /* 0x0000000100008824 */ /* 0x000fe200078e0a06 */
[----:B------:R-:W-:Y:S02]  /*1ef90*/  @!P0 IADD3 R4, R4, 0x1, RZ ;  /* 0x0000000104048810 */ /* 0x000fe40007ffe0ff */
[----:B------:R-:W-:Y:S02]  /*1efa0*/  ISETP.NE.AND P0, PT, R209, RZ, PT ;  /* 0x000000ffd100720c */ /* 0x000fe40003f05270 */
[----:B------:R-:W-:Y:S01]  /*1efb0*/  ISETP.GE.U32.AND P2, PT, R0, R6, PT ;  /* 0x000000060000720c */ /* 0x000fe20003f46070 */
[----:B---3--:R-:W-:Y:S01]  /*1efc0*/  IMAD.MOV R6, RZ, RZ, -R9 ;  /* 0x000000ffff067224 */ /* 0x008fe200078e0a09 */
        /* <DEDUP_REMOVED lines=29> */
.L_x_889:
[----:B------:R-:W-:-:S04]  /*1f1a0*/  IMAD.MOV.U32 R0, RZ, RZ, 0x4 ;  /* 0x00000004ff007424 */ /* 0x000fc800078e00ff */
[----:B------:R-:W-:-:S06]  /*1f1b0*/  IMAD.WIDE R2, R211, R0, c[0x0][0x590] ;  /* 0x00016400d3027625 */ /* 0x000fcc00078e0200 */
[----:B------:R-:W2:Y:S01]  /*1f1c0*/  LDG.E R3, [R2.64] ;  /* 0x0000000802037981 */ /* 0x000ea2000c1e1900 */
        /* <DEDUP_REMOVED lines=31> */
[----:B------:R-:W-:Y:S01]  /*1f3c0*/  IABS R7, R3 ;  /* 0x0000000300077213 */ /* 0x000fe20000000000 */
[----:B------:R-:W-:Y:S01]  /*1f3d0*/  IMAD.MOV R210, RZ, RZ, -R3 ;  /* 0x000000ffffd27224 */ /* 0x000fe200078e0a03 */
[----:B------:R-:W-:Y:S02]  /*1f3e0*/  IADD3 R4, R4, 0x1000000, R5 ;  /* 0x0100000004047810 */ /* 0x000fe40007ffe005 */
[----:B------:R-:W1:Y:S08]  /*1f3f0*/  I2F.RP R8, R7 ;  /* 0x0000000700087306 */ /* 0x000e700000209400 */
[----:B-1----:R-:W1:Y:S02]  /*1f400*/  MUFU.RCP R8, R8 ;  /* 0x0000000800087308 */ /* 0x002e640000001000 */
[----:B-1----:R-:W-:-:S06]  /*1f410*/  IADD3 R8, R8, 0xffffffe, RZ ;  /* 0x0ffffffe08087810 */ /* 0x002fcc0007ffe0ff */
[----:B------:R-:W1:Y:S02]  /*1f420*/  F2I.FTZ.U32.TRUNC.NTZ R9, R8 ;  /* 0x0000000800097305 */ /* 0x000e64000021f000 */
[----:B-1----:R-:W-:Y:S02]  /*1f430*/  IMAD.MOV R0, RZ, RZ, -R9 ;  /* 0x000000ffff007224 */ /* 0x002fe400078e0a09 */
[----:B------:R-:W-:Y:S02]  /*1f440*/  IMAD.MOV.U32 R8, RZ, RZ, RZ ;  /* 0x000000ffff087224 */ /* 0x000fe400078e00ff */
        /* <DEDUP_REMOVED lines=16> */
[----:B------:R-:W-:Y:S02]  /*1f550*/  IMAD R210, R6, R210, R4 ;  /* 0x000000d206d27224 */ /* 0x000fe400078e0204 */
[----:B------:R-:W-:Y:S02]  /*1f560*/  IMAD.MOV.U32 R3, RZ, RZ, R6 ;  /* 0x000000ffff037224 */ /* 0x000fe400078e0006 */
.L_x_890:
[----:B------:R-:W-:Y:S05]  /*1f570*/  BSYNC B0 ;  /* 0x0000000000007941 */ /* 0x000fea0003800000 */
.L_x_888:
[----:B------:R-:W-:-:S04]  /*1f580*/  LOP3.LUT R3, RZ, R3, RZ, 0x33, !PT ;  /* 0x00000003ff037212 */ /* 0x000fc800078e33ff */
[----:B------:R-:W-:Y:S01]  /*1f590*/  IADD3 R209, R3, R209, RZ ;  /* 0x000000d103d17210 */ /* 0x000fe20007ffe0ff */
[----:B------:R-:W-:Y:S05]  /*1f5a0*/  BRA `(.L_x_891) ;  /* 0x0000004000007947 */ /* 0x000fea0003800000 */
.L_x_879:
[----:B------:R-:W-:Y:S01]  /*1f5b0*/  IMAD.MOV.U32 R208, RZ, RZ, R0 ;  /* 0x000000ffffd07224 */ /* 0x000fe200078e0000 */
[----:B------:R-:W-:Y:S01]  /*1f5c0*/  MOV R210, RZ ;  /* 0x000000ff00d27202 */ /* 0x000fe20000000f00 */
[----:B------:R-:W-:Y:S01]  /*1f5d0*/  IMAD.MOV.U32 R209, RZ, RZ, RZ ;  /* 0x000000ffffd17224 */ /* 0x000fe200078e00ff */
[----:B------:R-:W-:Y:S02]  /*1f5e0*/  MOV R211, c[0x0][0x53c] ;  /* 0x00014f0000d37a02 */ /* 0x000fe40000000f00 */
.L_x_891:
[----:B------:R-:W-:Y:S05]  /*1f5f0*/  BSYNC B1 ;  /* 0x0000000000017941 */ /* 0x000fea0003800000 */
.L_x_877:
[----:B------:R-:W-:Y:S01]  /*1f600*/  WARPSYNC 0xffffffff ;  /* 0xffffffff00007948 */ /* 0x000fe20003800000 */
[----:B------:R-:W-:Y:S01]  /*1f610*/  BAR.SYNC.DEFER_BLOCKING 0x4, 0x100 ;  /* 0x0104000000007b1d */ /* 0x000fe20000010000 */
[----:B------:R-:W-:-:S13]  /*1f620*/  ISETP.NE.AND P0, PT, R10, RZ, PT ;  /* 0x000000ff0a00720c */ /* 0x000fda0003f05270 */
[----:B------:R1:W-:Y:S04]  /*1f630*/  @!P0 STS.128 [0xe100], R208 ;  /* 0x00e100d0ff008388 */ /* 0x0003e80000000c00 */
[----:B------:R-:W-:Y:S06]  /*1f640*/  BAR.ARV 0x5, 0x100 ;  /* 0x0144000000007b1d */ /* 0x000fec0000002000 */
.L_x_872:
[----:B----4-:R-:W-:-:S13]  /*1f650*/  ISETP.GE.AND P0, PT, R211, c[0x0][0x53c], PT ;  /* 0x00014f00d3007a0c */ /* 0x010fda0003f06270 */
[----:B-123--:R-:W-:Y:S01]  /*1f660*/  @P0 CALL.REL.NOINC `(.L_x_892) ;  /* 0x0000001000000944 */ /* 0x00efe20003c00000 */
[----:B------:R-:W-:Y:S05]  /*1f670*/  BRA `(.L_x_893) ;  /* 0xfffe1f3000007947 */ /* 0x000fea000383ffff */
.L_x_892:
[----:B------:R-:W-:Y:S05]  /*1f680*/  EXIT ;  /* 0x000000000000794d */ /* 0x000fea0003800000 */
.L_x_683:
[----:B------:R-:W-:Y:S02]  /*1f690*/  MOV R4, 0x1 ;  /* 0x0000000100047802 */ /* 0x000fe40000000f00 */
[----:B------:R-:W-:Y:S02]  /*1f6a0*/  MOV R3, 0x1f6c0 ;  /* 0x0001f6c000037802 */ /* 0x000fe40000000f00 */
[----:B------:R-:W-:Y:S05]  /*1f6b0*/  CALL.REL.NOINC `($__internal_16_$__cuda_sm70_shflsync_up_p) ;  /* 0x0000143000007944 */ /* 0x000fea0003c00000 */
[----:B--2---:R-:W-:Y:S01]  /*1f6c0*/  MOV R3, R4 ;  /* 0x0000000400037202 */ /* 0x004fe20000000f00 */
[----:B-1----:R-:W-:Y:S05]  /*1f6d0*/  BRA `(.L_x_894) ;  /* 0xfffe0d9000007947 */ /* 0x002fea000383ffff */
.L_x_684:
[----:B------:R-:W-:Y:S02]  /*1f6e0*/  MOV R4, 0x2 ;  /* 0x0000000200047802 */ /* 0x000fe40000000f00 */
[----:B------:R-:W-:Y:S02]  /*1f6f0*/  MOV R3, 0x1f710 ;  /* 0x0001f71000037802 */ /* 0x000fe40000000f00 */
[----:B------:R-:W-:Y:S05]  /*1f700*/  CALL.REL.NOINC `($__internal_16_$__cuda_sm70_shflsync_up_p) ;  /* 0x000013e000007944 */ /* 0x000fea0003c00000 */
[----:B--2---:R-:W-:Y:S02]  /*1f710*/  SEL R4, R4, RZ, P4 ;  /* 0x000000ff04047207 */ /* 0x004fe40002000000 */
[----:B------:R-:W-:-:S03]  /*1f720*/  MOV R3, 0x1f760 ;  /* 0x0001f76000037802 */ /* 0x000fc60000000f00 */
[----:B-1----:R-:W-:Y:S02]  /*1f730*/  IMAD.IADD R6, R6, 0x1, R4 ;  /* 0x0000000106067824 */ /* 0x002fe400078e0204 */
[----:B------:R-:W-:Y:S02]  /*1f740*/  IMAD.MOV.U32 R4, RZ, RZ, 0x4 ;  /* 0x00000004ff047424 */ /* 0x000fe400078e00ff */
        /* <DEDUP_REMOVED lines=11> */
[----:B--2---:R-:W-:Y:S01]  /*1f800*/  SEL R4, R4, RZ, P1 ;  /* 0x000000ff04047207 */ /* 0x004fe20000800000 */
[----:B------:R-:W-:Y:S01]  /*1f810*/  IMAD.MOV.U32 R70, RZ, RZ, 0x1f ;  /* 0x0000001fff467424 */ /* 0x000fe200078e00ff */
[----:B------:R-:W-:Y:S02]  /*1f820*/  MOV R69, 0x1f ;  /* 0x0000001f00457802 */ /* 0x000fe40000000f00 */
[----:B------:R-:W-:Y:S01]  /*1f830*/  MOV R68, 0x1f870 ;  /* 0x0001f87000447802 */ /* 0x000fe20000000f00 */
[----:B------:R-:W-:-:S04]  /*1f840*/  IMAD.IADD R4, R6, 0x1, R4 ;  /* 0x0000000106047824 */ /* 0x000fc800078e0204 */
[----:B------:R-:W-:Y:S02]  /*1f850*/  IMAD.MOV.U32 R71, RZ, RZ, R4 ;  /* 0x000000ffff477224 */ /* 0x000fe400078e0004 */
[----:B-1----:R-:W-:Y:S05]  /*1f860*/  CALL.REL.NOINC `($__internal_15_$__cuda_sm70_shflsync_idx_p) ;  /* 0x0000123000007944 */ /* 0x002fea0003c00000 */
[----:B------:R-:W-:Y:S05]  /*1f870*/  BRA `(.L_x_895) ;  /* 0xfffe0cf000007947 */ /* 0x000fea000383ffff */
.L_x_686:
[----:B------:R-:W-:Y:S02]  /*1f880*/  SEL R6, RZ, 0x1, P0 ;  /* 0x00000001ff067807 */ /* 0x000fe40000000000 */
[----:B------:R-:W-:Y:S02]  /*1f890*/  MOV R3, 0x1f8b0 ;  /* 0x0001f8b000037802 */ /* 0x000fe40000000f00 */
[----:B------:R-:W-:Y:S05]  /*1f8a0*/  CALL.REL.NOINC `($__internal_17_$__cuda_sm70_votesync_ballot) ;  /* 0x0000129000007944 */ /* 0x000fea0003c00000 */
[----:B------:R-:W-:Y:S05]  /*1f8b0*/  BRA `(.L_x_896) ;  /* 0xfffe0d4000007947 */ /* 0x000fea000383ffff */
.L_x_687:
[----:B------:R-:W-:Y:S01]  /*1f8c0*/  IMAD.MOV.U32 R71, RZ, RZ, R7 ;  /* 0x000000ffff477224 */ /* 0x000fe200078e0007 */
[----:B------:R-:W-:Y:S01]  /*1f8d0*/  MOV R70, R3 ;  /* 0x0000000300467202 */ /* 0x000fe20000000f00 */
[----:B------:R-:W-:Y:S01]  /*1f8e0*/  IMAD.MOV.U32 R69, RZ, RZ, 0x1f ;  /* 0x0000001fff457424 */ /* 0x000fe200078e00ff */
[----:B------:R-:W-:Y:S02]  /*1f8f0*/  MOV R68, 0x1f910 ;  /* 0x0001f91000447802 */ /* 0x000fe40000000f00 */
[----:B------:R-:W-:Y:S05]  /*1f900*/  CALL.REL.NOINC `($__internal_15_$__cuda_sm70_shflsync_idx_p) ;  /* 0x0000119000007944 */ /* 0x000fea0003c00000 */
[----:B------:R-:W-:Y:S01]  /*1f910*/  IMAD.MOV.U32 R7, RZ, RZ, R69 ;  /* 0x000000ffff077224 */ /* 0x000fe200078e0045 */
[----:B------:R-:W-:Y:S01]  /*1f920*/  MOV R71, R5 ;  /* 0x0000000500477202 */ /* 0x000fe20000000f00 */
[----:B------:R-:W-:Y:S01]  /*1f930*/  IMAD.MOV.U32 R8, RZ, RZ, RZ ;  /* 0x000000ffff087224 */ /* 0x000fe200078e00ff */
[----:B------:R-:W-:Y:S01]  /*1f940*/  MOV R70, R3 ;  /* 0x0000000300467202 */ /* 0x000fe20000000f00 */
[----:B------:R-:W-:Y:S01]  /*1f950*/  IMAD.MOV.U32 R69, RZ, RZ, 0x1f ;  /* 0x0000001fff457424 */ /* 0x000fe200078e00ff */
[----:B------:R-:W-:-:S02]  /*1f960*/  MOV R68, 0x1f980 ;  /* 0x0001f98000447802 */ /* 0x000fc40000000f00 */
[----:B------:R-:W-:Y:S05]  /*1f970*/  CALL.REL.NOINC `($__internal_15_$__cuda_sm70_shflsync_idx_p) ;  /* 0x0000112000007944 */ /* 0x000fea0003c00000 */
[----:B------:R-:W-:Y:S01]  /*1f980*/  MOV R5, R69 ;  /* 0x0000004500057202 */ /* 0x000fe20000000f00 */
[----:B------:R-:W-:Y:S05]  /*1f990*/  BRA `(.L_x_897) ;  /* 0xfffe0cc000007947 */ /* 0x000fea000383ffff */
.L_x_690:
[----:B------:R-:W-:Y:S01]  /*1f9a0*/  IMAD.MOV.U32 R71, RZ, RZ, R4 ;  /* 0x000000ffff477224 */ /* 0x000fe200078e0004 */
[----:B------:R-:W-:Y:S01]  /*1f9b0*/  MOV R70, R3 ;  /* 0x0000000300467202 */ /* 0x000fe20000000f00 */
[----:B------:R-:W-:Y:S01]  /*1f9c0*/  IMAD.MOV.U32 R69, RZ, RZ, 0x1f ;  /* 0x0000001fff457424 */ /* 0x000fe200078e00ff */
[----:B------:R-:W-:-:S02]  /*1f9d0*/  MOV R68, 0x1f9f0 ;  /* 0x0001f9f000447802 */ /* 0x000fc40000000f00 */
[----:B--23--:R-:W-:Y:S05]  /*1f9e0*/  CALL.REL.NOINC `($__internal_15_$__cuda_sm70_shflsync_idx_p) ;  /* 0x000010b000007944 */ /* 0x00cfea0003c00000 */
[----:B------:R-:W-:Y:S01]  /*1f9f0*/  MOV R8, R69 ;  /* 0x0000004500087202 */ /* 0x000fe20000000f00 */
[----:B------:R-:W-:Y:S05]  /*1fa00*/  BRA `(.L_x_689) ;  /* 0xfffe0cb000007947 */ /* 0x000fea000383ffff */
.L_x_831:
[----:B------:R-:W-:Y:S01]  /*1fa10*/  IMAD.MOV.U32 R7, RZ, RZ, R243 ;  /* 0x000000ffff077224 */ /* 0x000fe200078e00f3 */
[----:B------:R-:W-:-:S02]  /*1fa20*/  MOV R6, 0x2 ;  /* 0x0000000200067802 */ /* 0x000fc40000000f00 */
[----:B------:R-:W-:Y:S02]  /*1fa30*/  MOV R5, 0x1fa50 ;  /* 0x0001fa5000057802 */ /* 0x000fe40000000f00 */
[----:B------:R-:W-:Y:S05]  /*1fa40*/  CALL.REL.NOINC `($__internal_14_$__cuda_sm70_shflsync_bfly_p) ;  /* 0x0000100000007944 */ /* 0x000fea0003c00000 */
[----:B--2---:R-:W-:Y:S01]  /*1fa50*/  MOV R2, R6 ;  /* 0x0000000600027202 */ /* 0x004fe20000000f00 */
[----:B-1----:R-:W-:Y:S05]  /*1fa60*/  BRA `(.L_x_898) ;  /* 0xffffbbf000007947 */ /* 0x002fea000383ffff */
.L_x_832:
[----:B------:R-:W-:Y:S01]  /*1fa70*/  IMAD.MOV.U32 R7, RZ, RZ, R2 ;  /* 0x000000ffff077224 */ /* 0x000fe200078e0002 */
[----:B------:R-:W-:Y:S02]  /*1fa80*/  MOV R6, 0x1 ;  /* 0x0000000100067802 */ /* 0x000fe40000000f00 */
[----:B------:R-:W-:Y:S02]  /*1fa90*/  MOV R5, 0x1fab0 ;  /* 0x0001fab000057802 */ /* 0x000fe40000000f00 */
[----:B-1----:R-:W-:Y:S05]  /*1faa0*/  CALL.REL.NOINC `($__internal_14_$__cuda_sm70_shflsync_bfly_p) ;  /* 0x00000fa000007944 */ /* 0x002fea0003c00000 */
[----:B--2---:R-:W-:Y:S01]  /*1fab0*/  FADD.FTZ R2, R2, R6 ;  /* 0x0000000602027221 */ /* 0x004fe20000010000 */
[----:B-1----:R-:W-:Y:S02]  /*1fac0*/  MOV R7, R242 ;  /* 0x000000f200077202 */ /* 0x002fe40000000f00 */
[----:B------:R-:W-:Y:S02]  /*1fad0*/  MOV R6, 0x2 ;  /* 0x0000000200067802 */ /* 0x000fe40000000f00 */
[----:B------:R-:W-:Y:S02]  /*1fae0*/  MOV R5, 0x1fb00 ;  /* 0x0001fb0000057802 */ /* 0x000fe40000000f00 */
[----:B------:R-:W-:Y:S05]  /*1faf0*/  CALL.REL.NOINC `($__internal_14_$__cuda_sm70_shflsync_bfly_p) ;  /* 0x00000f5000007944 */ /* 0x000fea0003c00000 */
[----:B--2---:R-:W-:Y:S01]  /*1fb00*/  FADD.FTZ R242, R242, R6 ;  /* 0x00000006f2f27221 */ /* 0x004fe20000010000 */
[----:B------:R-:W-:-:S02]  /*1fb10*/  MOV R6, 0x1 ;  /* 0x0000000100067802 */ /* 0x000fc40000000f00 */
[----:B------:R-:W-:Y:S02]  /*1fb20*/  MOV R5, 0x1fb50 ;  /* 0x0001fb5000057802 */ /* 0x000fe40000000f00 */
[----:B-1----:R-:W-:Y:S02]  /*1fb30*/  MOV R7, R242 ;  /* 0x000000f200077202 */ /* 0x002fe40000000f00 */
[----:B------:R-:W-:Y:S05]  /*1fb40*/  CALL.REL.NOINC `($__internal_14_$__cuda_sm70_shflsync_bfly_p) ;  /* 0x00000f0000007944 */ /* 0x000fea0003c00000 */
[----:B--2---:R-:W-:Y:S01]  /*1fb50*/  MOV R10, R6 ;  /* 0x00000006000a7202 */ /* 0x004fe20000000f00 */
[----:B-1----:R-:W-:Y:S05]  /*1fb60*/  BRA `(.L_x_899) ;  /* 0xffffbb6000007947 */ /* 0x002fea000383ffff */
.L_x_839:
[----:B--234-:R-:W-:Y:S01]  /*1fb70*/  IMAD.MOV.U32 R71, RZ, RZ, R2 ;  /* 0x000000ffff477224 */ /* 0x01cfe200078e0002 */
[----:B------:R-:W-:Y:S01]  /*1fb80*/  MOV R70, RZ ;  /* 0x000000ff00467202 */ /* 0x000fe20000000f00 */
[----:B------:R-:W-:Y:S01]  /*1fb90*/  IMAD.MOV.U32 R69, RZ, RZ, 0x181f ;  /* 0x0000181fff457424 */ /* 0x000fe200078e00ff */
[----:B------:R-:W-:Y:S02]  /*1fba0*/  MOV R68, 0x1fbc0 ;  /* 0x0001fbc000447802 */ /* 0x000fe40000000f00 */
[----:B-1----:R-:W-:Y:S05]  /*1fbb0*/  CALL.REL.NOINC `($__internal_15_$__cuda_sm70_shflsync_idx_p) ;  /* 0x00000ee000007944 */ /* 0x002fea0003c00000 */
[----:B------:R-:W-:Y:S01]  /*1fbc0*/  MOV R3, R69 ;  /* 0x0000004500037202 */ /* 0x000fe20000000f00 */
[----:B------:R-:W-:Y:S05]  /*1fbd0*/  BRA `(.L_x_900) ;  /* 0xffffcfc000007947 */ /* 0x000fea000383ffff */
.L_x_840:
[----:B------:R-:W-:Y:S01]  /*1fbe0*/  IMAD.MOV.U32 R71, RZ, RZ, R0 ;  /* 0x000000ffff477224 */ /* 0x000fe200078e0000 */
[----:B------:R-:W-:Y:S01]  /*1fbf0*/  MOV R70, RZ ;  /* 0x000000ff00467202 */ /* 0x000fe20000000f00 */
[----:B------:R-:W-:Y:S01]  /*1fc00*/  IMAD.MOV.U32 R69, RZ, RZ, 0x181f ;  /* 0x0000181fff457424 */ /* 0x000fe200078e00ff */
[----:B------:R-:W-:-:S02]  /*1fc10*/  MOV R68, 0x1fc30 ;  /* 0x0001fc3000447802 */ /* 0x000fc40000000f00 */
[----:B-123--:R-:W-:Y:S05]  /*1fc20*/  CALL.REL.NOINC `($__internal_15_$__cuda_sm70_shflsync_idx_p) ;  /* 0x00000e7000007944 */ /* 0x00efea0003c00000 */
[----:B------:R-:W-:Y:S01]  /*1fc30*/  MOV R8, R69 ;  /* 0x0000004500087202 */ /* 0x000fe20000000f00 */
[----:B------:R-:W-:Y:S05]  /*1fc40*/  BRA `(.L_x_901) ;  /* 0xffffcf7000007947 */ /* 0x000fea000383ffff */
.L_x_843:
[----:B------:R-:W-:Y:S01]  /*1fc50*/  IMAD.MOV.U32 R71, RZ, RZ, R2 ;  /* 0x000000ffff477224 */ /* 0x000fe200078e0002 */
[----:B------:R-:W-:Y:S01]  /*1fc60*/  MOV R70, 0x1 ;  /* 0x0000000100467802 */ /* 0x000fe20000000f00 */
[----:B------:R-:W-:Y:S01]  /*1fc70*/  IMAD.MOV.U32 R69, RZ, RZ, 0x181f ;  /* 0x0000181fff457424 */ /* 0x000fe200078e00ff */
[----:B------:R-:W-:-:S02]  /*1fc80*/  MOV R68, 0x1fca0 ;  /* 0x0001fca000447802 */ /* 0x000fc40000000f00 */
[----:B-1234-:R-:W-:Y:S05]  /*1fc90*/  CALL.REL.NOINC `($__internal_15_$__cuda_sm70_shflsync_idx_p) ;  /* 0x00000e0000007944 */ /* 0x01efea0003c00000 */
[----:B------:R-:W-:Y:S01]  /*1fca0*/  IMAD.MOV.U32 R3, RZ, RZ, R69 ;  /* 0x000000ffff037224 */ /* 0x000fe200078e0045 */
[----:B------:R-:W-:Y:S01]  /*1fcb0*/  MOV R70, 0x1 ;  /* 0x0000000100467802 */ /* 0x000fe20000000f00 */
[----:B------:R-:W-:Y:S01]  /*1fcc0*/  IMAD.MOV.U32 R71, RZ, RZ, R0 ;  /* 0x000000ffff477224 */ /* 0x000fe200078e0000 */
[----:B------:R-:W-:-:S02]  /*1fcd0*/  MOV R69, 0x181f ;  /* 0x0000181f00457802 */ /* 0x000fc40000000f00 */
[----:B------:R-:W-:Y:S02]  /*1fce0*/  MOV R68, 0x1fd00 ;  /* 0x0001fd0000447802 */ /* 0x000fe40000000f00 */
[----:B------:R-:W-:Y:S05]  /*1fcf0*/  CALL.REL.NOINC `($__internal_15_$__cuda_sm70_shflsync_idx_p) ;  /* 0x00000da000007944 */ /* 0x000fea0003c00000 */
[----:B------:R-:W-:Y:S01]  /*1fd00*/  MOV R9, R69 ;  /* 0x0000004500097202 */ /* 0x000fe20000000f00 */
[----:B------:R-:W-:Y:S05]  /*1fd10*/  BRA `(.L_x_902) ;  /* 0xffffcf9000007947 */ /* 0x000fea000383ffff */
.L_x_846:
[----:B------:R-:W-:Y:S01]  /*1fd20*/  IMAD.MOV.U32 R71, RZ, RZ, R2 ;  /* 0x000000ffff477224 */ /* 0x000fe200078e0002 */
[----:B------:R-:W-:Y:S01]  /*1fd30*/  MOV R70, 0x2 ;  /* 0x0000000200467802 */ /* 0x000fe20000000f00 */
[----:B------:R-:W-:Y:S01]  /*1fd40*/  IMAD.MOV.U32 R69, RZ, RZ, 0x181f ;  /* 0x0000181fff457424 */ /* 0x000fe200078e00ff */
[----:B------:R-:W-:Y:S02]  /*1fd50*/  MOV R68, 0x1fd70 ;  /* 0x0001fd7000447802 */ /* 0x000fe40000000f00 */
[----:B-1234-:R-:W-:Y:S05]  /*1fd60*/  CALL.REL.NOINC `($__internal_15_$__cuda_sm70_shflsync_idx_p) ;  /* 0x00000d3000007944 */ /* 0x01efea0003c00000 */
[----:B------:R-:W-:Y:S01]  /*1fd70*/  MOV R3, R69 ;  /* 0x0000004500037202 */ /* 0x000fe20000000f00 */
[----:B------:R-:W-:Y:S05]  /*1fd80*/  BRA `(.L_x_903) ;  /* 0xffffd01000007947 */ /* 0x000fea000383ffff */
.L_x_847:
[----:B------:R-:W-:Y:S01]  /*1fd90*/  IMAD.MOV.U32 R71, RZ, RZ, R0 ;  /* 0x000000ffff477224 */ /* 0x000fe200078e0000 */
[----:B------:R-:W-:Y:S01]  /*1fda0*/  MOV R70, 0x2 ;  /* 0x0000000200467802 */ /* 0x000fe20000000f00 */
[----:B------:R-:W-:Y:S01]  /*1fdb0*/  IMAD.MOV.U32 R69, RZ, RZ, 0x181f ;  /* 0x0000181fff457424 */ /* 0x000fe200078e00ff */
[----:B------:R-:W-:Y:S02]  /*1fdc0*/  MOV R68, 0x1fde0 ;  /* 0x0001fde000447802 */ /* 0x000fe40000000f00 */
[----:B-1234-:R-:W-:Y:S05]  /*1fdd0*/  CALL.REL.NOINC `($__internal_15_$__cuda_sm70_shflsync_idx_p) ;  /* 0x00000cc000007944 */ /* 0x01efea0003c00000 */
[----:B------:R-:W-:Y:S01]  /*1fde0*/  MOV R9, R69 ;  /* 0x0000004500097202 */ /* 0x000fe20000000f00 */
[----:B------:R-:W-:Y:S05]  /*1fdf0*/  BRA `(.L_x_904) ;  /* 0xffffcfc000007947 */ /* 0x000fea000383ffff */
.L_x_850:
        /* <DEDUP_REMOVED lines=13> */
.L_x_852:
[----:B------:R-:W-:Y:S01]  /*1fed0*/  IMAD.MOV.U32 R71, RZ, RZ, R66 ;  /* 0x000000ffff477224 */ /* 0x000fe200078e0042 */
[----:B------:R-:W-:Y:S01]  /*1fee0*/  MOV R70, RZ ;  /* 0x000000ff00467202 */ /* 0x000fe20000000f00 */
[----:B------:R-:W-:Y:S01]  /*1fef0*/  IMAD.MOV.U32 R69, RZ, RZ, 0x1c1f ;  /* 0x00001c1fff457424 */ /* 0x000fe200078e00ff */
[----:B------:R-:W-:Y:S02]  /*1ff00*/  MOV R68, 0x1ff20 ;  /* 0x0001ff2000447802 */ /* 0x000fe40000000f00 */
[----:B------:R-:W-:Y:S05]  /*1ff10*/  CALL.REL.NOINC `($__internal_15_$__cuda_sm70_shflsync_idx_p) ;  /* 0x00000b8000007944 */ /* 0x000fea0003c00000 */
[----:B------:R-:W-:Y:S01]  /*1ff20*/  MOV R72, R69 ;  /* 0x0000004500487202 */ /* 0x000fe20000000f00 */
[----:B------:R-:W-:Y:S05]  /*1ff30*/  BRA `(.L_x_906) ;  /* 0xffffd26000007947 */ /* 0x000fea000383ffff */
.L_x_853:
[----:B------:R-:W-:Y:S01]  /*1ff40*/  IMAD.MOV.U32 R71, RZ, RZ, R67 ;  /* 0x000000ffff477224 */ /* 0x000fe200078e0043 */
[----:B------:R-:W-:Y:S01]  /*1ff50*/  MOV R70, RZ ;  /* 0x000000ff00467202 */ /* 0x000fe20000000f00 */
[----:B------:R-:W-:Y:S01]  /*1ff60*/  IMAD.MOV.U32 R69, RZ, RZ, 0x1c1f ;  /* 0x00001c1fff457424 */ /* 0x000fe200078e00ff */
[----:B------:R-:W-:Y:S02]  /*1ff70*/  MOV R68, 0x1ff90 ;  /* 0x0001ff9000447802 */ /* 0x000fe40000000f00 */
[----:B-12---:R-:W-:Y:S05]  /*1ff80*/  CALL.REL.NOINC `($__internal_15_$__cuda_sm70_shflsync_idx_p) ;  /* 0x00000b1000007944 */ /* 0x006fea0003c00000 */
[----:B------:R-:W-:Y:S01]  /*1ff90*/  MOV R68, R69 ;  /* 0x0000004500447202 */ /* 0x000fe20000000f00 */
[----:B------:R-:W-:Y:S05]  /*1ffa0*/  BRA `(.L_x_907) ;  /* 0xffffd21000007947 */ /* 0x000fea000383ffff */
.L_x_856:
[----:B------:R-:W-:Y:S01]  /*1ffb0*/  IMAD.MOV.U32 R71, RZ, RZ, R66 ;  /* 0x000000ffff477224 */ /* 0x000fe200078e0042 */
[----:B------:R-:W-:Y:S01]  /*1ffc0*/  MOV R70, 0x1 ;  /* 0x0000000100467802 */ /* 0x000fe20000000f00 */
[----:B----4-:R-:W-:Y:S01]  /*1ffd0*/  IMAD.MOV.U32 R69, RZ, RZ, 0x1c1f ;  /* 0x00001c1fff457424 */ /* 0x010fe200078e00ff */
[----:B------:R-:W-:-:S02]  /*1ffe0*/  MOV R68, 0x20000 ;  /* 0x0002000000447802 */ /* 0x000fc40000000f00 */
[----:B-123--:R-:W-:Y:S05]  /*1fff0*/  CALL.REL.NOINC `($__internal_15_$__cuda_sm70_shflsync_idx_p) ;  /* 0x00000aa000007944 */ /* 0x00efea0003c00000 */
        /* <DEDUP_REMOVED lines=8> */
.L_x_860:
[----:B------:R-:W-:Y:S01]  /*20080*/  IMAD.MOV.U32 R71, RZ, RZ, R3 ;  /* 0x000000ffff477224 */ /* 0x000fe200078e0003 */
[----:B------:R-:W-:Y:S01]  /*20090*/  MOV R70, RZ ;  /* 0x000000ff00467202 */ /* 0x000fe20000000f00 */
[----:B------:R-:W-:Y:S01]  /*200a0*/  IMAD.MOV.U32 R69, RZ, RZ, 0x181f ;  /* 0x0000181fff457424 */ /* 0x000fe200078e00ff */
[----:B------:R-:W-:Y:S02]  /*200b0*/  MOV R68, 0x200d0 ;  /* 0x000200d000447802 */ /* 0x000fe40000000f00 */
[----:B--2---:R-:W-:Y:S05]  /*200c0*/  CALL.REL.NOINC `($__internal_15_$__cuda_sm70_shflsync_idx_p) ;  /* 0x000009d000007944 */ /* 0x004fea0003c00000 */
[----:B------:R-:W-:Y:S01]  /*200d0*/  MOV R4, R69 ;  /* 0x0000004500047202 */ /* 0x000fe20000000f00 */
[----:B------:R-:W-:Y:S05]  /*200e0*/  BRA `(.L_x_909) ;  /* 0xffffe27000007947 */ /* 0x000fea000383ffff */
.L_x_861:
[----:B------:R-:W-:Y:S01]  /*200f0*/  IMAD.MOV.U32 R71, RZ, RZ, R2 ;  /* 0x000000ffff477224 */ /* 0x000fe200078e0002 */
[----:B------:R-:W-:Y:S01]  /*20100*/  MOV R70, RZ ;  /* 0x000000ff00467202 */ /* 0x000fe20000000f00 */
[----:B------:R-:W-:Y:S01]  /*20110*/  IMAD.MOV.U32 R69, RZ, RZ, 0x181f ;  /* 0x0000181fff457424 */ /* 0x000fe200078e00ff */
[----:B------:R-:W-:Y:S02]  /*20120*/  MOV R68, 0x20140 ;  /* 0x0002014000447802 */ /* 0x000fe40000000f00 */
[----:B-123--:R-:W-:Y:S05]  /*20130*/  CALL.REL.NOINC `($__internal_15_$__cuda_sm70_shflsync_idx_p) ;  /* 0x0000096000007944 */ /* 0x00efea0003c00000 */
[----:B------:R-:W-:Y:S01]  /*20140*/  MOV R5, R69 ;  /* 0x0000004500057202 */ /* 0x000fe20000000f00 */
[----:B------:R-:W-:Y:S05]  /*20150*/  BRA `(.L_x_910) ;  /* 0xffffe22000007947 */ /* 0x000fea000383ffff */
.L_x_864:
        /* <DEDUP_REMOVED lines=13> */
.L_x_867:
[----:B------:R-:W-:Y:S01]  /*20230*/  IMAD.MOV.U32 R71, RZ, RZ, R3 ;  /* 0x000000ffff477224 */ /* 0x000fe200078e0003 */
[----:B------:R-:W-:Y:S01]  /*20240*/  MOV R70, 0x2 ;  /* 0x0000000200467802 */ /* 0x000fe20000000f00 */
[----:B------:R-:W-:Y:S01]  /*20250*/  IMAD.MOV.U32 R69, RZ, RZ, 0x181f ;  /* 0x0000181fff457424 */ /* 0x000fe200078e00ff */
[----:B------:R-:W-:Y:S02]  /*20260*/  MOV R68, 0x20280 ;  /* 0x0002028000447802 */ /* 0x000fe40000000f00 */
[----:B-1234-:R-:W-:Y:S05]  /*20270*/  CALL.REL.NOINC `($__internal_15_$__cuda_sm70_shflsync_idx_p) ;  /* 0x0000082000007944 */ /* 0x01efea0003c00000 */
[----:B------:R-:W-:Y:S01]  /*20280*/  MOV R4, R69 ;  /* 0x0000004500047202 */ /* 0x000fe20000000f00 */
[----:B------:R-:W-:Y:S05]  /*20290*/  BRA `(.L_x_912) ;  /* 0xffffe2d000007947 */ /* 0x000fea000383ffff */
.L_x_868:
[----:B------:R-:W-:Y:S01]  /*202a0*/  IMAD.MOV.U32 R71, RZ, RZ, R2 ;  /* 0x000000ffff477224 */ /* 0x000fe200078e0002 */
[----:B------:R-:W-:Y:S01]  /*202b0*/  MOV R70, 0x2 ;  /* 0x0000000200467802 */ /* 0x000fe20000000f00 */
[----:B------:R-:W-:Y:S01]  /*202c0*/  IMAD.MOV.U32 R69, RZ, RZ, 0x181f ;  /* 0x0000181fff457424 */ /* 0x000fe200078e00ff */
[----:B------:R-:W-:Y:S02]  /*202d0*/  MOV R68, 0x202f0 ;  /* 0x000202f000447802 */ /* 0x000fe40000000f00 */
[----:B-1234-:R-:W-:Y:S05]  /*202e0*/  CALL.REL.NOINC `($__internal_15_$__cuda_sm70_shflsync_idx_p) ;  /* 0x000007b000007944 */ /* 0x01efea0003c00000 */
[----:B------:R-:W-:Y:S01]  /*202f0*/  MOV R6, R69 ;  /* 0x0000004500067202 */ /* 0x000fe20000000f00 */
[----:B------:R-:W-:Y:S05]  /*20300*/  BRA `(.L_x_913) ;  /* 0xffffe28000007947 */ /* 0x000fea000383ffff */
.L_x_871:
        /* <DEDUP_REMOVED lines=13> */
.L_x_873:
[----:B------:R-:W-:Y:S01]  /*203e0*/  IMAD.MOV.U32 R71, RZ, RZ, R12 ;  /* 0x000000ffff477224 */ /* 0x000fe200078e000c */
[----:B------:R-:W-:Y:S01]  /*203f0*/  MOV R70, RZ ;  /* 0x000000ff00467202 */ /* 0x000fe20000000f00 */
[----:B------:R-:W-:Y:S01]  /*20400*/  IMAD.MOV.U32 R69, RZ, RZ, 0x1f ;  /* 0x0000001fff457424 */ /* 0x000fe200078e00ff */
[----:B------:R-:W-:Y:S02]  /*20410*/  MOV R68, 0x20430 ;  /* 0x0002043000447802 */ /* 0x000fe40000000f00 */
[----:B--2---:R-:W-:Y:S05]  /*20420*/  CALL.REL.NOINC `($__internal_15_$__cuda_sm70_shflsync_idx_p) ;  /* 0x0000067000007944 */ /* 0x004fea0003c00000 */
[----:B------:R-:W-:Y:S01]  /*20430*/  MOV R0, R69 ;  /* 0x0000004500007202 */ /* 0x000fe20000000f00 */
[----:B------:R-:W-:Y:S05]  /*20440*/  BRA `(.L_x_915) ;  /* 0xffffe3b000007947 */ /* 0x000fea000383ffff */
.L_x_874:
[----:B------:R-:W-:Y:S01]  /*20450*/  IMAD.MOV.U32 R71, RZ, RZ, R12 ;  /* 0x000000ffff477224 */ /* 0x000fe200078e000c */
[----:B------:R-:W-:Y:S01]  /*20460*/  MOV R70, 0x1 ;  /* 0x0000000100467802 */ /* 0x000fe20000000f00 */
[----:B------:R-:W-:Y:S01]  /*20470*/  IMAD.MOV.U32 R69, RZ, RZ, 0x1f ;  /* 0x0000001fff457424 */ /* 0x000fe200078e00ff */
[----:B------:R-:W-:Y:S02]  /*20480*/  MOV R68, 0x204a0 ;  /* 0x000204a000447802 */ /* 0x000fe40000000f00 */
[----:B-123--:R-:W-:Y:S05]  /*20490*/  CALL.REL.NOINC `($__internal_15_$__cuda_sm70_shflsync_idx_p) ;  /* 0x0000060000007944 */ /* 0x00efea0003c00000 */
[----:B------:R-:W-:Y:S01]  /*204a0*/  MOV R12, R69 ;  /* 0x00000045000c7202 */ /* 0x000fe20000000f00 */
[----:B------:R-:W-:Y:S05]  /*204b0*/  BRA `(.L_x_916) ;  /* 0xffffe36000007947 */ /* 0x000fea000383ffff */
.L_x_875:
[----:B------:R-:W-:Y:S02]  /*204c0*/  MOV R4, 0x1 ;  /* 0x0000000100047802 */ /* 0x000fe40000000f00 */
[----:B------:R-:W-:-:S02]  /*204d0*/  MOV R3, 0x204f0 ;  /* 0x000204f000037802 */ /* 0x000fc40000000f00 */
[----:B-1-3--:R-:W-:Y:S05]  /*204e0*/  CALL.REL.NOINC `($__internal_16_$__cuda_sm70_shflsync_up_p) ;  /* 0x0000060000007944 */ /* 0x00afea0003c00000 */
[----:B--2---:R-:W-:Y:S01]  /*204f0*/  MOV R3, R4 ;  /* 0x0000000400037202 */ /* 0x004fe20000000f00 */
[----:B-1----:R-:W-:Y:S05]  /*20500*/  BRA `(.L_x_917) ;  /* 0xffffe43000007947 */ /* 0x002fea000383ffff */
.L_x_876:
[----:B------:R-:W-:Y:S02]  /*20510*/  MOV R4, 0x2 ;  /* 0x0000000200047802 */ /* 0x000fe40000000f00 */
[----:B------:R-:W-:-:S02]  /*20520*/  MOV R3, 0x20540 ;  /* 0x0002054000037802 */ /* 0x000fc40000000f00 */
[----:B-1-3--:R-:W-:Y:S05]  /*20530*/  CALL.REL.NOINC `($__internal_16_$__cuda_sm70_shflsync_up_p) ;  /* 0x000005b000007944 */ /* 0x00afea0003c00000 */
        /* <DEDUP_REMOVED lines=22> */
[----:B------:R-:W-:Y:S01]  /*206a0*/  MOV R3, R69 ;  /* 0x0000004500037202 */ /* 0x000fe20000000f00 */
[----:B------:R-:W-:Y:S05]  /*206b0*/  BRA `(.L_x_918) ;  /* 0xffffe38000007947 */ /* 0x000fea000383ffff */
.L_x_880:
[----:B------:R-:W-:Y:S02]  /*206c0*/  MOV R4, 0x1 ;  /* 0x0000000100047802 */ /* 0x000fe40000000f00 */
[----:B------:R-:W-:Y:S02]  /*206d0*/  MOV R3, 0x206f0 ;  /* 0x000206f000037802 */ /* 0x000fe40000000f00 */
[----:B------:R-:W-:Y:S05]  /*206e0*/  CALL.REL.NOINC `($__internal_16_$__cuda_sm70_shflsync_up_p) ;  /* 0x0000040000007944 */ /* 0x000fea0003c00000 */
[----:B--2---:R-:W-:Y:S01]  /*206f0*/  MOV R3, R4 ;  /* 0x0000000400037202 */ /* 0x004fe20000000f00 */
[----:B-1----:R-:W-:Y:S05]  /*20700*/  BRA `(.L_x_919) ;  /* 0xffffe48000007947 */ /* 0x002fea000383ffff */
.L_x_881:
        /* <DEDUP_REMOVED lines=27> */
.L_x_883:
[----:B------:R-:W-:Y:S02]  /*208c0*/  SEL R6, RZ, 0x1, P0 ;  /* 0x00000001ff067807 */ /* 0x000fe40000000000 */
[----:B------:R-:W-:Y:S02]  /*208d0*/  MOV R3, 0x208f0 ;  /* 0x000208f000037802 */ /* 0x000fe40000000f00 */
[----:B--2---:R-:W-:Y:S05]  /*208e0*/  CALL.REL.NOINC `($__internal_17_$__cuda_sm70_votesync_ballot) ;  /* 0x0000025000007944 */ /* 0x004fea0003c00000 */
[----:B------:R-:W-:Y:S01]  /*208f0*/  MOV R3, R6 ;  /* 0x0000000600037202 */ /* 0x000fe20000000f00 */
[----:B------:R-:W-:Y:S05]  /*20900*/  BRA `(.L_x_921) ;  /* 0xffffe41000007947 */ /* 0x000fea000383ffff */
.L_x_884:
[----:B------:R-:W-:Y:S01]  /*20910*/  IMAD.MOV.U32 R71, RZ, RZ, R209 ;  /* 0x000000ffff477224 */ /* 0x000fe200078e00d1 */
[----:B------:R-:W-:Y:S01]  /*20920*/  MOV R70, R6 ;  /* 0x0000000600467202 */ /* 0x000fe20000000f00 */
[----:B------:R-:W-:Y:S01]  /*20930*/  IMAD.MOV.U32 R69, RZ, RZ, 0x1f ;  /* 0x0000001fff457424 */ /* 0x000fe200078e00ff */
[----:B------:R-:W-:Y:S02]  /*20940*/  MOV R68, 0x20960 ;  /* 0x0002096000447802 */ /* 0x000fe40000000f00 */
[----:B--2---:R-:W-:Y:S05]  /*20950*/  CALL.REL.NOINC `($__internal_15_$__cuda_sm70_shflsync_idx_p) ;  /* 0x0000014000007944 */ /* 0x004fea0003c00000 */
[----:B------:R-:W-:Y:S01]  /*20960*/  IMAD.MOV.U32 R209, RZ, RZ, R69 ;  /* 0x000000ffffd17224 */ /* 0x000fe200078e0045 */
[----:B------:R-:W-:Y:S01]  /*20970*/  MOV R70, R6 ;  /* 0x0000000600467202 */ /* 0x000fe20000000f00 */
[----:B------:R-:W-:Y:S01]  /*20980*/  IMAD.MOV.U32 R71, RZ, RZ, R2 ;  /* 0x000000ffff477224 */ /* 0x000fe200078e0002 */
[----:B------:R-:W-:-:S02]  /*20990*/  MOV R69, 0x1f ;  /* 0x0000001f00457802 */ /* 0x000fc40000000f00 */
[----:B------:R-:W-:Y:S02]  /*209a0*/  MOV R68, 0x209c0 ;  /* 0x000209c000447802 */ /* 0x000fe40000000f00 */
[----:B------:R-:W-:Y:S05]  /*209b0*/  CALL.REL.NOINC `($__internal_15_$__cuda_sm70_shflsync_idx_p) ;  /* 0x000000e000007944 */ /* 0x000fea0003c00000 */
[----:B------:R-:W-:Y:S01]  /*209c0*/  MOV R2, R69 ;  /* 0x0000004500027202 */ /* 0x000fe20000000f00 */
[----:B------:R-:W-:Y:S05]  /*209d0*/  BRA `(.L_x_922) ;  /* 0xffffe39000007947 */ /* 0x000fea000383ffff */
.L_x_887:
[----:B------:R-:W-:Y:S01]  /*209e0*/  IMAD.MOV.U32 R71, RZ, RZ, R4 ;  /* 0x000000ffff477224 */ /* 0x000fe200078e0004 */
[----:B------:R-:W-:Y:S01]  /*209f0*/  MOV R70, R5 ;  /* 0x0000000500467202 */ /* 0x000fe20000000f00 */
[----:B------:R-:W-:Y:S01]  /*20a00*/  IMAD.MOV.U32 R69, RZ, RZ, 0x1f ;  /* 0x0000001fff457424 */ /* 0x000fe200078e00ff */
[----:B------:R-:W-:Y:S02]  /*20a10*/  MOV R68, 0x20a30 ;  /* 0x00020a3000447802 */ /* 0x000fe40000000f00 */
[----:B-1234-:R-:W-:Y:S05]  /*20a20*/  CALL.REL.NOINC `($__internal_15_$__cuda_sm70_shflsync_idx_p) ;  /* 0x0000007000007944 */ /* 0x01efea0003c00000 */
[----:B------:R-:W-:Y:S01]  /*20a30*/  MOV R5, R69 ;  /* 0x0000004500057202 */ /* 0x000fe20000000f00 */
[----:B------:R-:W-:Y:S05]  /*20a40*/  BRA `(.L_x_886) ;  /* 0xffffe38000007947 */ /* 0x000fea000383ffff */
        .weak           $__internal_14_$__cuda_sm70_shflsync_bfly_p
        .type           $__internal_14_$__cuda_sm70_shflsync_bfly_p,@function
        .size           $__internal_14_$__cuda_sm70_shflsync_bfly_p,($__internal_15_$__cuda_sm70_shflsync_idx_p - $__internal_14_$__cuda_sm70_shflsync_bfly_p)
$__internal_14_$__cuda_sm70_shflsync_bfly_p:
[----:B------:R-:W-:Y:S01]  /*20a50*/  MOV R8, R5 ;  /* 0x0000000500087202 */ /* 0x000fe20000000f00 */
[----:B------:R-:W-:Y:S04]  /*20a60*/  WARPSYNC R3 ;  /* 0x0000000300007348 */ /* 0x000fe80003800000 */
[----:B------:R-:W-:Y:S01]  /*20a70*/  MOV R9, 0x0 ;  /* 0x0000000000097802 */ /* 0x000fe20000000f00 */
[----:B------:R1:W2:Y:S03]  /*20a80*/  SHFL.BFLY PT, R6, R7, R6, R4 ;  /* 0x0c00000607067389 */ /* 0x0002a600000e0004 */
[----:B------:R-:W-:Y:S05]  /*20a90*/  RET.REL.NODEC R8 `(_ZN7cutlass13device_kernelIN5flash19enable_sm80_to_sm89INS1_16FlashAttnFwdSm80INS1_25CollectiveMainloopFwdSm80ILi8ELi1ELb1EN4cute5tupleIJNS5_1CILi128EEENS7_ILi96EEES8_EEELi128ENS_6half_tEfNS_4arch4Sm80ELb0ELb1ELb0ELb1ELb0ELb1ELb1ELb1EEENS1_21CollectiveEpilogueFwdINS6_IJS8_S8_S9_EEENS6_IJNS7_ILi1EEESH_SH_EEESB_SD_Li256ELb1ELb1ELb1ELb0EEENS1_36VarlenDynamicPersistentTileSchedulerILi128ELi96ELi256ELi256ELb1ELb1ELb0ELb1ELb0ELb1EEEEEEEEEvNT_6ParamsE) ;  /* 0xfffdf56008007950 */ /* 0x000fea0003c3ffff */
        .weak           $__internal_15_$__cuda_sm70_shflsync_idx_p
        .type           $__internal_15_$__cuda_sm70_shflsync_idx_p,@function
        .size           $__internal_15_$__cuda_sm70_shflsync_idx_p,($__internal_16_$__cuda_sm70_shflsync_up_p - $__internal_15_$__cuda_sm70_shflsync_idx_p)
$__internal_15_$__cuda_sm70_shflsync_idx_p:
[----:B------:R-:W-:Y:S04]  /*20aa0*/  WARPSYNC R213 ;  /* 0x000000d500007348 */ /* 0x000fe80003800000 */
[----:B------:R1:W2:Y:S02]  /*20ab0*/  SHFL.IDX PT, R69, R71, R70, R69 ;  /* 0x0000004647457389 */ /* 0x0002a400000e0045 */
[----:B-1----:R-:W-:-:S02]  /*20ac0*/  MOV R70, R68 ;  /* 0x0000004400467202 */ /* 0x002fc40000000f00 */
[----:B------:R-:W-:-:S04]  /*20ad0*/  MOV R71, 0x0 ;  /* 0x0000000000477802 */ /* 0x000fc80000000f00 */
[----:B--2---:R-:W-:Y:S05]  /*20ae0*/  RET.REL.NODEC R70 `(_ZN7cutlass13device_kernelIN5flash19enable_sm80_to_sm89INS1_16FlashAttnFwdSm80INS1_25CollectiveMainloopFwdSm80ILi8ELi1ELb1EN4cute5tupleIJNS5_1CILi128EEENS7_ILi96EEES8_EEELi128ENS_6half_tEfNS_4arch4Sm80ELb0ELb1ELb0ELb1ELb0ELb1ELb1ELb1EEENS1_21CollectiveEpilogueFwdINS6_IJS8_S8_S9_EEENS6_IJNS7_ILi1EEESH_SH_EEESB_SD_Li256ELb1ELb1ELb1ELb0EEENS1_36VarlenDynamicPersistentTileSchedulerILi128ELi96ELi256ELi256ELb1ELb1ELb0ELb1ELb0ELb1EEEEEEEEEvNT_6ParamsE) ;  /* 0xfffdf51046007950 */ /* 0x004fea0003c3ffff */
        .weak           $__internal_16_$__cuda_sm70_shflsync_up_p
        .type           $__internal_16_$__cuda_sm70_shflsync_up_p,@function
        .size           $__internal_16_$__cuda_sm70_shflsync_up_p,($__internal_17_$__cuda_sm70_votesync_ballot - $__internal_16_$__cuda_sm70_shflsync_up_p)
$__internal_16_$__cuda_sm70_shflsync_up_p:
[----:B------:R-:W-:Y:S01]  /*20af0*/  MOV R8, R3 ;  /* 0x0000000300087202 */ /* 0x000fe20000000f00 */
[----:B------:R-:W-:Y:S04]  /*20b00*/  WARPSYNC R214 ;  /* 0x000000d600007348 */ /* 0x000fe80003800000 */
[----:B------:R-:W-:Y:S01]  /*20b10*/  MOV R9, 0x0 ;  /* 0x0000000000097802 */ /* 0x000fe20000000f00 */
[----:B------:R1:W2:Y:S03]  /*20b20*/  SHFL.UP PT, R4, R6, R4, R215 ;  /* 0x0400000406047389 */ /* 0x0002a600000e00d7 */
[----:B------:R-:W-:Y:S05]  /*20b30*/  RET.REL.NODEC R8 `(_ZN7cutlass13device_kernelIN5flash19enable_sm80_to_sm89INS1_16FlashAttnFwdSm80INS1_25CollectiveMainloopFwdSm80ILi8ELi1ELb1EN4cute5tupleIJNS5_1CILi128EEENS7_ILi96EEES8_EEELi128ENS_6half_tEfNS_4arch4Sm80ELb0ELb1ELb0ELb1ELb0ELb1ELb1ELb1EEENS1_21CollectiveEpilogueFwdINS6_IJS8_S8_S9_EEENS6_IJNS7_ILi1EEESH_SH_EEESB_SD_Li256ELb1ELb1ELb1ELb0EEENS1_36VarlenDynamicPersistentTileSchedulerILi128ELi96ELi256ELi256ELb1ELb1ELb0ELb1ELb0ELb1EEEEEEEEEvNT_6ParamsE) ;  /* 0xfffdf4c008007950 */ /* 0x000fea0003c3ffff */
        .weak           $__internal_17_$__cuda_sm70_votesync_ballot
        .type           $__internal_17_$__cuda_sm70_votesync_ballot,@function
        .size           $__internal_17_$__cuda_sm70_votesync_ballot,(.L_x_1358 - $__internal_17_$__cuda_sm70_votesync_ballot)
$__internal_17_$__cuda_sm70_votesync_ballot:
[----:B------:R-:W-:Y:S01]  /*20b40*/  ISETP.NE.U32.AND P0, PT, R6, 0x1, PT ;  /* 0x000000010600780c */ /* 0x000fe20003f05070 */
[----:B------:R-:W-:Y:S01]  /*20b50*/  IMAD.MOV.U32 R8, RZ, RZ, R3 ;  /* 0x000000ffff087224 */ /* 0x000fe200078e0003 */
[----:B------:R-:W-:Y:S04]  /*20b60*/  WARPSYNC R212 ;  /* 0x000000d400007348 */ /* 0x000fe80003800000 */
[----:B------:R-:W-:-:S07]  /*20b70*/  IMAD.MOV.U32 R9, RZ, RZ, 0x0 ;  /* 0x00000000ff097424 */ /* 0x000fce00078e00ff */
[----:B------:R-:W-:-:S04]  /*20b80*/  VOTE.ANY R6, PT, !P0 ;  /* 0x0000000000067806 */ /* 0x000fc800040e0100 */
[----:B------:R-:W-:Y:S01]  /*20b90*/  LOP3.LUT R6, R6, R212, RZ, 0xc0, !PT ;  /* 0x000000d406067212 */ /* 0x000fe200078ec0ff */
[----:B------:R-:W-:Y:S06]  /*20ba0*/  RET.REL.NODEC R8 `(_ZN7cutlass13device_kernelIN5flash19enable_sm80_to_sm89INS1_16FlashAttnFwdSm80INS1_25CollectiveMainloopFwdSm80ILi8ELi1ELb1EN4cute5tupleIJNS5_1CILi128EEENS7_ILi96EEES8_EEELi128ENS_6half_tEfNS_4arch4Sm80ELb0ELb1ELb0ELb1ELb0ELb1ELb1ELb1EEENS1_21CollectiveEpilogueFwdINS6_IJS8_S8_S9_EEENS6_IJNS7_ILi1EEESH_SH_EEESB_SD_Li256ELb1ELb1ELb1ELb0EEENS1_36VarlenDynamicPersistentTileSchedulerILi128ELi96ELi256ELi256ELb1ELb1ELb0ELb1ELb0ELb1EEEEEEEEEvNT_6ParamsE) ;  /* 0xfffdf45008007950 */ /* 0x000fec0003c3ffff */
.L_x_923:
        /* <DEDUP_REMOVED lines=13> */
.L_x_1358:


//--------------------- .text._ZN7cutlass13device_kernelIN5flash19enable_sm80_to_sm89INS1_16FlashAttnFwdSm80INS1_25CollectiveMainloopFwdSm80ILi4ELi1ELb0EN4cute5tupleIJNS5_1CILi128EEENS7_ILi64EEES8_EEELi128ENS_6half_tEfNS_4arch4Sm80ELb1ELb0ELb0ELb0ELb0ELb0ELb1ELb1EEENS1_21CollectiveEpilogueFwdINS6_IJS8_S8_S9_EEENS6_IJNS7_ILi1EEESH_SH_EEESB_SD_Li128ELb0ELb1ELb1ELb0EEENS1_30DynamicPersistentTileSchedulerILi128ELi128ELb1ELb1ELb0EEEEEEEEEvNT_6ParamsE --------------------------
	.section	.text._ZN7cutlass13device_kernelIN5flash19enable_sm80_to_sm89INS1_16FlashAttnFwdSm80INS1_25CollectiveMainloopFwdSm80ILi4ELi1ELb0EN4cute5tupleIJNS5_1CILi128EEENS7_ILi64EEES8_EEELi128ENS_6half_tEfNS_4arch4Sm80ELb1ELb0ELb0ELb0ELb0ELb0ELb1ELb1EEENS1_21CollectiveEpilogueFwdINS6_IJS8_S8_S9_EEENS6_IJNS7_ILi1EEESH_SH_EEESB_SD_Li128ELb0ELb1ELb1ELb0EEENS1_30DynamicPersistentTileSchedulerILi128ELi128ELb1ELb1ELb0EEEEEEEEEvNT_6ParamsE,"ax",@progbits
	.sectioninfo	@"SHI_REGISTERS=255"
	.align	128
.text._ZN7cutlass13device_kernelIN5flash19enable_sm80_to_sm89INS1_16FlashAttnFwdSm80INS1_25CollectiveMainloopFwdSm80ILi4ELi1ELb0EN4cute5tupleIJNS5_1CILi128EEENS7_ILi64EEES8_EEELi128ENS_6half_tEfNS_4arch4Sm80ELb1ELb0ELb0ELb0ELb0ELb0ELb1ELb1EEENS1_21CollectiveEpilogueFwdINS6_IJS8_S8_S9_EEENS6_IJNS7_ILi1EEESH_SH_EEESB_SD_Li128ELb0ELb1ELb1ELb0EEENS1_30DynamicPersistentTileSchedulerILi128ELi128ELb1ELb1ELb0EEEEEEEEEvNT_6ParamsE:
        .type           _ZN7cutlass13device_kernelIN5flash19enable_sm80_to_sm89INS1_16FlashAttnFwdSm80INS1_25CollectiveMainloopFwdSm80ILi4ELi1ELb0EN4cute5tupleIJNS5_1CILi128EEENS7_ILi64EEES8_EEELi128ENS_6half_tEfNS_4arch4Sm80ELb1ELb0ELb0ELb0ELb0ELb0ELb1ELb1EEENS1_21CollectiveEpilogueFwdINS6_IJS8_S8_S9_EEENS6_IJNS7_ILi1EEESH_SH_EEESB_SD_Li128ELb0ELb1ELb1ELb0EEENS1_30DynamicPersistentTileSchedulerILi128ELi128ELb1ELb1ELb0EEEEEEEEEvNT_6ParamsE,@function
        .size           _ZN7cutlass13device_kernelIN5flash19enable_sm80_to_sm89INS1_16FlashAttnFwdSm80INS1_25CollectiveMainloopFwdSm80ILi4ELi1ELb0EN4cute5tupleIJNS5_1CILi128EEENS7_ILi64EEES8_EEELi128ENS_6half_tEfNS_4arch4Sm80ELb1ELb0ELb0ELb0ELb0ELb0ELb1ELb1EEENS1_21CollectiveEpilogueFwdINS6_IJS8_S8_S9_EEENS6_IJNS7_ILi1EEESH_SH_EEESB_SD_Li128ELb0ELb1ELb1ELb0EEENS1_30DynamicPersistentTileSchedulerILi128ELi128ELb1ELb1ELb0EEEEEEEEEvNT_6ParamsE,(.L_x_1363 - _ZN7cutlass13device_kernelIN5flash19enable_sm80_to_sm89INS1_16FlashAttnFwdSm80INS1_25CollectiveMainloopFwdSm80ILi4ELi1ELb0EN4cute5tupleIJNS5_1CILi128EEENS7_ILi64EEES8_EEELi128ENS_6half_tEfNS_4arch4Sm80ELb1ELb0ELb0ELb0ELb0ELb0ELb1ELb1EEENS1_21CollectiveEpilogueFwdINS6_IJS8_S8_S9_EEENS6_IJNS7_ILi1EEESH_SH_EEESB_SD_Li128ELb0ELb1ELb1ELb0EEENS1_30DynamicPersistentTileSchedulerILi128ELi128ELb1ELb1ELb0EEEEEEEEEvNT_6ParamsE)
        .other          _ZN7cutlass13device_kernelIN5flash19enable_sm80_to_sm89INS1_16FlashAttnFwdSm80INS1_25CollectiveMainloopFwdSm80ILi4ELi1ELb0EN4cute5tupleIJNS5_1CILi128EEENS7_ILi64EEES8_EEELi128ENS_6half_tEfNS_4arch4Sm80ELb1ELb0ELb0ELb0ELb0ELb0ELb1ELb1EEENS1_21CollectiveEpilogueFwdINS6_IJS8_S8_S9_EEENS6_IJNS7_ILi1EEESH_SH_EEESB_SD_Li128ELb0ELb1ELb1ELb0EEENS1_30DynamicPersistentTileSchedulerILi128ELi128ELb1ELb1ELb0EEEEEEEEEvNT_6ParamsE,@"STO_CUDA_ENTRY STV_DEFAULT"
_ZN7cutlass13device_kernelIN5flash19enable_sm80_to_sm89INS1_16FlashAttnFwdSm80INS1_25CollectiveMainloopFwdSm80ILi4ELi1ELb0EN4cute5tupleIJNS5_1CILi128EEENS7_ILi64EEES8_EEELi128ENS_6half_tEfNS_4arch4Sm80ELb1ELb0ELb0ELb0ELb0ELb0ELb1ELb1EEENS1_21CollectiveEpilogueFwdINS6_IJS8_S8_S9_EEENS6_IJNS7_ILi1EEESH_SH_EEESB_SD_Li128ELb0ELb1ELb1ELb0EEENS1_30DynamicPersistentTileSchedulerILi128ELi128ELb1ELb1ELb0EEEEEEEEEvNT_6ParamsE:
[----:B------:R-:W-:-:S03]  /*0000*/  MOV R1, c[0x0][0x28] ;  /* 0x00000a0000017a02 */ /* 0x000fc60000000f00 */
[----:B------:R-:W1:Y:S01]  /*0010*/  S2R R17, SR_TID.X ;  /* 0x0000000000117919 */ /* 0x000e620000002100 */
[----:B------:R-:W-:-:S03]  /*0020*/  IADD3 R1, R1, -0x90, RZ ;  /* 0xffffff7001017810 */ /* 0x000fc60007ffe0ff */
[----:B------:R-:W2:Y:S01]  /*0030*/  S2R R16, SR_CTAID.X ;  /* 0x0000000000107919 */ /* 0x000ea20000002500 */
[----:B-1----:R-:W-:-:S05]  /*0040*/  SHF.R.U32.HI R0, RZ, 0x5, R17 ;  /* 0x00000005ff007819 */ /* 0x002fca0000011611 */
[----:B------:R-:W1:Y:S04]  /*0050*/  SHFL.IDX PT, R2, R0, RZ, 0x1f ;  /* 0x00001fff00027589 */ /* 0x000e6800000e0000 */
[----:B------:R-:W3:Y:S01]  /*0060*/  SHFL.IDX PT, R0, R0, RZ, 0x1f ;  /* 0x00001fff00007589 */ /* 0x000ee200000e0000 */
[----:B-1----:R-:W-:Y:S01]  /*0070*/  ISETP.GE.AND P0, PT, R2, 0x1, PT ;  /* 0x000000010200780c */ /* 0x002fe20003f06270 */
[----:B---3--:R1:W3:-:S12]  /*0080*/  R2UR UR6, R0 ;  /* 0x00000000000673c2 */ /* 0x0082d800000e0000 */
[----:B------:R-:W-:Y:S06]  /*0090*/  @P0 BAR.ARV 0x4, 0x80 ;  /* 0x0102000000000b1d */ /* 0x000fec0000002000 */
[----:B--2---:R-:W-:-:S13]  /*00a0*/  ISETP.GE.AND P0, PT, R16, c[0x0][0x538], PT ;  /* 0x00014e0010007a0c */ /* 0x004fda0003f06270 */
[----:B------:R-:W-:Y:S05]  /*00b0*/  @P0 EXIT ;  /* 0x000000000000094d */ /* 0x000fea0003800000 */
[----:B-1-3--:R-:W-:Y:S01]  /*00c0*/  SHF.R.S32.HI R15, RZ, 0x1f, R17 ;  /* 0x0000001fff0f7819 */ /* 0x00afe20000011411 */
[----:B------:R-:W-:Y:S01]  /*00d0*/  IMAD.MOV.U32 R228, RZ, RZ, 0x40 ;  /* 0x00000040ffe47424 */ /* 0x000fe200078e00ff */
[----:B------:R-:W-:Y:S02]  /*00e0*/  ULDC.64 UR8, c[0x0][0x118] ;  /* 0x0000460000087ab9 */ /* 0x000fe40000000a00 */
[CC--:B------:R-:W-:Y:S02]  /*00f0*/  LEA.HI R12, R15.reuse, R17.reuse, RZ, 0x3 ;  /* 0x000000110f0c7211 */ /* 0x0c0fe400078f18ff */
[CC--:B------:R-:W-:Y:S02]  /*0100*/  LEA.HI R4, R15.reuse, R17.reuse, RZ, 0x4 ;  /* 0x000000110f047211 */ /* 0x0c0fe400078f20ff */
[----:B------:R-:W-:Y:S02]  /*0110*/  LEA.HI R0, R15, R17, RZ, 0x2 ;  /* 0x000000110f007211 */ /* 0x000fe400078f10ff */
[----:B------:R-:W-:-:S02]  /*0120*/  SHF.R.S32.HI R20, RZ, 0x3, R12 ;  /* 0x00000003ff147819 */ /* 0x000fc4000001140c */
[----:B------:R-:W-:Y:S02]  /*0130*/  LOP3.LUT R2, R4, 0xfffffff0, RZ, 0xc0, !PT ;  /* 0xfffffff004027812 */ /* 0x000fe400078ec0ff */
[----:B------:R-:W-:Y:S01]  /*0140*/  LOP3.LUT R3, R12, 0xfffffff8, RZ, 0xc0, !PT ;  /* 0xfffffff80c037812 */ /* 0x000fe200078ec0ff */
[----:B------:R-:W-:Y:S01]  /*0150*/  IMAD.SHL.U32 R6, R20, 0x40, RZ ;  /* 0x0000004014067824 */ /* 0x000fe200078e00ff */
[----:B------:R-:W-:Y:S01]  /*0160*/  LOP3.LUT R0, R0, 0xfffffffc, RZ, 0xc0, !PT ;  /* 0xfffffffc00007812 */ /* 0x000fe200078ec0ff */
[C---:B------:R-:W-:Y:S01]  /*0170*/  IMAD.IADD R2, R17.reuse, 0x1, -R2 ;  /* 0x0000000111027824 */ /* 0x040fe200078e0a02 */
[----:B------:R-:W-:Y:S01]  /*0180*/  SHF.R.S32.HI R5, RZ, 0x4, R4 ;  /* 0x00000004ff057819 */ /* 0x000fe20000011404 */
[C---:B------:R-:W-:Y:S02]  /*0190*/  IMAD.IADD R9, R17.reuse, 0x1, -R3 ;  /* 0x0000000111097824 */ /* 0x040fe400078e0a03 */
[----:B------:R-:W-:Y:S01]  /*01a0*/  IMAD.IADD R3, R17, 0x1, -R0 ;  /* 0x0000000111037824 */ /* 0x000fe200078e0a00 */
[----:B------:R-:W-:Y:S01]  /*01b0*/  LEA.HI R4, R4, R5, RZ, 0x1 ;  /* 0x0000000504047211 */ /* 0x000fe200078f08ff */
[----:B------:R-:W-:Y:S01]  /*01c0*/  IMAD.SHL.U32 R18, R9, 0x8, RZ ;  /* 0x0000000809127824 */ /* 0x000fe200078e00ff */
[----:B------:R-:W-:-:S02]  /*01d0*/  LOP3.LUT R0, R6, 0x1c0, RZ, 0xc0, !PT ;  /* 0x000001c006007812 */ /* 0x000fc400078ec0ff */
[----:B------:R-:W-:Y:S02]  /*01e0*/  LOP3.LUT R6, R4, 0xfffffffe, RZ, 0xc0, !PT ;  /* 0xfffffffe04067812 */ /* 0x000fe400078ec0ff */
[----:B------:R-:W-:Y:S01]  /*01f0*/  SHF.R.S32.HI R4, RZ, 0x1f, R2 ;  /* 0x0000001fff047819 */ /* 0x000fe20000011402 */
[----:B------:R-:W-:Y:S01]  /*0200*/  STL [R1+0x40], R18 ;  /* 0x0000401201007387 */ /* 0x000fe20000100800 */
[----:B------:R-:W-:Y:S01]  /*0210*/  LEA.HI R8, R3, R3, RZ, 0x1 ;  /* 0x0000000303087211 */ /* 0x000fe200078f08ff */
[----:B------:R-:W-:Y:S01]  /*0220*/  IMAD.IADD R13, R5, 0x1, -R6 ;  /* 0x00000001050d7824 */ /* 0x000fe200078e0a06 */
[----:B------:R-:W-:Y:S02]  /*0230*/  LOP3.LUT R7, R0, 0x38, R18, 0xf8, !PT ;  /* 0x0000003800077812 */ /* 0x000fe400078ef812 */
[----:B------:R-:W-:Y:S02]  /*0240*/  LEA.HI R11, R4, R2, RZ, 0x3 ;  /* 0x00000002040b7211 */ /* 0x000fe400078f18ff */
[----:B------:R-:W-:-:S02]  /*0250*/  SHF.R.U32.HI R0, RZ, 0x3, R0 ;  /* 0x00000003ff007819 */ /* 0x000fc40000011600 */
[----:B------:R-:W-:Y:S02]  /*0260*/  LOP3.LUT R4, R8, 0x1ffffffe, RZ, 0xc0, !PT ;  /* 0x1ffffffe08047812 */ /* 0x000fe400078ec0ff */
[----:B------:R-:W-:Y:S02]  /*0270*/  LOP3.LUT R10, R7, R0, RZ, 0x3c, !PT ;  /* 0x00000000070a7212 */ /* 0x000fe400078e3cff */
[----:B------:R-:W-:Y:S01]  /*0280*/  LOP3.LUT R0, R11, 0xfffffff8, RZ, 0xc0, !PT ;  /* 0xfffffff80b007812 */ /* 0x000fe200078ec0ff */
[----:B------:R-:W-:Y:S01]  /*0290*/  IMAD.IADD R14, R3, 0x1, -R4 ;  /* 0x00000001030e7824 */ /* 0x000fe200078e0a04 */
[-C--:B------:R-:W-:Y:S01]  /*02a0*/  LEA.HI R5, R15, R17.reuse, RZ, 0x5 ;  /* 0x000000110f057211 */ /* 0x080fe200078f28ff */
[----:B------:R-:W-:Y:S01]  /*02b0*/  IMAD.SHL.U32 R3, R9, 0x40, RZ ;  /* 0x0000004009037824 */ /* 0x000fe200078e00ff */
[----:B------:R-:W-:Y:S01]  /*02c0*/  LEA.HI R4, R15, R17, RZ, 0x6 ;  /* 0x000000110f047211 */ /* 0x000fe200078f30ff */
[----:B------:R-:W-:Y:S01]  /*02d0*/  IMAD.IADD R7, R2, 0x1, -R0 ;  /* 0x0000000102077824 */ /* 0x000fe200078e0a00 */
[----:B------:R-:W-:-:S02]  /*02e0*/  SHF.R.S32.HI R231, RZ, 0x5, R5 ;  /* 0x00000005ffe77819 */ /* 0x000fc40000011405 */
[----:B------:R-:W-:Y:S01]  /*02f0*/  LOP3.LUT R0, R3, 0x1c0, RZ, 0xc0, !PT ;  /* 0x000001c003007812 */ /* 0x000fe200078ec0ff */
[----:B------:R-:W-:Y:S01]  /*0300*/  IMAD.SHL.U32 R4, R4, 0x8, RZ ;  /* 0x0000000804047824 */ /* 0x000fe200078e00ff */
[----:B------:R-:W-:Y:S02]  /*0310*/  SHF.R.S32.HI R2, RZ, 0x1f, R5 ;  /* 0x0000001fff027819 */ /* 0x000fe40000011405 */
[----:B------:R-:W-:Y:S02]  /*0320*/  LOP3.LUT R6, R0, 0x8, R12, 0xf8, !PT ;  /* 0x0000000800067812 */ /* 0x000fe400078ef80c */
[----:B------:R-:W-:Y:S02]  /*0330*/  SHF.R.U32.HI R3, RZ, 0x3, R0 ;  /* 0x00000003ff037819 */ /* 0x000fe40000011600 */
[----:B------:R-:W-:Y:S01]  /*0340*/  LEA.HI R0, R2, R231, RZ, 0x2 ;  /* 0x000000e702007211 */ /* 0x000fe200078f10ff */
[----:B------:R-:W-:Y:S01]  /*0350*/  IMAD.SHL.U32 R2, R13, 0x8, RZ ;  /* 0x000000080d027824 */ /* 0x000fe200078e00ff */
[----:B------:R-:W-:-:S02]  /*0360*/  LOP3.LUT R5, R5, 0xffffffe0, RZ, 0xc0, !PT ;  /* 0xffffffe005057812 */ /* 0x000fc400078ec0ff */
[----:B------:R-:W-:Y:S01]  /*0370*/  LOP3.LUT R12, R6, R3, RZ, 0x3c, !PT ;  /* 0x00000003060c7212 */ /* 0x000fe200078e3cff */
[----:B------:R-:W-:Y:S01]  /*0380*/  IMAD.SHL.U32 R3, R7, 0x40, RZ ;  /* 0x0000004007037824 */ /* 0x000fe200078e00ff */
[----:B------:R-:W-:Y:S01]  /*0390*/  LOP3.LUT R0, R0, 0xffffffc, RZ, 0xc0, !PT ;  /* 0x0ffffffc00007812 */ /* 0x000fe200078ec0ff */
[----:B------:R-:W-:Y:S01]  /*03a0*/  IMAD.IADD R17, R17, 0x1, -R5 ;  /* 0x0000000111117824 */ /* 0x000fe200078e0a05 */
[----:B------:R-:W-:Y:S01]  /*03b0*/  LOP3.LUT R10, R10, 0x7ffffe00, R4, 0xf8, !PT ;  /* 0x7ffffe000a0a7812 */ /* 0x000fe200078ef804 */
[----:B------:R-:W-:Y:S01]  /*03c0*/  IMAD.SHL.U32 R4, R8, 0x20, RZ ;  /* 0x0000002008047824 */ /* 0x000fe200078e00ff */
[----:B------:R-:W-:Y:S01]  /*03d0*/  LOP3.LUT P3, RZ, R7, 0x2, RZ, 0xc0, !PT ;  /* 0x0000000207ff7812 */ /* 0x000fe2000786c0ff */
[----:B------:R-:W-:Y:S01]  /*03e0*/  IMAD.IADD R8, R231, 0x1, -R0 ;  /* 0x00000001e7087824 */ /* 0x000fe200078e0a00 */
[----:B------:R-:W-:Y:S01]  /*03f0*/  LOP3.LUT R0, R3, 0x1c0, RZ, 0xc0, !PT ;  /* 0x000001c003007812 */ /* 0x000fe200078ec0ff */
[----:B------:R-:W-:Y:S01]  /*0400*/  IMAD.SHL.U32 R3, R11, 0x40, RZ ;  /* 0x000000400b037824 */ /* 0x000fe200078e00ff */
[----:B------:R-:W-:Y:S01]  /*0410*/  SHF.R.S32.HI R6, RZ, 0x1f, R17 ;  /* 0x0000001fff067819 */ /* 0x000fe20000011411 */
[----:B------:R-:W-:Y:S01]  /*0420*/  IMAD.SHL.U32 R244, R10, 0x2, RZ ;  /* 0x000000020af47824 */ /* 0x000fe200078e00ff */
[----:B------:R-:W-:-:S02]  /*0430*/  LOP3.LUT R2, R0, 0x8, R2, 0xf8, !PT ;  /* 0x0000000800027812 */ /* 0x000fc400078ef802 */
[----:B------:R-:W-:Y:S02]  /*0440*/  SHF.R.U32.HI R0, RZ, 0x3, R0 ;  /* 0x00000003ff007819 */ /* 0x000fe40000011600 */
[----:B------:R-:W-:Y:S02]  /*0450*/  LOP3.LUT R3, R3, 0xfffffe00, RZ, 0xc0, !PT ;  /* 0xfffffe0003037812 */ /* 0x000fe400078ec0ff */
[----:B------:R-:W-:Y:S02]  /*0460*/  LEA.HI R6, R6, R17, RZ, 0x2 ;  /* 0x0000001106067211 */ /* 0x000fe400078f10ff */
[----:B------:R-:W-:Y:S01]  /*0470*/  LOP3.LUT R225, R2, R0, RZ, 0x3c, !PT ;  /* 0x0000000002e17212 */ /* 0x000fe200078e3cff */
[----:B------:R-:W-:Y:S01]  /*0480*/  IMAD R231, R231, 0x400, R3 ;  /* 0x00000400e7e77824 */ /* 0x000fe200078e0203 */
[----:B------:R-:W-:Y:S01]  /*0490*/  SHF.R.S32.HI R5, RZ, 0x2, R6 ;  /* 0x00000002ff057819 */ /* 0x000fe20000011406 */
[----:B------:R-:W-:Y:S01]  /*04a0*/  IMAD R0, R13, 0x200, R12 ;  /* 0x000002000d007824 */ /* 0x000fe200078e020c */
[----:B------:R-:W-:Y:S01]  /*04b0*/  IADD3 R2, R18, 0x40, RZ ;  /* 0x0000004012027810 */ /* 0x000fe20007ffe0ff */
[----:B------:R-:W-:Y:S01]  /*04c0*/  IMAD.IADD R231, R231, 0x1, R225 ;  /* 0x00000001e7e77824 */ /* 0x000fe200078e02e1 */
[----:B------:R-:W-:Y:S01]  /*04d0*/  LOP3.LUT R4, R4, 0xffffffc0, RZ, 0xc0, !PT ;  /* 0xffffffc004047812 */ /* 0x000fe200078ec0ff */
[----:B------:R-:W-:Y:S01]  /*04e0*/  IMAD R15, R8, 0x10, R5 ;  /* 0x00000010080f7824 */ /* 0x000fe200078e0205 */
[----:B------:R-:W-:Y:S01]  /*04f0*/  LOP3.LUT R225, R225, R3, RZ, 0xfc, !PT ;  /* 0x00000003e1e17212 */ /* 0x000fe200078efcff */
[----:B------:R-:W-:Y:S01]  /*0500*/  IMAD.MOV.U32 R5, RZ, RZ, 0x20 ;  /* 0x00000020ff057424 */ /* 0x000fe200078e00ff */
[----:B------:R-:W-:Y:S01]  /*0510*/  LOP3.LUT P0, RZ, R7, 0x4, RZ, 0xc0, !PT ;  /* 0x0000000407ff7812 */ /* 0x000fe2000780c0ff */
[----:B------:R-:W-:Y:S01]  /*0520*/  IMAD R7, R9, 0x10, R20 ;  /* 0x0000001009077824 */ /* 0x000fe200078e0214 */
[----:B------:R-:W-:Y:S01]  /*0530*/  LOP3.LUT R3, R6, 0x7ffffffc, RZ, 0xc0, !PT ;  /* 0x7ffffffc06037812 */ /* 0x000fe200078ec0ff */
[----:B------:R-:W-:Y:S01]  /*0540*/  IMAD R4, R14, 0x8, R4 ;  /* 0x000000080e047824 */ /* 0x000fe200078e0204 */
[----:B------:R-:W-:Y:S01]  /*0550*/  SHF.R.S32.HI R2, RZ, 0x1f, R2 ;  /* 0x0000001fff027819 */ /* 0x000fe20000011402 */
[----:B------:R-:W-:Y:S01]  /*0560*/  STL [R1+0x64], R15 ;  /* 0x0000640f01007387 */ /* 0x000fe20000100800 */
[----:B------:R-:W-:Y:S01]  /*0570*/  LEA R224, R0, 0x4100, 0x1 ;  /* 0x0000410000e07811 */ /* 0x000fe200078e08ff */
[----:B------:R-:W-:Y:S01]  /*0580*/  IMAD.IADD R0, R17, 0x1, -R3 ;  /* 0x0000000111007824 */ /* 0x000fe200078e0a03 */
[----:B------:R-:W-:Y:S01]  /*0590*/  R2P PR, R9, 0x6 ;  /* 0x0000000609007804 */ /* 0x000fe20000000000 */
[----:B------:R-:W-:Y:S01]  /*05a0*/  STL [R1+0x58], R16 ;  /* 0x0000581001007387 */ /* 0x000fe20000100800 */
[----:B------:R-:W-:Y:S01]  /*05b0*/  LEA R231, R231, 0x8100, 0x1 ;  /* 0x00008100e7e77811 */ /* 0x000fe200078e08ff */
[----:B------:R-:W-:Y:S01]  /*05c0*/  IMAD.SHL.U32 R0, R0, 0x2, RZ ;  /* 0x0000000200007824 */ /* 0x000fe200078e00ff */
[----:B------:R-:W-:Y:S01]  /*05d0*/  LEA R225, R225, 0x100, 0x1 ;  /* 0x00000100e1e17811 */ /* 0x000fe200078e08ff */
[----:B------:R-:W-:Y:S01]  /*05e0*/  STL [R1+0x68], R7 ;  /* 0x0000680701007387 */ /* 0x000fe20000100800 */
[----:B------:R-:W-:-:S02]  /*05f0*/  SEL R227, R228, 0xffffffc0, !P2 ;  /* 0xffffffc0e4e37807 */ /* 0x000fc40005000000 */
[----:B------:R-:W-:Y:S01]  /*0600*/  SEL R228, R228, 0xffffffc0, !P0 ;  /* 0xffffffc0e4e47807 */ /* 0x000fe20004000000 */
[----:B------:R1:W-:Y:S01]  /*0610*/  STL [R1+0x5c], R2 ;  /* 0x00005c0201007387 */ /* 0x0003e20000100800 */
[C---:B------:R-:W-:Y:S01]  /*0620*/  IADD3 R235, R224.reuse, 0x20, RZ ;  /* 0x00000020e0eb7810 */ /* 0x040fe20007ffe0ff */
[C---:B------:R-:W-:Y:S02]  /*0630*/  IMAD.IADD R230, R224.reuse, 0x1, R227 ;  /* 0x00000001e0e67824 */ /* 0x040fe400078e02e3 */
[----:B------:R-:W-:Y:S01]  /*0640*/  @P1 IADD3 R235, R224, -0x20, RZ ;  /* 0xffffffe0e0eb1810 */ /* 0x000fe20007ffe0ff */
[----:B------:R-:W-:Y:S02]  /*0650*/  IMAD.IADD R232, R231, 0x1, R228 ;  /* 0x00000001e7e87824 */ /* 0x000fe400078e02e4 */
[----:B------:R-:W-:Y:S01]  /*0660*/  IMAD.IADD R229, R228, 0x1, R225 ;  /* 0x00000001e4e57824 */ /* 0x000fe200078e02e1 */
[----:B------:R-:W-:Y:S01]  /*0670*/  IADD3 R243, R235, 0x800, RZ ;  /* 0x00000800ebf37810 */ /* 0x000fe20007ffe0ff */
[----:B------:R-:W-:Y:S01]  /*0680*/  IMAD.IADD R227, R227, 0x1, R235 ;  /* 0x00000001e3e37824 */ /* 0x000fe200078e02eb */
[----:B------:R-:W-:-:S02]  /*0690*/  IADD3 R242, R235, 0x1000, RZ ;  /* 0x00001000ebf27810 */ /* 0x000fc40007ffe0ff */
[C---:B------:R-:W-:Y:S02]  /*06a0*/  IADD3 R241, R235.reuse, 0x1800, RZ ;  /* 0x00001800ebf17810 */ /* 0x040fe40007ffe0ff */
[C---:B------:R-:W-:Y:S02]  /*06b0*/  IADD3 R240, R235.reuse, 0x2000, RZ ;  /* 0x00002000ebf07810 */ /* 0x040fe40007ffe0ff */
[C---:B------:R-:W-:Y:S02]  /*06c0*/  IADD3 R239, R235.reuse, 0x2800, RZ ;  /* 0x00002800ebef7810 */ /* 0x040fe40007ffe0ff */
[C---:B------:R-:W-:Y:S02]  /*06d0*/  IADD3 R238, R235.reuse, 0x3000, RZ ;  /* 0x00003000ebee7810 */ /* 0x040fe40007ffe0ff */
[----:B------:R-:W-:Y:S01]  /*06e0*/  IADD3 R237, R235, 0x3800, RZ ;  /* 0x00003800ebed7810 */ /* 0x000fe20007ffe0ff */
[----:B-1----:R-:W-:-:S05]  /*06f0*/  IMAD.IADD R2, R15, 0x1, R4 ;  /* 0x000000010f027824 */ /* 0x002fca00078e0204 */
[----:B------:R-:W-:Y:S04]  /*0700*/  STL [R1+0x60], R2 ;  /* 0x0000600201007387 */ /* 0x000fe80000100800 */
[----:B------:R1:W-:Y:S02]  /*0710*/  STL [R1+0x3c], R0 ;  /* 0x00003c0001007387 */ /* 0x0003e40000100800 */
[----:B-1----:R-:W-:-:S05]  /*0720*/  SEL R0, R5, 0xffffffe0, !P3 ;  /* 0xffffffe005007807 */ /* 0x002fca0005800000 */
[----:B------:R-:W-:Y:S02]  /*0730*/  IMAD.IADD R233, R231, 0x1, R0 ;  /* 0x00000001e7e97824 */ /* 0x000fe400078e0200 */
[C---:B------:R-:W-:Y:S02]  /*0740*/  IMAD.IADD R226, R0.reuse, 0x1, R225 ;  /* 0x0000000100e27824 */ /* 0x040fe400078e02e1 */
[----:B------:R-:W-:Y:S02]  /*0750*/  IMAD.IADD R234, R233, 0x1, R228 ;  /* 0x00000001e9ea7824 */ /* 0x000fe400078e02e4 */
[----:B------:R-:W-:Y:S02]  /*0760*/  IMAD.IADD R236, R0, 0x1, R232 ;  /* 0x0000000100ec7824 */ /* 0x000fe400078e02e8 */
[----:B------:R-:W-:Y:S02]  /*0770*/  IMAD.IADD R228, R228, 0x1, R226 ;  /* 0x00000001e4e47824 */ /* 0x000fe400078e02e2 */
.L_x_979:
        /* <DEDUP_REMOVED lines=19> */
.L_x_925:
[----:B------:R-:W-:-:S04]  /*08b0*/  MOV R0, c[0x0][0x554] ;  /* 0x0001550000007a02 */ /* 0x000fc80000000f00 */
[----:B------:R-:W-:Y:S02]  /*08c0*/  ISETP.NE.AND P0, PT, R0, 0x1, PT ;  /* 0x000000010000780c */ /* 0x000fe40003f05270 */
[----:B------:R-:W-:-:S11]  /*08d0*/  MOV R0, R2 ;  /* 0x0000000200007202 */ /* 0x000fd60000000f00 */
[----:B------:R-:W-:-:S05]  /*08e0*/  @P0 IMAD.HI.U32 R4, R2, c[0x0][0x558], RZ ;  /* 0x0001560002040a27 */ /* 0x000fca00078e00ff */
[----:B------:R-:W-:-:S05]  /*08f0*/  @P0 SHF.R.U32.HI R0, RZ, c[0x0][0x55c], R4 ;  /* 0x00015700ff000a19 */ /* 0x000fca0000011604 */
[----:B------:R-:W-:Y:S02]  /*0900*/  IMAD R4, R0, c[0x0][0x554], RZ ;  /* 0x0001550000047a24 */ /* 0x000fe400078e02ff */
.L_x_926:
[----:B------:R-:W-:Y:S05]  /*0910*/  BSYNC B0 ;  /* 0x0000000000007941 */ /* 0x000fea0003800000 */
.L_x_924:
[----:B------:R-:W-:Y:S01]  /*0920*/  IMAD.MOV.U32 R5, RZ, RZ, c[0x0][0x53c] ;  /* 0x00014f00ff057624 */ /* 0x000fe200078e00ff */
[----:B------:R-:W-:Y:S01]  /*0930*/  ULDC UR5, c[0x0][0x1d0] ;  /* 0x0000740000057ab9 */ /* 0x000fe20000000800 */
[----:B------:R-:W-:Y:S01]  /*0940*/  IMAD.MOV.U32 R11, RZ, RZ, R0 ;  /* 0x000000ffff0b7224 */ /* 0x000fe200078e0000 */
[----:B------:R-:W-:Y:S01]  /*0950*/  UIADD3 UR5, UR5, 0x3f, URZ ;  /* 0x0000003f05057890 */ /* 0x000fe2000fffe03f */
[----:B------:R-:W-:Y:S01]  /*0960*/  IMAD.MOV.U32 R7, RZ, RZ, c[0x0][0x548] ;  /* 0x00015200ff077624 */ /* 0x000fe200078e00ff */
[----:B------:R-:W-:Y:S01]  /*0970*/  ISETP.NE.AND P0, PT, R5, 0x1, PT ;  /* 0x000000010500780c */ /* 0x000fe20003f05270 */
[----:B------:R-:W-:Y:S01]  /*0980*/  IMAD.IADD R4, R2, 0x1, -R4 ;  /* 0x0000000102047824 */ /* 0x000fe200078e0a04 */
[----:B------:R-:W-:Y:S01]  /*0990*/  LOP3.LUT R5, RZ, R0, RZ, 0x33, !PT ;  /* 0x00000000ff057212 */ /* 0x000fe200078e33ff */
[----:B------:R-:W-:Y:S01]  /*09a0*/  USHF.R.S32.HI UR4, URZ, 0x1f, UR5 ;  /* 0x0000001f3f047899 */ /* 0x000fe20008011405 */
[----:B------:R-:W-:Y:S01]  /*09b0*/  BSSY B0, `(.L_x_927) ;  /* 0x0000041000007945 */ /* 0x000fe20003800000 */
[----:B------:R-:W-:-:S02]  /*09c0*/  IMAD R3, R3, c[0x0][0x554], R4 ;  /* 0x0001550003037a24 */ /* 0x000fc400078e0204 */
[----:B------:R-:W-:Y:S01]  /*09d0*/  ULEA.HI UR4, UR4, UR5, URZ, 0x6 ;  /* 0x0000000504047291 */ /* 0x000fe2000f8f303f */
[----:B------:R-:W-:Y:S02]  /*09e0*/  IMAD.MOV.U32 R2, RZ, RZ, RZ ;  /* 0x000000ffff027224 */ /* 0x000fe400078e00ff */
[----:B------:R-:W-:Y:S01]  /*09f0*/  IMAD.MOV.U32 R25, RZ, RZ, R3 ;  /* 0x000000ffff197224 */ /* 0x000fe200078e0003 */
[----:B------:R-:W-:Y:S02]  /*0a00*/  USHF.R.S32.HI UR4, URZ, 0x6, UR4 ;  /* 0x000000063f047899 */ /* 0x000fe40008011404 */
[----:B------:R-:W-:Y:S01]  /*0a10*/  @P0 IMAD.HI.U32 R6, R0, c[0x0][0x540], RZ ;  /* 0x0001500000060a27 */ /* 0x000fe200078e00ff */
[----:B------:R-:W-:-:S03]  /*0a20*/  IADD3 R0, R5, c[0x0][0x53c], RZ ;  /* 0x00014f0005007a10 */ /* 0x000fc60007ffe0ff */
[----:B------:R-:W-:Y:S01]  /*0a30*/  IMAD.MOV.U32 R5, RZ, RZ, c[0x0][0x2c4] ;  /* 0x0000b100ff057624 */ /* 0x000fe200078e00ff */
[----:B------:R-:W-:Y:S01]  /*0a40*/  @P0 SHF.R.U32.HI R11, RZ, c[0x0][0x544], R6 ;  /* 0x00015100ff0b0a19 */ /* 0x000fe20000011606 */
[----:B------:R-:W-:Y:S01]  /*0a50*/  IMAD.MOV.U32 R6, RZ, RZ, 0x40 ;  /* 0x00000040ff067424 */ /* 0x000fe200078e00ff */
[----:B------:R-:W-:Y:S02]  /*0a60*/  ISETP.NE.AND P0, PT, R7, 0x1, PT ;  /* 0x000000010700780c */ /* 0x000fe40003f05270 */
[----:B------:R-:W-:Y:S01]  /*0a70*/  ISETP.NE.AND P3, PT, R5, 0x1, PT ;  /* 0x000000010500780c */ /* 0x000fe20003f65270 */
        /* <DEDUP_REMOVED lines=52> */
.L_x_928:
[----:B------:R-:W-:Y:S05]  /*0dc0*/  BSYNC B0 ;  /* 0x0000000000007941 */ /* 0x000fea0003800000 */
.L_x_927:
[----:B------:R-:W-:Y:S01]  /*0dd0*/  LOP3.LUT R0, R11, 0xffff, RZ, 0xc0, !PT ;  /* 0x0000ffff0b007812 */ /* 0x000fe200078ec0ff */
[----:B------:R-:W-:Y:S01]  /*0de0*/  CS2R R18, SRZ ;  /* 0x0000000000127805 */ /* 0x000fe2000001ff00 */
[----:B------:R-:W-:Y:S01]  /*0df0*/  CS2R R20, SRZ ;  /* 0x0000000000147805 */ /* 0x000fe2000001ff00 */
[----:B------:R-:W-:Y:S01]  /*0e00*/  CS2R R126, SRZ ;  /* 0x00000000007e7805 */ /* 0x000fe2000001ff00 */
[----:B------:R-:W-:Y:S01]  /*0e10*/  CS2R R124, SRZ ;  /* 0x00000000007c7805 */ /* 0x000fe2000001ff00 */
[----:B------:R-:W-:Y:S01]  /*0e20*/  IMAD R3, R0, R2, RZ ;  /* 0x0000000200037224 */ /* 0x000fe200078e02ff */
[----:B------:R-:W-:Y:S01]  /*0e30*/  PRMT R0, RZ, 0x7610, R0 ;  /* 0x00007610ff007816 */ /* 0x000fe20000000000 */
[----:B------:R-:W-:Y:S01]  /*0e40*/  CS2R R130, SRZ ;  /* 0x0000000000827805 */ /* 0x000fe2000001ff00 */
[----:B------:R-:W-:Y:S01]  /*0e50*/  CS2R R128, SRZ ;  /* 0x0000000000807805 */ /* 0x000fe2000001ff00 */
[----:B------:R-:W-:Y:S01]  /*0e60*/  IMAD.IADD R2, R3, 0x1, R2 ;  /* 0x0000000103027824 */ /* 0x000fe200078e0202 */
[----:B------:R2:W-:Y:S01]  /*0e70*/  STL [R1+0x18], R3 ;  /* 0x0000180301007387 */ /* 0x0005e20000100800 */
        /* <DEDUP_REMOVED lines=8> */
[----:B------:R2:W-:Y:S01]  /*0f00*/  STL [R1+0xc], R24 ;  /* 0x00000c1801007387 */ /* 0x0005e20000100800 */
        /* <DEDUP_REMOVED lines=55> */
[----:B--2---:R-:W2:Y:S04]  /*1280*/  LDL R4, [R1+0x68] ;  /* 0x0000680001047983 */ /* 0x004ea80000100800 */
[----:B------:R-:W3:Y:S04]  /*1290*/  LDL.64 R8, [R1+0x40] ;  /* 0x0000400001087983 */ /* 0x000ee80000100a00 */
[----:B------:R4:W3:Y:S01]  /*12a0*/  LDL.64 R26, [R1+0x40] ;  /* 0x00004000011a7983 */ /* 0x0008e20000100a00 */
[----:B------:R-:W-:-:S04]  /*12b0*/  ISETP.NE.U32.AND P0, PT, RZ, c[0x0][0x340], PT ;  /* 0x0000d000ff007a0c */ /* 0x000fc80003f05070 */
[----:B------:R-:W-:-:S13]  /*12c0*/  ISETP.NE.AND.EX P0, PT, RZ, c[0x0][0x344], PT, P0 ;  /* 0x0000d100ff007a0c */ /* 0x000fda0003f05300 */
[----:B------:R-:W-:-:S05]  /*12d0*/  @P0 MOV R2, 0x4 ;  /* 0x0000000400020802 */ /* 0x000fca0000000f00 */
[----:B------:R-:W-:-:S05]  /*12e0*/  @P0 IMAD.WIDE R2, R25, R2, c[0x0][0x340] ;  /* 0x0000d00019020625 */ /* 0x000fca00078e0202 */
[----:B------:R5:W4:Y:S01]  /*12f0*/  @P0 LDG.E R18, [R2.64] ;  /* 0x0000000802120981 */ /* 0x000b22000c1e1900 */
[----:B------:R-:W-:Y:S02]  /*1300*/  SHF.R.S32.HI R13, RZ, 0x1f, R28 ;  /* 0x0000001fff0d7819 */ /* 0x000fe4000001141c */
[----:B------:R-:W-:Y:S01]  /*1310*/  SHF.R.S32.HI R17, RZ, 0x1f, R25 ;  /* 0x0000001fff117819 */ /* 0x000fe20000011419 */
[----:B------:R-:W1:Y:S01]  /*1320*/  S2R R7, SR_TID.X ;  /* 0x0000000000077919 */ /* 0x000e620000002100 */
[----:B------:R-:W-:-:S03]  /*1330*/  IADD3 R60, R24, -0x1, RZ ;  /* 0xffffffff183c7810 */ /* 0x000fc60007ffe0ff */
[----:B------:R-:W-:-:S04]  /*1340*/  IMAD R10, R17, c[0x0][0x1c0], RZ ;  /* 0x00007000110a7a24 */ /* 0x000fc800078e02ff */
[----:B------:R-:W-:Y:S02]  /*1350*/  IMAD R10, R25, c[0x0][0x1c4], R10 ;  /* 0x00007100190a7a24 */ /* 0x000fe400078e020a */
[----:B-----5:R-:W-:Y:S01]  /*1360*/  IMAD R3, R13, c[0x0][0x1b8], RZ ;  /* 0x00006e000d037a24 */ /* 0x020fe200078e02ff */
[----:B-1----:R-:W-:-:S03]  /*1370*/  SHF.R.S32.HI R22, RZ, 0x1f, R7 ;  /* 0x0000001fff167819 */ /* 0x002fc60000011407 */
[----:B------:R-:W-:Y:S01]  /*1380*/  IMAD R3, R28, c[0x0][0x1bc], R3 ;  /* 0x00006f001c037a24 */ /* 0x000fe200078e0203 */
[----:B------:R-:W-:-:S04]  /*1390*/  LEA.HI R22, R22, R7, RZ, 0x3 ;  /* 0x0000000716167211 */ /* 0x000fc800078f18ff */
[----:B------:R-:W-:Y:S02]  /*13a0*/  SHF.R.S32.HI R22, RZ, 0x3, R22 ;  /* 0x00000003ff167819 */ /* 0x000fe40000011416 */
[----:B--2---:R-:W-:Y:S01]  /*13b0*/  IADD3 R0, R4, R23, RZ ;  /* 0x0000001704007210 */ /* 0x004fe20007ffe0ff */
[----:B------:R-:W-:-:S04]  /*13c0*/  IMAD.WIDE.U32 R4, R28, c[0x0][0x1b8], RZ ;  /* 0x00006e001c047a25 */ /* 0x000fc800078e00ff */
[----:B------:R-:W-:Y:S01]  /*13d0*/  @P3 IMAD.HI.U32 R6, R0, c[0x0][0x2c8], RZ ;  /* 0x0000b20000063a27 */ /* 0x000fe200078e00ff */
[----:B------:R-:W-:Y:S02]  /*13e0*/  IADD3 R5, R5, R3, RZ ;  /* 0x0000000305057210 */ /* 0x000fe40007ffe0ff */
[----:B------:R-:W-:Y:S01]  /*13f0*/  SHF.R.S32.HI R3, RZ, 0x1f, R22 ;  /* 0x0000001fff037819 */ /* 0x000fe20000011416 */
[----:B------:R-:W-:Y:S01]  /*1400*/  IMAD.MOV.U32 R2, RZ, RZ, R0 ;  /* 0x000000ffff027224 */ /* 0x000fe200078e0000 */
[----:B---3--:R-:W-:Y:S01]  /*1410*/  MOV R26, R8 ;  /* 0x00000008001a7202 */ /* 0x008fe20000000f00 */
[----:B------:R-:W-:Y:S01]  /*1420*/  IMAD.WIDE.U32 R4, R25, c[0x0][0x1c0], R4 ;  /* 0x0000700019047a25 */ /* 0x000fe200078e0004 */
[----:B------:R-:W-:Y:S02]  /*1430*/  @P3 SHF.R.U32.HI R2, RZ, c[0x0][0x2cc], R6 ;  /* 0x0000b300ff023a19 */ /* 0x000fe40000011606 */
[----:B------:R-:W-:Y:S01]  /*1440*/  SHF.R.S32.HI R27, RZ, 0x1f, R26 ;  /* 0x0000001fff1b7819 */ /* 0x000fe2000001141a */
[C---:B------:R-:W-:Y:S01]  /*1450*/  IMAD R6, R3.reuse, c[0x0][0x1e0], RZ ;  /* 0x0000780003067a24 */ /* 0x040fe200078e02ff */
[----:B------:R-:W-:Y:S01]  /*1460*/  IADD3 R12, -R2, RZ, RZ ;  /* 0x000000ff020c7210 */ /* 0x000fe20007ffe1ff */
[----:B------:R-:W-:Y:S01]  /*1470*/  IMAD R3, R3, c[0x0][0x208], RZ ;  /* 0x0000820003037a24 */ /* 0x000fe200078e02ff */
[----:B------:R-:W-:Y:S01]  /*1480*/  ISETP.GE.AND P6, PT, R26, c[0x0][0x1d4], PT ;  /* 0x000075001a007a0c */ /* 0x000fe20003fc6270 */
[C---:B------:R-:W-:Y:S01]  /*1490*/  IMAD R11, R22.reuse, c[0x0][0x1e4], R6 ;  /* 0x00007900160b7a24 */ /* 0x040fe200078e0206 */
[----:B------:R1:W-:Y:S01]  /*14a0*/  STL [R1+0x44], R27 ;  /* 0x0000441b01007387 */ /* 0x0003e20000100800 */
[C---:B------:R-:W-:Y:S01]  /*14b0*/  IMAD R3, R22.reuse, c[0x0][0x20c], R3 ;  /* 0x0000830016037a24 */ /* 0x040fe200078e0203 */
[----:B------:R-:W-:Y:S01]  /*14c0*/  SEL R16, RZ, 0x1, P6 ;  /* 0x00000001ff107807 */ /* 0x000fe20003000000 */
[----:B------:R-:W-:Y:S01]  /*14d0*/  IMAD.WIDE.U32 R6, R22, c[0x0][0x208], R26 ;  /* 0x0000820016067a25 */ /* 0x000fe200078e001a */
[----:B------:R-:W-:-:S03]  /*14e0*/  ISETP.GE.AND P4, PT, R26, c[0x0][0x198], PT ;  /* 0x000066001a007a0c */ /* 0x000fc60003f86270 */
[----:B------:R-:W-:Y:S01]  /*14f0*/  IMAD.WIDE.U32 R8, R22, c[0x0][0x1e0], R26 ;  /* 0x0000780016087a25 */ /* 0x000fe200078e001a */
[----:B------:R-:W-:Y:S02]  /*1500*/  IADD3 R7, R7, R3, RZ ;  /* 0x0000000307077210 */ /* 0x000fe40007ffe0ff */
[----:B------:R-:W-:Y:S01]  /*1510*/  SHF.R.S32.HI R3, RZ, 0x1f, R2 ;  /* 0x0000001fff037819 */ /* 0x000fe20000011402 */
[----:B------:R-:W-:Y:S02]  /*1520*/  IMAD.IADD R9, R9, 0x1, R11 ;  /* 0x0000000109097824 */ /* 0x000fe400078e020b */
[----:B------:R-:W-:Y:S02]  /*1530*/  IMAD.IADD R5, R5, 0x1, R10 ;  /* 0x0000000105057824 */ /* 0x000fe400078e020a */
[----:B------:R-:W-:Y:S01]  /*1540*/  IMAD R12, R12, c[0x0][0x2c4], R0 ;  /* 0x0000b1000c0c7a24 */ /* 0x000fe200078e0200 */
[----:B------:R-:W-:Y:S01]  /*1550*/  IADD3 R0, R26, 0x40, RZ ;  /* 0x000000401a007810 */ /* 0x000fe20007ffe0ff */
[----:B------:R-:W-:-:S02]  /*1560*/  IMAD R10, R13, c[0x0][0x1e8], RZ ;  /* 0x00007a000d0a7a24 */ /* 0x000fc400078e02ff */
[----:B------:R-:W-:Y:S01]  /*1570*/  IMAD R11, R13, c[0x0][0x210], RZ ;  /* 0x000084000d0b7a24 */ /* 0x000fe200078e02ff */
[C---:B------:R-:W-:Y:S01]  /*1580*/  ISETP.GE.AND P5, PT, R0.reuse, c[0x0][0x1d4], PT ;  /* 0x0000750000007a0c */ /* 0x040fe20003fa6270 */
[----:B------:R-:W-:Y:S01]  /*1590*/  IMAD R3, R3, c[0x0][0x1b0], RZ ;  /* 0x00006c0003037a24 */ /* 0x000fe200078e02ff */
[----:B------:R-:W-:Y:S01]  /*15a0*/  ISETP.GE.AND P2, PT, R0, c[0x0][0x198], PT ;  /* 0x0000660000007a0c */ /* 0x000fe20003f46270 */
[C---:B------:R-:W-:Y:S01]  /*15b0*/  IMAD R14, R28.reuse, c[0x0][0x1ec], R10 ;  /* 0x00007b001c0e7a24 */ /* 0x040fe200078e020a */
[----:B------:R-:W-:Y:S01]  /*15c0*/  SEL R13, RZ, 0xffffffff, P5 ;  /* 0xffffffffff0d7807 */ /* 0x000fe20002800000 */
[C---:B------:R-:W-:Y:S02]  /*15d0*/  IMAD R15, R28.reuse, c[0x0][0x214], R11 ;  /* 0x000085001c0f7a24 */ /* 0x040fe400078e020b */
[----:B------:R-:W-:Y:S01]  /*15e0*/  IMAD.WIDE.U32 R10, R28, c[0x0][0x1e8], R8 ;  /* 0x00007a001c0a7a25 */ /* 0x000fe200078e0008 */
[----:B------:R-:W-:-:S03]  /*15f0*/  SHF.L.U32 R13, R13, 0x1, RZ ;  /* 0x000000010d0d7819 */ /* 0x000fc600000006ff */
[C---:B------:R-:W-:Y:S02]  /*1600*/  IMAD R3, R2.reuse, c[0x0][0x1b4], R3 ;  /* 0x00006d0002037a24 */ /* 0x040fe400078e0203 */
[----:B------:R-:W-:Y:S01]  /*1610*/  IMAD.WIDE.U32 R4, R2, c[0x0][0x1b0], R4 ;  /* 0x00006c0002047a25 */ /* 0x000fe200078e0004 */
[----:B------:R-:W-:-:S03]  /*1620*/  SHF.R.S32.HI R2, RZ, 0x1f, R12 ;  /* 0x0000001fff027819 */ /* 0x000fc6000001140c */
[----:B------:R-:W-:Y:S01]  /*1630*/  IMAD.WIDE.U32 R8, R28, c[0x0][0x210], R6 ;  /* 0x000084001c087a25 */ /* 0x000fe200078e0006 */
[----:B------:R-:W-:Y:S02]  /*1640*/  MOV R6, R10 ;  /* 0x0000000a00067202 */ /* 0x000fe40000000f00 */
[----:B------:R-:W-:Y:S01]  /*1650*/  IADD3 R5, R5, R3, RZ ;  /* 0x0000000305057210 */ /* 0x000fe20007ffe0ff */
[----:B------:R-:W-:Y:S01]  /*1660*/  IMAD R10, R2, c[0x0][0x1a8], RZ ;  /* 0x00006a00020a7a24 */ /* 0x000fe200078e02ff */
[----:B------:R-:W-:Y:S01]  /*1670*/  IADD3 R7, R11, R14, RZ ;  /* 0x0000000e0b077210 */ /* 0x000fe20007ffe0ff */
[--C-:B----4-:R-:W-:Y:S01]  /*1680*/  @P0 IMAD.MOV.U32 R2, RZ, RZ, R18.reuse ;  /* 0x000000ffff020224 */ /* 0x110fe200078e0012 */
[----:B------:R-:W-:Y:S01]  /*1690*/  @P0 SHF.R.S32.HI R3, RZ, 0x1f, R18 ;  /* 0x0000001fff030819 */ /* 0x000fe20000011412 */
[C---:B------:R-:W-:Y:S01]  /*16a0*/  IMAD R10, R12.reuse, c[0x0][0x1ac], R10 ;  /* 0x00006b000c0a7a24 */ /* 0x040fe200078e020a */
[----:B------:R-:W-:Y:S01]  /*16b0*/  @!P0 MOV R2, R25 ;  /* 0x0000001900028202 */ /* 0x000fe20000000f00 */
[----:B------:R-:W-:Y:S01]  /*16c0*/  IMAD.WIDE.U32 R4, R12, c[0x0][0x1a8], R4 ;  /* 0x00006a000c047a25 */ /* 0x000fe200078e0004 */
[----:B------:R-:W-:-:S02]  /*16d0*/  @!P0 MOV R3, R17 ;  /* 0x0000001100038202 */ /* 0x000fc40000000f00 */
[----:B------:R-:W-:Y:S01]  /*16e0*/  LOP3.LUT R28, R13, 0x2, R16, 0xe2, !PT ;  /* 0x000000020d1c7812 */ /* 0x000fe200078ee210 */
[----:B------:R-:W-:Y:S01]  /*16f0*/  IMAD.WIDE.U32 R12, R2, c[0x0][0x1f0], R6 ;  /* 0x00007c00020c7a25 */ /* 0x000fe200078e0006 */
[----:B------:R-:W-:-:S03]  /*1700*/  LEA R6, P0, R4, c[0x0][0x160], 0x1 ;  /* 0x0000580004067a11 */ /* 0x000fc600078008ff */
[----:B------:R-:W-:Y:S01]  /*1710*/  IMAD.IADD R9, R9, 0x1, R15 ;  /* 0x0000000109097824 */ /* 0x000fe200078e020f */
[----:B------:R1:W-:Y:S01]  /*1720*/  STL.64 [R1+0x20], R12 ;  /* 0x0000200c01007387 */ /* 0x0003e20000100a00 */
[C---:B------:R-:W-:Y:S02]  /*1730*/  IMAD R7, R3.reuse, c[0x0][0x1f0], RZ ;  /* 0x00007c0003077a24 */ /* 0x040fe400078e02ff */
[----:B------:R-:W-:Y:S02]  /*1740*/  IMAD R3, R3, c[0x0][0x218], RZ ;  /* 0x0000860003037a24 */ /* 0x000fe400078e02ff */
[----:B------:R-:W-:-:S04]  /*1750*/  IMAD.WIDE.U32 R8, R2, c[0x0][0x218], R8 ;  /* 0x0000860002087a25 */ /* 0x000fc800078e0008 */
[C---:B------:R-:W-:Y:S01]  /*1760*/  IMAD R7, R2.reuse, c[0x0][0x1f4], R7 ;  /* 0x00007d0002077a24 */ /* 0x040fe200078e0207 */
[----:B------:R1:W-:Y:S01]  /*1770*/  STL.64 [R1+0x28], R8 ;  /* 0x0000280801007387 */ /* 0x0003e20000100a00 */
[----:B------:R-:W-:Y:S02]  /*1780*/  IMAD R2, R2, c[0x0][0x21c], R3 ;  /* 0x0000870002027a24 */ /* 0x000fe400078e0203 */
[----:B------:R-:W-:Y:S01]  /*1790*/  IMAD.IADD R5, R5, 0x1, R10 ;  /* 0x0000000105057824 */ /* 0x000fe200078e020a */
[----:B------:R-:W-:Y:S02]  /*17a0*/  IADD3 R3, R13, R7, RZ ;  /* 0x000000070d037210 */ /* 0x000fe40007ffe0ff */
[----:B------:R-:W-:Y:S02]  /*17b0*/  IADD3 R2, R9, R2, RZ ;  /* 0x0000000209027210 */ /* 0x000fe40007ffe0ff */
[----:B------:R-:W-:Y:S02]  /*17c0*/  LEA.HI.X R5, R4, c[0x0][0x164], R5, 0x1, P0 ;  /* 0x0000590004057a11 */ /* 0x000fe400000f0c05 */
[----:B------:R-:W-:Y:S01]  /*17d0*/  IADD3 R4, R22, R23, RZ ;  /* 0x0000001716047210 */ /* 0x000fe20007ffe0ff */
[----:B------:R1:W-:Y:S04]  /*17e0*/  STL [R1+0x34], R2 ;  /* 0x0000340201007387 */ /* 0x0003e80000100800 */
[----:B------:R1:W-:Y:S01]  /*17f0*/  STL [R1+0x30], R3 ;  /* 0x0000300301007387 */ /* 0x0003e20000100800 */
[----:B------:R-:W-:Y:S05]  /*1800*/  BRA.DIV ~URZ, `(.L_x_930) ;  /* 0x000108627f007947 */ /* 0x000fea000b800000 */
[----:B------:R2:W3:Y:S02]  /*1810*/  SHFL.IDX PT, R7, R5, RZ, 0x181f ;  /* 0x00181fff05077589 */ /* 0x0004e400000e0000 */
.L_x_980:
[----:B------:R-:W-:Y:S05]  /*1820*/  BRA.DIV ~URZ, `(.L_x_931) ;  /* 0x000108b27f007947 */ /* 0x000fea000b800000 */
[----:B-1----:R1:W4:Y:S02]  /*1830*/  SHFL.IDX PT, R3, R6, RZ, 0x181f ;  /* 0x00181fff06037589 */ /* 0x00232400000e0000 */
.L_x_981:
[----:B------:R-:W-:Y:S01]  /*1840*/  MOV R10, c[0x0][0x2c4] ;  /* 0x0000b100000a7a02 */ /* 0x000fe20000000f00 */
[----:B------:R-:W-:Y:S04]  /*1850*/  BSSY B0, `(.L_x_932) ;  /* 0x0000010000007945 */ /* 0x000fe80003800000 */
[----:B------:R-:W-:-:S05]  /*1860*/  IMAD R10, R10, c[0x0][0x168], RZ ;  /* 0x00005a000a0a7a24 */ /* 0x000fca00078e02ff */
[----:B------:R-:W-:-:S13]  /*1870*/  ISETP.GE.AND P0, PT, R4, R10, PT ;  /* 0x0000000a0400720c */ /* 0x000fda0003f06270 */
[----:B------:R-:W-:Y:S05]  /*1880*/  @P0 BRA `(.L_x_933) ;  /* 0x000000c000000947 */ /* 0x000fea0003800000 */
[----:B------:R-:W5:Y:S04]  /*1890*/  LDL.64 R12, [R1+0x40] ;  /* 0x00004000010c7983 */ /* 0x000f680000100a00 */
[----:B--2---:R-:W2:Y:S01]  /*18a0*/  LDL R11, [R1+0x5c] ;  /* 0x00005c00010b7983 */ /* 0x004ea20000100800 */
[----:B---3--:R-:W-:Y:S01]  /*18b0*/  MOV R9, R7 ;  /* 0x0000000700097202 */ /* 0x008fe20000000f00 */
[----:B----4-:R-:W-:Y:S01]  /*18c0*/  IMAD.MOV.U32 R8, RZ, RZ, R3 ;  /* 0x000000ffff087224 */ /* 0x010fe200078e0003 */
[----:B------:R-:W-:-:S03]  /*18d0*/  LEA R2, P0, R0, R3, 0x1 ;  /* 0x0000000300027211 */ /* 0x000fc600078008ff */
[----:B-----5:R-:W-:Y:S01]  /*18e0*/  IMAD.WIDE R8, R12, 0x2, R8 ;  /* 0x000000020c087825 */ /* 0x020fe200078e0208 */
[----:B--2---:R-:W-:-:S04]  /*18f0*/  LEA.HI.X R3, R0, R7, R11, 0x1, P0 ;  /* 0x0000000700037211 */ /* 0x004fc800000f0c0b */
[----:B------:R-:W-:Y:S01]  /*1900*/  @!PT LDS RZ, [RZ] ;  /* 0x00000000fffff984 */ /* 0x000fe20000000800 */
[----:B------:R-:W-:Y:S01]  /*1910*/  @!PT LDS RZ, [RZ] ;  /* 0x00000000fffff984 */ /* 0x000fe20000000800 */
[----:B------:R-:W-:Y:S01]  /*1920*/  @!PT LDS RZ, [RZ] ;  /* 0x00000000fffff984 */ /* 0x000fe20000000800 */
[----:B------:R2:W-:Y:S04]  /*1930*/  LDGSTS.E.BYPASS.LTC128B.128 [R244+0x8100], [R8.64], !P4 ;  /* 0x0810000008f47fae */ /* 0x0005e8000e101d48 */
[----:B------:R2:W-:Y:S02]  /*1940*/  LDGSTS.E.BYPASS.LTC128B.128 [R244+0xc100], [R2.64], !P2 ;  /* 0x0c10000002f47fae */ /* 0x0005e4000d101d48 */
.L_x_933:
[----:B------:R-:W-:Y:S05]  /*1950*/  BSYNC B0 ;  /* 0x0000000000007941 */ /* 0x000fea0003800000 */
.L_x_932:
[----:B------:R-:W-:Y:S05]  /*1960*/  BRA.DIV ~URZ, `(.L_x_934) ;  /* 0x000107e27f007947 */ /* 0x000fea000b800000 */
[----:B---3--:R3:W1:Y:S04]  /*1970*/  SHFL.IDX PT, R7, R5, 0x1, 0x181f ;  /* 0x00381f0005077f89 */ /* 0x00866800000e0000 */
[----:B--2-4-:R3:W2:Y:S02]  /*1980*/  SHFL.IDX PT, R3, R6, 0x1, 0x181f ;  /* 0x00381f0006037f89 */ /* 0x0146a400000e0000 */
.L_x_982:
[----:B------:R-:W-:Y:S01]  /*1990*/  IADD3 R2, R4, 0x10, RZ ;  /* 0x0000001004027810 */ /* 0x000fe20007ffe0ff */
[----:B------:R-:W-:Y:S03]  /*19a0*/  BSSY B0, `(.L_x_935) ;  /* 0x000000f000007945 */ /* 0x000fe60003800000 */
[----:B------:R-:W-:-:S13]  /*19b0*/  ISETP.GE.AND P0, PT, R2, R10, PT ;  /* 0x0000000a0200720c */ /* 0x000fda0003f06270 */
[----:B------:R-:W-:Y:S05]  /*19c0*/  @P0 BRA `(.L_x_936) ;  /* 0x000000c000000947 */ /* 0x000fea0003800000 */
[----:B------:R-:W4:Y:S04]  /*19d0*/  LDL.64 R12, [R1+0x40] ;  /* 0x00004000010c7983 */ /* 0x000f280000100a00 */
[----:B------:R-:W5:Y:S01]  /*19e0*/  LDL R11, [R1+0x5c] ;  /* 0x00005c00010b7983 */ /* 0x000f620000100800 */
[----:B-1----:R-:W-:Y:S01]  /*19f0*/  MOV R9, R7 ;  /* 0x0000000700097202 */ /* 0x002fe20000000f00 */
[----:B--2---:R-:W-:Y:S01]  /*1a00*/  IMAD.MOV.U32 R8, RZ, RZ, R3 ;  /* 0x000000ffff087224 */ /* 0x004fe200078e0003 */
[----:B------:R-:W-:-:S03]  /*1a10*/  LEA R2, P0, R0, R3, 0x1 ;  /* 0x0000000300027211 */ /* 0x000fc600078008ff */
[----:B----4-:R-:W-:Y:S01]  /*1a20*/  IMAD.WIDE R8, R12, 0x2, R8 ;  /* 0x000000020c087825 */ /* 0x010fe200078e0208 */
[----:B-----5:R-:W-:-:S04]  /*1a30*/  LEA.HI.X R3, R0, R7, R11, 0x1, P0 ;  /* 0x0000000700037211 */ /* 0x020fc800000f0c0b */
[----:B------:R-:W-:Y:S01]  /*1a40*/  @!PT LDS RZ, [RZ] ;  /* 0x00000000fffff984 */ /* 0x000fe20000000800 */
[----:B------:R-:W-:Y:S01]  /*1a50*/  @!PT LDS RZ, [RZ] ;  /* 0x00000000fffff984 */ /* 0x000fe20000000800 */
[----:B------:R-:W-:Y:S01]  /*1a60*/  @!PT LDS RZ, [RZ] ;  /* 0x00000000fffff984 */ /* 0x000fe20000000800 */
[----:B------:R1:W-:Y:S04]  /*1a70*/  LDGSTS.E.BYPASS.LTC128B.128 [R244+0x8900], [R8.64], !P4 ;  /* 0x0890000008f47fae */ /* 0x0003e8000e101d48 */
[----:B------:R1:W-:Y:S02]  /*1a80*/  LDGSTS.E.BYPASS.LTC128B.128 [R244+0xc900], [R2.64], !P2 ;  /* 0x0c90000002f47fae */ /* 0x0003e4000d101d48 */
.L_x_936:
[----:B------:R-:W-:Y:S05]  /*1a90*/  BSYNC B0 ;  /* 0x0000000000007941 */ /* 0x000fea0003800000 */
.L_x_935:
[----:B------:R-:W-:Y:S05]  /*1aa0*/  BRA.DIV ~URZ, `(.L_x_937) ;  /* 0x000107727f007947 */ /* 0x000fea000b800000 */
[----:B-1----:R1:W4:Y:S02]  /*1ab0*/  SHFL.IDX PT, R7, R5, 0x2, 0x181f ;  /* 0x00581f0005077f89 */ /* 0x00232400000e0000 */
.L_x_983:
[----:B------:R-:W-:Y:S05]  /*1ac0*/  BRA.DIV ~URZ, `(.L_x_938) ;  /* 0x000107c27f007947 */ /* 0x000fea000b800000 */
[----:B--2---:R2:W1:Y:S02]  /*1ad0*/  SHFL.IDX PT, R3, R6, 0x2, 0x181f ;  /* 0x00581f0006037f89 */ /* 0x00446400000e0000 */
.L_x_984:
[----:B------:R-:W-:Y:S01]  /*1ae0*/  IADD3 R2, R4, 0x20, RZ ;  /* 0x0000002004027810 */ /* 0x000fe20007ffe0ff */
[----:B------:R-:W-:Y:S03]  /*1af0*/  BSSY B0, `(.L_x_939) ;  /* 0x000000f000007945 */ /* 0x000fe60003800000 */
[----:B------:R-:W-:-:S13]  /*1b00*/  ISETP.GE.AND P0, PT, R2, R10, PT ;  /* 0x0000000a0200720c */ /* 0x000fda0003f06270 */
[----:B------:R-:W-:Y:S05]  /*1b10*/  @P0 BRA `(.L_x_940) ;  /* 0x000000c000000947 */ /* 0x000fea0003800000 */
[----:B------:R-:W5:Y:S04]  /*1b20*/  LDL.64 R12, [R1+0x40] ;  /* 0x00004000010c7983 */ /* 0x000f680000100a00 */
[----:B--2---:R-:W2:Y:S01]  /*1b30*/  LDL R11, [R1+0x5c] ;  /* 0x00005c00010b7983 */ /* 0x004ea20000100800 */
[----:B----4-:R-:W-:Y:S01]  /*1b40*/  MOV R9, R7 ;  /* 0x0000000700097202 */ /* 0x010fe20000000f00 */
[----:B-1----:R-:W-:Y:S01]  /*1b50*/  IMAD.MOV.U32 R8, RZ, RZ, R3 ;  /* 0x000000ffff087224 */ /* 0x002fe200078e0003 */
        /* <DEDUP_REMOVED lines=8> */
.L_x_940:
[----:B------:R-:W-:Y:S05]  /*1be0*/  BSYNC B0 ;  /* 0x0000000000007941 */ /* 0x000fea0003800000 */
.L_x_939:
[----:B------:R-:W-:Y:S05]  /*1bf0*/  BRA.DIV ~URZ, `(.L_x_941) ;  /* 0x000107027f007947 */ /* 0x000fea000b800000 */
[----:B----4-:R4:W2:Y:S04]  /*1c00*/  SHFL.IDX PT, R7, R5, 0x3, 0x181f ;  /* 0x00781f0005077f89 */ /* 0x0108a800000e0000 */
[----:B-1----:R4:W1:Y:S02]  /*1c10*/  SHFL.IDX PT, R3, R6, 0x3, 0x181f ;  /* 0x00781f0006037f89 */ /* 0x00286400000e0000 */
.L_x_985:
[----:B------:R-:W-:Y:S01]  /*1c20*/  IADD3 R2, R4, 0x30, RZ ;  /* 0x0000003004027810 */ /* 0x000fe20007ffe0ff */
[----:B------:R-:W-:Y:S03]  /*1c30*/  BSSY B0, `(.L_x_942) ;  /* 0x000000f000007945 */ /* 0x000fe60003800000 */
[----:B------:R-:W-:-:S13]  /*1c40*/  ISETP.GE.AND P0, PT, R2, R10, PT ;  /* 0x0000000a0200720c */ /* 0x000fda0003f06270 */
[----:B------:R-:W-:Y:S05]  /*1c50*/  @P0 BRA `(.L_x_943) ;  /* 0x000000c000000947 */ /* 0x000fea0003800000 */
[----:B------:R-:W5:Y:S04]  /*1c60*/  LDL.64 R12, [R1+0x40] ;  /* 0x00004000010c7983 */ /* 0x000f680000100a00 */
[----:B---3--:R-:W3:Y:S01]  /*1c70*/  LDL R11, [R1+0x5c] ;  /* 0x00005c00010b7983 */ /* 0x008ee20000100800 */
[----:B--2---:R-:W-:Y:S01]  /*1c80*/  MOV R9, R7 ;  /* 0x0000000700097202 */ /* 0x004fe20000000f00 */
[----:B-1----:R-:W-:Y:S01]  /*1c90*/  IMAD.MOV.U32 R8, RZ, RZ, R3 ;  /* 0x000000ffff087224 */ /* 0x002fe200078e0003 */
[----:B------:R-:W-:-:S03]  /*1ca0*/  LEA R2, P0, R0, R3, 0x1 ;  /* 0x0000000300027211 */ /* 0x000fc600078008ff */
[----:B-----5:R-:W-:Y:S01]  /*1cb0*/  IMAD.WIDE R8, R12, 0x2, R8 ;  /* 0x000000020c087825 */ /* 0x020fe200078e0208 */
[----:B---3--:R-:W-:-:S04]  /*1cc0*/  LEA.HI.X R3, R0, R7, R11, 0x1, P0 ;  /* 0x0000000700037211 */ /* 0x008fc800000f0c0b */
[----:B------:R-:W-:Y:S01]  /*1cd0*/  @!PT LDS RZ, [RZ] ;  /* 0x00000000fffff984 */ /* 0x000fe20000000800 */
[----:B------:R-:W-:Y:S01]  /*1ce0*/  @!PT LDS RZ, [RZ] ;  /* 0x00000000fffff984 */ /* 0x000fe20000000800 */
[----:B------:R-:W-:Y:S01]  /*1cf0*/  @!PT LDS RZ, [RZ] ;  /* 0x00000000fffff984 */ /* 0x000fe20000000800 */
[----:B------:R1:W-:Y:S04]  /*1d00*/  LDGSTS.E.BYPASS.LTC128B.128 [R244+0x9900], [R8.64], !P4 ;  /* 0x0990000008f47fae */ /* 0x0003e8000e101d48 */
[----:B------:R1:W-:Y:S02]  /*1d10*/  LDGSTS.E.BYPASS.LTC128B.128 [R244+0xd900], [R2.64], !P2 ;  /* 0x0d90000002f47fae */ /* 0x0003e4000d101d48 */
.L_x_943:
[----:B------:R-:W-:Y:S05]  /*1d20*/  BSYNC B0 ;  /* 0x0000000000007941 */ /* 0x000fea0003800000 */
.L_x_942:
[----:B------:R-:W-:Y:S05]  /*1d30*/  BRA.DIV ~URZ, `(.L_x_944) ;  /* 0x000106927f007947 */ /* 0x000fea000b800000 */
[----:B--2---:R2:W3:Y:S02]  /*1d40*/  SHFL.IDX PT, R7, R5, 0x4, 0x181f ;  /* 0x00981f0005077f89 */ /* 0x0044e400000e0000 */
.L_x_986:
[----:B------:R-:W-:Y:S05]  /*1d50*/  BRA.DIV ~URZ, `(.L_x_945) ;  /* 0x000106e27f007947 */ /* 0x000fea000b800000 */
[----:B-1----:R1:W2:Y:S02]  /*1d60*/  SHFL.IDX PT, R3, R6, 0x4, 0x181f ;  /* 0x00981f0006037f89 */ /* 0x0022a400000e0000 */
.L_x_987:
[----:B------:R-:W-:Y:S01]  /*1d70*/  IADD3 R2, R4, 0x40, RZ ;  /* 0x0000004004027810 */ /* 0x000fe20007ffe0ff */
[----:B------:R-:W-:Y:S03]  /*1d80*/  BSSY B0, `(.L_x_946) ;  /* 0x000000f000007945 */ /* 0x000fe60003800000 */
[----:B------:R-:W-:-:S13]  /*1d90*/  ISETP.GE.AND P0, PT, R2, R10, PT ;  /* 0x0000000a0200720c */ /* 0x000fda0003f06270 */
[----:B------:R-:W-:Y:S05]  /*1da0*/  @P0 BRA `(.L_x_947) ;  /* 0x000000c000000947 */ /* 0x000fea0003800000 */
[----:B------:R-:W5:Y:S04]  /*1db0*/  LDL.64 R12, [R1+0x40] ;  /* 0x00004000010c7983 */ /* 0x000f680000100a00 */
[----:B----4-:R-:W4:Y:S01]  /*1dc0*/  LDL R11, [R1+0x5c] ;  /* 0x00005c00010b7983 */ /* 0x010f220000100800 */
[----:B---3--:R-:W-:Y:S01]  /*1dd0*/  MOV R9, R7 ;  /* 0x0000000700097202 */ /* 0x008fe20000000f00 */
[----:B--2---:R-:W-:Y:S01]  /*1de0*/  IMAD.MOV.U32 R8, RZ, RZ, R3 ;  /* 0x000000ffff087224 */ /* 0x004fe200078e0003 */
[----:B------:R-:W-:-:S03]  /*1df0*/  LEA R2, P0, R0, R3, 0x1 ;  /* 0x0000000300027211 */ /* 0x000fc600078008ff */
[----:B-----5:R-:W-:Y:S01]  /*1e00*/  IMAD.WIDE R8, R12, 0x2, R8 ;  /* 0x000000020c087825 */ /* 0x020fe200078e0208 */
[----:B----4-:R-:W-:-:S04]  /*1e10*/  LEA.HI.X R3, R0, R7, R11, 0x1, P0 ;  /* 0x0000000700037211 */ /* 0x010fc800000f0c0b */
[----:B------:R-:W-:Y:S01]  /*1e20*/  @!PT LDS RZ, [RZ] ;  /* 0x00000000fffff984 */ /* 0x000fe20000000800 */
[----:B------:R-:W-:Y:S01]  /*1e30*/  @!PT LDS RZ, [RZ] ;  /* 0x00000000fffff984 */ /* 0x000fe20000000800 */
[----:B------:R-:W-:Y:S01]  /*1e40*/  @!PT LDS RZ, [RZ] ;  /* 0x00000000fffff984 */ /* 0x000fe20000000800 */
[----:B------:R2:W-:Y:S04]  /*1e50*/  LDGSTS.E.BYPASS.LTC128B.128 [R244+0xa100], [R8.64], !P4 ;  /* 0x0a10000008f47fae */ /* 0x0005e8000e101d48 */
[----:B------:R2:W-:Y:S02]  /*1e60*/  LDGSTS.E.BYPASS.LTC128B.128 [R244+0xe100], [R2.64], !P2 ;  /* 0x0e10000002f47fae */ /* 0x0005e4000d101d48 */
.L_x_947:
[----:B------:R-:W-:Y:S05]  /*1e70*/  BSYNC B0 ;  /* 0x0000000000007941 */ /* 0x000fea0003800000 */
.L_x_946:
[----:B------:R-:W-:Y:S05]  /*1e80*/  BRA.DIV ~URZ, `(.L_x_948) ;  /* 0x000106227f007947 */ /* 0x000fea000b800000 */
[----:B---3--:R3:W1:Y:S04]  /*1e90*/  SHFL.IDX PT, R7, R5, 0x5, 0x181f ;  /* 0x00b81f0005077f89 */ /* 0x00866800000e0000 */
[----:B--2---:R3:W2:Y:S02]  /*1ea0*/  SHFL.IDX PT, R3, R6, 0x5, 0x181f ;  /* 0x00b81f0006037f89 */ /* 0x0046a400000e0000 */
.L_x_988:
[----:B------:R-:W-:Y:S01]  /*1eb0*/  IADD3 R2, R4, 0x50, RZ ;  /* 0x0000005004027810 */ /* 0x000fe20007ffe0ff */
[----:B------:R-:W-:Y:S03]  /*1ec0*/  BSSY B0, `(.L_x_949) ;  /* 0x000000f000007945 */ /* 0x000fe60003800000 */
[----:B------:R-:W-:-:S13]  /*1ed0*/  ISETP.GE.AND P0, PT, R2, R10, PT ;  /* 0x0000000a0200720c */ /* 0x000fda0003f06270 */
[----:B------:R-:W-:Y:S05]  /*1ee0*/  @P0 BRA `(.L_x_950) ;  /* 0x000000c000000947 */ /* 0x000fea0003800000 */
[----:B------:R-:W5:Y:S04]  /*1ef0*/  LDL.64 R12, [R1+0x40] ;  /* 0x00004000010c7983 */ /* 0x000f680000100a00 */
[----:B---3--:R-:W3:Y:S01]  /*1f00*/  LDL R11, [R1+0x5c] ;  /* 0x00005c00010b7983 */ /* 0x008ee20000100800 */
[----:B-1----:R-:W-:Y:S01]  /*1f10*/  MOV R9, R7 ;  /* 0x0000000700097202 */ /* 0x002fe20000000f00 */
[----:B--2---:R-:W-:Y:S01]  /*1f20*/  IMAD.MOV.U32 R8, RZ, RZ, R3 ;  /* 0x000000ffff087224 */ /* 0x004fe200078e0003 */
        /* <DEDUP_REMOVED lines=8> */
.L_x_950:
[----:B------:R-:W-:Y:S05]  /*1fb0*/  BSYNC B0 ;  /* 0x0000000000007941 */ /* 0x000fea0003800000 */
.L_x_949:
[----:B------:R-:W-:Y:S05]  /*1fc0*/  BRA.DIV ~URZ, `(.L_x_951) ;  /* 0x000105b27f007947 */ /* 0x000fea000b800000 */
[----:B-1----:R1:W3:Y:S02]  /*1fd0*/  SHFL.IDX PT, R7, R5, 0x6, 0x181f ;  /* 0x00d81f0005077f89 */ /* 0x0022e400000e0000 */
.L_x_989:
[----:B------:R-:W-:Y:S05]  /*1fe0*/  BRA.DIV ~URZ, `(.L_x_952) ;  /* 0x000106027f007947 */ /* 0x000fea000b800000 */
[----:B--2---:R2:W1:Y:S02]  /*1ff0*/  SHFL.IDX PT, R3, R6, 0x6, 0x181f ;  /* 0x00d81f0006037f89 */ /* 0x00446400000e0000 */
.L_x_990:
[----:B------:R-:W-:Y:S01]  /*2000*/  IADD3 R2, R4, 0x60, RZ ;  /* 0x0000006004027810 */ /* 0x000fe20007ffe0ff */
[----:B------:R-:W-:Y:S03]  /*2010*/  BSSY B0, `(.L_x_953) ;  /* 0x000000f000007945 */ /* 0x000fe60003800000 */
[----:B------:R-:W-:-:S13]  /*2020*/  ISETP.GE.AND P0, PT, R2, R10, PT ;  /* 0x0000000a0200720c */ /* 0x000fda0003f06270 */
[----:B------:R-:W-:Y:S05]  /*2030*/  @P0 BRA `(.L_x_954) ;  /* 0x000000c000000947 */ /* 0x000fea0003800000 */
[----:B------:R-:W5:Y:S04]  /*2040*/  LDL.64 R12, [R1+0x40] ;  /* 0x00004000010c7983 */ /* 0x000f680000100a00 */
[----:B--2---:R-:W2:Y:S01]  /*2050*/  LDL R11, [R1+0x5c] ;  /* 0x00005c00010b7983 */ /* 0x004ea20000100800 */
[----:B---3--:R-:W-:Y:S01]  /*2060*/  MOV R9, R7 ;  /* 0x0000000700097202 */ /* 0x008fe20000000f00 */
        /* <DEDUP_REMOVED lines=9> */
.L_x_954:
[----:B------:R-:W-:Y:S05]  /*2100*/  BSYNC B0 ;  /* 0x0000000000007941 */ /* 0x000fea0003800000 */
.L_x_953:
[----:B------:R-:W-:Y:S05]  /*2110*/  BRA.DIV ~URZ, `(.L_x_955) ;  /* 0x000105427f007947 */ /* 0x000fea000b800000 */
[----:B-1-34-:R-:W1:Y:S04]  /*2120*/  SHFL.IDX PT, R5, R5, 0x7, 0x181f ;  /* 0x00f81f0005057f89 */ /* 0x01ae6800000e0000 */
[----:B--2---:R-:W2:Y:S02]  /*2130*/  SHFL.IDX PT, R6, R6, 0x7, 0x181f ;  /* 0x00f81f0006067f89 */ /* 0x004ea400000e0000 */
.L_x_991:
[----:B------:R-:W3:Y:S04]  /*2140*/  LDL.64 R154, [R1+0x40] ;  /* 0x00004000019a7983 */ /* 0x000ee80000100a00 */
[----:B------:R-:W4:Y:S01]  /*2150*/  LDL R8, [R1+0x5c] ;  /* 0x00005c0001087983 */ /* 0x000f220000100800 */
[----:B------:R-:W-:-:S04]  /*2160*/  IADD3 R4, R4, 0x70, RZ ;  /* 0x0000007004047810 */ /* 0x000fc80007ffe0ff */
[----:B------:R-:W-:Y:S01]  /*2170*/  ISETP.GE.AND P1, PT, R4, R10, PT ;  /* 0x0000000a0400720c */ /* 0x000fe20003f26270 */
[----:B-1----:R-:W-:-:S12]  /*2180*/  IMAD.MOV.U32 R7, RZ, RZ, R5 ;  /* 0x000000ffff077224 */ /* 0x002fd800078e0005 */
[----:B--2---:R-:W-:Y:S01]  /*2190*/  @!P1 LEA R2, P0, R0, R6, 0x1 ;  /* 0x0000000600029211 */ /* 0x004fe200078008ff */
[----:B---3--:R-:W-:-:S03]  /*21a0*/  @!P1 IMAD.WIDE R6, R154, 0x2, R6 ;  /* 0x000000029a069825 */ /* 0x008fc600078e0206 */
[----:B----4-:R-:W-:Y:S02]  /*21b0*/  @!P1 LEA.HI.X R3, R0, R5, R8, 0x1, P0 ;  /* 0x0000000500039211 */ /* 0x010fe400000f0c08 */
[----:B------:R-:W-:Y:S01]  /*21c0*/  @!PT LDS RZ, [RZ] ;  /* 0x00000000fffff984 */ /* 0x000fe20000000800 */
[----:B------:R-:W-:Y:S01]  /*21d0*/  @!PT LDS RZ, [RZ] ;  /* 0x00000000fffff984 */ /* 0x000fe20000000800 */
[----:B------:R-:W-:Y:S01]  /*21e0*/  @!PT LDS RZ, [RZ] ;  /* 0x00000000fffff984 */ /* 0x000fe20000000800 */
[----:B------:R1:W-:Y:S04]  /*21f0*/  @!P1 LDGSTS.E.BYPASS.LTC128B.128 [R244+0xb900], [R6.64], !P4 ;  /* 0x0b90000006f49fae */ /* 0x0003e8000e101d48 */
[----:B------:R1:W-:Y:S04]  /*2200*/  @!P1 LDGSTS.E.BYPASS.LTC128B.128 [R244+0xf900], [R2.64], !P2 ;  /* 0x0f90000002f49fae */ /* 0x0003e8000d101d48 */
[----:B------:R-:W0:Y:S01]  /*2210*/  LDGDEPBAR ;  /* 0x00000000000079af */ /* 0x000e220000000000 */
[----:B------:R-:W-:Y:S02]  /*2220*/  WARPSYNC 0xffffffff ;  /* 0xffffffff00007948 */ /* 0x000fe40003800000 */
[----:B------:R-:W2:Y:S04]  /*2230*/  LDL.64 R156, [R1+0x20] ;  /* 0x00002000019c7983 */ /* 0x000ea80000100a00 */
[----:B------:R-:W3:Y:S04]  /*2240*/  LDL R153, [R1+0x30] ;  /* 0x0000300001997983 */ /* 0x000ee80000100800 */
[----:B------:R-:W4:Y:S04]  /*2250*/  LDL.64 R30, [R1+0x28] ;  /* 0x00002800011e7983 */ /* 0x000f280000100a00 */
[----:B------:R-:W4:Y:S04]  /*2260*/  LDL R18, [R1+0x34] ;  /* 0x0000340001127983 */ /* 0x000f280000100800 */
[----:B------:R-:W1:Y:S01]  /*2270*/  S2R R8, SR_TID.X ;  /* 0x0000000000087919 */ /* 0x000e620000002100 */
[----:B------:R-:W-:Y:S01]  /*2280*/  SHF.R.S32.HI R16, RZ, 0x1f, R60 ;  /* 0x0000001fff107819 */ /* 0x000fe2000001143c */
[----:B------:R-:W-:-:S02]  /*2290*/  IMAD.WIDE.U32 R4, R60, c[0x0][0x1e0], RZ ;  /* 0x000078003c047a25 */ /* 0x000fc400078e00ff */
[----:B------:R-:W4:Y:S02]  /*22a0*/  LDL R209, [R1+0x18] ;  /* 0x0000180001d17983 */ /* 0x000f240000100800 */
[----:B------:R-:W-:Y:S02]  /*22b0*/  IMAD.MOV.U32 R62, RZ, RZ, c[0x0][0x1e0] ;  /* 0x00007800ff3e7624 */ /* 0x000fe400078e00ff */
[----:B------:R-:W-:Y:S01]  /*22c0*/  IMAD.MOV.U32 R63, RZ, RZ, c[0x0][0x1e4] ;  /* 0x00007900ff3f7624 */ /* 0x000fe200078e00ff */
[----:B------:R2:W5:Y:S01]  /*22d0*/  LDL R208, [R1+0xc] ;  /* 0x00000c0001d07983 */ /* 0x0005620000100800 */
[----:B-1----:R-:W-:-:S04]  /*22e0*/  SHF.R.S32.HI R17, RZ, 0x1f, R8 ;  /* 0x0000001fff117819 */ /* 0x002fc80000011408 */
[----:B------:R-:W-:-:S04]  /*22f0*/  LEA.HI R17, R17, R8, RZ, 0x3 ;  /* 0x0000000811117211 */ /* 0x000fc800078f18ff */
[----:B------:R-:W-:-:S04]  /*2300*/  SHF.R.S32.HI R17, RZ, 0x3, R17 ;  /* 0x00000003ff117819 */ /* 0x000fc80000011411 */
[----:B------:R-:W-:-:S05]  /*2310*/  IADD3 R0, -R17, c[0x0][0x1d0], RZ ;  /* 0x0000740011007a10 */ /* 0x000fca0007ffe1ff */
[----:B------:R-:W-:Y:S02]  /*2320*/  IMAD R0, R60, -0x40, R0 ;  /* 0xffffffc03c007824 */ /* 0x000fe400078e0200 */
[----:B------:R-:W-:-:S03]  /*2330*/  IMAD R2, R16, c[0x0][0x1e0], RZ ;  /* 0x0000780010027a24 */ /* 0x000fc600078e02ff */
[----:B------:R-:W-:Y:S01]  /*2340*/  ISETP.GE.AND P1, PT, R0, 0x1, PT ;  /* 0x000000010000780c */ /* 0x000fe20003f26270 */
[----:B------:R-:W-:Y:S01]  /*2350*/  IMAD R3, R60, c[0x0][0x1e4], R2 ;  /* 0x000079003c037a24 */ /* 0x000fe200078e0202 */
[----:B------:R-:W-:-:S03]  /*2360*/  ISETP.GE.AND P4, PT, R0, 0x11, PT ;  /* 0x000000110000780c */ /* 0x000fc60003f86270 */
[----:B------:R-:W-:Y:S01]  /*2370*/  IMAD.IADD R3, R5, 0x1, R3 ;  /* 0x0000000105037824 */ /* 0x000fe200078e0203 */
[----:B------:R-:W-:Y:S07]  /*2380*/  BAR.SYNC.DEFER_BLOCKING 0x0 ;  /* 0x0000000000007b1d */ /* 0x000fee0000010000 */
[----:B------:R-:W-:Y:S02]  /*2390*/  @P1 ISETP.GE.AND P6, PT, R154, c[0x0][0x1d4], PT ;  /* 0x000075009a001a0c */ /* 0x000fe40003fc6270 */
[----:B------:R-:W-:Y:S01]  /*23a0*/  ISETP.GE.AND P2, PT, R0, 0x21, PT ;  /* 0x000000210000780c */ /* 0x000fe20003f46270 */
[----:B------:R-:W-:-:S04]  /*23b0*/  IMAD.WIDE.U32 R10, R62, 0x20, RZ ;  /* 0x000000203e0a7825 */ /* 0x000fc800078e00ff */
[----:B------:R-:W-:Y:S02]  /*23c0*/  IMAD.MOV.U32 R52, RZ, RZ, c[0x0][0x208] ;  /* 0x00008200ff347624 */ /* 0x000fe400078e00ff */
[----:B------:R-:W-:Y:S02]  /*23d0*/  IMAD.MOV.U32 R152, RZ, RZ, -0x40 ;  /* 0xffffffc0ff987424 */ /* 0x000fe400078e00ff */
[----:B------:R-:W-:Y:S02]  /*23e0*/  IMAD.SHL.U32 R53, R52, 0x20, RZ ;  /* 0x0000002034357824 */ /* 0x000fe400078e00ff */
[----:B------:R-:W-:Y:S01]  /*23f0*/  IMAD R61, R60, R152, c[0x0][0x1d0] ;  /* 0x000074003c3d7624 */ /* 0x000fe200078e0298 */
[----:B--2---:R-:W-:-:S04]  /*2400*/  LEA R2, P0, R4, R156, 0x6 ;  /* 0x0000009c04027211 */ /* 0x004fc800078030ff */
[----:B---3--:R-:W-:Y:S02]  /*2410*/  LEA.HI.X R3, R4, R153, R3, 0x6, P0 ;  /* 0x0000009904037211 */ /* 0x008fe400000f3403 */
[----:B------:R-:W-:-:S04]  /*2420*/  @P1 LEA R4, P0, R2, c[0x0][0x1c8], 0x1 ;  /* 0x0000720002041a11 */ /* 0x000fc800078008ff */
[----:B------:R-:W-:Y:S02]  /*2430*/  @P1 LEA.HI.X R5, R2, c[0x0][0x1cc], R3, 0x1, P0 ;  /* 0x0000730002051a11 */ /* 0x000fe400000f0c03 */
[----:B------:R-:W-:-:S03]  /*2440*/  @P4 LEA R6, P0, R62, R2, 0x4 ;  /* 0x000000023e064211 */ /* 0x000fc600078020ff */
[----:B------:R-:W-:Y:S01]  /*2450*/  @!PT LDS RZ, [RZ] ;  /* 0x00000000fffff984 */ /* 0x000fe20000000800 */
[----:B------:R-:W-:Y:S01]  /*2460*/  @!PT LDS RZ, [RZ] ;  /* 0x00000000fffff984 */ /* 0x000fe20000000800 */
[----:B------:R-:W-:Y:S01]  /*2470*/  @!PT LDS RZ, [RZ] ;  /* 0x00000000fffff984 */ /* 0x000fe20000000800 */
[----:B------:R1:W-:Y:S01]  /*2480*/  @P1 LDGSTS.E.BYPASS.LTC128B.128 [R244+0x4100], [R4.64], !P6 ;  /* 0x0410000004f41fae */ /* 0x0003e2000f101d48 */
[----:B------:R-:W-:Y:S02]  /*2490*/  @P4 ISETP.GE.AND P6, PT, R154, c[0x0][0x1d4], PT ;  /* 0x000075009a004a0c */ /* 0x000fe40003fc6270 */
[----:B------:R-:W-:Y:S01]  /*24a0*/  @P4 LEA.HI.X R7, R62, R3, R63, 0x4, P0 ;  /* 0x000000033e074211 */ /* 0x000fe200000f243f */
[----:B------:R1:W-:Y:S01]  /*24b0*/  @P1 LDGSTS.E.BYPASS.LTC128B.128 [R244+0x6100], [R4.64+0x80], !P5 ;  /* 0x0610008004f41fae */ /* 0x0003e2000e901d48 */
[----:B------:R-:W-:-:S04]  /*24c0*/  @P4 LEA R8, P0, R6, c[0x0][0x1c8], 0x1 ;  /* 0x0000720006084a11 */ /* 0x000fc800078008ff */
[----:B------:R-:W-:Y:S02]  /*24d0*/  @P4 LEA.HI.X R9, R6, c[0x0][0x1cc], R7, 0x1, P0 ;  /* 0x0000730006094a11 */ /* 0x000fe400000f0c07 */
[----:B------:R-:W-:Y:S02]  /*24e0*/  ISETP.GE.AND P1, PT, R0, 0x31, PT ;  /* 0x000000310000780c */ /* 0x000fe40003f26270 */
[----:B------:R-:W-:Y:S01]  /*24f0*/  @P2 IADD3 R0, P0, R2, R10, RZ ;  /* 0x0000000a02002210 */ /* 0x000fe20007f1e0ff */
[----:B------:R2:W-:Y:S01]  /*2500*/  @P4 LDGSTS.E.BYPASS.LTC128B.128 [R244+0x4900], [R8.64], !P6 ;  /* 0x0490000008f44fae */ /* 0x0005e2000f101d48 */
[----:B------:R-:W-:-:S03]  /*2510*/  @P2 ISETP.GE.AND P6, PT, R154, c[0x0][0x1d4], PT ;  /* 0x000075009a002a0c */ /* 0x000fc60003fc6270 */
[----:B------:R2:W-:Y:S01]  /*2520*/  @P4 LDGSTS.E.BYPASS.LTC128B.128 [R244+0x6900], [R8.64+0x80], !P5 ;  /* 0x0690008008f44fae */ /* 0x0005e2000e901d48 */
[----:B-1----:R-:W-:-:S05]  /*2530*/  IMAD.SHL.U32 R4, R63, 0x20, RZ ;  /* 0x000000203f047824 */ /* 0x002fca00078e00ff */
[----:B------:R-:W-:Y:S02]  /*2540*/  @P2 IADD3.X R4, R3, R11, R4, P0, !PT ;  /* 0x0000000b03042210 */ /* 0x000fe400007fe404 */
[----:B------:R-:W-:-:S04]  /*2550*/  @P2 LEA R6, P0, R0, c[0x0][0x1c8], 0x1 ;  /* 0x0000720000062a11 */ /* 0x000fc800078008ff */
[----:B------:R-:W-:Y:S01]  /*2560*/  @P2 LEA.HI.X R7, R0, c[0x0][0x1cc], R4, 0x1, P0 ;  /* 0x0000730000072a11 */ /* 0x000fe200000f0c04 */
[----:B------:R-:W-:Y:S02]  /*2570*/  @P1 IMAD R0, R63, 0x30, RZ ;  /* 0x000000303f001824 */ /* 0x000fe400078e02ff */
[----:B------:R-:W-:Y:S02]  /*2580*/  @P1 IMAD.WIDE.U32 R2, R62, 0x30, R2 ;  /* 0x000000303e021825 */ /* 0x000fe400078e0002 */
[----:B------:R1:W-:Y:S01]  /*2590*/  @P2 LDGSTS.E.BYPASS.LTC128B.128 [R244+0x5100], [R6.64], !P6 ;  /* 0x0510000006f42fae */ /* 0x0003e2000f101d48 */
[----:B------:R-:W-:Y:S01]  /*25a0*/  @P1 ISETP.GE.AND P6, PT, R154, c[0x0][0x1d4], PT ;  /* 0x000075009a001a0c */ /* 0x000fe20003fc6270 */
[----:B------:R-:W-:Y:S01]  /*25b0*/  @P1 IMAD.IADD R0, R3, 0x1, R0 ;  /* 0x0000000103001824 */ /* 0x000fe200078e0200 */
[C---:B------:R-:W-:Y:S01]  /*25c0*/  @P1 LEA R4, P0, R2.reuse, c[0x0][0x1c8], 0x1 ;  /* 0x0000720002041a11 */ /* 0x040fe200078008ff */
[----:B------:R1:W-:Y:S03]  /*25d0*/  @P2 LDGSTS.E.BYPASS.LTC128B.128 [R244+0x7100], [R6.64+0x80], !P5 ;  /* 0x0710008006f42fae */ /* 0x0003e6000e901d48 */
[----:B------:R-:W-:-:S07]  /*25e0*/  @P1 LEA.HI.X R5, R2, c[0x0][0x1cc], R0, 0x1, P0 ;  /* 0x0000730002051a11 */ /* 0x000fce00000f0c00 */
[----:B------:R1:W-:Y:S04]  /*25f0*/  @P1 LDGSTS.E.BYPASS.LTC128B.128 [R244+0x5900], [R4.64], !P6 ;  /* 0x0590000004f41fae */ /* 0x0003e8000f101d48 */
[----:B------:R1:W-:Y:S04]  /*2600*/  @P1 LDGSTS.E.BYPASS.LTC128B.128 [R244+0x7900], [R4.64+0x80], !P5 ;  /* 0x0790008004f41fae */ /* 0x0003e8000e901d48 */
[----:B------:R-:W0:Y:S01]  /*2610*/  LDGDEPBAR ;  /* 0x00000000000079af */ /* 0x000e220000000000 */
[----:B------:R-:W-:-:S04]  /*2620*/  DEPBAR.LE SB0, 0x1 ;  /* 0x000080400000791a */ /* 0x000fc80000000000 */
[----:B------:R-:W-:-:S04]  /*2630*/  DEPBAR.LE SB0, 0x0 ;  /* 0x000080000000791a */ /* 0x000fc80000000000 */
[----:B------:R-:W-:Y:S06]  /*2640*/  BAR.SYNC.DEFER_BLOCKING 0x0 ;  /* 0x0000000000007b1d */ /* 0x000fec0000010000 */
[----:B-1----:R-:W-:Y:S04]  /*2650*/  LDSM.16.M88.4 R4, [R231+0x2000] ;  /* 0x00200000e704783b */ /* 0x002fe80000000200 */
[----:B--2---:R-:W1:Y:S04]  /*2660*/  LDSM.16.M88.4 R8, [R224] ;  /* 0x00000000e008783b */ /* 0x004e680000000200 */
[----:B------:R-:W2:Y:S04]  /*2670*/  LDSM.16.M88.4 R20, [R224+0x800] ;  /* 0x00080000e014783b */ /* 0x000ea80000000200 */
[----:B------:R-:W3:Y:S04]  /*2680*/  LDSM.16.M88.4 R24, [R224+0x1000] ;  /* 0x00100000e018783b */ /* 0x000ee80000000200 */
[----:B------:R-:W3:Y:S04]  /*2690*/  LDSM.16.M88.4 R40, [R224+0x1800] ;  /* 0x00180000e028783b */ /* 0x000ee80000000200 */
[----:B------:R-:W3:Y:S01]  /*26a0*/  LDSM.16.M88.4 R12, [R231] ;  /* 0x00000000e70c783b */ /* 0x000ee20000000200 */
[----:B------:R-:W-:-:S02]  /*26b0*/  IMAD R0, R16, c[0x0][0x208], RZ ;  /* 0x0000820010007a24 */ /* 0x000fc400078e02ff */
[C---:B------:R-:W-:Y:S01]  /*26c0*/  IMAD.WIDE.U32 R2, R60.reuse, c[0x0][0x208], RZ ;  /* 0x000082003c027a25 */ /* 0x040fe200078e00ff */
[----:B------:R-:W-:Y:S04]  /*26d0*/  LDSM.16.M88.4 R32, [R243] ;  /* 0x00000000f320783b */ /* 0x000fe80000000200 */
[----:B------:R-:W-:Y:S01]  /*26e0*/  LDSM.16.M88.4 R36, [R235] ;  /* 0x00000000eb24783b */ /* 0x000fe20000000200 */
[C---:B-1----:R-:W-:Y:S08]  /*26f0*/  HMMA.16816.F32 R44, R4.reuse, R8, RZ ;  /* 0x00000008042c723c */ /* 0x042ff000000018ff */
[C---:B--2---:R-:W-:Y:S08]  /*2700*/  HMMA.16816.F32 R48, R4.reuse, R20, RZ ;  /* 0x000000140430723c */ /* 0x044ff000000018ff */
[C---:B---3--:R-:W-:Y:S08]  /*2710*/  HMMA.16816.F32 R68, R4.reuse, R24, RZ ;  /* 0x000000180444723c */ /* 0x048ff000000018ff */
[C---:B------:R-:W-:Y:S08]  /*2720*/  HMMA.16816.F32 R80, R4.reuse, R40, RZ ;  /* 0x000000280450723c */ /* 0x040ff000000018ff */
[C---:B------:R-:W-:Y:S08]  /*2730*/  HMMA.16816.F32 R96, R4.reuse, R10, RZ ;  /* 0x0000000a0460723c */ /* 0x040ff000000018ff */
[C---:B------:R-:W-:Y:S08]  /*2740*/  HMMA.16816.F32 R108, R4.reuse, R22, RZ ;  /* 0x00000016046c723c */ /* 0x040ff000000018ff */
[C---:B------:R-:W-:Y:S08]  /*2750*/  HMMA.16816.F32 R112, R4.reuse, R26, RZ ;  /* 0x0000001a0470723c */ /* 0x040ff000000018ff */
[----:B------:R-:W-:Y:S07]  /*2760*/  HMMA.16816.F32 R104, R4, R42, RZ ;  /* 0x0000002a0468723c */ /* 0x000fee00000018ff */
[----:B------:R-:W-:Y:S01]  /*2770*/  IMAD R4, R60, c[0x0][0x20c], R0 ;  /* 0x000083003c047a24 */ /* 0x000fe200078e0200 */
[----:B----4-:R-:W-:-:S03]  /*2780*/  LEA R0, P0, R2, R30, 0x6 ;  /* 0x0000001e02007211 */ /* 0x010fc600078030ff */
[----:B------:R-:W-:Y:S02]  /*2790*/  IMAD.IADD R3, R3, 0x1, R4 ;  /* 0x0000000103037824 */ /* 0x000fe400078e0204 */
[----:B------:R-:W-:-:S03]  /*27a0*/  IMAD.MOV.U32 R5, RZ, RZ, 0x5 ;  /* 0x00000005ff057424 */ /* 0x000fc600078e00ff */
[----:B------:R-:W-:Y:S02]  /*27b0*/  LEA.HI.X R3, R2, R18, R3, 0x6, P0 ;  /* 0x0000001202037211 */ /* 0x000fe400000f3403 */
[----:B------:R-:W-:Y:S02]  /*27c0*/  LEA R2, P0, R0, c[0x0][0x1f8], 0x1 ;  /* 0x00007e0000027a11 */ /* 0x000fe400078008ff */
[----:B------:R-:W-:Y:S01]  /*27d0*/  LOP3.LUT R4, R28, 0x1, RZ, 0xc0, !PT ;  /* 0x000000011c047812 */ /* 0x000fe200078ec0ff */
[----:B------:R-:W-:Y:S01]  /*27e0*/  HMMA.16816.F32 R88, R12, R20, RZ ;  /* 0x000000140c58723c */ /* 0x000fe200000018ff */
[----:B------:R-:W-:Y:S02]  /*27f0*/  SHF.L.U64.HI R52, R52, R5, c[0x0][0x20c] ;  /* 0x0000830034347619 */ /* 0x000fe40000010205 */
[----:B------:R-:W-:Y:S02]  /*2800*/  LEA.HI.X R3, R0, c[0x0][0x1fc], R3, 0x1, P0 ;  /* 0x00007f0000037a11 */ /* 0x000fe400000f0c03 */
[----:B------:R-:W-:Y:S01]  /*2810*/  IADD3 R18, P4, R53, R2, RZ ;  /* 0x0000000235127210 */ /* 0x000fe20007f9e0ff */
[----:B------:R-:W-:Y:S01]  /*2820*/  IMAD.IADD R0, R61, 0x1, -R17 ;  /* 0x000000013d007824 */ /* 0x000fe200078e0a11 */
[----:B------:R-:W-:-:S02]  /*2830*/  IADD3 R20, P1, P0, R53, 0x80, R2 ;  /* 0x0000008035147810 */ /* 0x000fc4000783e002 */
[----:B------:R-:W-:Y:S01]  /*2840*/  ISETP.NE.U32.AND P2, PT, R4, 0x1, PT ;  /* 0x000000010400780c */ /* 0x000fe20003f45070 */
[--C-:B------:R-:W-:Y:S01]  /*2850*/  IMAD.X R19, R52, 0x1, R3.reuse, P4 ;  /* 0x0000000134137824 */ /* 0x100fe200020e0603 */
[----:B------:R-:W-:Y:S01]  /*2860*/  IADD3 R16, P4, R18, R53, RZ ;  /* 0x0000003512107210 */ /* 0x000fe20007f9e0ff */
[----:B------:R-:W1:Y:S01]  /*2870*/  LDSM.16.M88.4 R4, [R233+0x2000] ;  /* 0x00200000e904783b */ /* 0x000e620000000200 */
[----:B------:R-:W-:Y:S02]  /*2880*/  IADD3.X R21, R52, RZ, R3, P1, P0 ;  /* 0x000000ff34157210 */ /* 0x000fe40000fe0403 */
[----:B------:R-:W-:Y:S02]  /*2890*/  ISETP.LT.OR P0, PT, R0, 0x1, P2 ;  /* 0x000000010000780c */ /* 0x000fe40001701670 */
[----:B------:R-:W-:Y:S01]  /*28a0*/  LOP3.LUT P1, RZ, R28, 0x2, RZ, 0xc0, !PT ;  /* 0x000000021cff7812 */ /* 0x000fe2000782c0ff */
[----:B------:R-:W-:Y:S01]  /*28b0*/  IMAD.X R17, R19, 0x1, R52, P4 ;  /* 0x0000000113117824 */ /* 0x000fe200020e0634 */
[----:B------:R-:W-:Y:S01]  /*28c0*/  HMMA.16816.F32 R100, R12, R8, RZ ;  /* 0x000000080c64723c */ /* 0x000fe200000018ff */
[----:B------:R-:W2:Y:S01]  /*28d0*/  LDSM.16.M88.4 R28, [R242] ;  /* 0x00000000f21c783b */ /* 0x000ea20000000200 */
[----:B------:R-:W-:-:S06]  /*28e0*/  ISETP.LT.OR P4, PT, R0, 0x1, !P1 ;  /* 0x000000010000780c */ /* 0x000fcc0004f81670 */
[C---:B------:R-:W-:Y:S01]  /*28f0*/  HMMA.16816.F32 R92, R12.reuse, R10, RZ ;  /* 0x0000000a0c5c723c */ /* 0x040fe200000018ff */
[----:B------:R-:W3:Y:S07]  /*2900*/  LDSM.16.M88.4 R8, [R233] ;  /* 0x00000000e908783b */ /* 0x000eee0000000200 */
[C---:B------:R-:W-:Y:S08]  /*2910*/  HMMA.16816.F32 R72, R12.reuse, R24, RZ ;  /* 0x000000180c48723c */ /* 0x040ff000000018ff */
[----:B------:R-:W-:Y:S01]  /*2920*/  HMMA.16816.F32 R76, R12, R26, RZ ;  /* 0x0000001a0c4c723c */ /* 0x000fe200000018ff */
[----:B------:R-:W4:Y:S04]  /*2930*/  LDSM.16.M88.4 R24, [R241] ;  /* 0x00000000f118783b */ /* 0x000f280000000200 */
[----:B------:R-:W-:Y:S01]  /*2940*/  @!PT LDS RZ, [RZ] ;  /* 0x00000000fffff984 */ /* 0x000fe20000000800 */
[----:B------:R-:W-:Y:S01]  /*2950*/  @!PT LDS RZ, [RZ] ;  /* 0x00000000fffff984 */ /* 0x000fe20000000800 */
[----:B------:R-:W-:Y:S01]  /*2960*/  @!PT LDS RZ, [RZ] ;  /* 0x00000000fffff984 */ /* 0x000fe20000000800 */
[----:B------:R1:W-:Y:S01]  /*2970*/  LDGSTS.E.BYPASS.LTC128B.128 [R244+0x100], [R2.64], !P0 ;  /* 0x0010000002f47fae */ /* 0x0003e2000c101d48 */
[----:B------:R-:W-:-:S03]  /*2980*/  ISETP.LT.OR P0, PT, R0, 0x11, P2 ;  /* 0x000000110000780c */ /* 0x000fc60001701670 */
[----:B------:R1:W-:Y:S01]  /*2990*/  LDGSTS.E.BYPASS.LTC128B.128 [R244+0x2100], [R2.64+0x80], !P4 ;  /* 0x0210008002f47fae */ /* 0x0003e2000e101d48 */
[----:B------:R-:W-:-:S09]  /*29a0*/  ISETP.LT.OR P4, PT, R0, 0x11, !P1 ;  /* 0x000000110000780c */ /* 0x000fd20004f81670 */
[----:B------:R2:W-:Y:S04]  /*29b0*/  LDGSTS.E.BYPASS.LTC128B.128 [R244+0x900], [R18.64], !P0 ;  /* 0x0090000012f47fae */ /* 0x0005e8000c101d48 */
[----:B------:R2:W-:Y:S01]  /*29c0*/  LDGSTS.E.BYPASS.LTC128B.128 [R244+0x2900], [R20.64], !P4 ;  /* 0x0290000014f47fae */ /* 0x0005e2000e101d48 */
[C---:B------:R-:W-:Y:S02]  /*29d0*/  ISETP.LT.OR P4, PT, R0.reuse, 0x21, P2 ;  /* 0x000000210000780c */ /* 0x040fe40001781670 */
[----:B------:R-:W-:Y:S02]  /*29e0*/  ISETP.LT.OR P2, PT, R0, 0x31, P2 ;  /* 0x000000310000780c */ /* 0x000fe40001741670 */
[----:B-1----:R-:W-:Y:S01]  /*29f0*/  IADD3 R2, P0, R16, R53, RZ ;  /* 0x0000003510027210 */ /* 0x002fe20007f1e0ff */
[----:B------:R-:W-:Y:S08]  /*2a00*/  HMMA.16816.F32 R64, R12, R40, RZ ;  /* 0x000000280c40723c */ /* 0x000ff000000018ff */
[----:B------:R1:W-:Y:S01]  /*2a10*/  LDGSTS.E.BYPASS.LTC128B.128 [R244+0x1100], [R16.64], !P4 ;  /* 0x0110000010f47fae */ /* 0x0003e2000e101d48 */
[----:B------:R-:W-:Y:S01]  /*2a20*/  IMAD.X R3, R17, 0x1, R52, P0 ;  /* 0x0000000111037824 */ /* 0x000fe200000e0634 */
[----:B------:R-:W-:-:S02]  /*2a30*/  ISETP.LT.OR P0, PT, R0, 0x21, !P1 ;  /* 0x000000210000780c */ /* 0x000fc40004f01670 */
[----:B------:R-:W-:Y:S01]  /*2a40*/  ISETP.LT.OR P1, PT, R0, 0x31, !P1 ;  /* 0x000000310000780c */ /* 0x000fe20004f21670 */
[C---:B------:R-:W-:Y:S08]  /*2a50*/  HMMA.16816.F32 R84, R12.reuse, R22, RZ ;  /* 0x000000160c54723c */ /* 0x040ff000000018ff */
[----:B------:R-:W-:Y:S02]  /*2a60*/  HMMA.16816.F32 R56, R12, R42, RZ ;  /* 0x0000002a0c38723c */ /* 0x000fe400000018ff */
[----:B------:R1:W-:Y:S04]  /*2a70*/  LDGSTS.E.BYPASS.LTC128B.128 [R244+0x3100], [R16.64+0x80], !P0 ;  /* 0x0310008010f47fae */ /* 0x0003e8000c101d48 */
[----:B------:R3:W-:Y:S02]  /*2a80*/  LDGSTS.E.BYPASS.LTC128B.128 [R244+0x1900], [R2.64], !P2 ;  /* 0x0190000002f47fae */ /* 0x0007e4000d101d48 */
[C---:B--2---:R-:W-:Y:S02]  /*2a90*/  HMMA.16816.F32 R20, R4.reuse, R32, R48 ;  /* 0x000000200414723c */ /* 0x044fe40000001830 */
[----:B------:R2:W-:Y:S04]  /*2aa0*/  LDGSTS.E.BYPASS.LTC128B.128 [R244+0x3900], [R2.64+0x80], !P1 ;  /* 0x0390008002f47fae */ /* 0x0005e8000c901d48 */
[----:B------:R-:W-:Y:S04]  /*2ab0*/  LDSM.16.M88.4 R52, [R230] ;  /* 0x00000000e634783b */ /* 0x000fe80000000200 */
[----:B------:R-:W-:Y:S01]  /*2ac0*/  LDSM.16.M88.4 R48, [R230+0x800] ;  /* 0x00080000e630783b */ /* 0x000fe20000000200 */
[C---:B------:R-:W-:Y:S03]  /*2ad0*/  HMMA.16816.F32 R136, R4.reuse, R38, R96 ;  /* 0x000000260488723c */ /* 0x040fe60000001860 */
[----:B------:R-:W-:Y:S04]  /*2ae0*/  LDSM.16.M88.4 R40, [R230+0x1800] ;  /* 0x00180000e628783b */ /* 0x000fe80000000200 */
[----:B------:R-:W0:Y:S04]  /*2af0*/  LDGDEPBAR ;  /* 0x00000000000079af */ /* 0x000e280000000000 */
[----:B-1----:R-:W1:Y:S01]  /*2b00*/  LDSM.16.M88.4 R16, [R232+0x2000] ;  /* 0x00200000e810783b */ /* 0x002e620000000200 */
[C---:B------:R-:W-:Y:S08]  /*2b10*/  HMMA.16816.F32 R128, R4.reuse, R34, R108 ;  /* 0x000000220480723c */ /* 0x040ff0000000186c */
[----:B------:R-:W-:Y:S08]  /*2b20*/  HMMA.16816.F32 R124, R4, R30, R112 ;  /* 0x0000001e047c723c */ /* 0x000ff00000001870 */
[C---:B---3--:R-:W-:Y:S08]  /*2b30*/  HMMA.16816.F32 R132, R8.reuse, R32, R88 ;  /* 0x000000200884723c */ /* 0x048ff00000001858 */
[C---:B----4-:R-:W-:Y:S08]  /*2b40*/  HMMA.16816.F32 R144, R8.reuse, R24, R64 ;  /* 0x000000180890723c */ /* 0x050ff00000001840 */
[C---:B------:R-:W-:Y:S08]  /*2b50*/  HMMA.16816.F32 R96, R8.reuse, R36, R100 ;  /* 0x000000240860723c */ /* 0x040ff00000001864 */
[C---:B------:R-:W-:Y:S08]  /*2b60*/  HMMA.16816.F32 R140, R8.reuse, R28, R72 ;  /* 0x0000001c088c723c */ /* 0x040ff00000001848 */
[C---:B------:R-:W-:Y:S08]  /*2b70*/  HMMA.16816.F32 R64, R8.reuse, R38, R92 ;  /* 0x000000260840723c */ /* 0x040ff0000000185c */
[C---:B------:R-:W-:Y:S08]  /*2b80*/  HMMA.16816.F32 R32, R8.reuse, R34, R84 ;  /* 0x000000220820723c */ /* 0x040ff00000001854 */
[C---:B------:R-:W-:Y:S08]  /*2b90*/  HMMA.16816.F32 R116, R8.reuse, R30, R76 ;  /* 0x0000001e0874723c */ /* 0x040ff0000000184c */
[----:B------:R-:W-:Y:S01]  /*2ba0*/  HMMA.16816.F32 R112, R8, R26, R56 ;  /* 0x0000001a0870723c */ /* 0x000fe20000001838 */
[----:B------:R-:W3:Y:S07]  /*2bb0*/  LDSM.16.M88.4 R8, [R232] ;  /* 0x00000000e808783b */ /* 0x000eee0000000200 */
[C---:B------:R-:W-:Y:S01]  /*2bc0*/  HMMA.16816.F32 R12, R4.reuse, R36, R44 ;  /* 0x00000024040c723c */ /* 0x040fe2000000182c */
[----:B------:R-:W4:Y:S04]  /*2bd0*/  LDSM.16.M88.4 R44, [R230+0x1000] ;  /* 0x00100000e62c783b */ /* 0x000f280000000200 */
[----:B------:R-:W-:Y:S03]  /*2be0*/  LDSM.16.M88.4 R36, [R227+0x1800] ;  /* 0x00180000e324783b */ /* 0x000fe60000000200 */
[C---:B------:R-:W-:Y:S01]  /*2bf0*/  HMMA.16816.F32 R68, R4.reuse, R28, R68 ;  /* 0x0000001c0444723c */ /* 0x040fe20000001844 */
[----:B------:R-:W-:Y:S07]  /*2c00*/  LDSM.16.M88.4 R28, [R227] ;  /* 0x00000000e31c783b */ /* 0x000fee0000000200 */
[C---:B------:R-:W-:Y:S08]  /*2c10*/  HMMA.16816.F32 R80, R4.reuse, R24, R80 ;  /* 0x000000180450723c */ /* 0x040ff00000001850 */
[----:B------:R-:W-:Y:S01]  /*2c20*/  HMMA.16816.F32 R120, R4, R26, R104 ;  /* 0x0000001a0478723c */ /* 0x000fe20000001868 */
[----:B------:R-:W2:Y:S04]  /*2c30*/  LDSM.16.M88.4 R4, [R234+0x2000] ;  /* 0x00200000ea04783b */ /* 0x000ea80000000200 */
[----:B------:R-:W2:Y:S03]  /*2c40*/  LDSM.16.M88.4 R24, [R227+0x800] ;  /* 0x00080000e318783b */ /* 0x000ea60000000200 */
[C---:B-1----:R-:W-:Y:S01]  /*2c50*/  HMMA.16816.F32 R108, R16.reuse, R52, R12 ;  /* 0x00000034106c723c */ /* 0x042fe2000000180c */
[----:B------:R-:W1:Y:S07]  /*2c60*/  LDSM.16.M88.4 R12, [R234] ;  /* 0x00000000ea0c783b */ /* 0x000e6e0000000200 */
[----:B------:R-:W-:Y:S01]  /*2c70*/  HMMA.16816.F32 R104, R16, R48, R20 ;  /* 0x000000301068723c */ /* 0x000fe20000001814 */
[----:B------:R-:W1:Y:S07]  /*2c80*/  LDSM.16.M88.4 R20, [R227+0x1000] ;  /* 0x00100000e314783b */ /* 0x000e6e0000000200 */
[----:B---3--:R-:W-:Y:S08]  /*2c90*/  HMMA.16816.F32 R76, R8, R54, R64 ;  /* 0x00000036084c723c */ /* 0x008ff00000001840 */
[C---:B----4-:R-:W-:Y:S08]  /*2ca0*/  HMMA.16816.F32 R100, R16.reuse, R44, R68 ;  /* 0x0000002c1064723c */ /* 0x050ff00000001844 */
        /* <DEDUP_REMOVED lines=9> */
[C---:B------:R-:W-:Y:S01]  /*2d40*/  HMMA.16816.F32 R32, R8.reuse, R46, R116 ;  /* 0x0000002e0820723c */ /* 0x040fe20000001874 */
[----:B------:R-:W-:Y:S07]  /*2d50*/  LDSM.16.M88.4 R44, [R224+0x2000] ;  /* 0x00200000e02c783b */ /* 0x000fee0000000200 */
[C---:B------:R-:W-:Y:S08]  /*2d60*/  HMMA.16816.F32 R48, R8.reuse, R40, R144 ;  /* 0x000000280830723c */ /* 0x040ff00000001890 */
[----:B------:R-:W-:Y:S01]  /*2d70*/  HMMA.16816.F32 R16, R8, R42, R112 ;  /* 0x0000002a0810723c */ /* 0x000fe20000001870 */
[----:B------:R-:W-:Y:S04]  /*2d80*/  LDSM.16.M88.4 R40, [R224+0x2800] ;  /* 0x00280000e028783b */ /* 0x000fe80000000200 */
[----:B------:R-:W3:Y:S03]  /*2d90*/  LDSM.16.M88.4 R8, [R231+0x6000] ;  /* 0x00600000e708783b */ /* 0x000ee60000000200 */
[C---:B--2---:R-:W-:Y:S08]  /*2da0*/  HMMA.16816.F32 R68, R4.reuse, R28, R108 ;  /* 0x0000001c0444723c */ /* 0x044ff0000000186c */
[C---:B------:R-:W-:Y:S08]  /*2db0*/  HMMA.16816.F32 R116, R4.reuse, R30, R92 ;  /* 0x0000001e0474723c */ /* 0x040ff0000000185c */
[C---:B------:R-:W-:Y:S08]  /*2dc0*/  HMMA.16816.F32 R124, R4.reuse, R24, R104 ;  /* 0x00000018047c723c */ /* 0x040ff00000001868 */
[----:B------:R-:W-:Y:S08]  /*2dd0*/  HMMA.16816.F32 R136, R4, R36, R80 ;  /* 0x000000240488723c */ /* 0x000ff00000001850 */
[C---:B-1----:R-:W-:Y:S08]  /*2de0*/  HMMA.16816.F32 R132, R12.reuse, R28, R96 ;  /* 0x0000001c0c84723c */ /* 0x042ff00000001860 */
[C---:B------:R-:W-:Y:S01]  /*2df0*/  HMMA.16816.F32 R128, R12.reuse, R30, R76 ;  /* 0x0000001e0c80723c */ /* 0x040fe2000000184c */
[----:B------:R-:W-:Y:S07]  /*2e00*/  LDSM.16.M88.4 R28, [R240] ;  /* 0x00000000f01c783b */ /* 0x000fee0000000200 */
[C---:B------:R-:W-:Y:S08]  /*2e10*/  HMMA.16816.F32 R120, R12.reuse, R24, R64 ;  /* 0x000000180c78723c */ /* 0x040ff00000001840 */
[C---:B------:R-:W-:Y:S01]  /*2e20*/  HMMA.16816.F32 R112, R12.reuse, R26, R56 ;  /* 0x0000001a0c70723c */ /* 0x040fe20000001838 */
[----:B------:R-:W-:Y:S07]  /*2e30*/  LDSM.16.M88.4 R56, [R237] ;  /* 0x00000000ed38783b */ /* 0x000fee0000000200 */
[C---:B------:R-:W-:Y:S08]  /*2e40*/  HMMA.16816.F32 R108, R12.reuse, R20, R52 ;  /* 0x000000140c6c723c */ /* 0x040ff00000001834 */
[C---:B------:R-:W-:Y:S01]  /*2e50*/  HMMA.16816.F32 R104, R12.reuse, R22, R32 ;  /* 0x000000160c68723c */ /* 0x040fe20000001820 */
[----:B------:R-:W-:Y:S07]  /*2e60*/  LDSM.16.M88.4 R32, [R224+0x3000] ;  /* 0x00300000e020783b */ /* 0x000fee0000000200 */
[C---:B------:R-:W-:Y:S01]  /*2e70*/  HMMA.16816.F32 R92, R12.reuse, R36, R48 ;  /* 0x000000240c5c723c */ /* 0x040fe20000001830 */
[----:B------:R-:W-:Y:S07]  /*2e80*/  LDSM.16.M88.4 R48, [R238] ;  /* 0x00000000ee30783b */ /* 0x000fee0000000200 */
[----:B------:R-:W-:Y:S01]  /*2e90*/  HMMA.16816.F32 R80, R12, R38, R16 ;  /* 0x000000260c50723c */ /* 0x000fe20000001810 */
[----:B------:R-:W1:Y:S04]  /*2ea0*/  LDSM.16.M88.4 R12, [R231+0x4000] ;  /* 0x00400000e70c783b */ /* 0x000e680000000200 */
[----:B------:R-:W2:Y:S03]  /*2eb0*/  LDSM.16.M88.4 R16, [R224+0x3800] ;  /* 0x00380000e010783b */ /* 0x000ea60000000200 */
[C---:B------:R-:W-:Y:S01]  /*2ec0*/  HMMA.16816.F32 R88, R4.reuse, R26, R88 ;  /* 0x0000001a0458723c */ /* 0x040fe20000001858 */
[----:B------:R-:W-:Y:S07]  /*2ed0*/  LDSM.16.M88.4 R24, [R239] ;  /* 0x00000000ef18783b */ /* 0x000fee0000000200 */
[C---:B------:R-:W-:Y:S08]  /*2ee0*/  HMMA.16816.F32 R140, R4.reuse, R20, R100 ;  /* 0x00000014048c723c */ /* 0x040ff00000001864 */
[C---:B------:R-:W-:Y:S01]  /*2ef0*/  HMMA.16816.F32 R100, R4.reuse, R22, R84 ;  /* 0x000000160464723c */ /* 0x040fe20000001854 */
[----:B------:R-:W4:Y:S07]  /*2f00*/  LDSM.16.M88.4 R20, [R233+0x4000] ;  /* 0x00400000e914783b */ /* 0x000f2e0000000200 */
[----:B------:R-:W-:Y:S01]  /*2f10*/  HMMA.16816.F32 R84, R4, R38, R72 ;  /* 0x000000260454723c */ /* 0x000fe20000001848 */
[----:B------:R-:W2:Y:S07]  /*2f20*/  LDSM.16.M88.4 R4, [R233+0x6000] ;  /* 0x00600000e904783b */ /* 0x000eae0000000200 */
[----:B---3--:R-:W-:Y:S08]  /*2f30*/  HMMA.16816.F32 R72, R8, R44, R68 ;  /* 0x0000002c0848723c */ /* 0x008ff00000001844 */
[----:B-1----:R-:W-:Y:S08]  /*2f40*/  HMMA.16816.F32 R36, R12, R40, R120 ;  /* 0x000000280c24723c */ /* 0x002ff00000001878 */
[C---:B------:R-:W-:Y:S08]  /*2f50*/  HMMA.16816.F32 R52, R8.reuse, R42, R88 ;  /* 0x0000002a0834723c */ /* 0x040ff00000001858 */
[C---:B------:R-:W-:Y:S08]  /*2f60*/  HMMA.16816.F32 R68, R8.reuse, R46, R116 ;  /* 0x0000002e0844723c */ /* 0x040ff00000001874 */
[----:B------:R-:W-:Y:S08]  /*2f70*/  HMMA.16816.F32 R64, R8, R40, R124 ;  /* 0x000000280840723c */ /* 0x000ff0000000187c */
[C---:B------:R-:W-:Y:S08]  /*2f80*/  HMMA.16816.F32 R76, R12.reuse, R44, R132 ;  /* 0x0000002c0c4c723c */ /* 0x040ff00000001884 */
[C---:B------:R-:W-:Y:S08]  /*2f90*/  HMMA.16816.F32 R44, R12.reuse, R46, R128 ;  /* 0x0000002e0c2c723c */ /* 0x040ff00000001880 */
[----:B------:R-:W-:Y:S08]  /*2fa0*/  HMMA.16816.F32 R40, R12, R42, R112 ;  /* 0x0000002a0c28723c */ /* 0x000ff00000001870 */
[C---:B--2---:R-:W-:Y:S08]  /*2fb0*/  HMMA.16816.F32 R84, R8.reuse, R18, R84 ;  /* 0x000000120854723c */ /* 0x044ff00000001854 */
[C---:B------:R-:W-:Y:S08]  /*2fc0*/  HMMA.16816.F32 R88, R8.reuse, R32, R140 ;  /* 0x000000200858723c */ /* 0x040ff0000000188c */
[C---:B------:R-:W-:Y:S08]  /*2fd0*/  HMMA.16816.F32 R100, R8.reuse, R34, R100 ;  /* 0x000000220864723c */ /* 0x040ff00000001864 */
[----:B------:R-:W-:Y:S08]  /*2fe0*/  HMMA.16816.F32 R96, R8, R16, R136 ;  /* 0x000000100860723c */ /* 0x000ff00000001888 */
[C---:B------:R-:W-:Y:S08]  /*2ff0*/  HMMA.16816.F32 R8, R12.reuse, R32, R108 ;  /* 0x000000200c08723c */ /* 0x040ff0000000186c */
[C---:B------:R-:W-:Y:S08]  /*3000*/  HMMA.16816.F32 R32, R12.reuse, R34, R104 ;  /* 0x000000220c20723c */ /* 0x040ff00000001868 */
[C---:B------:R-:W-:Y:S08]  /*3010*/  HMMA.16816.F32 R92, R12.reuse, R16, R92 ;  /* 0x000000100c5c723c */ /* 0x040ff0000000185c */
[----:B------:R-:W-:Y:S01]  /*3020*/  HMMA.16816.F32 R80, R12, R18, R80 ;  /* 0x000000120c50723c */ /* 0x000fe20000001850 */
[----:B------:R-:W-:Y:S04]  /*3030*/  LDSM.16.M88.4 R16, [R232+0x6000] ;  /* 0x00600000e810783b */ /* 0x000fe80000000200 */
[----:B------:R-:W-:Y:S03]  /*3040*/  LDSM.16.M88.4 R12, [R232+0x4000] ;  /* 0x00400000e80c783b */ /* 0x000fe60000000200 */
[----:B----4-:R-:W-:Y:S01]  /*3050*/  HMMA.16816.F32 R116, R20, R24, R36 ;  /* 0x000000181474723c */ /* 0x010fe20000001824 */
[----:B------:R-:W1:Y:S07]  /*3060*/  LDSM.16.M88.4 R36, [R230+0x3800] ;  /* 0x00380000e624783b */ /* 0x000e6e0000000200 */
[----:B------:R-:W-:Y:S01]  /*3070*/  HMMA.16816.F32 R140, R4, R26, R52 ;  /* 0x0000001a048c723c */ /* 0x000fe20000001834 */
[----:B------:R-:W2:Y:S07]  /*3080*/  LDSM.16.M88.4 R52, [R230+0x2000] ;  /* 0x00200000e634783b */ /* 0x000eae0000000200 */
[C---:B------:R-:W-:Y:S01]  /*3090*/  HMMA.16816.F32 R120, R20.reuse, R30, R44 ;  /* 0x0000001e1478723c */ /* 0x040fe2000000182c */
[----:B------:R-:W3:Y:S07]  /*30a0*/  LDSM.16.M88.4 R44, [R230+0x2800] ;  /* 0x00280000e62c783b */ /* 0x000eee0000000200 */
[----:B------:R-:W-:Y:S01]  /*30b0*/  HMMA.16816.F32 R112, R20, R26, R40 ;  /* 0x0000001a1470723c */ /* 0x000fe20000001828 */
[----:B------:R-:W4:Y:S07]  /*30c0*/  LDSM.16.M88.4 R40, [R230+0x3000] ;  /* 0x00300000e628783b */ /* 0x000f2e0000000200 */
[C---:B------:R-:W-:Y:S01]  /*30d0*/  HMMA.16816.F32 R144, R4.reuse, R24, R64 ;  /* 0x000000180490723c */ /* 0x040fe20000001840 */
[----:B------:R-:W-:Y:S07]  /*30e0*/  LDSM.16.M88.4 R24, [R227+0x3000] ;  /* 0x00300000e318783b */ /* 0x000fee0000000200 */
[C---:B------:R-:W-:Y:S08]  /*30f0*/  HMMA.16816.F32 R64, R4.reuse, R58, R84 ;  /* 0x0000003a0440723c */ /* 0x040ff00000001854 */
[C---:B------:R-:W-:Y:S08]  /*3100*/  HMMA.16816.F32 R72, R4.reuse, R28, R72 ;  /* 0x0000001c0448723c */ /* 0x040ff00000001848 */
[----:B------:R-:W-:Y:S08]  /*3110*/  HMMA.16816.F32 R148, R4, R30, R68 ;  /* 0x0000001e0494723c */ /* 0x000ff00000001844 */
[----:B------:R-:W-:Y:S01]  /*3120*/  HMMA.16816.F32 R124, R20, R28, R76 ;  /* 0x0000001c147c723c */ /* 0x000fe2000000184c */
[----:B------:R-:W-:Y:S07]  /*3130*/  LDSM.16.M88.4 R28, [R227+0x2800] ;  /* 0x00280000e31c783b */ /* 0x000fee0000000200 */
[C---:B------:R-:W-:Y:S08]  /*3140*/  HMMA.16816.F32 R136, R4.reuse, R48, R88 ;  /* 0x000000300488723c */ /* 0x040ff00000001858 */
[C---:B------:R-:W-:Y:S08]  /*3150*/  HMMA.16816.F32 R132, R4.reuse, R50, R100 ;  /* 0x000000320484723c */ /* 0x040ff00000001864 */
[----:B------:R-:W-:Y:S01]  /*3160*/  HMMA.16816.F32 R128, R4, R56, R96 ;  /* 0x000000380480723c */ /* 0x000fe20000001860 */
[----:B------:R-:W-:Y:S07]  /*3170*/  LDSM.16.M88.4 R4, [R236+0x6000] ;  /* 0x00600000ec04783b */ /* 0x000fee0000000200 */
[C---:B------:R-:W-:Y:S01]  /*3180*/  HMMA.16816.F32 R108, R20.reuse, R48, R8 ;  /* 0x00000030146c723c */ /* 0x040fe20000001808 */
[----:B------:R-:W-:Y:S07]  /*3190*/  LDSM.16.M88.4 R8, [R234+0x4000] ;  /* 0x00400000ea08783b */ /* 0x000fee0000000200 */
[C---:B------:R-:W-:Y:S01]  /*31a0*/  HMMA.16816.F32 R104, R20.reuse, R50, R32 ;  /* 0x000000321468723c */ /* 0x040fe20000001820 */
[----:B------:R-:W-:Y:S07]  /*31b0*/  LDSM.16.M88.4 R32, [R227+0x2000] ;  /* 0x00200000e320783b */ /* 0x000fee0000000200 */
[C---:B------:R-:W-:Y:S08]  /*31c0*/  HMMA.16816.F32 R100, R20.reuse, R56, R92 ;  /* 0x000000381464723c */ /* 0x040ff0000000185c */
[----:B------:R-:W-:Y:S01]  /*31d0*/  HMMA.16816.F32 R68, R20, R58, R80 ;  /* 0x0000003a1444723c */ /* 0x000fe20000001850 */
[----:B------:R-:W3:Y:S01]  /*31e0*/  LDSM.16.M88.4 R20, [R227+0x3800] ;  /* 0x00380000e314783b */ /* 0x000ee20000000200 */
[----:B------:R-:W-:Y:S01]  /*31f0*/  ISETP.GT.AND P0, PT, R60, R209, PT ;  /* 0x000000d13c00720c */ /* 0x000fe20003f04270 */
[----:B------:R-:W-:-:S05]  /*3200*/  DEPBAR.LE SB0, 0x0 ;  /* 0x000080000000791a */ /* 0x000fca0000000000 */
[C---:B-1----:R-:W-:Y:S08]  /*3210*/  HMMA.16816.F32 R64, R16.reuse, R38, R64 ;  /* 0x000000261040723c */ /* 0x042ff00000001840 */
[C---:B--2---:R-:W-:Y:S08]  /*3220*/  HMMA.16816.F32 R96, R16.reuse, R52, R72 ;  /* 0x000000341060723c */ /* 0x044ff00000001848 */
[----:B------:R-:W-:Y:S08]  /*3230*/  HMMA.16816.F32 R92, R16, R54, R148 ;  /* 0x00000036105c723c */ /* 0x000ff00000001894 */
[C---:B------:R-:W-:Y:S08]  /*3240*/  HMMA.16816.F32 R56, R12.reuse, R52, R124 ;  /* 0x000000340c38723c */ /* 0x040ff0000000187c */
[----:B------:R-:W-:Y:S08]  /*3250*/  HMMA.16816.F32 R52, R12, R54, R120 ;  /* 0x000000360c34723c */ /* 0x000ff00000001878 */
[C---:B---3--:R-:W-:Y:S08]  /*3260*/  HMMA.16816.F32 R88, R16.reuse, R44, R144 ;  /* 0x0000002c1058723c */ /* 0x048ff00000001890 */
[C---:B------:R-:W-:Y:S08]  /*3270*/  HMMA.16816.F32 R84, R16.reuse, R46, R140 ;  /* 0x0000002e1054723c */ /* 0x040ff0000000188c */
[C---:B----4-:R-:W-:Y:S08]  /*3280*/  HMMA.16816.F32 R80, R16.reuse, R40, R136 ;  /* 0x000000281050723c */ /* 0x050ff00000001888 */
[C---:B------:R-:W-:Y:S08]  /*3290*/  HMMA.16816.F32 R76, R16.reuse, R42, R132 ;  /* 0x0000002a104c723c */ /* 0x040ff00000001884 */
[----:B------:R-:W-:Y:S08]  /*32a0*/  HMMA.16816.F32 R72, R16, R36, R128 ;  /* 0x000000241048723c */ /* 0x000ff00000001880 */
[C---:B------:R-:W-:Y:S08]  /*32b0*/  HMMA.16816.F32 R48, R12.reuse, R44, R116 ;  /* 0x0000002c0c30723c */ /* 0x040ff00000001874 */
[C---:B------:R-:W-:Y:S08]  /*32c0*/  HMMA.16816.F32 R44, R12.reuse, R46, R112 ;  /* 0x0000002e0c2c723c */ /* 0x040ff00000001870 */
[C---:B------:R-:W-:Y:S08]  /*32d0*/  HMMA.16816.F32 R16, R12.reuse, R40, R108 ;  /* 0x000000280c10723c */ /* 0x040ff0000000186c */
[C---:B------:R-:W-:Y:S08]  /*32e0*/  HMMA.16816.F32 R104, R12.reuse, R42, R104 ;  /* 0x0000002a0c68723c */ /* 0x040ff00000001868 */
[C---:B------:R-:W-:Y:S08]  /*32f0*/  HMMA.16816.F32 R100, R12.reuse, R36, R100 ;  /* 0x000000240c64723c */ /* 0x040ff00000001864 */
[----:B------:R-:W-:Y:S01]  /*3300*/  HMMA.16816.F32 R12, R12, R38, R68 ;  /* 0x000000260c0c723c */ /* 0x000fe20000001844 */
[----:B------:R-:W-:Y:S07]  /*3310*/  BSSY B0, `(.L_x_956) ;  /* 0x0000034000007945 */ /* 0x000fee0003800000 */
[----:B------:R-:W-:Y:S08]  /*3320*/  HMMA.16816.F32 R68, R4, R22, R64 ;  /* 0x000000160444723c */ /* 0x000ff00000001840 */
[C---:B------:R-:W-:Y:S08]  /*3330*/  HMMA.16816.F32 R64, R8.reuse, R32, R56 ;  /* 0x000000200840723c */ /* 0x040ff00000001838 */
[C---:B------:R-:W-:Y:S08]  /*3340*/  HMMA.16816.F32 R56, R8.reuse, R34, R52 ;  /* 0x000000220838723c */ /* 0x040ff00000001834 */
[----:B------:R-:W-:Y:S08]  /*3350*/  HMMA.16816.F32 R52, R8, R28, R48 ;  /* 0x0000001c0834723c */ /* 0x000ff00000001830 */
[C---:B------:R-:W-:Y:S08]  /*3360*/  HMMA.16816.F32 R96, R4.reuse, R32, R96 ;  /* 0x000000200460723c */ /* 0x040ff00000001860 */
[----:B------:R-:W-:Y:S08]  /*3370*/  HMMA.16816.F32 R92, R4, R34, R92 ;  /* 0x00000022045c723c */ /* 0x000ff0000000185c */
[----:B------:R-:W-:Y:S08]  /*3380*/  HMMA.16816.F32 R48, R8, R30, R44 ;  /* 0x0000001e0830723c */ /* 0x000ff0000000182c */
        /* <DEDUP_REMOVED lines=8> */
[----:B------:R-:W-:Y:S01]  /*3410*/  HMMA.16816.F32 R32, R8, R22, R12 ;  /* 0x000000160820723c */ /* 0x000fe2000000180c */
[----:B------:R-:W-:Y:S06]  /*3420*/  BAR.SYNC.DEFER_BLOCKING 0x0 ;  /* 0x0000000000007b1d */ /* 0x000fec0000010000 */
[----:B------:R-:W-:Y:S01]  /*3430*/  @!UPT UIADD3 URZ, URZ, URZ, URZ ;  /* 0x0000003f3f3ff290 */ /* 0x000fe2000fffe03f */
[----:B------:R-:W-:Y:S11]  /*3440*/  @!P0 BRA `(.L_x_957) ;  /* 0x0000020000008947 */ /* 0x000ff60003800000 */
[----:B-----5:R-:W-:Y:S01]  /*3450*/  IADD3 R0, R208, -0x2, RZ ;  /* 0xfffffffed0007810 */ /* 0x020fe20007ffe0ff */
[----:B------:R-:W-:Y:S01]  /*3460*/  IMAD.SHL.U32 R8, R62, 0x20, RZ ;  /* 0x000000203e087824 */ /* 0x000fe200078e00ff */
[----:B------:R-:W-:-:S02]  /*3470*/  ISETP.GE.AND P6, PT, R154, c[0x0][0x1d4], PT ;  /* 0x000075009a007a0c */ /* 0x000fc40003fc6270 */
[----:B------:R-:W-:Y:S01]  /*3480*/  SHF.R.S32.HI R2, RZ, 0x1f, R0 ;  /* 0x0000001fff027819 */ /* 0x000fe20000011400 */
[----:B------:R-:W-:Y:S01]  /*3490*/  IMAD.WIDE.U32 R4, R0, c[0x0][0x1e0], RZ ;  /* 0x0000780000047a25 */ /* 0x000fe200078e00ff */
[----:B------:R-:W-:-:S03]  /*34a0*/  SHF.L.U64.HI R9, R62, 0x5, R63 ;  /* 0x000000053e097819 */ /* 0x000fc6000001023f */
        /* <DEDUP_REMOVED lines=8> */
[-C--:B------:R-:W-:Y:S02]  /*3530*/  IADD3 R4, P1, R6, R8.reuse, RZ ;  /* 0x0000000806047210 */ /* 0x080fe40007f3e0ff */
[----:B------:R-:W-:Y:S01]  /*3540*/  IADD3 R10, P4, P2, R8, 0x80, R2 ;  /* 0x00000080080a7810 */ /* 0x000fe20007a9e002 */
[C-C-:B------:R-:W-:Y:S01]  /*3550*/  IMAD.X R7, R9.reuse, 0x1, R3.reuse, P0 ;  /* 0x0000000109077824 */ /* 0x140fe200000e0603 */
[----:B------:R-:W-:Y:S01]  /*3560*/  IADD3 R8, P0, R4, R8, RZ ;  /* 0x0000000804087210 */ /* 0x000fe20007f1e0ff */
[----:B------:R-:W-:Y:S01]  /*3570*/  @!PT LDS RZ, [RZ] ;  /* 0x00000000fffff984 */ /* 0x000fe20000000800 */
[----:B------:R-:W-:Y:S01]  /*3580*/  @!PT LDS RZ, [RZ] ;  /* 0x00000000fffff984 */ /* 0x000fe20000000800 */
[----:B------:R-:W-:Y:S01]  /*3590*/  @!PT LDS RZ, [RZ] ;  /* 0x00000000fffff984 */ /* 0x000fe20000000800 */
[----:B------:R1:W-:Y:S01]  /*35a0*/  LDGSTS.E.BYPASS.LTC128B.128 [R244+0x4100], [R2.64], !P6 ;  /* 0x0410000002f47fae */ /* 0x0003e2000f101d48 */
[----:B------:R-:W-:Y:S01]  /*35b0*/  IADD3.X R11, R9, RZ, R3, P4, P2 ;  /* 0x000000ff090b7210 */ /* 0x000fe200027e4403 */
        /* <DEDUP_REMOVED lines=9> */
.L_x_957:
[----:B------:R-:W-:Y:S05]  /*3650*/  BSYNC B0 ;  /* 0x0000000000007941 */ /* 0x000fea0003800000 */
.L_x_956:
[----:B------:R-:W2:Y:S04]  /*3660*/  LDL R0, [R1+0x60] ;  /* 0x0000600001007983 */ /* 0x000ea80000100800 */
[----:B------:R-:W2:Y:S04]  /*3670*/  LDL R180, [R1+0x54] ;  /* 0x0000540001b47983 */ /* 0x000ea80000100800 */
[----:B-1----:R-:W3:Y:S04]  /*3680*/  LDL R4, [R1+0x3c] ;  /* 0x00003c0001047983 */ /* 0x002ee80000100800 */
[----:B------:R-:W-:Y:S04]  /*3690*/  STL [R1+0x84], R234 ;  /* 0x000084ea01007387 */ /* 0x000fe80000100800 */
[----:B------:R-:W-:Y:S04]  /*36a0*/  STL [R1+0x80], R233 ;  /* 0x000080e901007387 */ /* 0x000fe80000100800 */
[----:B------:R-:W-:Y:S04]  /*36b0*/  STL [R1+0x7c], R232 ;  /* 0x00007ce801007387 */ /* 0x000fe80000100800 */
[----:B------:R-:W-:Y:S04]  /*36c0*/  STL [R1+0x78], R231 ;  /* 0x000078e701007387 */ /* 0x000fe80000100800 */
[----:B------:R-:W-:Y:S04]  /*36d0*/  STL [R1+0x74], R230 ;  /* 0x000074e601007387 */ /* 0x000fe80000100800 */
[----:B------:R-:W-:Y:S04]  /*36e0*/  STL [R1+0x70], R227 ;  /* 0x000070e301007387 */ /* 0x000fe80000100800 */
[----:B------:R-:W-:Y:S04]  /*36f0*/  STL [R1+0x6c], R224 ;  /* 0x00006ce001007387 */ /* 0x000fe80000100800 */
[----:B------:R-:W-:Y:S04]  /*3700*/  LDSM.16.MT88.4 R104, [R228+0x2000] ;  /* 0x00200000e468783b */ /* 0x000fe80000004200 */
[----:B------:R-:W0:Y:S01]  /*3710*/  LDGDEPBAR ;  /* 0x00000000000079af */ /* 0x000e220000000000 */
[----:B--2---:R-:W-:-:S04]  /*3720*/  IMAD.IADD R0, R0, 0x1, R180 ;  /* 0x0000000100007824 */ /* 0x004fc800078e02b4 */
[----:B------:R-:W-:Y:S01]  /*3730*/  @P3 IMAD.HI.U32 R2, R0, c[0x0][0x2c8], RZ ;  /* 0x0000b20000023a27 */ /* 0x000fe200078e00ff */
[----:B------:R1:W-:Y:S04]  /*3740*/  STL [R1+0x1c], R0 ;  /* 0x00001c0001007387 */ /* 0x0003e80000100800 */
[----:B-1----:R-:W-:-:S05]  /*3750*/  @P3 SHF.R.U32.HI R0, RZ, c[0x0][0x2cc], R2 ;  /* 0x0000b300ff003a19 */ /* 0x002fca0000011602 */
[----:B------:R-:W1:Y:S04]  /*3760*/  SHFL.IDX PT, R2, R0, RZ, 0x1c1f ;  /* 0x001c1fff00027589 */ /* 0x000e6800000e0000 */
[----:B------:R-:W2:Y:S04]  /*3770*/  SHFL.IDX PT, R3, R0, 0x1, 0x1c1f ;  /* 0x003c1f0000037f89 */ /* 0x000ea800000e0000 */
[----:B------:R-:W4:Y:S04]  /*3780*/  SHFL.IDX PT, R7, R0, 0x2, 0x1c1f ;  /* 0x005c1f0000077f89 */ /* 0x000f2800000e0000 */
[----:B------:R1:W2:Y:S02]  /*3790*/  SHFL.IDX PT, R5, R0, 0x3, 0x1c1f ;  /* 0x007c1f0000057f89 */ /* 0x0002a400000e0000 */
[----:B-1----:R-:W-:-:S05]  /*37a0*/  IMAD R0, R60, R152, 0x1 ;  /* 0x000000013c007424 */ /* 0x002fca00078e0298 */
[----:B---3--:R-:W-:-:S04]  /*37b0*/  IADD3 R0, -R4, c[0x0][0x1d0], R0 ;  /* 0x0000740004007a10 */ /* 0x008fc80007ffe100 */
[----:B------:R-:W-:Y:S01]  /*37c0*/  IADD3 R0, R0, -c[0x0][0x168], RZ ;  /* 0x80005a0000007a10 */ /* 0x000fe20007ffe0ff */
[----:B------:R-:W-:Y:S02]  /*37d0*/  IMAD.IADD R4, R61, 0x1, -R4 ;  /* 0x000000013d047824 */ /* 0x000fe400078e0a04 */
[----:B------:R-:W-:Y:S02]  /*37e0*/  LDSM.16.MT88.4 R60, [R225+0x2000] ;  /* 0x00200000e13c783b */ /* 0x000fe40000004200 */
[----:B------:R-:W-:-:S05]  /*37f0*/  IMAD.IADD R2, R0, 0x1, R2 ;  /* 0x0000000100027824 */ /* 0x000fca00078e0202 */
[----:B------:R-:W-:Y:S01]  /*3800*/  IMNMX R2, R4, R2, PT ;  /* 0x0000000204027217 */ /* 0x000fe20003800200 */
[C---:B--2---:R-:W-:Y:S02]  /*3810*/  IMAD.IADD R6, R0.reuse, 0x1, R3 ;  /* 0x0000000100067824 */ /* 0x044fe400078e0203 */
[----:B----4-:R-:W-:Y:S01]  /*3820*/  IMAD.IADD R3, R0, 0x1, R7 ;  /* 0x0000000100037824 */ /* 0x010fe200078e0207 */
[C---:B------:R-:W-:Y:S02]  /*3830*/  ISETP.GT.AND P2, PT, R2.reuse, RZ, PT ;  /* 0x000000ff0200720c */ /* 0x040fe40003f44270 */
[----:B------:R-:W-:Y:S01]  /*3840*/  ISETP.GT.AND P0, PT, R2, 0x1, PT ;  /* 0x000000010200780c */ /* 0x000fe20003f04270 */
[----:B------:R-:W-:Y:S01]  /*3850*/  IMAD.IADD R5, R0, 0x1, R5 ;  /* 0x0000000100057824 */ /* 0x000fe200078e0205 */
[----:B------:R-:W-:Y:S02]  /*3860*/  ISETP.GT.AND P1, PT, R2, 0x8, PT ;  /* 0x000000080200780c */ /* 0x000fe40003f24270 */
[----:B------:R-:W-:-:S02]  /*3870*/  FSEL R7, R64, -INF , P2 ;  /* 0xff80000040077808 */ /* 0x000fc40001000000 */
[----:B------:R-:W-:Y:S02]  /*3880*/  FSEL R8, R65, -INF , P0 ;  /* 0xff80000041087808 */ /* 0x000fe40000000000 */
[C---:B------:R-:W-:Y:S02]  /*3890*/  IMNMX R0, R4.reuse, R6, PT ;  /* 0x0000000604007217 */ /* 0x040fe40003800200 */
[C---:B------:R-:W-:Y:S02]  /*38a0*/  IMNMX R3, R4.reuse, R3, PT ;  /* 0x0000000304037217 */ /* 0x040fe40003800200 */
[----:B------:R-:W-:Y:S02]  /*38b0*/  IMNMX R4, R4, R5, PT ;  /* 0x0000000504047217 */ /* 0x000fe40003800200 */
[----:B------:R-:W-:Y:S02]  /*38c0*/  ISETP.GT.AND P0, PT, R2, 0x9, PT ;  /* 0x000000090200780c */ /* 0x000fe40003f04270 */
[----:B------:R-:W-:-:S02]  /*38d0*/  FSEL R9, R56, -INF , P1 ;  /* 0xff80000038097808 */ /* 0x000fc40000800000 */
[----:B------:R-:W-:Y:S02]  /*38e0*/  FMNMX.FTZ R5, R7, R8, !PT ;  /* 0x0000000807057209 */ /* 0x000fe40007810000 */
[C---:B------:R-:W-:Y:S02]  /*38f0*/  ISETP.GT.AND P1, PT, R2.reuse, 0x10, PT ;  /* 0x000000100200780c */ /* 0x040fe40003f24270 */
[----:B------:R-:W-:Y:S02]  /*3900*/  FSEL R10, R57, -INF , P0 ;  /* 0xff800000390a7808 */ /* 0x000fe40000000000 */
[----:B------:R-:W-:Y:S02]  /*3910*/  FMNMX.FTZ R5, R9, R5, !PT ;  /* 0x0000000509057209 */ /* 0x000fe40007810000 */
[----:B------:R-:W-:Y:S02]  /*3920*/  ISETP.GT.AND P4, PT, R2, 0x11, PT ;  /* 0x000000110200780c */ /* 0x000fe40003f84270 */
[----:B------:R-:W-:-:S02]  /*3930*/  FSEL R11, R52, -INF , P1 ;  /* 0xff800000340b7808 */ /* 0x000fc40000800000 */
[----:B------:R-:W-:Y:S02]  /*3940*/  FMNMX.FTZ R5, R10, R5, !PT ;  /* 0x000000050a057209 */ /* 0x000fe40007810000 */
[----:B------:R-:W-:Y:S02]  /*3950*/  ISETP.GT.AND P2, PT, R0, RZ, PT ;  /* 0x000000ff0000720c */ /* 0x000fe40003f44270 */
[----:B------:R-:W-:Y:S02]  /*3960*/  ISETP.GT.AND P0, PT, R2, 0x18, PT ;  /* 0x000000180200780c */ /* 0x000fe40003f04270 */
[----:B------:R-:W-:Y:S02]  /*3970*/  FSEL R12, R53, -INF , P4 ;  /* 0xff800000350c7808 */ /* 0x000fe40002000000 */
[----:B------:R-:W-:Y:S02]  /*3980*/  FMNMX.FTZ R5, R11, R5, !PT ;  /* 0x000000050b057209 */ /* 0x000fe40007810000 */
[----:B------:R-:W-:-:S02]  /*3990*/  ISETP.GT.AND P1, PT, R0, 0x1, PT ;  /* 0x000000010000780c */ /* 0x000fc40003f24270 */
[----:B------:R-:W-:Y:S02]  /*39a0*/  FSEL R24, R66, -INF , P2 ;  /* 0xff80000042187808 */ /* 0x000fe40001000000 */
[----:B------:R-:W-:Y:S02]  /*39b0*/  ISETP.GT.AND P2, PT, R2, 0x19, PT ;  /* 0x000000190200780c */ /* 0x000fe40003f44270 */
[----:B------:R-:W-:Y:S02]  /*39c0*/  FSEL R13, R48, -INF , P0 ;  /* 0xff800000300d7808 */ /* 0x000fe40000000000 */
[----:B------:R-:W-:Y:S02]  /*39d0*/  FMNMX.FTZ R5, R12, R5, !PT ;  /* 0x000000050c057209 */ /* 0x000fe40007810000 */
[----:B------:R-:W-:Y:S02]  /*39e0*/  FSEL R28, R67, -INF , P1 ;  /* 0xff800000431c7808 */ /* 0x000fe40000800000 */
[----:B------:R-:W-:-:S02]  /*39f0*/  ISETP.GT.AND P1, PT, R2, 0x20, PT ;  /* 0x000000200200780c */ /* 0x000fc40003f24270 */
[----:B------:R-:W-:Y:S02]  /*3a00*/  FSEL R14, R49, -INF , P2 ;  /* 0xff800000310e7808 */ /* 0x000fe40001000000 */
[----:B------:R-:W-:Y:S02]  /*3a10*/  FMNMX.FTZ R5, R13, R5, !PT ;  /* 0x000000050d057209 */ /* 0x000fe40007810000 */
[----:B------:R-:W-:Y:S02]  /*3a20*/  ISETP.GT.AND P0, PT, R2, 0x21, PT ;  /* 0x000000210200780c */ /* 0x000fe40003f04270 */
[----:B------:R-:W-:Y:S02]  /*3a30*/  FSEL R162, R40, -INF , P1 ;  /* 0xff80000028a27808 */ /* 0x000fe40000800000 */
[----:B------:R-:W-:Y:S02]  /*3a40*/  FMNMX.FTZ R5, R14, R5, !PT ;  /* 0x000000050e057209 */ /* 0x000fe40007810000 */
[----:B------:R-:W-:-:S02]  /*3a50*/  ISETP.GT.AND P2, PT, R0, 0x8, PT ;  /* 0x000000080000780c */ /* 0x000fc40003f44270 */
[----:B------:R-:W-:Y:S02]  /*3a60*/  FSEL R161, R41, -INF , P0 ;  /* 0xff80000029a17808 */ /* 0x000fe40000000000 */
[----:B------:R-:W-:Y:S02]  /*3a70*/  ISETP.GT.AND P0, PT, R2, 0x28, PT ;  /* 0x000000280200780c */ /* 0x000fe40003f04270 */
[----:B------:R-:W-:Y:S02]  /*3a80*/  FMNMX.FTZ R5, R162, R5, !PT ;  /* 0x00000005a2057209 */ /* 0x000fe40007810000 */
[----:B------:R-:W-:Y:S02]  /*3a90*/  ISETP.GT.AND P1, PT, R0, 0x9, PT ;  /* 0x000000090000780c */ /* 0x000fe40003f24270 */
[----:B------:R-:W-:Y:S02]  /*3aa0*/  FSEL R27, R58, -INF , P2 ;  /* 0xff8000003a1b7808 */ /* 0x000fe40001000000 */
[----:B------:R-:W-:-:S02]  /*3ab0*/  ISETP.GT.AND P2, PT, R2, 0x29, PT ;  /* 0x000000290200780c */ /* 0x000fc40003f44270 */
[----:B------:R-:W-:Y:S02]  /*3ac0*/  FSEL R160, R44, -INF , P0 ;  /* 0xff8000002ca07808 */ /* 0x000fe40000000000 */
[----:B------:R-:W-:Y:S02]  /*3ad0*/  FMNMX.FTZ R5, R161, R5, !PT ;  /* 0x00000005a1057209 */ /* 0x000fe40007810000 */
[----:B------:R-:W-:Y:S02]  /*3ae0*/  FSEL R26, R59, -INF , P1 ;  /* 0xff8000003b1a7808 */ /* 0x000fe40000800000 */
[----:B------:R-:W-:Y:S02]  /*3af0*/  ISETP.GT.AND P1, PT, R2, 0x30, PT ;  /* 0x000000300200780c */ /* 0x000fe40003f24270 */
[----:B------:R-:W-:Y:S02]  /*3b00*/  FSEL R159, R45, -INF , P2 ;  /* 0xff8000002d9f7808 */ /* 0x000fe40001000000 */
[----:B------:R-:W-:-:S02]  /*3b10*/  FMNMX.FTZ R5, R160, R5, !PT ;  /* 0x00000005a0057209 */ /* 0x000fc40007810000 */
[----:B------:R-:W-:Y:S02]  /*3b20*/  ISETP.GT.AND P0, PT, R2, 0x31, PT ;  /* 0x000000310200780c */ /* 0x000fe40003f04270 */
[----:B------:R-:W-:Y:S02]  /*3b30*/  FSEL R170, R36, -INF , P1 ;  /* 0xff80000024aa7808 */ /* 0x000fe40000800000 */
[----:B------:R-:W-:Y:S02]  /*3b40*/  FMNMX.FTZ R5, R159, R5, !PT ;  /* 0x000000059f057209 */ /* 0x000fe40007810000 */
[C---:B------:R-:W-:Y:S02]  /*3b50*/  ISETP.GT.AND P4, PT, R2.reuse, 0x38, PT ;  /* 0x000000380200780c */ /* 0x040fe40003f84270 */
[----:B------:R-:W-:Y:S02]  /*3b60*/  ISETP.GT.AND P2, PT, R2, 0x39, PT ;  /* 0x000000390200780c */ /* 0x000fe40003f44270 */
[----:B------:R-:W-:-:S02]  /*3b70*/  FSEL R169, R37, -INF , P0 ;  /* 0xff80000025a97808 */ /* 0x000fc40000000000 */
[----:B------:R-:W-:Y:S02]  /*3b80*/  FMNMX.FTZ R2, R170, R5, !PT ;  /* 0x00000005aa027209 */ /* 0x000fe40007810000 */
[----:B------:R-:W-:Y:S02]  /*3b90*/  FSEL R168, R32, -INF , P4 ;  /* 0xff80000020a87808 */ /* 0x000fe40002000000 */
[----:B------:R-:W-:Y:S02]  /*3ba0*/  FMNMX.FTZ R2, R169, R2, !PT ;  /* 0x00000002a9027209 */ /* 0x000fe40007810000 */
[----:B------:R-:W-:Y:S02]  /*3bb0*/  FSEL R167, R33, -INF , P2 ;  /* 0xff80000021a77808 */ /* 0x000fe40001000000 */
[----:B------:R-:W-:Y:S02]  /*3bc0*/  FMNMX.FTZ R2, R168, R2, !PT ;  /* 0x00000002a8027209 */ /* 0x000fe40007810000 */
[----:B------:R-:W-:-:S02]  /*3bd0*/  ISETP.GT.AND P1, PT, R0, 0x10, PT ;  /* 0x000000100000780c */ /* 0x000fc40003f24270 */
[----:B------:R-:W-:Y:S02]  /*3be0*/  ISETP.GT.AND P0, PT, R0, 0x11, PT ;  /* 0x000000110000780c */ /* 0x000fe40003f04270 */
[----:B------:R-:W-:Y:S02]  /*3bf0*/  FMNMX.FTZ R2, R167, R2, !PT ;  /* 0x00000002a7027209 */ /* 0x000fe40007810000 */
[----:B------:R-:W-:Y:S02]  /*3c00*/  FSEL R16, R54, -INF , P1 ;  /* 0xff80000036107808 */ /* 0x000fe40000800000 */
[----:B------:R-:W-:Y:S02]  /*3c10*/  FSEL R18, R55, -INF , P0 ;  /* 0xff80000037127808 */ /* 0x000fe40000000000 */
[C---:B------:R-:W-:Y:S02]  /*3c20*/  ISETP.GT.AND P1, PT, R0.reuse, 0x18, PT ;  /* 0x000000180000780c */ /* 0x040fe40003f24270 */
[----:B------:R-:W-:Y:S01]  /*3c30*/  ISETP.GT.AND P0, PT, R0, 0x19, PT ;  /* 0x000000190000780c */ /* 0x000fe20003f04270 */
[----:B------:R-:W1:Y:S01]  /*3c40*/  SHFL.BFLY PT, R6, R2, 0x2, 0x1f ;  /* 0x0c401f0002067f89 */ /* 0x000e6200000e0000 */
[----:B------:R-:W-:-:S02]  /*3c50*/  FSEL R23, R50, -INF , P1 ;  /* 0xff80000032177808 */ /* 0x000fc40000800000 */
[----:B------:R-:W-:Y:S02]  /*3c60*/  FSEL R29, R51, -INF , P0 ;  /* 0xff800000331d7808 */ /* 0x000fe40000000000 */
[C---:B------:R-:W-:Y:S01]  /*3c70*/  ISETP.GT.AND P4, PT, R0.reuse, 0x20, PT ;  /* 0x000000200000780c */ /* 0x040fe20003f84270 */
[----:B------:R-:W-:Y:S01]  /*3c80*/  LDSM.16.MT88.4 R48, [R225] ;  /* 0x00000000e130783b */ /* 0x000fe20000004200 */
[C---:B------:R-:W-:Y:S02]  /*3c90*/  ISETP.GT.AND P2, PT, R0.reuse, 0x21, PT ;  /* 0x000000210000780c */ /* 0x040fe40003f44270 */
[C---:B------:R-:W-:Y:S02]  /*3ca0*/  ISETP.GT.AND P1, PT, R0.reuse, 0x28, PT ;  /* 0x000000280000780c */ /* 0x040fe40003f24270 */
[----:B------:R-:W-:Y:S02]  /*3cb0*/  ISETP.GT.AND P0, PT, R0, 0x29, PT ;  /* 0x000000290000780c */ /* 0x000fe40003f04270 */
[----:B------:R-:W-:-:S02]  /*3cc0*/  FSEL R155, R42, -INF , P4 ;  /* 0xff8000002a9b7808 */ /* 0x000fc40002000000 */
[----:B------:R-:W-:Y:S02]  /*3cd0*/  FSEL R156, R43, -INF , P2 ;  /* 0xff8000002b9c7808 */ /* 0x000fe40001000000 */
[----:B------:R-:W-:Y:S01]  /*3ce0*/  FSEL R158, R46, -INF , P1 ;  /* 0xff8000002e9e7808 */ /* 0x000fe20000800000 */
[----:B------:R-:W-:Y:S01]  /*3cf0*/  LDSM.16.MT88.4 R40, [R226+0x800] ;  /* 0x00080000e228783b */ /* 0x000fe20000004200 */
[----:B------:R-:W-:Y:S02]  /*3d00*/  FSEL R157, R47, -INF , P0 ;  /* 0xff8000002f9d7808 */ /* 0x000fe40000000000 */
[C---:B------:R-:W-:Y:S01]  /*3d10*/  ISETP.GT.AND P4, PT, R0.reuse, 0x30, PT ;  /* 0x000000300000780c */ /* 0x040fe20003f84270 */
[----:B------:R-:W-:Y:S01]  /*3d20*/  LDSM.16.MT88.4 R44, [R225+0x800] ;  /* 0x00080000e12c783b */ /* 0x000fe20000004200 */
[C---:B------:R-:W-:Y:S02]  /*3d30*/  ISETP.GT.AND P2, PT, R0.reuse, 0x31, PT ;  /* 0x000000310000780c */ /* 0x040fe40003f44270 */
[----:B------:R-:W-:-:S02]  /*3d40*/  ISETP.GT.AND P1, PT, R0, 0x38, PT ;  /* 0x000000380000780c */ /* 0x000fc40003f24270 */
[----:B------:R-:W-:Y:S02]  /*3d50*/  ISETP.GT.AND P0, PT, R0, 0x39, PT ;  /* 0x000000390000780c */ /* 0x000fe40003f04270 */
[----:B------:R-:W-:-:S04]  /*3d60*/  FMNMX.FTZ R0, R24, R28, !PT ;  /* 0x0000001c18007209 */ /* 0x000fc80007810000 */
[----:B------:R-:W-:-:S04]  /*3d70*/  FMNMX.FTZ R0, R27, R0, !PT ;  /* 0x000000001b007209 */ /* 0x000fc80007810000 */
[----:B------:R-:W-:-:S04]  /*3d80*/  FMNMX.FTZ R0, R26, R0, !PT ;  /* 0x000000001a007209 */ /* 0x000fc80007810000 */
[----:B------:R-:W-:Y:S02]  /*3d90*/  FMNMX.FTZ R5, R16, R0, !PT ;  /* 0x0000000010057209 */ /* 0x000fe40007810000 */
[----:B-1----:R-:W-:Y:S02]  /*3da0*/  FMNMX.FTZ R0, R2, R6, !PT ;  /* 0x0000000602007209 */ /* 0x002fe40007810000 */
[----:B------:R-:W-:-:S04]  /*3db0*/  FMNMX.FTZ R2, R18, R5, !PT ;  /* 0x0000000512027209 */ /* 0x000fc80007810000 */
[----:B------:R-:W-:Y:S01]  /*3dc0*/  FMNMX.FTZ R2, R23, R2, !PT ;  /* 0x0000000217027209 */ /* 0x000fe20007810000 */
[----:B------:R-:W1:Y:S03]  /*3dd0*/  SHFL.BFLY PT, R5, R0, 0x1, 0x1f ;  /* 0x0c201f0000057f89 */ /* 0x000e6600000e0000 */
[----:B------:R-:W-:-:S04]  /*3de0*/  FMNMX.FTZ R2, R29, R2, !PT ;  /* 0x000000021d027209 */ /* 0x000fc80007810000 */
[----:B------:R-:W-:-:S04]  /*3df0*/  FMNMX.FTZ R2, R155, R2, !PT ;  /* 0x000000029b027209 */ /* 0x000fc80007810000 */
[----:B------:R-:W-:Y:S02]  /*3e00*/  FMNMX.FTZ R2, R156, R2, !PT ;  /* 0x000000029c027209 */ /* 0x000fe40007810000 */
[----:B------:R-:W-:Y:S02]  /*3e10*/  FSEL R165, R34, -INF , P1 ;  /* 0xff80000022a57808 */ /* 0x000fe40000800000 */
[----:B------:R-:W-:Y:S02]  /*3e20*/  FMNMX.FTZ R2, R158, R2, !PT ;  /* 0x000000029e027209 */ /* 0x000fe40007810000 */
[----:B------:R-:W-:Y:S02]  /*3e30*/  ISETP.GT.AND P1, PT, R4, RZ, PT ;  /* 0x000000ff0400720c */ /* 0x000fe40003f24270 */
[----:B------:R-:W-:Y:S02]  /*3e40*/  FSEL R164, R35, -INF , P0 ;  /* 0xff80000023a47808 */ /* 0x000fe40000000000 */
[----:B------:R-:W-:-:S02]  /*3e50*/  FSEL R163, R38, -INF , P4 ;  /* 0xff80000026a37808 */ /* 0x000fc40002000000 */
[----:B------:R-:W-:Y:S02]  /*3e60*/  ISETP.GT.AND P0, PT, R4, 0x1, PT ;  /* 0x000000010400780c */ /* 0x000fe40003f04270 */
[----:B------:R-:W-:Y:S02]  /*3e70*/  FMNMX.FTZ R2, R157, R2, !PT ;  /* 0x000000029d027209 */ /* 0x000fe40007810000 */
[----:B------:R-:W-:Y:S02]  /*3e80*/  FSEL R32, R98, -INF , P1 ;  /* 0xff80000062207808 */ /* 0x000fe40000800000 */
[----:B------:R-:W-:Y:S02]  /*3e90*/  ISETP.GT.AND P1, PT, R4, 0x8, PT ;  /* 0x000000080400780c */ /* 0x000fe40003f24270 */
[----:B------:R-:W-:Y:S02]  /*3ea0*/  FSEL R166, R39, -INF , P2 ;  /* 0xff80000027a67808 */ /* 0x000fe40001000000 */
[----:B------:R-:W-:-:S02]  /*3eb0*/  FSEL R33, R99, -INF , P0 ;  /* 0xff80000063217808 */ /* 0x000fc40000000000 */
[----:B------:R-:W-:Y:S02]  /*3ec0*/  FMNMX.FTZ R2, R163, R2, !PT ;  /* 0x00000002a3027209 */ /* 0x000fe40007810000 */
[C---:B------:R-:W-:Y:S02]  /*3ed0*/  ISETP.GT.AND P4, PT, R3.reuse, RZ, PT ;  /* 0x000000ff0300720c */ /* 0x040fe40003f84270 */
[C---:B------:R-:W-:Y:S02]  /*3ee0*/  ISETP.GT.AND P2, PT, R3.reuse, 0x1, PT ;  /* 0x000000010300780c */ /* 0x040fe40003f44270 */
[----:B------:R-:W-:Y:S02]  /*3ef0*/  ISETP.GT.AND P0, PT, R3, 0x8, PT ;  /* 0x000000080300780c */ /* 0x000fe40003f04270 */
[----:B------:R-:W-:Y:S02]  /*3f00*/  FSEL R30, R94, -INF , P1 ;  /* 0xff8000005e1e7808 */ /* 0x000fe40000800000 */
[----:B------:R-:W-:-:S02]  /*3f10*/  ISETP.GT.AND P1, PT, R4, 0x10, PT ;  /* 0x000000100400780c */ /* 0x000fc40003f24270 */
[----:B------:R-:W-:Y:S02]  /*3f20*/  FMNMX.FTZ R2, R166, R2, !PT ;  /* 0x00000002a6027209 */ /* 0x000fe40007810000 */
[----:B------:R-:W-:Y:S02]  /*3f30*/  FSEL R22, R96, -INF , P4 ;  /* 0xff80000060167808 */ /* 0x000fe40002000000 */
[----:B------:R-:W-:Y:S02]  /*3f40*/  FSEL R25, R97, -INF , P2 ;  /* 0xff80000061197808 */ /* 0x000fe40001000000 */
[----:B------:R-:W-:Y:S02]  /*3f50*/  FSEL R15, R92, -INF , P0 ;  /* 0xff8000005c0f7808 */ /* 0x000fe40000000000 */
[----:B------:R-:W-:Y:S02]  /*3f60*/  ISETP.GT.AND P0, PT, R4, 0x9, PT ;  /* 0x000000090400780c */ /* 0x000fe40003f04270 */
[----:B-1----:R-:W-:-:S02]  /*3f70*/  FMNMX.FTZ R137, R0, R5, !PT ;  /* 0x0000000500897209 */ /* 0x002fc40007810000 */
[----:B------:R-:W-:Y:S02]  /*3f80*/  FSEL R38, R90, -INF , P1 ;  /* 0xff8000005a267808 */ /* 0x000fe40000800000 */
[----:B------:R-:W-:Y:S02]  /*3f90*/  FMNMX.FTZ R0, R165, R2, !PT ;  /* 0x00000002a5007209 */ /* 0x000fe40007810000 */
[----:B------:R-:W-:Y:S02]  /*3fa0*/  ISETP.GT.AND P2, PT, R3, 0x9, PT ;  /* 0x000000090300780c */ /* 0x000fe40003f44270 */
[----:B------:R-:W-:Y:S02]  /*3fb0*/  ISETP.GT.AND P1, PT, R4, 0x18, PT ;  /* 0x000000180400780c */ /* 0x000fe40003f24270 */
        /* <DEDUP_REMOVED lines=8> */
[----:B------:R-:W-:Y:S01]  /*4040*/  FSEL R17, R88, -INF , P0 ;  /* 0xff80000058117808 */ /* 0x000fe20000000000 */
[----:B------:R-:W1:Y:S01]  /*4050*/  SHFL.BFLY PT, R6, R0, 0x2, 0x1f ;  /* 0x0c401f0000067f89 */ /* 0x000e6200000e0000 */
[----:B------:R-:W-:Y:S02]  /*4060*/  ISETP.GT.AND P0, PT, R4, 0x11, PT ;  /* 0x000000110400780c */ /* 0x000fe40003f04270 */
[----:B------:R-:W-:Y:S02]  /*4070*/  ISETP.GT.AND P2, PT, R3, 0x11, PT ;  /* 0x000000110300780c */ /* 0x000fe40003f44270 */
[----:B------:R-:W-:Y:S02]  /*4080*/  FMNMX.FTZ R2, R19, R2, !PT ;  /* 0x0000000213027209 */ /* 0x000fe40007810000 */
[----:B------:R-:W-:Y:S02]  /*4090*/  FSEL R151, R80, -INF , P1 ;  /* 0xff80000050977808 */ /* 0x000fe40000800000 */
[----:B------:R-:W-:-:S02]  /*40a0*/  ISETP.GT.AND P1, PT, R3, 0x29, PT ;  /* 0x000000290300780c */ /* 0x000fc40003f24270 */
[----:B------:R-:W-:Y:S02]  /*40b0*/  FSEL R39, R91, -INF , P0 ;  /* 0xff8000005b277808 */ /* 0x000fe40000000000 */
[----:B------:R-:W-:Y:S02]  /*40c0*/  FSEL R21, R89, -INF , P2 ;  /* 0xff80000059157808 */ /* 0x000fe40001000000 */
[----:B------:R-:W-:Y:S02]  /*40d0*/  ISETP.GT.AND P0, PT, R3, 0x18, PT ;  /* 0x000000180300780c */ /* 0x000fe40003f04270 */
[----:B------:R-:W-:Y:S01]  /*40e0*/  FMNMX.FTZ R5, R17, R2, !PT ;  /* 0x0000000211057209 */ /* 0x000fe20007810000 */
[----:B------:R-:W-:Y:S01]  /*40f0*/  FMUL.FTZ R2, R137, c[0x0][0x2d0] ;  /* 0x0000b40089027a20 */ /* 0x000fe20000410000 */
[----:B------:R-:W-:Y:S02]  /*4100*/  FSEL R147, R77, -INF , P1 ;  /* 0xff8000004d937808 */ /* 0x000fe40000800000 */
[----:B------:R-:W-:-:S02]  /*4110*/  FSETP.NEU.FTZ.AND P1, PT, R137, -INF , PT ;  /* 0xff8000008900780b */ /* 0x000fc40003f3d000 */
[----:B------:R-:W-:Y:S02]  /*4120*/  ISETP.GT.AND P2, PT, R3, 0x19, PT ;  /* 0x000000190300780c */ /* 0x000fe40003f44270 */
[----:B------:R-:W-:Y:S02]  /*4130*/  FSEL R31, R84, -INF , P0 ;  /* 0xff800000541f7808 */ /* 0x000fe40000000000 */
[----:B------:R-:W-:Y:S02]  /*4140*/  FMNMX.FTZ R5, R21, R5, !PT ;  /* 0x0000000515057209 */ /* 0x000fe40007810000 */
[----:B------:R-:W-:Y:S02]  /*4150*/  ISETP.GT.AND P0, PT, R4, 0x19, PT ;  /* 0x000000190400780c */ /* 0x000fe40003f04270 */
[----:B------:R-:W-:Y:S02]  /*4160*/  FSEL R20, R2, RZ, P1 ;  /* 0x000000ff02147208 */ /* 0x000fe40000800000 */
[----:B------:R-:W-:-:S02]  /*4170*/  FSEL R37, R85, -INF , P2 ;  /* 0xff80000055257808 */ /* 0x000fc40001000000 */
[----:B------:R-:W-:Y:S02]  /*4180*/  FMNMX.FTZ R2, R31, R5, !PT ;  /* 0x000000051f027209 */ /* 0x000fe40007810000 */
[----:B------:R-:W-:Y:S02]  /*4190*/  FSEL R57, R87, -INF , P0 ;  /* 0xff80000057397808 */ /* 0x000fe40000000000 */
[C---:B------:R-:W-:Y:S02]  /*41a0*/  ISETP.GT.AND P0, PT, R3.reuse, 0x21, PT ;  /* 0x000000210300780c */ /* 0x040fe40003f04270 */
[----:B------:R-:W-:Y:S01]  /*41b0*/  ISETP.GT.AND P2, PT, R3, 0x28, PT ;  /* 0x000000280300780c */ /* 0x000fe20003f44270 */
[----:B------:R-:W-:Y:S01]  /*41c0*/  FFMA.FTZ R5, R7, c[0x0][0x2d0], -R20 ;  /* 0x0000b40007057a23 */ /* 0x000fe20000010814 */
[----:B------:R-:W-:Y:S02]  /*41d0*/  FMNMX.FTZ R2, R37, R2, !PT ;  /* 0x0000000225027209 */ /* 0x000fe40007810000 */
[----:B------:R-:W-:-:S02]  /*41e0*/  FSEL R150, R81, -INF , P0 ;  /* 0xff80000051967808 */ /* 0x000fc40000000000 */
[----:B------:R-:W-:Y:S01]  /*41f0*/  FSEL R148, R76, -INF , P2 ;  /* 0xff8000004c947808 */ /* 0x000fe20001000000 */
[----:B------:R2:W-:Y:S01]  /*4200*/  MUFU.EX2 R154, R5 ;  /* 0x00000005009a7308 */ /* 0x0005e20000000800 */
[C---:B------:R-:W-:Y:S02]  /*4210*/  ISETP.GT.AND P0, PT, R3.reuse, 0x30, PT ;  /* 0x000000300300780c */ /* 0x040fe40003f04270 */
[C---:B------:R-:W-:Y:S02]  /*4220*/  ISETP.GT.AND P4, PT, R3.reuse, 0x31, PT ;  /* 0x000000310300780c */ /* 0x040fe40003f84270 */
[C---:B------:R-:W-:Y:S02]  /*4230*/  ISETP.GT.AND P2, PT, R3.reuse, 0x38, PT ;  /* 0x000000380300780c */ /* 0x040fe40003f44270 */
[----:B------:R-:W-:Y:S02]  /*4240*/  ISETP.GT.AND P1, PT, R3, 0x39, PT ;  /* 0x000000390300780c */ /* 0x000fe40003f24270 */
[----:B------:R-:W-:Y:S01]  /*4250*/  FMNMX.FTZ R3, R151, R2, !PT ;  /* 0x0000000297037209 */ /* 0x000fe20007810000 */
[----:B------:R-:W-:Y:S01]  /*4260*/  FFMA.FTZ R2, R8, c[0x0][0x2d0], -R20 ;  /* 0x0000b40008027a23 */ /* 0x000fe20000010814 */
[----:B-1----:R-:W-:-:S02]  /*4270*/  FMNMX.FTZ R0, R0, R6, !PT ;  /* 0x0000000600007209 */ /* 0x002fc40007810000 */
[----:B------:R-:W-:Y:S02]  /*4280*/  FMNMX.FTZ R3, R150, R3, !PT ;  /* 0x0000000396037209 */ /* 0x000fe40007810000 */
[----:B--2---:R-:W-:Y:S01]  /*4290*/  FMNMX.FTZ R5, R32, R33, !PT ;  /* 0x0000002120057209 */ /* 0x004fe20007810000 */
[----:B------:R1:W-:Y:S03]  /*42a0*/  MUFU.EX2 R152, R2 ;  /* 0x0000000200987308 */ /* 0x0003e60000000800 */
[----:B------:R-:W-:Y:S01]  /*42b0*/  FMNMX.FTZ R5, R30, R5, !PT ;  /* 0x000000051e057209 */ /* 0x000fe20007810000 */
[----:B------:R-:W2:Y:S01]  /*42c0*/  SHFL.BFLY PT, R6, R0, 0x1, 0x1f ;  /* 0x0c201f0000067f89 */ /* 0x000ea200000e0000 */
[----:B------:R-:W-:Y:S02]  /*42d0*/  FSEL R153, R72, -INF , P0 ;  /* 0xff80000048997808 */ /* 0x000fe40000000000 */
[----:B------:R-:W-:-:S02]  /*42e0*/  FSEL R146, R73, -INF , P4 ;  /* 0xff80000049927808 */ /* 0x000fc40002000000 */
[----:B-1----:R-:W-:Y:S02]  /*42f0*/  FMNMX.FTZ R2, R148, R3, !PT ;  /* 0x0000000394027209 */ /* 0x002fe40007810000 */
[----:B------:R-:W-:Y:S02]  /*4300*/  FMNMX.FTZ R3, R36, R5, !PT ;  /* 0x0000000524037209 */ /* 0x000fe40007810000 */
[----:B------:R-:W-:Y:S02]  /*4310*/  FMNMX.FTZ R2, R147, R2, !PT ;  /* 0x0000000293027209 */ /* 0x000fe40007810000 */
[----:B------:R-:W-:Y:S02]  /*4320*/  FMNMX.FTZ R3, R38, R3, !PT ;  /* 0x0000000326037209 */ /* 0x000fe40007810000 */
[----:B------:R-:W-:Y:S02]  /*4330*/  FMNMX.FTZ R2, R153, R2, !PT ;  /* 0x0000000299027209 */ /* 0x000fe40007810000 */
[----:B------:R-:W-:-:S02]  /*4340*/  FMNMX.FTZ R3, R39, R3, !PT ;  /* 0x0000000327037209 */ /* 0x000fc40007810000 */
[----:B------:R-:W-:Y:S02]  /*4350*/  FMNMX.FTZ R135, R146, R2, !PT ;  /* 0x0000000292877209 */ /* 0x000fe40007810000 */
[----:B------:R-:W-:Y:S02]  /*4360*/  ISETP.GT.AND P0, PT, R4, 0x20, PT ;  /* 0x000000200400780c */ /* 0x000fe40003f04270 */
[----:B------:R-:W-:Y:S02]  /*4370*/  FSEL R144, R68, -INF , P2 ;  /* 0xff80000044907808 */ /* 0x000fe40001000000 */
[----:B------:R-:W-:Y:S01]  /*4380*/  FMNMX.FTZ R2, R56, R3, !PT ;  /* 0x0000000338027209 */ /* 0x000fe20007810000 */
[----:B------:R-:W-:Y:S01]  /*4390*/  FFMA.FTZ R5, R9, c[0x0][0x2d0], -R20 ;  /* 0x0000b40009057a23 */ /* 0x000fe20000010814 */
[----:B------:R-:W-:Y:S02]  /*43a0*/  FSEL R145, R82, -INF , P0 ;  /* 0xff80000052917808 */ /* 0x000fe40000000000 */
[----:B------:R-:W-:-:S02]  /*43b0*/  FSEL R143, R69, -INF , P1 ;  /* 0xff800000458f7808 */ /* 0x000fc40000800000 */
[----:B------:R-:W-:Y:S02]  /*43c0*/  FMNMX.FTZ R135, R144, R135, !PT ;  /* 0x0000008790877209 */ /* 0x000fe40007810000 */
[----:B------:R-:W-:Y:S01]  /*43d0*/  FMNMX.FTZ R3, R57, R2, !PT ;  /* 0x0000000239037209 */ /* 0x000fe20007810000 */
[--C-:B------:R-:W-:Y:S01]  /*43e0*/  FFMA.FTZ R2, R11, c[0x0][0x2d0], -R20.reuse ;  /* 0x0000b4000b027a23 */ /* 0x100fe20000010814 */
[C---:B------:R-:W-:Y:S01]  /*43f0*/  ISETP.GT.AND P0, PT, R4.reuse, 0x21, PT ;  /* 0x000000210400780c */ /* 0x040fe20003f04270 */
[----:B------:R1:W-:Y:S01]  /*4400*/  MUFU.EX2 R245, R5 ;  /* 0x0000000500f57308 */ /* 0x0003e20000000800 */
[----:B------:R-:W-:Y:S02]  /*4410*/  FMNMX.FTZ R135, R143, R135, !PT ;  /* 0x000000878f877209 */ /* 0x000fe40007810000 */
[----:B------:R-:W-:Y:S02]  /*4420*/  FSEL R149, R83, -INF , P0 ;  /* 0xff80000053957808 */ /* 0x000fe40000000000 */
[----:B------:R-:W-:Y:S01]  /*4430*/  ISETP.GT.AND P0, PT, R4, 0x28, PT ;  /* 0x000000280400780c */ /* 0x000fe20003f04270 */
[----:B------:R-:W-:Y:S02]  /*4440*/  LDSM.16.MT88.4 R80, [R226+0x2000] ;  /* 0x00200000e250783b */ /* 0x000fe40000004200 */
[----:B------:R3:W-:Y:S01]  /*4450*/  MUFU.EX2 R211, R2 ;  /* 0x0000000200d37308 */ /* 0x0007e20000000800 */
[----:B--2---:R-:W-:Y:S01]  /*4460*/  FMNMX.FTZ R136, R0, R6, !PT ;  /* 0x0000000600887209 */ /* 0x004fe20007810000 */
[----:B------:R-:W-:-:S02]  /*4470*/  FFMA.FTZ R0, R12, c[0x0][0x2d0], -R20 ;  /* 0x0000b4000c007a23 */ /* 0x000fc40000010814 */
[----:B-1----:R-:W-:Y:S01]  /*4480*/  FFMA.FTZ R5, R10, c[0x0][0x2d0], -R20 ;  /* 0x0000b4000a057a23 */ /* 0x002fe20000010814 */
[----:B------:R-:W-:-:S03]  /*4490*/  ISETP.GT.AND P1, PT, R4, 0x29, PT ;  /* 0x000000290400780c */ /* 0x000fc60003f24270 */
[----:B------:R1:W-:Y:S01]  /*44a0*/  MUFU.EX2 R210, R5 ;  /* 0x0000000500d27308 */ /* 0x0003e20000000800 */
[----:B---3--:R-:W-:Y:S02]  /*44b0*/  FMNMX.FTZ R2, R145, R3, !PT ;  /* 0x0000000391027209 */ /* 0x008fe40007810000 */
[----:B------:R-:W-:Y:S02]  /*44c0*/  FSEL R141, R78, -INF , P0 ;  /* 0xff8000004e8d7808 */ /* 0x000fe40000000000 */
[----:B------:R-:W-:-:S03]  /*44d0*/  FMNMX.FTZ R2, R149, R2, !PT ;  /* 0x0000000295027209 */ /* 0x000fc60007810000 */
[----:B------:R2:W-:Y:S01]  /*44e0*/  MUFU.EX2 R246, R0 ;  /* 0x0000000000f67308 */ /* 0x0005e20000000800 */
[----:B------:R-:W-:Y:S01]  /*44f0*/  FSEL R142, R79, -INF , P1 ;  /* 0xff8000004f8e7808 */ /* 0x000fe20000800000 */
[----:B-1----:R-:W1:Y:S01]  /*4500*/  SHFL.BFLY PT, R5, R135, 0x2, 0x1f ;  /* 0x0c401f0087057f89 */ /* 0x002e6200000e0000 */
[C---:B------:R-:W-:Y:S02]  /*4510*/  ISETP.GT.AND P1, PT, R4.reuse, 0x30, PT ;  /* 0x000000300400780c */ /* 0x040fe40003f24270 */
[C---:B------:R-:W-:Y:S02]  /*4520*/  ISETP.GT.AND P0, PT, R4.reuse, 0x31, PT ;  /* 0x000000310400780c */ /* 0x040fe40003f04270 */
[----:B------:R-:W-:Y:S01]  /*4530*/  ISETP.GT.AND P2, PT, R4, 0x38, PT ;  /* 0x000000380400780c */ /* 0x000fe20003f44270 */
[----:B------:R-:W-:Y:S01]  /*4540*/  FMUL.FTZ R3, R136, c[0x0][0x2d0] ;  /* 0x0000b40088037a20 */ /* 0x000fe20000410000 */
[----:B--2---:R-:W-:Y:S01]  /*4550*/  FMNMX.FTZ R0, R141, R2, !PT ;  /* 0x000000028d007209 */ /* 0x004fe20007810000 */
[----:B------:R-:W-:Y:S01]  /*4560*/  LDSM.16.MT88.4 R76, [R229+0x2000] ;  /* 0x00200000e54c783b */ /* 0x000fe20000004200 */
[----:B------:R-:W-:-:S02]  /*4570*/  FSEL R140, R74, -INF , P1 ;  /* 0xff8000004a8c7808 */ /* 0x000fc40000800000 */
[----:B------:R-:W-:Y:S02]  /*4580*/  FMNMX.FTZ R0, R142, R0, !PT ;  /* 0x000000008e007209 */ /* 0x000fe40007810000 */
[----:B------:R-:W-:Y:S02]  /*4590*/  FSEL R139, R75, -INF , P0 ;  /* 0xff8000004b8b7808 */ /* 0x000fe40000000000 */
[----:B------:R-:W-:Y:S01]  /*45a0*/  FMNMX.FTZ R0, R140, R0, !PT ;  /* 0x000000008c007209 */ /* 0x000fe20007810000 */
[----:B------:R-:W-:Y:S01]  /*45b0*/  FFMA.FTZ R2, R13, c[0x0][0x2d0], -R20 ;  /* 0x0000b4000d027a23 */ /* 0x000fe20000010814 */
[----:B------:R-:W-:Y:S02]  /*45c0*/  ISETP.GT.AND P1, PT, R4, 0x39, PT ;  /* 0x000000390400780c */ /* 0x000fe40003f24270 */
[----:B------:R-:W-:Y:S02]  /*45d0*/  FSEL R138, R70, -INF , P2 ;  /* 0xff800000468a7808 */ /* 0x000fe40001000000 */
[----:B------:R-:W-:-:S02]  /*45e0*/  FMNMX.FTZ R0, R139, R0, !PT ;  /* 0x000000008b007209 */ /* 0x000fc40007810000 */
[----:B------:R-:W-:Y:S01]  /*45f0*/  FSETP.NEU.FTZ.AND P0, PT, R136, -INF , PT ;  /* 0xff8000008800780b */ /* 0x000fe20003f1d000 */
[----:B------:R2:W-:Y:S01]  /*4600*/  MUFU.EX2 R204, R2 ;  /* 0x0000000200cc7308 */ /* 0x0005e20000000800 */
[----:B------:R-:W-:Y:S02]  /*4610*/  FSEL R133, R71, -INF , P1 ;  /* 0xff80000047857808 */ /* 0x000fe40000800000 */
[----:B------:R-:W-:Y:S01]  /*4620*/  FMNMX.FTZ R134, R138, R0, !PT ;  /* 0x000000008a867209 */ /* 0x000fe20007810000 */
[----:B------:R-:W-:Y:S01]  /*4630*/  LDSM.16.MT88.4 R68, [R229+0x800] ;  /* 0x00080000e544783b */ /* 0x000fe20000004200 */
[----:B------:R-:W-:Y:S02]  /*4640*/  FSEL R3, R3, RZ, P0 ;  /* 0x000000ff03037208 */ /* 0x000fe40000000000 */
[----:B-1----:R-:W-:Y:S02]  /*4650*/  FMNMX.FTZ R135, R135, R5, !PT ;  /* 0x0000000587877209 */ /* 0x002fe40007810000 */
[----:B------:R-:W-:Y:S01]  /*4660*/  FMNMX.FTZ R134, R133, R134, !PT ;  /* 0x0000008685867209 */ /* 0x000fe20007810000 */
[----:B------:R-:W-:-:S02]  /*4670*/  FFMA.FTZ R0, R24, c[0x0][0x2d0], -R3 ;  /* 0x0000b40018007a23 */ /* 0x000fc40000010803 */
[----:B--2---:R-:W-:Y:S02]  /*4680*/  FFMA.FTZ R2, R14, c[0x0][0x2d0], -R20 ;  /* 0x0000b4000e027a23 */ /* 0x004fe40000010814 */
[----:B------:R-:W-:Y:S02]  /*4690*/  SHFL.BFLY PT, R4, R134, 0x2, 0x1f ;  /* 0x0c401f0086047f89 */ /* 0x000fe400000e0000 */
[----:B------:R1:W-:Y:S08]  /*46a0*/  MUFU.EX2 R207, R2 ;  /* 0x0000000200cf7308 */ /* 0x0003f00000000800 */
[----:B------:R2:W-:Y:S01]  /*46b0*/  MUFU.EX2 R132, R0 ;  /* 0x0000000000847308 */ /* 0x0005e20000000800 */
[----:B-1----:R-:W1:Y:S01]  /*46c0*/  SHFL.BFLY PT, R2, R135, 0x1, 0x1f ;  /* 0x0c201f0087027f89 */ /* 0x002e6200000e0000 */
[----:B--2---:R-:W-:-:S06]  /*46d0*/  FFMA.FTZ R0, R28, c[0x0][0x2d0], -R3 ;  /* 0x0000b4001c007a23 */ /* 0x004fcc0000010803 */
[----:B------:R2:W-:Y:S02]  /*46e0*/  MUFU.EX2 R131, R0 ;  /* 0x0000000000837308 */ /* 0x0005e40000000800 */
[----:B--2---:R-:W-:-:S06]  /*46f0*/  FFMA.FTZ R0, R27, c[0x0][0x2d0], -R3 ;  /* 0x0000b4001b007a23 */ /* 0x004fcc0000010803 */
[----:B------:R2:W-:Y:S01]  /*4700*/  MUFU.EX2 R194, R0 ;  /* 0x0000000000c27308 */ /* 0x0005e20000000800 */
[----:B-1----:R-:W-:Y:S02]  /*4710*/  FMNMX.FTZ R135, R135, R2, !PT ;  /* 0x0000000287877209 */ /* 0x002fe40007810000 */
[----:B------:R-:W-:Y:S01]  /*4720*/  FMNMX.FTZ R134, R134, R4, !PT ;  /* 0x0000000486867209 */ /* 0x000fe20007810000 */
[----:B--2---:R-:W-:-:S04]  /*4730*/  FFMA.FTZ R0, R26, c[0x0][0x2d0], -R3 ;  /* 0x0000b4001a007a23 */ /* 0x004fc80000010803 */
[----:B------:R1:W-:Y:S01]  /*4740*/  MUFU.EX2 R195, R0 ;  /* 0x0000000000c37308 */ /* 0x0003e20000000800 */
[C---:B------:R-:W-:Y:S01]  /*4750*/  FMUL.FTZ R2, R135.reuse, c[0x0][0x2d0] ;  /* 0x0000b40087027a20 */ /* 0x040fe20000410000 */
[----:B------:R-:W-:Y:S01]  /*4760*/  FSETP.NEU.FTZ.AND P0, PT, R135, -INF , PT ;  /* 0xff8000008700780b */ /* 0x000fe20003f1d000 */
[----:B------:R-:W2:Y:S01]  /*4770*/  SHFL.BFLY PT, R4, R134, 0x1, 0x1f ;  /* 0x0c201f0086047f89 */ /* 0x000ea200000e0000 */
[----:B-1----:R-:W-:-:S04]  /*4780*/  FFMA.FTZ R0, R16, c[0x0][0x2d0], -R3 ;  /* 0x0000b40010007a23 */ /* 0x002fc80000010803 */
[----:B------:R1:W-:Y:S01]  /*4790*/  MUFU.EX2 R198, R0 ;  /* 0x0000000000c67308 */ /* 0x0003e20000000800 */
[----:B------:R-:W-:Y:S01]  /*47a0*/  FSEL R2, R2, RZ, P0 ;  /* 0x000000ff02027208 */ /* 0x000fe20000000000 */
[----:B-1----:R-:W-:-:S06]  /*47b0*/  FFMA.FTZ R0, R18, c[0x0][0x2d0], -R3 ;  /* 0x0000b40012007a23 */ /* 0x002fcc0000010803 */
[----:B------:R1:W-:Y:S02]  /*47c0*/  MUFU.EX2 R199, R0 ;  /* 0x0000000000c77308 */ /* 0x0003e40000000800 */
[----:B-1----:R-:W-:-:S06]  /*47d0*/  FFMA.FTZ R0, R23, c[0x0][0x2d0], -R3 ;  /* 0x0000b40017007a23 */ /* 0x002fcc0000010803 */
[----:B------:R1:W-:Y:S02]  /*47e0*/  MUFU.EX2 R205, R0 ;  /* 0x0000000000cd7308 */ /* 0x0003e40000000800 */
[----:B-1----:R-:W-:-:S06]  /*47f0*/  FFMA.FTZ R0, R29, c[0x0][0x2d0], -R3 ;  /* 0x0000b4001d007a23 */ /* 0x002fcc0000010803 */
[----:B------:R1:W-:Y:S01]  /*4800*/  MUFU.EX2 R224, R0 ;  /* 0x0000000000e07308 */ /* 0x0003e20000000800 */
[----:B--2---:R-:W-:Y:S01]  /*4810*/  FMNMX.FTZ R134, R134, R4, !PT ;  /* 0x0000000486867209 */ /* 0x004fe20007810000 */
[----:B-1----:R-:W-:-:S06]  /*4820*/  FFMA.FTZ R0, R22, c[0x0][0x2d0], -R2 ;  /* 0x0000b40016007a23 */ /* 0x002fcc0000010802 */
[----:B------:R1:W-:Y:S01]  /*4830*/  MUFU.EX2 R130, R0 ;  /* 0x0000000000827308 */ /* 0x0003e20000000800 */
[--C-:B------:R-:W-:Y:S02]  /*4840*/  FFMA.FTZ R4, R17, c[0x0][0x2d0], -R2.reuse ;  /* 0x0000b40011047a23 */ /* 0x100fe40000010802 */
[----:B-1----:R-:W-:Y:S01]  /*4850*/  FFMA.FTZ R0, R25, c[0x0][0x2d0], -R2 ;  /* 0x0000b40019007a23 */ /* 0x002fe20000010802 */
[----:B------:R-:W-:-:S04]  /*4860*/  FSETP.NEU.FTZ.AND P0, PT, R134, -INF , PT ;  /* 0xff8000008600780b */ /* 0x000fc80003f1d000 */
[----:B------:R-:W-:Y:S01]  /*4870*/  MUFU.EX2 R193, R4 ;  /* 0x0000000400c17308 */ /* 0x000fe20000000800 */
[----:B------:R-:W1:Y:S07]  /*4880*/  LDSM.16.MT88.4 R24, [R229] ;  /* 0x00000000e518783b */ /* 0x000e6e0000004200 */
[----:B------:R2:W3:Y:S02]  /*4890*/  MUFU.EX2 R129, R0 ;  /* 0x0000000000817308 */ /* 0x0004e40000000800 */
[----:B--2---:R-:W-:-:S06]  /*48a0*/  FFMA.FTZ R0, R15, c[0x0][0x2d0], -R2 ;  /* 0x0000b4000f007a23 */ /* 0x004fcc0000010802 */
[----:B------:R2:W-:Y:S01]  /*48b0*/  MUFU.EX2 R186, R0 ;  /* 0x0000000000ba7308 */ /* 0x0005e20000000800 */
[--C-:B------:R-:W-:Y:S02]  /*48c0*/  FFMA.FTZ R4, R21, c[0x0][0x2d0], -R2.reuse ;  /* 0x0000b40015047a23 */ /* 0x100fe40000010802 */
[----:B--2---:R-:W-:-:S05]  /*48d0*/  FFMA.FTZ R0, R19, c[0x0][0x2d0], -R2 ;  /* 0x0000b40013007a23 */ /* 0x004fca0000010802 */
[----:B------:R2:W4:Y:S02]  /*48e0*/  MUFU.EX2 R187, R0 ;  /* 0x0000000000bb7308 */ /* 0x0005240000000800 */
[----:B--2---:R-:W-:-:S06]  /*48f0*/  FMUL.FTZ R0, R134, c[0x0][0x2d0] ;  /* 0x0000b40086007a20 */ /* 0x004fcc0000410000 */
[----:B------:R2:W-:Y:S01]  /*4900*/  MUFU.EX2 R197, R4 ;  /* 0x0000000400c57308 */ /* 0x0005e20000000800 */
[----:B------:R-:W-:-:S05]  /*4910*/  FSEL R0, R0, RZ, P0 ;  /* 0x000000ff00007208 */ /* 0x000fca0000000000 */
[----:B--2---:R-:W-:-:S04]  /*4920*/  FFMA.FTZ R4, R32, c[0x0][0x2d0], -R0 ;  /* 0x0000b40020047a23 */ /* 0x004fc80000010800 */
[----:B------:R2:W-:Y:S02]  /*4930*/  MUFU.EX2 R128, R4 ;  /* 0x0000000400807308 */ /* 0x0005e40000000800 */
[--C-:B--2---:R-:W-:Y:S02]  /*4940*/  FFMA.FTZ R4, R33, c[0x0][0x2d0], -R0.reuse ;  /* 0x0000b40021047a23 */ /* 0x104fe40000010800 */
[----:B------:R-:W2:Y:S04]  /*4950*/  LDSM.16.MT88.4 R32, [R226] ;  /* 0x00000000e220783b */ /* 0x000ea80000004200 */
[----:B------:R1:W1:Y:S02]  /*4960*/  MUFU.EX2 R21, R4 ;  /* 0x0000000400157308 */ /* 0x0002640000000800 */
[----:B-1----:R-:W-:-:S06]  /*4970*/  FFMA.FTZ R4, R30, c[0x0][0x2d0], -R0 ;  /* 0x0000b4001e047a23 */ /* 0x002fcc0000010800 */
[----:B------:R1:W-:Y:S02]  /*4980*/  MUFU.EX2 R184, R4 ;  /* 0x0000000400b87308 */ /* 0x0003e40000000800 */
[----:B-1----:R-:W-:-:S06]  /*4990*/  FFMA.FTZ R4, R36, c[0x0][0x2d0], -R0 ;  /* 0x0000b40024047a23 */ /* 0x002fcc0000010800 */
[----:B------:R1:W1:Y:S02]  /*49a0*/  MUFU.EX2 R185, R4 ;  /* 0x0000000400b97308 */ /* 0x0002640000000800 */
[----:B-1----:R-:W-:-:S06]  /*49b0*/  FFMA.FTZ R4, R31, c[0x0][0x2d0], -R2 ;  /* 0x0000b4001f047a23 */ /* 0x002fcc0000010802 */
[----:B------:R1:W-:Y:S02]  /*49c0*/  MUFU.EX2 R181, R4 ;  /* 0x0000000400b57308 */ /* 0x0003e40000000800 */
[----:B-1----:R-:W-:-:S06]  /*49d0*/  FFMA.FTZ R4, R37, c[0x0][0x2d0], -R2 ;  /* 0x0000b40025047a23 */ /* 0x002fcc0000010802 */
[----:B------:R1:W-:Y:S01]  /*49e0*/  MUFU.EX2 R227, R4 ;  /* 0x0000000400e37308 */ /* 0x0003e20000000800 */
[----:B---3--:R-:W-:Y:S02]  /*49f0*/  F2FP.PACK_AB R12, R129, R130 ;  /* 0x00000082810c723e */ /* 0x008fe400000000ff */
[----:B----4-:R-:W-:Y:S02]  /*4a00*/  F2FP.PACK_AB R14, R187, R186 ;  /* 0x000000babb0e723e */ /* 0x010fe400000000ff */
[----:B------:R-:W-:Y:S01]  /*4a10*/  F2FP.PACK_AB R13, R21, R128 ;  /* 0x00000080150d723e */ /* 0x000fe200000000ff */
[----:B-1----:R-:W-:-:S04]  /*4a20*/  FFMA.FTZ R4, R38, c[0x0][0x2d0], -R0 ;  /* 0x0000b40026047a23 */ /* 0x002fc80000010800 */
[----:B------:R1:W-:Y:S01]  /*4a30*/  MUFU.EX2 R192, R4 ;  /* 0x0000000400c07308 */ /* 0x0003e20000000800 */
[----:B------:R-:W-:Y:S01]  /*4a40*/  F2FP.PACK_AB R15, R185, R184 ;  /* 0x000000b8b90f723e */ /* 0x000fe200000000ff */
[----:B-1----:R-:W-:-:S06]  /*4a50*/  FFMA.FTZ R4, R39, c[0x0][0x2d0], -R0 ;  /* 0x0000b40027047a23 */ /* 0x002fcc0000010800 */
[----:B------:R1:W3:Y:S01]  /*4a60*/  MUFU.EX2 R196, R4 ;  /* 0x0000000400c47308 */ /* 0x0002e20000000800 */
[----:B------:R-:W-:Y:S01]  /*4a70*/  HMMA.16816.F32 R64, R12, R48, RZ ;  /* 0x000000300c40723c */ /* 0x000fe200000018ff */
[----:B-1----:R-:W-:-:S06]  /*4a80*/  FFMA.FTZ R4, R56, c[0x0][0x2d0], -R0 ;  /* 0x0000b40038047a23 */ /* 0x002fcc0000010800 */
[----:B------:R1:W-:Y:S02]  /*4a90*/  MUFU.EX2 R247, R4 ;  /* 0x0000000400f77308 */ /* 0x0003e40000000800 */
[----:B-1----:R-:W-:Y:S01]  /*4aa0*/  FFMA.FTZ R4, R57, c[0x0][0x2d0], -R0 ;  /* 0x0000b40039047a23 */ /* 0x002fe20000010800 */
[----:B------:R-:W-:Y:S01]  /*4ab0*/  F2FP.PACK_AB R16, R152, R154 ;  /* 0x0000009a9810723e */ /* 0x000fe200000000ff */
[----:B------:R-:W-:Y:S01]  /*4ac0*/  HMMA.16816.F32 R84, R12, R24, RZ ;  /* 0x000000180c54723c */ /* 0x000fe200000018ff */
[----:B------:R-:W-:-:S03]  /*4ad0*/  F2FP.PACK_AB R18, R210, R245 ;  /* 0x000000f5d212723e */ /* 0x000fc600000000ff */
[----:B------:R1:W4:Y:S01]  /*4ae0*/  MUFU.EX2 R252, R4 ;  /* 0x0000000400fc7308 */ /* 0x0003220000000800 */
[----:B------:R-:W-:Y:S01]  /*4af0*/  F2FP.PACK_AB R17, R131, R132 ;  /* 0x000000848311723e */ /* 0x000fe200000000ff */
[----:B------:R-:W-:Y:S01]  /*4b00*/  LDSM.16.MT88.4 R56, [R228] ;  /* 0x00000000e438783b */ /* 0x000fe20000004200 */
[----:B------:R-:W-:Y:S02]  /*4b10*/  F2FP.PACK_AB R19, R195, R194 ;  /* 0x000000c2c313723e */ /* 0x000fe400000000ff */
[----:B---3--:R-:W-:Y:S02]  /*4b20*/  F2FP.PACK_AB R5, R196, R192 ;  /* 0x000000c0c405723e */ /* 0x008fe400000000ff */
[----:B------:R-:W-:-:S03]  /*4b30*/  F2FP.PACK_AB R6, R227, R181 ;  /* 0x000000b5e306723e */ /* 0x000fc600000000ff */
[----:B------:R-:W-:Y:S01]  /*4b40*/  HMMA.16816.F32 R28, R16, R24, RZ ;  /* 0x00000018101c723c */ /* 0x000fe200000018ff */
[----:B-1----:R-:W-:Y:S02]  /*4b50*/  F2FP.PACK_AB R4, R197, R193 ;  /* 0x000000c1c504723e */ /* 0x002fe400000000ff */
[----:B----4-:R-:W-:-:S05]  /*4b60*/  F2FP.PACK_AB R7, R252, R247 ;  /* 0x000000f7fc07723e */ /* 0x010fca00000000ff */
[----:B--2---:R-:W-:Y:S08]  /*4b70*/  HMMA.16816.F32 R52, R16, R32, RZ ;  /* 0x000000201034723c */ /* 0x004ff000000018ff */
[----:B------:R-:W-:Y:S01]  /*4b80*/  HMMA.16816.F32 R176, R4, R44, R64 ;  /* 0x0000002c04b0723c */ /* 0x000fe20000001840 */
[----:B------:R-:W1:Y:S01]  /*4b90*/  LDSM.16.MT88.4 R64, [R228+0x2800] ;  /* 0x00280000e440783b */ /* 0x000e620000004200 */
[----:B------:R-:W-:-:S02]  /*4ba0*/  F2FP.PACK_AB R8, R246, R211 ;  /* 0x000000d3f608723e */ /* 0x000fc400000000ff */
[----:B------:R-:W-:Y:S02]  /*4bb0*/  F2FP.PACK_AB R9, R199, R198 ;  /* 0x000000c6c709723e */ /* 0x000fe400000000ff */
[----:B------:R-:W-:Y:S02]  /*4bc0*/  F2FP.PACK_AB R10, R207, R204 ;  /* 0x000000cccf0a723e */ /* 0x000fe400000000ff */
[----:B------:R-:W-:Y:S01]  /*4bd0*/  F2FP.PACK_AB R11, R224, R205 ;  /* 0x000000cde00b723e */ /* 0x000fe200000000ff */
[----:B------:R-:W-:Y:S08]  /*4be0*/  HMMA.16816.F32 R216, R4, R68, R84 ;  /* 0x0000004404d8723c */ /* 0x000ff00000001854 */
[----:B------:R-:W-:Y:S08]  /*4bf0*/  HMMA.16816.F32 R84, R12, R104, RZ ;  /* 0x000000680c54723c */ /* 0x000ff000000018ff */
[C---:B------:R-:W-:Y:S01]  /*4c00*/  HMMA.16816.F32 R248, R8.reuse, R68, R28 ;  /* 0x0000004408f8723c */ /* 0x040fe2000000181c */
[----:B------:R-:W2:Y:S07]  /*4c10*/  LDSM.16.MT88.4 R28, [R225+0x2800] ;  /* 0x00280000e11c783b */ /* 0x000eae0000004200 */
[----:B------:R-:W-:Y:S01]  /*4c20*/  HMMA.16816.F32 R200, R8, R40, R52 ;  /* 0x0000002808c8723c */ /* 0x000fe20000001834 */
[----:B------:R-:W3:Y:S07]  /*4c30*/  LDSM.16.MT88.4 R52, [R226+0x2800] ;  /* 0x00280000e234783b */ /* 0x000eee0000004200 */
[C---:B------:R-:W-:Y:S08]  /*4c40*/  HMMA.16816.F32 R72, R16.reuse, R48, RZ ;  /* 0x000000301048723c */ /* 0x040ff000000018ff */
[C---:B------:R-:W-:Y:S08]  /*4c50*/  HMMA.16816.F32 R116, R16.reuse, R60, RZ ;  /* 0x0000003c1074723c */ /* 0x040ff000000018ff */
[C---:B------:R-:W-:Y:S08]  /*4c60*/  HMMA.16816.F32 R88, R16.reuse, R104, RZ ;  /* 0x000000681058723c */ /* 0x040ff000000018ff */
[----:B------:R-:W-:Y:S08]  /*4c70*/  HMMA.16816.F32 R108, R16, R80, RZ ;  /* 0x00000050106c723c */ /* 0x000ff000000018ff */
[----:B-1----:R-:W-:Y:S08]  /*4c80*/  HMMA.16816.F32 R84, R4, R64, R84 ;  /* 0x000000400454723c */ /* 0x002ff00000001854 */
[----:B------:R-:W-:Y:S08]  /*4c90*/  HMMA.16816.F32 R36, R12, R32, RZ ;  /* 0x000000200c24723c */ /* 0x000ff000000018ff */
[C---:B------:R-:W-:Y:S01]  /*4ca0*/  HMMA.16816.F32 R172, R8.reuse, R44, R72 ;  /* 0x0000002c08ac723c */ /* 0x040fe20000001848 */
[----:B------:R-:W1:Y:S07]  /*4cb0*/  LDSM.16.MT88.4 R72, [R229+0x2800] ;  /* 0x00280000e548783b */ /* 0x000e6e0000004200 */
[----:B--2---:R-:W-:Y:S01]  /*4cc0*/  HMMA.16816.F32 R116, R8, R28, R116 ;  /* 0x0000001c0874723c */ /* 0x004fe20000001874 */
[----:B------:R-:W-:-:S07]  /*4cd0*/  IMAD.MOV.U32 R206, RZ, RZ, R84 ;  /* 0x000000ffffce7224 */ /* 0x000fce00078e0054 */
[----:B------:R-:W-:Y:S08]  /*4ce0*/  HMMA.16816.F32 R112, R12, R60, RZ ;  /* 0x0000003c0c70723c */ /* 0x000ff000000018ff */
[-C--:B------:R-:W-:Y:S08]  /*4cf0*/  HMMA.16816.F32 R96, R16, R76.reuse, RZ ;  /* 0x0000004c1060723c */ /* 0x080ff000000018ff */
[----:B------:R-:W-:Y:S07]  /*4d00*/  HMMA.16816.F32 R92, R12, R76, RZ ;  /* 0x0000004c0c5c723c */ /* 0x000fee00000018ff */
[----:B------:R-:W-:Y:S01]  /*4d10*/  IMAD.MOV.U32 R77, RZ, RZ, R85 ;  /* 0x000000ffff4d7224 */ /* 0x000fe200078e0055 */
[----:B------:R-:W-:Y:S01]  /*4d20*/  HMMA.16816.F32 R88, R8, R64, R88 ;  /* 0x000000400858723c */ /* 0x000fe20000001858 */
[----:B------:R-:W-:-:S06]  /*4d30*/  IMAD.MOV.U32 R76, RZ, RZ, R86 ;  /* 0x000000ffff4c7224 */ /* 0x000fcc00078e0056 */
[----:B------:R-:W-:Y:S01]  /*4d40*/  IMAD.MOV.U32 R64, RZ, RZ, R87 ;  /* 0x000000ffff407224 */ /* 0x000fe200078e0057 */
[----:B---3--:R-:W-:Y:S08]  /*4d50*/  HMMA.16816.F32 R108, R8, R52, R108 ;  /* 0x00000034086c723c */ /* 0x008ff0000000186c */
[C---:B------:R-:W-:Y:S08]  /*4d60*/  HMMA.16816.F32 R84, R12.reuse, R62, RZ ;  /* 0x0000003e0c54723c */ /* 0x040ff000000018ff */
[----:B------:R-:W-:Y:S08]  /*4d70*/  HMMA.16816.F32 R100, R12, R80, RZ ;  /* 0x000000500c64723c */ /* 0x000ff000000018ff */
[----:B------:R-:W-:Y:S01]  /*4d80*/  HMMA.16816.F32 R188, R4, R40, R36 ;  /* 0x0000002804bc723c */ /* 0x000fe20000001824 */
[----:B------:R-:W2:Y:S01]  /*4d90*/  LDSM.16.MT88.4 R36, [R228+0x800] ;  /* 0x00080000e424783b */ /* 0x000ea20000004200 */
[----:B------:R-:W-:-:S02]  /*4da0*/  IMAD.MOV.U32 R61, RZ, RZ, R119 ;  /* 0x000000ffff3d7224 */ /* 0x000fc400078e0077 */
[----:B------:R-:W-:Y:S02]  /*4db0*/  IMAD.MOV.U32 R60, RZ, RZ, R118 ;  /* 0x000000ffff3c7224 */ /* 0x000fe400078e0076 */
[----:B------:R-:W-:Y:S02]  /*4dc0*/  IMAD.MOV.U32 R80, RZ, RZ, R116 ;  /* 0x000000ffff507224 */ /* 0x000fe400078e0074 */
[----:B------:R-:W-:Y:S02]  /*4dd0*/  IMAD.MOV.U32 R81, RZ, RZ, R117 ;  /* 0x000000ffff517224 */ /* 0x000fe400078e0075 */
[----:B------:R-:W-:Y:S01]  /*4de0*/  HMMA.16816.F32 R116, R4, R28, R112 ;  /* 0x0000001c0474723c */ /* 0x000fe20000001870 */
[----:B------:R-:W-:Y:S02]  /*4df0*/  IMAD.MOV.U32 R23, RZ, RZ, R111 ;  /* 0x000000ffff177224 */ /* 0x000fe400078e006f */
[----:B------:R-:W-:-:S04]  /*4e00*/  IMAD.MOV.U32 R22, RZ, RZ, R110 ;  /* 0x000000ffff167224 */ /* 0x000fc800078e006e */
[----:B------:R-:W-:Y:S01]  /*4e10*/  IMAD.MOV.U32 R29, RZ, RZ, R109 ;  /* 0x000000ffff1d7224 */ /* 0x000fe200078e006d */
[----:B------:R-:W-:Y:S01]  /*4e20*/  HMMA.16816.F32 R124, R16, R56, RZ ;  /* 0x00000038107c723c */ /* 0x000fe200000018ff */
[----:B------:R-:W-:-:S07]  /*4e30*/  IMAD.MOV.U32 R28, RZ, RZ, R108 ;  /* 0x000000ffff1c7224 */ /* 0x000fce00078e006c */
[----:B------:R-:W-:Y:S08]  /*4e40*/  HMMA.16816.F32 R120, R12, R56, RZ ;  /* 0x000000380c78723c */ /* 0x000ff000000018ff */
[C---:B------:R-:W-:Y:S08]  /*4e50*/  HMMA.16816.F32 R108, R4.reuse, R30, R84 ;  /* 0x0000001e046c723c */ /* 0x040ff00000001854 */
[----:B------:R-:W-:Y:S08]  /*4e60*/  HMMA.16816.F32 R100, R4, R52, R100 ;  /* 0x000000340464723c */ /* 0x000ff00000001864 */
[-C--:B-1----:R-:W-:Y:S08]  /*4e70*/  HMMA.16816.F32 R96, R8, R72.reuse, R96 ;  /* 0x000000480860723c */ /* 0x082ff00000001860 */
[----:B------:R-:W-:Y:S08]  /*4e80*/  HMMA.16816.F32 R92, R4, R72, R92 ;  /* 0x00000048045c723c */ /* 0x000ff0000000185c */
[----:B------:R-:W-:Y:S01]  /*4e90*/  HMMA.16816.F32 R84, R12, R82, RZ ;  /* 0x000000520c54723c */ /* 0x000fe200000018ff */
[----:B------:R-:W-:-:S02]  /*4ea0*/  IMAD.MOV.U32 R57, RZ, RZ, R102 ;  /* 0x000000ffff397224 */ /* 0x000fc400078e0066 */
[----:B------:R-:W-:Y:S02]  /*4eb0*/  IMAD.MOV.U32 R56, RZ, RZ, R103 ;  /* 0x000000ffff387224 */ /* 0x000fe400078e0067 */
[----:B------:R-:W-:Y:S02]  /*4ec0*/  IMAD.MOV.U32 R233, RZ, RZ, R88 ;  /* 0x000000ffffe97224 */ /* 0x000fe400078e0058 */
[----:B------:R-:W-:Y:S01]  /*4ed0*/  IMAD.MOV.U32 R232, RZ, RZ, R89 ;  /* 0x000000ffffe87224 */ /* 0x000fe200078e0059 */
[----:B--2---:R-:W-:Y:S01]  /*4ee0*/  HMMA.16816.F32 R220, R8, R36, R124 ;  /* 0x0000002408dc723c */ /* 0x004fe2000000187c */
[----:B------:R-:W-:Y:S02]  /*4ef0*/  IMAD.MOV.U32 R25, RZ, RZ, R98 ;  /* 0x000000ffff197224 */ /* 0x000fe400078e0062 */
[----:B------:R-:W-:Y:S02]  /*4f00*/  IMAD.MOV.U32 R171, RZ, RZ, R99 ;  /* 0x000000ffffab7224 */ /* 0x000fe400078e0063 */
[----:B------:R-:W-:-:S02]  /*4f10*/  IMAD.MOV.U32 R41, RZ, RZ, R97 ;  /* 0x000000ffff297224 */ /* 0x000fc400078e0061 */
[----:B------:R-:W-:Y:S01]  /*4f20*/  IMAD.MOV.U32 R40, RZ, RZ, R96 ;  /* 0x000000ffff287224 */ /* 0x000fe200078e0060 */
[C---:B------:R-:W-:Y:S01]  /*4f30*/  HMMA.16816.F32 R212, R4.reuse, R36, R120 ;  /* 0x0000002404d4723c */ /* 0x040fe20000001878 */
[----:B------:R-:W-:Y:S02]  /*4f40*/  IMAD.MOV.U32 R24, RZ, RZ, R94 ;  /* 0x000000ffff187224 */ /* 0x000fe400078e005e */
[----:B------:R-:W-:Y:S02]  /*4f50*/  IMAD.MOV.U32 R104, RZ, RZ, R92 ;  /* 0x000000ffff687224 */ /* 0x000fe400078e005c */
[----:B------:R-:W-:Y:S02]  /*4f60*/  IMAD.MOV.U32 R105, RZ, RZ, R93 ;  /* 0x000000ffff697224 */ /* 0x000fe400078e005d */
[----:B------:R-:W-:Y:S01]  /*4f70*/  IMAD.MOV.U32 R37, RZ, RZ, R100 ;  /* 0x000000ffff257224 */ /* 0x000fe200078e0064 */
[----:B------:R-:W-:Y:S01]  /*4f80*/  HMMA.16816.F32 R112, R4, R54, R84 ;  /* 0x000000360470723c */ /* 0x000fe20000001854 */
[----:B------:R-:W-:-:S02]  /*4f90*/  IMAD.MOV.U32 R36, RZ, RZ, R101 ;  /* 0x000000ffff247224 */ /* 0x000fc400078e0065 */
[----:B------:R-:W-:Y:S02]  /*4fa0*/  IMAD.MOV.U32 R234, RZ, RZ, R95 ;  /* 0x000000ffffea7224 */ /* 0x000fe400078e005f */
[----:B------:R-:W-:Y:S02]  /*4fb0*/  IMAD.MOV.U32 R231, RZ, RZ, R90 ;  /* 0x000000ffffe77224 */ /* 0x000fe400078e005a */
[----:B------:R-:W-:Y:S01]  /*4fc0*/  IMAD.MOV.U32 R230, RZ, RZ, R91 ;  /* 0x000000ffffe67224 */ /* 0x000fe200078e005b */
[C---:B------:R-:W-:Y:S08]  /*4fd0*/  HMMA.16816.F32 R100, R12.reuse, R50, RZ ;  /* 0x000000320c64723c */ /* 0x040ff000000018ff */
[C---:B------:R-:W-:Y:S08]  /*4fe0*/  HMMA.16816.F32 R96, R12.reuse, R34, RZ ;  /* 0x000000220c60723c */ /* 0x040ff000000018ff */
[C---:B------:R-:W-:Y:S08]  /*4ff0*/  HMMA.16816.F32 R92, R12.reuse, R26, RZ ;  /* 0x0000001a0c5c723c */ /* 0x040ff000000018ff */
[C---:B------:R-:W-:Y:S08]  /*5000*/  HMMA.16816.F32 R88, R12.reuse, R58, RZ ;  /* 0x0000003a0c58723c */ /* 0x040ff000000018ff */
[C---:B------:R-:W-:Y:S08]  /*5010*/  HMMA.16816.F32 R84, R12.reuse, R78, RZ ;  /* 0x0000004e0c54723c */ /* 0x040ff000000018ff */
[----:B------:R-:W-:Y:S01]  /*5020*/  HMMA.16816.F32 R12, R12, R106, RZ ;  /* 0x0000006a0c0c723c */ /* 0x000fe200000018ff */
[----:B------:R-:W-:-:S02]  /*5030*/  IMAD.MOV.U32 R73, RZ, RZ, R181 ;  /* 0x000000ffff497224 */ /* 0x000fc400078e00b5 */
[----:B------:R-:W-:-:S05]  /*5040*/  IMAD.MOV.U32 R65, RZ, RZ, R180 ;  /* 0x000000ffff417224 */ /* 0x000fca00078e00b4 */
[C---:B------:R-:W-:Y:S08]  /*5050*/  HMMA.16816.F32 R100, R4.reuse, R46, R100 ;  /* 0x0000002e0464723c */ /* 0x040ff00000001864 */
[C---:B------:R-:W-:Y:S08]  /*5060*/  HMMA.16816.F32 R96, R4.reuse, R42, R96 ;  /* 0x0000002a0460723c */ /* 0x040ff00000001860 */
[C---:B------:R-:W-:Y:S08]  /*5070*/  HMMA.16816.F32 R92, R4.reuse, R70, R92 ;  /* 0x00000046045c723c */ /* 0x040ff0000000185c */
[C---:B------:R-:W-:Y:S08]  /*5080*/  HMMA.16816.F32 R180, R4.reuse, R38, R88 ;  /* 0x0000002604b4723c */ /* 0x040ff00000001858 */
[C---:B------:R-:W-:Y:S08]  /*5090*/  HMMA.16816.F32 R120, R4.reuse, R74, R84 ;  /* 0x0000004a0478723c */ /* 0x040ff00000001854 */
[----:B------:R-:W-:Y:S08]  /*50a0*/  HMMA.16816.F32 R124, R4, R66, R12 ;  /* 0x00000042047c723c */ /* 0x000ff0000000180c */
[C---:B------:R-:W-:Y:S08]  /*50b0*/  HMMA.16816.F32 R48, R16.reuse, R50, RZ ;  /* 0x000000321030723c */ /* 0x040ff000000018ff */
[----:B------:R-:W-:Y:S11]  /*50c0*/  HMMA.16816.F32 R4, R16, R58, RZ ;  /* 0x0000003a1004723c */ /* 0x000ff600000018ff */
[----:B------:R-:W-:Y:S05]  /*50d0*/  @!UPT UIADD3 URZ, URZ, URZ, URZ ;  /* 0x0000003f3f3ff290 */ /* 0x000fea000fffe03f */
[C---:B------:R-:W-:Y:S08]  /*50e0*/  HMMA.16816.F32 R88, R8.reuse, R46, R48 ;  /* 0x0000002e0858723c */ /* 0x040ff00000001830 */
[----:B------:R-:W-:Y:S08]  /*50f0*/  HMMA.16816.F32 R48, R8, R38, R4 ;  /* 0x000000260830723c */ /* 0x000ff00000001804 */
[----:B------:R-:W-:Y:S11]  /*5100*/  HMMA.16816.F32 R4, R16, R62, RZ ;  /* 0x0000003e1004723c */ /* 0x000ff600000018ff */
[----:B------:R-:W-:Y:S11]  /*5110*/  @!UPT UIADD3 URZ, URZ, URZ, URZ ;  /* 0x0000003f3f3ff290 */ /* 0x000ff6000fffe03f */
[----:B------:R-:W-:Y:S02]  /*5120*/  @!UPT UIADD3 URZ, URZ, URZ, URZ ;  /* 0x0000003f3f3ff290 */ /* 0x000fe4000fffe03f */
[----:B------:R-:W-:Y:S08]  /*5130*/  HMMA.16816.F32 R44, R8, R30, R4 ;  /* 0x0000001e082c723c */ /* 0x000ff00000001804 */
[----:B------:R-:W-:Y:S01]  /*5140*/  HMMA.16816.F32 R4, R16, R82, RZ ;  /* 0x000000521004723c */ /* 0x000fe200000018ff */
[----:B------:R-:W-:Y:S02]  /*5150*/  IMAD.MOV.U32 R72, RZ, RZ, R25 ;  /* 0x000000ffff487224 */ /* 0x000fe400078e0019 */
[----:B------:R-:W-:-:S05]  /*5160*/  IMAD.MOV.U32 R15, RZ, RZ, R24 ;  /* 0x000000ffff0f7224 */ /* 0x000fca00078e0018 */
[C---:B------:R-:W-:Y:S08]  /*5170*/  HMMA.16816.F32 R32, R16.reuse, R34, RZ ;  /* 0x000000221020723c */ /* 0x040ff000000018ff */
[----:B------:R-:W-:Y:S08]  /*5180*/  HMMA.16816.F32 R24, R16, R26, RZ ;  /* 0x0000001a1018723c */ /* 0x000ff000000018ff */
[----:B------:R-:W-:Y:S08]  /*5190*/  HMMA.16816.F32 R52, R8, R54, R4 ;  /* 0x000000360834723c */ /* 0x000ff00000001804 */
[C---:B------:R-:W-:Y:S08]  /*51a0*/  HMMA.16816.F32 R4, R16.reuse, R78, RZ ;  /* 0x0000004e1004723c */ /* 0x040ff000000018ff */
[----:B------:R-:W-:Y:S01]  /*51b0*/  HMMA.16816.F32 R16, R16, R106, RZ ;  /* 0x0000006a1010723c */ /* 0x000fe200000018ff */
[----:B------:R-:W-:-:S07]  /*51c0*/  IMAD.MOV.U32 R79, RZ, RZ, R64 ;  /* 0x000000ffff4f7224 */ /* 0x000fce00078e0040 */
[----:B------:R-:W-:Y:S01]  /*51d0*/  HMMA.16816.F32 R84, R8, R42, R32 ;  /* 0x0000002a0854723c */ /* 0x000fe20000001820 */
[----:B------:R-:W-:-:S06]  /*51e0*/  IMAD.MOV.U32 R106, RZ, RZ, R65 ;  /* 0x000000ffff6a7224 */ /* 0x000fcc00078e0041 */
[----:B------:R-:W-:Y:S02]  /*51f0*/  IMAD.MOV.U32 R43, RZ, RZ, R72 ;  /* 0x000000ffff2b7224 */ /* 0x000fe400078e0048 */
[----:B------:R-:W-:Y:S02]  /*5200*/  IMAD.MOV.U32 R42, RZ, RZ, R73 ;  /* 0x000000ffff2a7224 */ /* 0x000fe400078e0049 */
[C---:B------:R-:W-:Y:S07]  /*5210*/  HMMA.16816.F32 R72, R8.reuse, R74, R4 ;  /* 0x0000004a0848723c */ /* 0x040fee0000001804 */
[----:B------:R-:W-:Y:S01]  /*5220*/  FFMA.FTZ R4, R162, c[0x0][0x2d0], -R20 ;  /* 0x0000b400a2047a23 */ /* 0x000fe20000010814 */
[----:B------:R-:W-:Y:S01]  /*5230*/  HMMA.16816.F32 R68, R8, R70, R24 ;  /* 0x000000460844723c */ /* 0x000fe20000001818 */
[----:B------:R-:W-:-:S07]  /*5240*/  IMAD.MOV.U32 R5, RZ, RZ, R207 ;  /* 0x000000ffff057224 */ /* 0x000fce00078e00cf */
[----:B------:R-:W-:Y:S07]  /*5250*/  HMMA.16816.F32 R64, R8, R66, R16 ;  /* 0x000000420840723c */ /* 0x000fee0000001810 */
[----:B------:R-:W-:Y:S02]  /*5260*/  IMAD.MOV.U32 R11, RZ, RZ, R77 ;  /* 0x000000ffff0b7224 */ /* 0x000fe400078e004d */
[----:B------:R-:W-:Y:S02]  /*5270*/  IMAD.MOV.U32 R77, RZ, RZ, R205 ;  /* 0x000000ffff4d7224 */ /* 0x000fe400078e00cd */
[----:B------:R1:W-:Y:S01]  /*5280*/  MUFU.EX2 R205, R4 ;  /* 0x0000000400cd7308 */ /* 0x0003e20000000800 */
[----:B-----5:R-:W-:-:S02]  /*5290*/  IMAD.MOV.U32 R6, RZ, RZ, R208 ;  /* 0x000000ffff067224 */ /* 0x020fc400078e00d0 */
[----:B------:R-:W-:Y:S02]  /*52a0*/  IMAD.MOV.U32 R7, RZ, RZ, R209 ;  /* 0x000000ffff077224 */ /* 0x000fe400078e00d1 */
[----:B-1----:R-:W-:-:S04]  /*52b0*/  FFMA.FTZ R4, R161, c[0x0][0x2d0], -R20 ;  /* 0x0000b400a1047a23 */ /* 0x002fc80000010814 */
[----:B------:R1:W-:Y:S01]  /*52c0*/  MUFU.EX2 R207, R4 ;  /* 0x0000000400cf7308 */ /* 0x0003e20000000800 */
[----:B------:R-:W-:Y:S02]  /*52d0*/  IMAD.MOV.U32 R83, RZ, RZ, R61 ;  /* 0x000000ffff537224 */ /* 0x000fe400078e003d */
[----:B-1----:R-:W-:-:S05]  /*52e0*/  FFMA.FTZ R4, R160, c[0x0][0x2d0], -R20 ;  /* 0x0000b400a0047a23 */ /* 0x002fca0000010814 */
[----:B------:R1:W-:Y:S02]  /*52f0*/  MUFU.EX2 R208, R4 ;  /* 0x0000000400d07308 */ /* 0x0003e40000000800 */
[----:B-1----:R-:W-:-:S06]  /*5300*/  FFMA.FTZ R4, R159, c[0x0][0x2d0], -R20 ;  /* 0x0000b4009f047a23 */ /* 0x002fcc0000010814 */
[----:B------:R1:W-:Y:S01]  /*5310*/  MUFU.EX2 R209, R4 ;  /* 0x0000000400d17308 */ /* 0x0003e20000000800 */
[----:B------:R-:W-:Y:S02]  /*5320*/  IMAD.MOV.U32 R78, RZ, RZ, R76 ;  /* 0x000000ffff4e7224 */ /* 0x000fe400078e004c */
[----:B------:R-:W-:Y:S02]  /*5330*/  IMAD.MOV.U32 R76, RZ, RZ, R204 ;  /* 0x000000ffff4c7224 */ /* 0x000fe400078e00cc */
[----:B-1----:R-:W-:-:S04]  /*5340*/  FFMA.FTZ R4, R155, c[0x0][0x2d0], -R3 ;  /* 0x0000b4009b047a23 */ /* 0x002fc80000010803 */
[----:B------:R1:W-:Y:S01]  /*5350*/  MUFU.EX2 R61, R4 ;  /* 0x00000004003d7308 */ /* 0x0003e20000000800 */
[----:B------:R-:W-:Y:S02]  /*5360*/  IMAD.MOV.U32 R10, RZ, RZ, R206 ;  /* 0x000000ffff0a7224 */ /* 0x000fe400078e00ce */
[----:B-1----:R-:W-:-:S05]  /*5370*/  FFMA.FTZ R4, R156, c[0x0][0x2d0], -R3 ;  /* 0x0000b4009c047a23 */ /* 0x002fca0000010803 */
[----:B------:R1:W-:Y:S02]  /*5380*/  MUFU.EX2 R63, R4 ;  /* 0x00000004003f7308 */ /* 0x0003e40000000800 */
[----:B-1----:R-:W-:-:S06]  /*5390*/  FFMA.FTZ R4, R158, c[0x0][0x2d0], -R3 ;  /* 0x0000b4009e047a23 */ /* 0x002fcc0000010803 */
[----:B------:R1:W-:Y:S02]  /*53a0*/  MUFU.EX2 R204, R4 ;  /* 0x0000000400cc7308 */ /* 0x0003e40000000800 */
[----:B-1----:R-:W-:-:S06]  /*53b0*/  FFMA.FTZ R4, R157, c[0x0][0x2d0], -R3 ;  /* 0x0000b4009d047a23 */ /* 0x002fcc0000010803 */
[----:B------:R1:W-:Y:S01]  /*53c0*/  MUFU.EX2 R206, R4 ;  /* 0x0000000400ce7308 */ /* 0x0003e20000000800 */
[----:B------:R-:W-:Y:S02]  /*53d0*/  IMAD.MOV.U32 R107, RZ, RZ, R15 ;  /* 0x000000ffff6b7224 */ /* 0x000fe400078e000f */
[----:B------:R-:W2:Y:S01]  /*53e0*/  LDSM.16.MT88.4 R12, [R225+0x1000] ;  /* 0x00100000e10c783b */ /* 0x000ea20000004200 */
[----:B-1----:R-:W-:-:S04]  /*53f0*/  FFMA.FTZ R4, R151, c[0x0][0x2d0], -R2 ;  /* 0x0000b40097047a23 */ /* 0x002fc80000010802 */
[----:B------:R1:W-:Y:S01]  /*5400*/  MUFU.EX2 R58, R4 ;  /* 0x00000004003a7308 */ /* 0x0003e20000000800 */
[----:B------:R-:W-:Y:S02]  /*5410*/  IMAD.MOV.U32 R82, RZ, RZ, R60 ;  /* 0x000000ffff527224 */ /* 0x000fe400078e003c */
[----:B-1----:R-:W-:-:S05]  /*5420*/  FFMA.FTZ R4, R150, c[0x0][0x2d0], -R2 ;  /* 0x0000b40096047a23 */ /* 0x002fca0000010802 */
[----:B------:R1:W3:Y:S01]  /*5430*/  MUFU.EX2 R59, R4 ;  /* 0x00000004003b7308 */ /* 0x0002e20000000800 */
[----:B------:R-:W-:Y:S02]  /*5440*/  IMAD.MOV.U32 R19, RZ, RZ, R56 ;  /* 0x000000ffff137224 */ /* 0x000fe400078e0038 */
[----:B------:R-:W-:Y:S02]  /*5450*/  IMAD.MOV.U32 R38, RZ, RZ, R29 ;  /* 0x000000ffff267224 */ /* 0x000fe400078e001d */
[----:B-1----:R-:W-:-:S04]  /*5460*/  FFMA.FTZ R4, R148, c[0x0][0x2d0], -R2 ;  /* 0x0000b40094047a23 */ /* 0x002fc80000010802 */
[----:B------:R1:W-:Y:S01]  /*5470*/  MUFU.EX2 R60, R4 ;  /* 0x00000004003c7308 */ /* 0x0003e20000000800 */
[----:B------:R-:W-:Y:S02]  /*5480*/  IMAD.MOV.U32 R9, RZ, RZ, R28 ;  /* 0x000000ffff097224 */ /* 0x000fe400078e001c */
[----:B------:R-:W-:Y:S02]  /*5490*/  IMAD.MOV.U32 R162, RZ, RZ, R23 ;  /* 0x000000ffffa27224 */ /* 0x000fe400078e0017 */
[----:B------:R-:W-:Y:S02]  /*54a0*/  IMAD.MOV.U32 R8, RZ, RZ, R22 ;  /* 0x000000ffff087224 */ /* 0x000fe400078e0016 */
[----:B------:R-:W-:Y:S02]  /*54b0*/  FFMA.FTZ R29, R163, c[0x0][0x2d0], -R3 ;  /* 0x0000b400a31d7a23 */ /* 0x000fe40000010803 */
[----:B-1----:R-:W-:-:S04]  /*54c0*/  FFMA.FTZ R4, R147, c[0x0][0x2d0], -R2 ;  /* 0x0000b40093047a23 */ /* 0x002fc80000010802 */
[----:B------:R1:W-:Y:S01]  /*54d0*/  MUFU.EX2 R62, R4 ;  /* 0x00000004003e7308 */ /* 0x0003e20000000800 */
[--C-:B------:R-:W-:Y:S02]  /*54e0*/  FFMA.FTZ R28, R166, c[0x0][0x2d0], -R3.reuse ;  /* 0x0000b400a61c7a23 */ /* 0x100fe40000010803 */
[--C-:B------:R-:W-:Y:S02]  /*54f0*/  FFMA.FTZ R27, R165, c[0x0][0x2d0], -R3.reuse ;  /* 0x0000b400a51b7a23 */ /* 0x100fe40000010803 */
[----:B------:R-:W-:Y:S02]  /*5500*/  FFMA.FTZ R26, R164, c[0x0][0x2d0], -R3 ;  /* 0x0000b400a41a7a23 */ /* 0x000fe40000010803 */
[--C-:B------:R-:W-:Y:S02]  /*5510*/  FFMA.FTZ R25, R153, c[0x0][0x2d0], -R2.reuse ;  /* 0x0000b40099197a23 */ /* 0x100fe40000010802 */
[--C-:B------:R-:W-:Y:S02]  /*5520*/  FFMA.FTZ R24, R146, c[0x0][0x2d0], -R2.reuse ;  /* 0x0000b40092187a23 */ /* 0x100fe40000010802 */
[----:B------:R-:W-:-:S02]  /*5530*/  FFMA.FTZ R23, R144, c[0x0][0x2d0], -R2 ;  /* 0x0000b40090177a23 */ /* 0x000fc40000010802 */
[----:B-1----:R-:W-:Y:S02]  /*5540*/  FFMA.FTZ R4, R145, c[0x0][0x2d0], -R0 ;  /* 0x0000b40091047a23 */ /* 0x002fe40000010800 */
[----:B------:R-:W-:Y:S02]  /*5550*/  FFMA.FTZ R22, R143, c[0x0][0x2d0], -R2 ;  /* 0x0000b4008f167a23 */ /* 0x000fe40000010802 */
[----:B------:R1:W-:Y:S01]  /*5560*/  MUFU.EX2 R56, R4 ;  /* 0x0000000400387308 */ /* 0x0003e20000000800 */
[--C-:B------:R-:W-:Y:S02]  /*5570*/  FFMA.FTZ R3, R141, c[0x0][0x2d0], -R0.reuse ;  /* 0x0000b4008d037a23 */ /* 0x100fe40000010800 */
[----:B------:R-:W-:Y:S02]  /*5580*/  FFMA.FTZ R2, R142, c[0x0][0x2d0], -R0 ;  /* 0x0000b4008e027a23 */ /* 0x000fe40000010800 */
[--C-:B------:R-:W-:Y:S02]  /*5590*/  FFMA.FTZ R34, R170, c[0x0][0x2d0], -R20.reuse ;  /* 0x0000b400aa227a23 */ /* 0x100fe40000010814 */
[----:B------:R-:W-:-:S02]  /*55a0*/  FFMA.FTZ R33, R169, c[0x0][0x2d0], -R20 ;  /* 0x0000b400a9217a23 */ /* 0x000fc40000010814 */
[--C-:B------:R-:W-:Y:S02]  /*55b0*/  FFMA.FTZ R32, R168, c[0x0][0x2d0], -R20.reuse ;  /* 0x0000b400a8207a23 */ /* 0x100fe40000010814 */
[----:B------:R-:W-:Y:S02]  /*55c0*/  FFMA.FTZ R31, R167, c[0x0][0x2d0], -R20 ;  /* 0x0000b400a71f7a23 */ /* 0x000fe40000010814 */
[----:B------:R-:W-:Y:S02]  /*55d0*/  FADD.FTZ R20, R132, R131 ;  /* 0x0000008384147221 */ /* 0x000fe40000010000 */
[----:B-1----:R-:W-:Y:S01]  /*55e0*/  FFMA.FTZ R4, R149, c[0x0][0x2d0], -R0 ;  /* 0x0000b40095047a23 */ /* 0x002fe20000010800 */
[----:B------:R-:W-:Y:S01]  /*55f0*/  MUFU.EX2 R39, R3 ;  /* 0x0000000300277308 */ /* 0x000fe20000000800 */
[----:B------:R-:W-:Y:S02]  /*5600*/  IMAD.MOV.U32 R18, RZ, RZ, R57 ;  /* 0x000000ffff127224 */ /* 0x000fe400078e0039 */
[----:B------:R-:W-:-:S05]  /*5610*/  IMAD.MOV.U32 R132, RZ, RZ, R38 ;  /* 0x000000ffff847224 */ /* 0x000fca00078e0026 */
[----:B------:R3:W1:Y:S08]  /*5620*/  MUFU.EX2 R57, R4 ;  /* 0x0000000400397308 */ /* 0x0006700000000800 */
[----:B------:R-:W4:Y:S01]  /*5630*/  MUFU.EX2 R38, R2 ;  /* 0x0000000200267308 */ /* 0x000f220000000800 */
[----:B------:R-:W-:Y:S02]  /*5640*/  IMAD.MOV.U32 R17, RZ, RZ, R36 ;  /* 0x000000ffff117224 */ /* 0x000fe400078e0024 */
[----:B------:R-:W-:-:S02]  /*5650*/  FFMA.FTZ R35, R139, c[0x0][0x2d0], -R0 ;  /* 0x0000b4008b237a23 */ /* 0x000fc40000010800 */
[----:B------:R-:W-:Y:S02]  /*5660*/  FFMA.FTZ R36, R138, c[0x0][0x2d0], -R0 ;  /* 0x0000b4008a247a23 */ /* 0x000fe40000010800 */
[----:B------:R-:W-:Y:S01]  /*5670*/  IMAD.MOV.U32 R16, RZ, RZ, R37 ;  /* 0x000000ffff107224 */ /* 0x000fe200078e0025 */
[----:B---3--:R-:W-:Y:S01]  /*5680*/  F2FP.PACK_AB R4, R59, R58 ;  /* 0x0000003a3b04723e */ /* 0x008fe200000000ff */
[----:B------:R-:W-:Y:S01]  /*5690*/  IMAD.MOV.U32 R131, RZ, RZ, R5 ;  /* 0x000000ffff837224 */ /* 0x000fe200078e0005 */
[----:B-1----:R-:W-:Y:S01]  /*56a0*/  F2FP.PACK_AB R5, R57, R56 ;  /* 0x000000383905723e */ /* 0x002fe200000000ff */
[----:B------:R-:W-:Y:S01]  /*56b0*/  IMAD.MOV.U32 R138, RZ, RZ, R6 ;  /* 0x000000ffff8a7224 */ /* 0x000fe200078e0006 */
[----:B------:R-:W-:Y:S01]  /*56c0*/  F2FP.PACK_AB R6, R62, R60 ;  /* 0x0000003c3e06723e */ /* 0x000fe200000000ff */
[----:B------:R-:W-:Y:S02]  /*56d0*/  IMAD.MOV.U32 R139, RZ, RZ, R7 ;  /* 0x000000ffff8b7224 */ /* 0x000fe400078e0007 */
[----:B------:R-:W-:Y:S01]  /*56e0*/  FFMA.FTZ R37, R133, c[0x0][0x2d0], -R0 ;  /* 0x0000b40085257a23 */ /* 0x000fe20000010800 */
[----:B----4-:R-:W-:Y:S01]  /*56f0*/  F2FP.PACK_AB R7, R38, R39 ;  /* 0x000000272607723e */ /* 0x010fe200000000ff */
[----:B------:R-:W-:Y:S01]  /*5700*/  IMAD.MOV.U32 R133, RZ, RZ, R8 ;  /* 0x000000ffff857224 */ /* 0x000fe200078e0008 */
[----:B------:R-:W-:Y:S01]  /*5710*/  F2FP.PACK_AB R8, R207, R205 ;  /* 0x000000cdcf08723e */ /* 0x000fe200000000ff */
[----:B------:R-:W-:Y:S01]  /*5720*/  IMAD.MOV.U32 R2, RZ, RZ, R9 ;  /* 0x000000ffff027224 */ /* 0x000fe200078e0009 */
[----:B------:R-:W-:Y:S01]  /*5730*/  F2FP.PACK_AB R9, R63, R61 ;  /* 0x0000003d3f09723e */ /* 0x000fe200000000ff */
[----:B------:R-:W-:Y:S01]  /*5740*/  IMAD.MOV.U32 R160, RZ, RZ, R10 ;  /* 0x000000ffffa07224 */ /* 0x000fe200078e000a */
[----:B------:R-:W-:Y:S01]  /*5750*/  F2FP.PACK_AB R10, R209, R208 ;  /* 0x000000d0d10a723e */ /* 0x000fe200000000ff */
[----:B------:R-:W-:Y:S01]  /*5760*/  IMAD.MOV.U32 R161, RZ, RZ, R11 ;  /* 0x000000ffffa17224 */ /* 0x000fe200078e000b */
[----:B------:R-:W-:Y:S01]  /*5770*/  F2FP.PACK_AB R11, R206, R204 ;  /* 0x000000ccce0b723e */ /* 0x000fe200000000ff */
[----:B------:R-:W-:Y:S01]  /*5780*/  FFMA.FTZ R30, R140, c[0x0][0x2d0], -R0 ;  /* 0x0000b4008c1e7a23 */ /* 0x000fe20000010800 */
[----:B--2---:R-:W-:Y:S01]  /*5790*/  HMMA.16816.F32 R144, R4, R12, R176 ;  /* 0x0000000c0490723c */ /* 0x004fe200000018b0 */
[----:B------:R-:W-:-:S02]  /*57a0*/  FADD.FTZ R0, R130, R129 ;  /* 0x0000008182007221 */ /* 0x000fc40000010000 */
[----:B------:R-:W-:Y:S02]  /*57b0*/  FADD.FTZ R21, R128, R21 ;  /* 0x0000001580157221 */ /* 0x000fe40000010000 */
[----:B------:R-:W-:Y:S02]  /*57c0*/  IMAD.MOV.U32 R163, RZ, RZ, R42 ;  /* 0x000000ffffa37224 */ /* 0x000fe400078e002a */
[----:B------:R-:W-:Y:S01]  /*57d0*/  IMAD.MOV.U32 R130, RZ, RZ, R43 ;  /* 0x000000ffff827224 */ /* 0x000fe200078e002b */
[----:B------:R-:W-:Y:S01]  /*57e0*/  HMMA.16816.F32 R140, R8, R12, R172 ;  /* 0x0000000c088c723c */ /* 0x000fe200000018ac */
[----:B------:R-:W-:Y:S02]  /*57f0*/  IMAD.MOV.U32 R128, RZ, RZ, R41 ;  /* 0x000000ffff807224 */ /* 0x000fe400078e0029 */
[----:B------:R-:W-:-:S05]  /*5800*/  IMAD.MOV.U32 R179, RZ, RZ, R40 ;  /* 0x000000ffffb37224 */ /* 0x000fca00078e0028 */
[-C--:B------:R-:W-:Y:S08]  /*5810*/  HMMA.16816.F32 R148, R4, R14.reuse, R100 ;  /* 0x0000000e0494723c */ /* 0x080ff00000001864 */
[----:B------:R-:W-:Y:S01]  /*5820*/  HMMA.16816.F32 R40, R8, R14, R88 ;  /* 0x0000000e0828723c */ /* 0x000fe20000001858 */
[----:B------:R-:W1:Y:S01]  /*5830*/  LDSM.16.MT88.4 R12, [R226+0x1000] ;  /* 0x00100000e20c783b */ /* 0x000e620000004200 */
[----:B------:R-:W-:-:S06]  /*5840*/  FADD.FTZ R3, R154, R152 ;  /* 0x000000989a037221 */ /* 0x000fcc0000010000 */
[-C--:B-1----:R-:W-:Y:S08]  /*5850*/  HMMA.16816.F32 R172, R8, R12.reuse, R200 ;  /* 0x0000000c08ac723c */ /* 0x082ff000000018c8 */
[C---:B------:R-:W-:Y:S08]  /*5860*/  HMMA.16816.F32 R152, R4.reuse, R12, R188 ;  /* 0x0000000c0498723c */ /* 0x040ff000000018bc */
[-C--:B------:R-:W-:Y:S08]  /*5870*/  HMMA.16816.F32 R156, R4, R14.reuse, R96 ;  /* 0x0000000e049c723c */ /* 0x080ff00000001860 */
[----:B------:R-:W-:Y:S01]  /*5880*/  HMMA.16816.F32 R84, R8, R14, R84 ;  /* 0x0000000e0854723c */ /* 0x000fe20000001854 */
[----:B------:R-:W1:Y:S01]  /*5890*/  LDSM.16.MT88.4 R12, [R229+0x1000] ;  /* 0x00100000e50c783b */ /* 0x000e620000004200 */
[----:B------:R-:W-:-:S06]  /*58a0*/  IMAD.MOV.U32 R129, RZ, RZ, R171 ;  /* 0x000000ffff817224 */ /* 0x000fcc00078e00ab */
        /* <DEDUP_REMOVED lines=11> */
[----:B------:R-:W-:-:S02]  /*5960*/  IMAD.MOV.U32 R212, RZ, RZ, R160 ;  /* 0x000000ffffd47224 */ /* 0x000fc400078e00a0 */
[----:B------:R-:W-:Y:S02]  /*5970*/  IMAD.MOV.U32 R213, RZ, RZ, R161 ;  /* 0x000000ffffd57224 */ /* 0x000fe400078e00a1 */
[----:B------:R-:W-:Y:S02]  /*5980*/  IMAD.MOV.U32 R214, RZ, RZ, R78 ;  /* 0x000000ffffd67224 */ /* 0x000fe400078e004e */
[----:B------:R-:W-:Y:S02]  /*5990*/  IMAD.MOV.U32 R215, RZ, RZ, R79 ;  /* 0x000000ffffd77224 */ /* 0x000fe400078e004f */
[----:B------:R-:W-:Y:S02]  /*59a0*/  IMAD.MOV.U32 R161, RZ, RZ, R76 ;  /* 0x000000ffffa17224 */ /* 0x000fe400078e004c */
[----:B------:R-:W-:Y:S01]  /*59b0*/  IMAD.MOV.U32 R160, RZ, RZ, R77 ;  /* 0x000000ffffa07224 */ /* 0x000fe200078e004d */
        /* <DEDUP_REMOVED lines=10> */
[----:B------:R-:W-:Y:S02]  /*5a60*/  IMAD.MOV.U32 R98, RZ, RZ, R221 ;  /* 0x000000ffff627224 */ /* 0x000fe400078e00dd */
[----:B------:R-:W-:-:S02]  /*5a70*/  IMAD.MOV.U32 R97, RZ, RZ, R222 ;  /* 0x000000ffff617224 */ /* 0x000fc400078e00de */
[----:B------:R-:W-:Y:S02]  /*5a80*/  IMAD.MOV.U32 R96, RZ, RZ, R223 ;  /* 0x000000ffff607224 */ /* 0x000fe400078e00df */
[----:B------:R-:W-:Y:S02]  /*5a90*/  IMAD.MOV.U32 R83, RZ, RZ, R92 ;  /* 0x000000ffff537224 */ /* 0x000fe400078e005c */
[----:B------:R-:W-:Y:S02]  /*5aa0*/  IMAD.MOV.U32 R82, RZ, RZ, R93 ;  /* 0x000000ffff527224 */ /* 0x000fe400078e005d */
[----:B------:R-:W-:Y:S02]  /*5ab0*/  IMAD.MOV.U32 R81, RZ, RZ, R94 ;  /* 0x000000ffff517224 */ /* 0x000fe400078e005e */
[----:B------:R-:W-:Y:S01]  /*5ac0*/  IMAD.MOV.U32 R80, RZ, RZ, R95 ;  /* 0x000000ffff507224 */ /* 0x000fe200078e005f */
[-C--:B-1----:R-:W-:Y:S08]  /*5ad0*/  HMMA.16816.F32 R220, R8, R12.reuse, R88 ;  /* 0x0000000c08dc723c */ /* 0x082ff00000001858 */
[C---:B------:R-:W-:Y:S01]  /*5ae0*/  HMMA.16816.F32 R88, R4.reuse, R12, R16 ;  /* 0x0000000c0458723c */ /* 0x040fe20000001810 */
[----:B------:R-:W1:Y:S07]  /*5af0*/  LDSM.16.MT88.4 R16, [R229+0x3000] ;  /* 0x00300000e510783b */ /* 0x000e6e0000004200 */
[-C--:B------:R-:W-:Y:S08]  /*5b00*/  HMMA.16816.F32 R92, R4, R14.reuse, R112 ;  /* 0x0000000e045c723c */ /* 0x080ff00000001870 */
[----:B------:R-:W-:Y:S01]  /*5b10*/  HMMA.16816.F32 R116, R8, R14, R52 ;  /* 0x0000000e0874723c */ /* 0x000fe20000001834 */
[----:B------:R-:W2:Y:S01]  /*5b20*/  LDSM.16.MT88.4 R12, [R228+0x3000] ;  /* 0x00300000e40c783b */ /* 0x000ea20000004200 */
[----:B------:R-:W-:-:S02]  /*5b30*/  IMAD.MOV.U32 R162, RZ, RZ, R106 ;  /* 0x000000ffffa27224 */ /* 0x000fc400078e006a */
[----:B------:R-:W-:Y:S01]  /*5b40*/  IMAD.MOV.U32 R106, RZ, RZ, R107 ;  /* 0x000000ffff6a7224 */ /* 0x000fe200078e006b */
[----:B------:R-:W-:Y:S01]  /*5b50*/  MUFU.EX2 R32, R32 ;  /* 0x0000002000207308 */ /* 0x000fe20000000800 */
[----:B------:R-:W-:Y:S01]  /*5b60*/  IMAD.MOV.U32 R107, RZ, RZ, R234 ;  /* 0x000000ffff6b7224 */ /* 0x000fe200078e00ea */
[----:B------:R-:W-:Y:S01]  /*5b70*/  LDSM.16.MT88.4 R112, [R229+0x3800] ;  /* 0x00380000e570783b */ /* 0x000fe20000004200 */
[----:B------:R-:W-:Y:S02]  /*5b80*/  FADD.FTZ R3, R245, R3 ;  /* 0x00000003f5037221 */ /* 0x000fe40000010000 */
[----:B------:R-:W-:Y:S01]  /*5b90*/  FADD.FTZ R2, R194, R20 ;  /* 0x00000014c2027221 */ /* 0x000fe20000010000 */
[----:B------:R3:W5:Y:S01]  /*5ba0*/  LDL.LU R234, [R1+0x84] ;  /* 0x0000840001ea7983 */ /* 0x0007620000300800 */
[----:B------:R-:W-:Y:S01]  /*5bb0*/  FADD.FTZ R0, R186, R0 ;  /* 0x00000000ba007221 */ /* 0x000fe20000010000 */
[C---:B-1----:R-:W-:Y:S08]  /*5bc0*/  HMMA.16816.F32 R108, R4.reuse, R18, R120 ;  /* 0x00000012046c723c */ /* 0x042ff00000001878 */
[C---:B------:R-:W-:Y:S08]  /*5bd0*/  HMMA.16816.F32 R104, R4.reuse, R16, R104 ;  /* 0x000000100468723c */ /* 0x040ff00000001868 */
[C---:B--2---:R-:W-:Y:S08]  /*5be0*/  HMMA.16816.F32 R120, R4.reuse, R12, R212 ;  /* 0x0000000c0478723c */ /* 0x044ff000000018d4 */
[----:B------:R-:W-:Y:S07]  /*5bf0*/  HMMA.16816.F32 R44, R4, R14, R124 ;  /* 0x0000000e042c723c */ /* 0x000fee000000187c */
[----:B------:R-:W-:-:S02]  /*5c00*/  FADD.FTZ R7, R184, R21 ;  /* 0x00000015b8077221 */ /* 0x000fc40000010000 */
[----:B------:R-:W-:Y:S02]  /*5c10*/  FADD.FTZ R6, R210, R3 ;  /* 0x00000003d2067221 */ /* 0x000fe40000010000 */
[----:B------:R-:W-:Y:S02]  /*5c20*/  FADD.FTZ R5, R195, R2 ;  /* 0x00000002c3057221 */ /* 0x000fe40000010000 */
[----:B------:R-:W-:Y:S02]  /*5c30*/  FADD.FTZ R4, R187, R0 ;  /* 0x00000000bb047221 */ /* 0x000fe40000010000 */
[----:B------:R-:W-:Y:S02]  /*5c40*/  FADD.FTZ R3, R185, R7 ;  /* 0x00000007b9037221 */ /* 0x000fe40000010000 */
[----:B------:R-:W-:Y:S01]  /*5c50*/  FADD.FTZ R0, R198, R5 ;  /* 0x00000005c6007221 */ /* 0x000fe20000010000 */
[----:B------:R-:W-:Y:S01]  /*5c60*/  HMMA.16816.F32 R52, R8, R18, R72 ;  /* 0x000000120834723c */ /* 0x000fe20000001848 */
[----:B------:R-:W-:Y:S01]  /*5c70*/  FADD.FTZ R4, R193, R4 ;  /* 0x00000004c1047221 */ /* 0x000fe20000010000 */
[----:B------:R-:W1:Y:S01]  /*5c80*/  LDSM.16.MT88.4 R184, [R226+0x1800] ;  /* 0x00180000e2b8783b */ /* 0x000e620000004200 */
[----:B------:R-:W-:Y:S01]  /*5c90*/  FADD.FTZ R3, R192, R3 ;  /* 0x00000003c0037221 */ /* 0x000fe20000010000 */
[----:B------:R2:W-:Y:S01]  /*5ca0*/  MUFU.EX2 R19, R22 ;  /* 0x0000001600137308 */ /* 0x0005e20000000800 */
[----:B------:R-:W-:Y:S01]  /*5cb0*/  FADD.FTZ R21, R197, R4 ;  /* 0x00000004c5157221 */ /* 0x000fe20000010000 */
[----:B------:R-:W-:Y:S01]  /*5cc0*/  LDSM.16.MT88.4 R192, [R229+0x1800] ;  /* 0x00180000e5c0783b */ /* 0x000fe20000004200 */
[----:B------:R-:W-:-:S02]  /*5cd0*/  FADD.FTZ R20, R196, R3 ;  /* 0x00000003c4147221 */ /* 0x000fc40000010000 */
[----:B------:R-:W-:Y:S02]  /*5ce0*/  IMAD.MOV.U32 R196, RZ, RZ, R99 ;  /* 0x000000ffffc47224 */ /* 0x000fe400078e0063 */
[----:B------:R-:W-:Y:S02]  /*5cf0*/  IMAD.MOV.U32 R197, RZ, RZ, R98 ;  /* 0x000000ffffc57224 */ /* 0x000fe400078e0062 */
[----:B------:R-:W-:Y:S02]  /*5d00*/  IMAD.MOV.U32 R198, RZ, RZ, R97 ;  /* 0x000000ffffc67224 */ /* 0x000fe400078e0061 */
[----:B------:R-:W-:Y:S02]  /*5d10*/  FADD.FTZ R2, R211, R6 ;  /* 0x00000006d3027221 */ /* 0x000fe40000010000 */
[----:B------:R-:W-:Y:S01]  /*5d20*/  LDSM.16.MT88.4 R4, [R228+0x3800] ;  /* 0x00380000e404783b */ /* 0x000fe20000004200 */
[----:B--2---:R-:W-:Y:S02]  /*5d30*/  FADD.FTZ R22, R199, R0 ;  /* 0x00000000c7167221 */ /* 0x004fe40000010000 */
[----:B------:R-:W-:-:S02]  /*5d40*/  IMAD.MOV.U32 R199, RZ, RZ, R96 ;  /* 0x000000ffffc77224 */ /* 0x000fc400078e0060 */
[----:B------:R-:W2:Y:S01]  /*5d50*/  LDSM.16.MT88.4 R96, [R226+0x3800] ;  /* 0x00380000e260783b */ /* 0x000ea20000004200 */
[----:B------:R-:W-:Y:S02]  /*5d60*/  IMAD.MOV.U32 R101, RZ, RZ, R128 ;  /* 0x000000ffff657224 */ /* 0x000fe400078e0080 */
[----:B------:R-:W-:Y:S02]  /*5d70*/  IMAD.MOV.U32 R102, RZ, RZ, R130 ;  /* 0x000000ffff667224 */ /* 0x000fe400078e0082 */
[----:B------:R-:W-:Y:S02]  /*5d80*/  IMAD.MOV.U32 R103, RZ, RZ, R129 ;  /* 0x000000ffff677224 */ /* 0x000fe400078e0081 */
[----:B------:R-:W-:Y:S02]  /*5d90*/  IMAD.MOV.U32 R200, RZ, RZ, R233 ;  /* 0x000000ffffc87224 */ /* 0x000fe400078e00e9 */
[----:B------:R-:W-:Y:S02]  /*5da0*/  IMAD.MOV.U32 R201, RZ, RZ, R232 ;  /* 0x000000ffffc97224 */ /* 0x000fe400078e00e8 */
[----:B------:R-:W-:-:S02]  /*5db0*/  IMAD.MOV.U32 R202, RZ, RZ, R231 ;  /* 0x000000ffffca7224 */ /* 0x000fc400078e00e7 */
[----:B------:R-:W-:Y:S01]  /*5dc0*/  IMAD.MOV.U32 R203, RZ, RZ, R230 ;  /* 0x000000ffffcb7224 */ /* 0x000fe200078e00e6 */
[C---:B------:R-:W-:Y:S01]  /*5dd0*/  HMMA.16816.F32 R100, R8.reuse, R16, R100 ;  /* 0x000000100864723c */ /* 0x040fe20000001864 */
[----:B------:R4:W-:Y:S08]  /*5de0*/  MUFU.EX2 R16, R34 ;  /* 0x0000002200107308 */ /* 0x0009f00000000800 */
[----:B------:R-:W1:Y:S01]  /*5df0*/  MUFU.EX2 R31, R31 ;  /* 0x0000001f001f7308 */ /* 0x000e620000000800 */
[C---:B------:R-:W-:Y:S07]  /*5e00*/  HMMA.16816.F32 R212, R8.reuse, R12, R200 ;  /* 0x0000000c08d4723c */ /* 0x040fee00000018c8 */
[----:B------:R-:W-:Y:S01]  /*5e10*/  MUFU.EX2 R27, R27 ;  /* 0x0000001b001b7308 */ /* 0x000fe20000000800 */
[----:B------:R-:W-:Y:S07]  /*5e20*/  HMMA.16816.F32 R64, R8, R14, R64 ;  /* 0x0000000e0840723c */ /* 0x000fee0000001840 */
[----:B------:R-:W-:Y:S01]  /*5e30*/  MUFU.EX2 R26, R26 ;  /* 0x0000001a001a7308 */ /* 0x000fe20000000800 */
[----:B------:R-:W-:Y:S01]  /*5e40*/  IMAD.MOV.U32 R132, RZ, RZ, R224 ;  /* 0x000000ffff847224 */ /* 0x000fe200078e00e0 */
[----:B------:R3:W5:Y:S06]  /*5e50*/  LDL.LU R233, [R1+0x80] ;  /* 0x0000800001e97983 */ /* 0x00076c0000300800 */
[----:B------:R2:W2:Y:S08]  /*5e60*/  MUFU.EX2 R18, R33 ;  /* 0x0000002100127308 */ /* 0x0004b00000000800 */
[----:B------:R3:W-:Y:S01]  /*5e70*/  MUFU.EX2 R17, R23 ;  /* 0x0000001700117308 */ /* 0x0007e20000000800 */
[----:B----4-:R-:W-:Y:S01]  /*5e80*/  IMAD.MOV.U32 R34, RZ, RZ, R131 ;  /* 0x000000ffff227224 */ /* 0x010fe200078e0083 */
[----:B-1----:R-:W-:Y:S01]  /*5e90*/  F2FP.PACK_AB R130, R31, R32 ;  /* 0x000000201f82723e */ /* 0x002fe200000000ff */
[----:B------:R-:W-:Y:S01]  /*5ea0*/  IMAD.MOV.U32 R133, RZ, RZ, R227 ;  /* 0x000000ffff857224 */ /* 0x000fe200078e00e3 */
[----:B------:R-:W-:Y:S04]  /*5eb0*/  LDSM.16.MT88.4 R200, [R228+0x1800] ;  /* 0x00180000e4c8783b */ /* 0x000fe80000004200 */
[----:B------:R1:W-:Y:S01]  /*5ec0*/  MUFU.EX2 R14, R29 ;  /* 0x0000001d000e7308 */ /* 0x0003e20000000800 */
[----:B--2---:R-:W-:Y:S01]  /*5ed0*/  IMAD.MOV.U32 R33, RZ, RZ, R163 ;  /* 0x000000ffff217224 */ /* 0x004fe200078e00a3 */
[----:B------:R2:W5:Y:S06]  /*5ee0*/  LDL.LU R232, [R1+0x7c] ;  /* 0x00007c0001e87983 */ /* 0x00056c0000300800 */
[----:B------:R4:W2:Y:S01]  /*5ef0*/  MUFU.EX2 R15, R28 ;  /* 0x0000001c000f7308 */ /* 0x0008a20000000800 */
[----:B---3--:R-:W-:-:S07]  /*5f00*/  FADD.FTZ R23, R246, R2 ;  /* 0x00000002f6177221 */ /* 0x008fce0000010000 */
[----:B------:R3:W-:Y:S01]  /*5f10*/  MUFU.EX2 R12, R25 ;  /* 0x00000019000c7308 */ /* 0x0007e20000000800 */
[----:B-1----:R-:W-:-:S07]  /*5f20*/  IMAD.MOV.U32 R29, RZ, RZ, R160 ;  /* 0x000000ffff1d7224 */ /* 0x002fce00078e00a0 */
[----:B------:R-:W1:Y:S01]  /*5f30*/  MUFU.EX2 R13, R24 ;  /* 0x00000018000d7308 */ /* 0x000e620000000800 */
[----:B----4-:R-:W-:-:S07]  /*5f40*/  IMAD.MOV.U32 R28, RZ, RZ, R161 ;  /* 0x000000ffff1c7224 */ /* 0x010fce00078e00a1 */
[----:B------:R-:W-:Y:S01]  /*5f50*/  MUFU.EX2 R9, R30 ;  /* 0x0000001e00097308 */ /* 0x000fe20000000800 */
[----:B---3--:R-:W-:-:S07]  /*5f60*/  IMAD.MOV.U32 R25, RZ, RZ, R162 ;  /* 0x000000ffff197224 */ /* 0x008fce00078e00a2 */
[----:B------:R-:W3:Y:S01]  /*5f70*/  MUFU.EX2 R11, R35 ;  /* 0x00000023000b7308 */ /* 0x000ee20000000800 */
[----:B------:R-:W4:Y:S01]  /*5f80*/  LDSM.16.MT88.4 R160, [R225+0x1800] ;  /* 0x00180000e1a0783b */ /* 0x000f220000004200 */
[----:B------:R-:W-:-:S06]  /*5f90*/  @P3 IMAD.HI.U32 R2, R25, c[0x0][0x2c8], RZ ;  /* 0x0000b20019023a27 */ /* 0x000fcc00078e00ff */
[----:B------:R-:W-:Y:S08]  /*5fa0*/  MUFU.EX2 R8, R36 ;  /* 0x0000002400087308 */ /* 0x000ff00000000800 */
[----:B------:R-:W3:Y:S01]  /*5fb0*/  MUFU.EX2 R10, R37 ;  /* 0x00000025000a7308 */ /* 0x000ee20000000800 */
[----:B------:R-:W-:Y:S01]  /*5fc0*/  IMAD.MOV.U32 R0, RZ, RZ, R25 ;  /* 0x000000ffff007224 */ /* 0x000fe200078e0019 */
[----:B------:R-:W-:Y:S01]  /*5fd0*/  @P3 SHF.R.U32.HI R0, RZ, c[0x0][0x2cc], R2 ;  /* 0x0000b300ff003a19 */ /* 0x000fe20000011602 */
[----:B------:R-:W-:Y:S01]  /*5fe0*/  IMAD.MOV.U32 R2, RZ, RZ, c[0x0][0x168] ;  /* 0x00005a00ff027624 */ /* 0x000fe200078e00ff */
[----:B------:R-:W-:Y:S01]  /*5ff0*/  F2FP.PACK_AB R128, R18, R16 ;  /* 0x000000101280723e */ /* 0x000fe200000000ff */
[----:B------:R4:W5:Y:S01]  /*6000*/  LDL.LU R231, [R1+0x78] ;  /* 0x0000780001e77983 */ /* 0x0009620000300800 */
[----:B--2---:R-:W-:-:S02]  /*6010*/  F2FP.PACK_AB R129, R15, R14 ;  /* 0x0000000e0f81723e */ /* 0x004fc400000000ff */
[----:B------:R-:W-:Y:S02]  /*6020*/  F2FP.PACK_AB R131, R26, R27 ;  /* 0x0000001b1a83723e */ /* 0x000fe400000000ff */
[----:B------:R-:W-:Y:S01]  /*6030*/  F2FP.PACK_AB R126, R19, R17 ;  /* 0x00000011137e723e */ /* 0x000fe200000000ff */
[----:B------:R-:W-:Y:S01]  /*6040*/  FADD.FTZ R3, R29, R22 ;  /* 0x000000161d037221 */ /* 0x000fe20000010000 */
[----:B-1----:R-:W-:Y:S01]  /*6050*/  F2FP.PACK_AB R124, R13, R12 ;  /* 0x0000000c0d7c723e */ /* 0x002fe200000000ff */
[----:B------:R1:W5:Y:S01]  /*6060*/  LDL.LU R230, [R1+0x74] ;  /* 0x0000740001e67983 */ /* 0x0003620000300800 */
[----:B---3--:R-:W-:Y:S02]  /*6070*/  F2FP.PACK_AB R125, R11, R9 ;  /* 0x000000090b7d723e */ /* 0x008fe400000000ff */
[----:B------:R-:W-:Y:S02]  /*6080*/  F2FP.PACK_AB R127, R10, R8 ;  /* 0x000000080a7f723e */ /* 0x000fe400000000ff */
[----:B------:R-:W-:Y:S01]  /*6090*/  IADD3 R0, R0, c[0x0][0x1d0], -R2 ;  /* 0x0000740000007a10 */ /* 0x000fe20007ffe802 */
[----:B------:R-:W-:Y:S01]  /*60a0*/  HMMA.16816.F32 R172, R128, R184, R172 ;  /* 0x000000b880ac723c */ /* 0x000fe200000018ac */
[----:B------:R-:W-:Y:S01]  /*60b0*/  FADD.FTZ R3, R132, R3 ;  /* 0x0000000384037221 */ /* 0x000fe20000010000 */
[----:B------:R1:W5:Y:S01]  /*60c0*/  LDL.LU R227, [R1+0x70] ;  /* 0x0000700001e37983 */ /* 0x0003620000300800 */
[----:B------:R-:W-:-:S05]  /*60d0*/  SHF.R.S32.HI R2, RZ, 0x1f, R0 ;  /* 0x0000001fff027819 */ /* 0x000fca0000011400 */
[C---:B------:R-:W-:Y:S01]  /*60e0*/  HMMA.16816.F32 R152, R124.reuse, R184, R152 ;  /* 0x000000b87c98723c */ /* 0x040fe20000001898 */
[----:B------:R-:W-:Y:S01]  /*60f0*/  LEA.HI R24, R2, R0, RZ, 0x6 ;  /* 0x0000000002187211 */ /* 0x000fe200078f30ff */
[----:B------:R-:W-:Y:S01]  /*6100*/  FADD.FTZ R0, R28, R23 ;  /* 0x000000171c007221 */ /* 0x000fe20000010000 */
[----:B------:R1:W5:Y:S05]  /*6110*/  LDL.LU R224, [R1+0x6c] ;  /* 0x00006c0001e07983 */ /* 0x00036a0000300800 */
[----:B------:R-:W-:Y:S01]  /*6120*/  HMMA.16816.F32 R156, R124, R186, R156 ;  /* 0x000000ba7c9c723c */ /* 0x000fe2000000189c */
[----:B------:R-:W-:-:S07]  /*6130*/  FADD.FTZ R0, R34, R0 ;  /* 0x0000000022007221 */ /* 0x000fce0000010000 */
[----:B------:R-:W-:Y:S08]  /*6140*/  HMMA.16816.F32 R184, R128, R186, R84 ;  /* 0x000000ba80b8723c */ /* 0x000ff00000001854 */
[C---:B------:R-:W-:Y:S08]  /*6150*/  HMMA.16816.F32 R88, R124.reuse, R96, R88 ;  /* 0x000000607c58723c */ /* 0x040ff00000001858 */
[----:B------:R-:W-:Y:S08]  /*6160*/  HMMA.16816.F32 R92, R124, R98, R92 ;  /* 0x000000627c5c723c */ /* 0x000ff0000000185c */
[C---:B------:R-:W-:Y:S08]  /*6170*/  HMMA.16816.F32 R84, R128.reuse, R96, R220 ;  /* 0x000000608054723c */ /* 0x040ff000000018dc */
[----:B------:R-:W-:Y:S01]  /*6180*/  HMMA.16816.F32 R96, R128, R98, R116 ;  /* 0x000000628060723c */ /* 0x000fe20000001874 */
[----:B------:R-:W-:-:S07]  /*6190*/  FADD.FTZ R0, R205, R0 ;  /* 0x00000000cd007221 */ /* 0x000fce0000010000 */
[-C--:B------:R-:W-:Y:S08]  /*61a0*/  HMMA.16816.F32 R120, R124, R4.reuse, R120 ;  /* 0x000000047c78723c */ /* 0x080ff00000001878 */
        /* <DEDUP_REMOVED lines=13> */
[----:B------:R-:W-:Y:S01]  /*6280*/  FADD.FTZ R3, R204, R3 ;  /* 0x00000003cc037221 */ /* 0x000fe20000010000 */
[----:B----4-:R-:W-:Y:S01]  /*6290*/  HMMA.16816.F32 R140, R128, R160, R140 ;  /* 0x000000a0808c723c */ /* 0x010fe2000000188c */
[----:B------:R-:W-:-:S02]  /*62a0*/  FADD.FTZ R4, R60, R4 ;  /* 0x000000043c047221 */ /* 0x000fc40000010000 */
[----:B------:R-:W-:Y:S02]  /*62b0*/  FADD.FTZ R5, R39, R5 ;  /* 0x0000000527057221 */ /* 0x000fe40000010000 */
[----:B------:R-:W-:-:S03]  /*62c0*/  FADD.FTZ R2, R209, R0 ;  /* 0x00000000d1027221 */ /* 0x000fc60000010000 */
[----:B------:R-:W-:Y:S01]  /*62d0*/  HMMA.16816.F32 R144, R124, R160, R144 ;  /* 0x000000a07c90723c */ /* 0x000fe20000001890 */
[----:B------:R-:W-:Y:S02]  /*62e0*/  FADD.FTZ R0, R206, R3 ;  /* 0x00000003ce007221 */ /* 0x000fe40000010000 */
[----:B------:R-:W-:-:S05]  /*62f0*/  FADD.FTZ R4, R62, R4 ;  /* 0x000000043e047221 */ /* 0x000fca0000010000 */
[----:B------:R-:W-:Y:S01]  /*6300*/  HMMA.16816.F32 R148, R124, R162, R148 ;  /* 0x000000a27c94723c */ /* 0x000fe20000001894 */
[----:B------:R-:W-:Y:S02]  /*6310*/  FADD.FTZ R5, R38, R5 ;  /* 0x0000000526057221 */ /* 0x000fe40000010000 */
[----:B------:R-:W-:-:S05]  /*6320*/  FADD.FTZ R3, R16, R2 ;  /* 0x0000000210037221 */ /* 0x000fca0000010000 */
[----:B------:R-:W-:Y:S01]  /*6330*/  HMMA.16816.F32 R160, R128, R162, R40 ;  /* 0x000000a280a0723c */ /* 0x000fe20000001828 */
[----:B------:R-:W-:-:S06]  /*6340*/  FADD.FTZ R2, R14, R0 ;  /* 0x000000000e027221 */ /* 0x000fcc0000010000 */
[----:B------:R-:W-:Y:S02]  /*6350*/  IMAD.MOV.U32 R40, RZ, RZ, R83 ;  /* 0x000000ffff287224 */ /* 0x000fe400078e0053 */
[----:B------:R-:W-:Y:S02]  /*6360*/  IMAD.MOV.U32 R41, RZ, RZ, R82 ;  /* 0x000000ffff297224 */ /* 0x000fe400078e0052 */
[----:B------:R-:W-:Y:S02]  /*6370*/  IMAD.MOV.U32 R42, RZ, RZ, R81 ;  /* 0x000000ffff2a7224 */ /* 0x000fe400078e0051 */
[----:B------:R-:W-:Y:S02]  /*6380*/  IMAD.MOV.U32 R43, RZ, RZ, R80 ;  /* 0x000000ffff2b7224 */ /* 0x000fe400078e0050 */
[----:B------:R-:W2:Y:S01]  /*6390*/  LDSM.16.MT88.4 R80, [R225+0x3800] ;  /* 0x00380000e150783b */ /* 0x000ea20000004200 */
[----:B------:R-:W-:Y:S02]  /*63a0*/  FADD.FTZ R0, R12, R4 ;  /* 0x000000040c007221 */ /* 0x000fe40000010000 */
[----:B------:R-:W-:Y:S01]  /*63b0*/  FADD.FTZ R4, R9, R5 ;  /* 0x0000000509047221 */ /* 0x000fe20000010000 */
[----:B------:R-:W-:Y:S01]  /*63c0*/  SHF.R.S32.HI R5, RZ, 0x6, R24 ;  /* 0x00000006ff057819 */ /* 0x000fe20000011418 */
[----:B------:R-:W-:-:S02]  /*63d0*/  FADD.FTZ R3, R18, R3 ;  /* 0x0000000312037221 */ /* 0x000fc40000010000 */
[----:B------:R-:W-:Y:S01]  /*63e0*/  FADD.FTZ R2, R15, R2 ;  /* 0x000000020f027221 */ /* 0x000fe20000010000 */
[----:B------:R-:W-:Y:S01]  /*63f0*/  IMNMX R5, R139, R5, !PT ;  /* 0x000000058b057217 */ /* 0x000fe20007800200 */
[----:B------:R-:W-:Y:S01]  /*6400*/  FADD.FTZ R0, R13, R0 ;  /* 0x000000000d007221 */ /* 0x000fe20000010000 */
[----:B------:R-:W-:Y:S01]  /*6410*/  IADD3 R222, R138, -0x2, RZ ;  /* 0xfffffffe8ade7810 */ /* 0x000fe20007ffe0ff */
[----:B------:R-:W-:Y:S02]  /*6420*/  FADD.FTZ R4, R11, R4 ;  /* 0x000000040b047221 */ /* 0x000fe40000010000 */
[----:B------:R-:W-:Y:S02]  /*6430*/  FADD.FTZ R3, R32, R3 ;  /* 0x0000000320037221 */ /* 0x000fe40000010000 */
[----:B------:R-:W-:Y:S01]  /*6440*/  FADD.FTZ R2, R27, R2 ;  /* 0x000000021b027221 */ /* 0x000fe20000010000 */
[----:B------:R3:W-:Y:S01]  /*6450*/  STL [R1+0x38], R5 ;  /* 0x0000380501007387 */ /* 0x0007e20000100800 */
[----:B------:R-:W-:Y:S01]  /*6460*/  FADD.FTZ R0, R17, R0 ;  /* 0x0000000011007221 */ /* 0x000fe20000010000 */
[----:B------:R-:W-:Y:S01]  /*6470*/  ISETP.GE.AND P0, PT, R222, R5, PT ;  /* 0x00000005de00720c */ /* 0x000fe20003f06270 */
[----:B------:R-:W-:-:S02]  /*6480*/  FADD.FTZ R4, R8, R4 ;  /* 0x0000000408047221 */ /* 0x000fc40000010000 */
[----:B---3--:R-:W-:Y:S02]  /*6490*/  FADD.FTZ R5, R31, R3 ;  /* 0x000000031f057221 */ /* 0x008fe40000010000 */
[----:B------:R-:W-:Y:S02]  /*64a0*/  FADD.FTZ R3, R26, R2 ;  /* 0x000000021a037221 */ /* 0x000fe40000010000 */
[----:B------:R-:W-:Y:S02]  /*64b0*/  FADD.FTZ R2, R19, R0 ;  /* 0x0000000013027221 */ /* 0x000fe40000010000 */
[----:B------:R-:W-:Y:S01]  /*64c0*/  FADD.FTZ R0, R10, R4 ;  /* 0x000000040a007221 */ /* 0x000fe20000010000 */
[----:B------:R1:W-:Y:S04]  /*64d0*/  STL [R1+0x8], R5 ;  /* 0x0000080501007387 */ /* 0x0003e80000100800 */
[----:B------:R1:W-:Y:S04]  /*64e0*/  STL [R1+0x4], R3 ;  /* 0x0000040301007387 */ /* 0x0003e80000100800 */
[----:B------:R1:W-:Y:S04]  /*64f0*/  STL [R1+0x14], R0 ;  /* 0x0000140001007387 */ /* 0x0003e80000100800 */
[----:B------:R1:W-:Y:S01]  /*6500*/  STL [R1+0x10], R2 ;  /* 0x0000100201007387 */ /* 0x0003e20000100800 */
[-C--:B------:R-:W-:Y:S08]  /*6510*/  HMMA.16816.F32 R188, R128, R192.reuse, R188 ;  /* 0x000000c080bc723c */ /* 0x080ff000000018bc */
[C---:B------:R-:W-:Y:S08]  /*6520*/  HMMA.16816.F32 R164, R124.reuse, R192, R164 ;  /* 0x000000c07ca4723c */ /* 0x040ff000000018a4 */
[-C--:B------:R-:W-:Y:S08]  /*6530*/  HMMA.16816.F32 R168, R124, R194.reuse, R168 ;  /* 0x000000c27ca8723c */ /* 0x080ff000000018a8 */
[----:B------:R-:W-:Y:S08]  /*6540*/  HMMA.16816.F32 R192, R128, R194, R68 ;  /* 0x000000c280c0723c */ /* 0x000ff00000001844 */
[C---:B------:R-:W-:Y:S08]  /*6550*/  HMMA.16816.F32 R176, R124.reuse, R200, R176 ;  /* 0x000000c87cb0723c */ /* 0x040ff000000018b0 */
[C---:B------:R-:W-:Y:S08]  /*6560*/  HMMA.16816.F32 R180, R124.reuse, R202, R180 ;  /* 0x000000ca7cb4723c */ /* 0x040ff000000018b4 */
[C---:B--2---:R-:W-:Y:S08]  /*6570*/  HMMA.16816.F32 R72, R124.reuse, R80, R48 ;  /* 0x000000507c48723c */ /* 0x044ff00000001830 */
        /* <DEDUP_REMOVED lines=9> */
[-C--:B------:R-:W-:Y:S08]  /*6610*/  HMMA.16816.F32 R124, R124, R6.reuse, R44 ;  /* 0x000000067c7c723c */ /* 0x080ff0000000182c */
[----:B------:R-:W-:Y:S01]  /*6620*/  HMMA.16816.F32 R128, R128, R6, R64 ;  /* 0x000000068080723c */ /* 0x000fe20000001840 */
[----:B------:R-:W-:Y:S01]  /*6630*/  @!UPT UIADD3 URZ, URZ, URZ, URZ ;  /* 0x0000003f3f3ff290 */ /* 0x000fe2000fffe03f */
[----:B------:R-:W-:Y:S11]  /*6640*/  @!P0 BRA `(.L_x_958) ;  /* 0x00004c7000008947 */ /* 0x000ff60003800000 */
[----:B-1----:R1:W-:Y:S01]  /*6650*/  STL [R1], R222 ;  /* 0x000000de01007387 */ /* 0x0023e20000100800 */
[----:B------:R-:W-:Y:S01]  /*6660*/  IMAD.MOV.U32 R133, RZ, RZ, R136 ;  /* 0x000000ffff857224 */ /* 0x000fe200078e0088 */
[----:B------:R-:W-:Y:S01]  /*6670*/  MOV R139, R134 ;  /* 0x00000086008b7202 */ /* 0x000fe20000000f00 */
[----:B------:R-:W-:Y:S01]  /*6680*/  IMAD.MOV.U32 R132, RZ, RZ, R137 ;  /* 0x000000ffff847224 */ /* 0x000fe200078e0089 */
[----:B------:R-:W-:-:S07]  /*6690*/  MOV R138, R135 ;  /* 0x00000087008a7202 */ /* 0x000fce0000000f00 */
.L_x_959:
[----:B------:R-:W-:Y:S04]  /*66a0*/  DEPBAR.LE SB0, 0x0 ;  /* 0x000080000000791a */ /* 0x000fe80000000000 */
[----:B------:R-:W-:Y:S01]  /*66b0*/  WARPSYNC 0xffffffff ;  /* 0xffffffff00007948 */ /* 0x000fe20003800000 */
[----:B------:R-:W-:Y:S08]  /*66c0*/  BAR.SYNC.DEFER_BLOCKING 0x0 ;  /* 0x0000000000007b1d */ /* 0x000ff00000010000 */
[----:B-----5:R-:W-:Y:S08]  /*66d0*/  LDSM.16.M88.4 R64, [R231] ;  /* 0x00000000e740783b */ /* 0x020ff00000000200 */
[----:B------:R-:W2:Y:S08]  /*66e0*/  LDSM.16.M88.4 R16, [R224] ;  /* 0x00000000e010783b */ /* 0x000eb00000000200 */
[----:B------:R-:W3:Y:S08]  /*66f0*/  LDSM.16.M88.4 R60, [R231+0x2000] ;  /* 0x00200000e73c783b */ /* 0x000ef00000000200 */
[----:B------:R-:W3:Y:S08]  /*6700*/  LDSM.16.M88.4 R32, [R224+0x800] ;  /* 0x00080000e020783b */ /* 0x000ef00000000200 */
[----:B------:R-:W4:Y:S06]  /*6710*/  LDL.64 R136, [R1+0x28] ;  /* 0x0000280001887983 */ /* 0x000f2c0000100a00 */
[----:B------:R-:W1:Y:S08]  /*6720*/  LDSM.16.M88.4 R48, [R224+0x1000] ;  /* 0x00100000e030783b */ /* 0x000e700000000200 */
[----:B------:R-:W4:Y:S01]  /*6730*/  LDL R217, [R1+0x18] ;  /* 0x0000180001d97983 */ /* 0x000f220000100800 */
[-C--:B--2---:R-:W-:Y:S03]  /*6740*/  HMMA.16816.F32 R4, R64, R16.reuse, RZ ;  /* 0x000000104004723c */ /* 0x084fe600000018ff */
[----:B------:R-:W2:Y:S04]  /*6750*/  LDL R218, [R1+0x34] ;  /* 0x0000340001da7983 */ /* 0x000ea80000100800 */
[----:B------:R-:W4:Y:S01]  /*6760*/  LDL.LU R216, [R1] ;  /* 0x0000000001d87983 */ /* 0x000f220000300800 */
[C---:B---3--:R-:W-:Y:S03]  /*6770*/  HMMA.16816.F32 R8, R60.reuse, R16, RZ ;  /* 0x000000103c08723c */ /* 0x048fe600000018ff */
[----:B------:R-:W3:Y:S05]  /*6780*/  LDSM.16.M88.4 R204, [R224+0x1800] ;  /* 0x00180000e0cc783b */ /* 0x000eea0000000200 */
[-C--:B------:R-:W-:Y:S03]  /*6790*/  HMMA.16816.F32 R12, R60, R18.reuse, RZ ;  /* 0x000000123c0c723c */ /* 0x080fe600000018ff */
[----:B------:R-:W-:Y:S05]  /*67a0*/  LDSM.16.M88.4 R208, [R233] ;  /* 0x00000000e9d0783b */ /* 0x000fea0000000200 */
[C---:B------:R-:W-:Y:S03]  /*67b0*/  HMMA.16816.F32 R16, R64.reuse, R18, RZ ;  /* 0x000000124010723c */ /* 0x040fe600000018ff */
[----:B------:R-:W-:Y:S05]  /*67c0*/  LDSM.16.M88.4 R212, [R233+0x2000] ;  /* 0x00200000e9d4783b */ /* 0x000fea0000000200 */
[-C--:B------:R-:W-:Y:S03]  /*67d0*/  HMMA.16816.F32 R20, R64, R32.reuse, RZ ;  /* 0x000000204014723c */ /* 0x080fe600000018ff */
[----:B------:R1:W-:Y:S04]  /*67e0*/  STL [R1+0x8c], R130 ;  /* 0x00008c8201007387 */ /* 0x0003e80000100800 */
[----:B------:R3:W-:Y:S01]  /*67f0*/  STL [R1+0x88], R131 ;  /* 0x0000888301007387 */ /* 0x0007e20000100800 */
[C---:B------:R-:W-:Y:S03]  /*6800*/  HMMA.16816.F32 R24, R60.reuse, R32, RZ ;  /* 0x000000203c18723c */ /* 0x040fe600000018ff */
[----:B------:R-:W-:Y:S04]  /*6810*/  STL [R1+0x6c], R235 ;  /* 0x00006ceb01007387 */ /* 0x000fe80000100800 */
[----:B------:R-:W-:Y:S01]  /*6820*/  STL [R1+0x70], R243 ;  /* 0x000070f301007387 */ /* 0x000fe20000100800 */
[-C--:B------:R-:W-:Y:S03]  /*6830*/  HMMA.16816.F32 R28, R60, R34.reuse, RZ ;  /* 0x000000223c1c723c */ /* 0x080fe600000018ff */
[----:B------:R-:W-:Y:S04]  /*6840*/  STL [R1+0x74], R242 ;  /* 0x000074f201007387 */ /* 0x000fe80000100800 */
[----:B------:R-:W-:Y:S01]  /*6850*/  STL [R1+0x78], R241 ;  /* 0x000078f101007387 */ /* 0x000fe20000100800 */
[C---:B------:R-:W-:Y:S03]  /*6860*/  HMMA.16816.F32 R32, R64.reuse, R34, RZ ;  /* 0x000000224020723c */ /* 0x040fe600000018ff */
[----:B-1----:R-:W2:Y:S04]  /*6870*/  LDL R130, [R1+0x3c] ;  /* 0x00003c0001827983 */ /* 0x002ea80000100800 */
[----:B---3--:R-:W3:Y:S01]  /*6880*/  LDL R131, [R1+0x1c] ;  /* 0x00001c0001837983 */ /* 0x008ee20000100800 */
[-C--:B------:R-:W-:Y:S03]  /*6890*/  HMMA.16816.F32 R36, R64, R48.reuse, RZ ;  /* 0x000000304024723c */ /* 0x080fe600000018ff */
[----:B------:R-:W-:Y:S04]  /*68a0*/  STL [R1+0x7c], R231 ;  /* 0x00007ce701007387 */ /* 0x000fe80000100800 */
[----:B------:R-:W-:Y:S01]  /*68b0*/  STL [R1+0x80], R224 ;  /* 0x000080e001007387 */ /* 0x000fe20000100800 */
[C---:B------:R-:W-:Y:S03]  /*68c0*/  HMMA.16816.F32 R40, R60.reuse, R48, RZ ;  /* 0x000000303c28723c */ /* 0x040fe600000018ff */
[----:B------:R-:W-:Y:S05]  /*68d0*/  STL [R1+0x84], R240 ;  /* 0x000084f001007387 */ /* 0x000fea0000100800 */
[-C--:B------:R-:W-:Y:S08]  /*68e0*/  HMMA.16816.F32 R44, R60, R50.reuse, RZ ;  /* 0x000000323c2c723c */ /* 0x080ff000000018ff */
[C---:B------:R-:W-:Y:S08]  /*68f0*/  HMMA.16816.F32 R48, R64.reuse, R50, RZ ;  /* 0x000000324030723c */ /* 0x040ff000000018ff */
[-C--:B------:R-:W-:Y:S08]  /*6900*/  HMMA.16816.F32 R52, R64, R204.reuse, RZ ;  /* 0x000000cc4034723c */ /* 0x080ff000000018ff */
[C---:B------:R-:W-:Y:S08]  /*6910*/  HMMA.16816.F32 R56, R60.reuse, R204, RZ ;  /* 0x000000cc3c38723c */ /* 0x040ff000000018ff */
[-C--:B------:R-:W-:Y:S08]  /*6920*/  HMMA.16816.F32 R60, R60, R206.reuse, RZ ;  /* 0x000000ce3c3c723c */ /* 0x080ff000000018ff */
[----:B------:R-:W-:Y:S01]  /*6930*/  HMMA.16816.F32 R64, R64, R206, RZ ;  /* 0x000000ce4040723c */ /* 0x000fe200000018ff */
[----:B------:R-:W1:Y:S07]  /*6940*/  LDSM.16.M88.4 R204, [R235] ;  /* 0x00000000ebcc783b */ /* 0x000e6e0000000200 */
[-C--:B-1----:R-:W-:Y:S08]  /*6950*/  HMMA.16816.F32 R4, R208, R204.reuse, R4 ;  /* 0x000000ccd004723c */ /* 0x082ff00000001804 */
[C---:B------:R-:W-:Y:S08]  /*6960*/  HMMA.16816.F32 R8, R212.reuse, R204, R8 ;  /* 0x000000ccd408723c */ /* 0x040ff00000001808 */
[-C--:B------:R-:W-:Y:S08]  /*6970*/  HMMA.16816.F32 R12, R212, R206.reuse, R12 ;  /* 0x000000ced40c723c */ /* 0x080ff0000000180c */
[C---:B------:R-:W-:Y:S01]  /*6980*/  HMMA.16816.F32 R16, R208.reuse, R206, R16 ;  /* 0x000000ced010723c */ /* 0x040fe20000001810 */
[----:B------:R-:W1:Y:S07]  /*6990*/  LDSM.16.M88.4 R204, [R243] ;  /* 0x00000000f3cc783b */ /* 0x000e6e0000000200 */
[-C--:B-1----:R-:W-:Y:S08]  /*69a0*/  HMMA.16816.F32 R20, R208, R204.reuse, R20 ;  /* 0x000000ccd014723c */ /* 0x082ff00000001814 */
[C---:B------:R-:W-:Y:S08]  /*69b0*/  HMMA.16816.F32 R24, R212.reuse, R204, R24 ;  /* 0x000000ccd418723c */ /* 0x040ff00000001818 */
[-C--:B------:R-:W-:Y:S08]  /*69c0*/  HMMA.16816.F32 R28, R212, R206.reuse, R28 ;  /* 0x000000ced41c723c */ /* 0x080ff0000000181c */
[C---:B------:R-:W-:Y:S01]  /*69d0*/  HMMA.16816.F32 R32, R208.reuse, R206, R32 ;  /* 0x000000ced020723c */ /* 0x040fe20000001820 */
[----:B------:R-:W1:Y:S07]  /*69e0*/  LDSM.16.M88.4 R204, [R242] ;  /* 0x00000000f2cc783b */ /* 0x000e6e0000000200 */
[-C--:B-1----:R-:W-:Y:S08]  /*69f0*/  HMMA.16816.F32 R36, R208, R204.reuse, R36 ;  /* 0x000000ccd024723c */ /* 0x082ff00000001824 */
[C---:B------:R-:W-:Y:S04]  /*6a00*/  HMMA.16816.F32 R40, R212.reuse, R204, R40 ;  /* 0x000000ccd428723c */ /* 0x040fe80000001828 */
[----:B----4-:R-:W-:Y:S04]  /*6a10*/  ISETP.GT.AND P4, PT, R217, R216, PT ;  /* 0x000000d8d900720c */ /* 0x010fe80003f84270 */
[-C--:B------:R-:W-:Y:S08]  /*6a20*/  HMMA.16816.F32 R44, R212, R206.reuse, R44 ;  /* 0x000000ced42c723c */ /* 0x080ff0000000182c */
[C---:B------:R-:W-:Y:S01]  /*6a30*/  HMMA.16816.F32 R48, R208.reuse, R206, R48 ;  /* 0x000000ced030723c */ /* 0x040fe20000001830 */
[----:B------:R-:W1:Y:S03]  /*6a40*/  LDSM.16.M88.4 R204, [R241] ;  /* 0x00000000f1cc783b */ /* 0x000e660000000200 */
[----:B------:R-:W-:Y:S01]  /*6a50*/  @!P4 SHF.R.S32.HI R0, RZ, 0x1f, R216 ;  /* 0x0000001fff00c819 */ /* 0x000fe200000114d8 */
[----:B------:R-:W-:Y:S01]  /*6a60*/  @!P4 IMAD.WIDE.U32 R2, R216, c[0x0][0x208], RZ ;  /* 0x00008200d802ca25 */ /* 0x000fe200078e00ff */
[----:B------:R-:W-:Y:S03]  /*6a70*/  @!P4 MOV R135, 0x5 ;  /* 0x000000050087c802 */ /* 0x000fe60000000f00 */
[----:B------:R-:W-:Y:S04]  /*6a80*/  @!P4 IMAD R0, R0, c[0x0][0x208], RZ ;  /* 0x000082000000ca24 */ /* 0x000fe800078e02ff */
[----:B------:R-:W-:Y:S04]  /*6a90*/  @!P4 IMAD R0, R216, c[0x0][0x20c], R0 ;  /* 0x00008300d800ca24 */ /* 0x000fe800078e0200 */
[----:B------:R-:W-:Y:S01]  /*6aa0*/  @!P4 IMAD.IADD R0, R3, 0x1, R0 ;  /* 0x000000010300c824 */ /* 0x000fe200078e0200 */
[C---:B------:R-:W-:Y:S04]  /*6ab0*/  @!P4 SHF.L.U32 R3, R2.reuse, 0x6, RZ ;  /* 0x000000060203c819 */ /* 0x040fe800000006ff */
[----:B------:R-:W-:Y:S01]  /*6ac0*/  @!P4 SHF.L.U64.HI R134, R2, 0x6, R0 ;  /* 0x000000060286c819 */ /* 0x000fe20000010200 */
[----:B------:R-:W-:Y:S01]  /*6ad0*/  @!P4 IMAD.MOV.U32 R0, RZ, RZ, c[0x0][0x208] ;  /* 0x00008200ff00c624 */ /* 0x000fe200078e00ff */
[C---:B------:R-:W-:Y:S02]  /*6ae0*/  @!P4 IADD3 R2, P2, R3.reuse, R136, RZ ;  /* 0x000000880302c210 */ /* 0x040fe40007f5e0ff */
[----:B------:R-:W-:Y:S02]  /*6af0*/  @!P4 IADD3 R3, P1, P0, R3, 0x40, R136 ;  /* 0x000000400303c810 */ /* 0x000fe4000783e088 */
[----:B--2---:R-:W-:Y:S02]  /*6b00*/  @!P4 IADD3.X R137, R134, R218, RZ, P2, !PT ;  /* 0x000000da8689c210 */ /* 0x004fe400017fe4ff */
[C---:B------:R-:W-:Y:S04]  /*6b10*/  @!P4 LEA R136, P2, R2.reuse, c[0x0][0x1f8], 0x1 ;  /* 0x00007e000288ca11 */ /* 0x040fe800078408ff */
[----:B------:R-:W-:Y:S05]  /*6b20*/  @!P4 LEA.HI.X R137, R2, c[0x0][0x1fc], R137, 0x1, P2 ;  /* 0x00007f000289ca11 */ /* 0x000fea00010f0c89 */
[----:B------:R-:W-:Y:S01]  /*6b30*/  @!PT LDS RZ, [RZ] ;  /* 0x00000000fffff984 */ /* 0x000fe20000000800 */
[----:B------:R-:W-:Y:S01]  /*6b40*/  @!PT LDS RZ, [RZ] ;  /* 0x00000000fffff984 */ /* 0x000fe20000000800 */
[----:B------:R-:W-:Y:S01]  /*6b50*/  @!PT LDS RZ, [RZ] ;  /* 0x00000000fffff984 */ /* 0x000fe20000000800 */
[----:B------:R2:W-:Y:S01]  /*6b60*/  @!P4 LDGSTS.E.BYPASS.LTC128B.128 [R244+0x100], [R136.64], !P6 ;  /* 0x0010000088f4cfae */ /* 0x0005e2000f101d48 */
[-C--:B-1----:R-:W-:Y:S08]  /*6b70*/  HMMA.16816.F32 R52, R208, R204.reuse, R52 ;  /* 0x000000ccd034723c */ /* 0x082ff00000001834 */
[C---:B------:R-:W-:Y:S08]  /*6b80*/  HMMA.16816.F32 R56, R212.reuse, R204, R56 ;  /* 0x000000ccd438723c */ /* 0x040ff00000001838 */
[-C--:B------:R-:W-:Y:S08]  /*6b90*/  HMMA.16816.F32 R60, R212, R206.reuse, R60 ;  /* 0x000000ced43c723c */ /* 0x080ff0000000183c */
[----:B------:R-:W-:Y:S07]  /*6ba0*/  HMMA.16816.F32 R64, R208, R206, R64 ;  /* 0x000000ced040723c */ /* 0x000fee0000001840 */
[C---:B------:R-:W-:Y:S01]  /*6bb0*/  @!P4 IMAD.SHL.U32 R206, R0.reuse, 0x20, RZ ;  /* 0x0000002000cec824 */ /* 0x040fe200078e00ff */
[----:B------:R-:W-:Y:S04]  /*6bc0*/  @!P4 SHF.L.U64.HI R0, R0, R135, c[0x0][0x20c] ;  /* 0x000083000000c619 */ /* 0x000fe80000010287 */
[----:B------:R-:W-:Y:S02]  /*6bd0*/  @!P4 IADD3.X R135, R134, RZ, R218, P1, P0 ;  /* 0x000000ff8687c210 */ /* 0x000fe40000fe04da */
[C---:B------:R-:W-:Y:S02]  /*6be0*/  @!P4 LEA R204, P1, R3.reuse, c[0x0][0x1f8], 0x1 ;  /* 0x00007e0003ccca11 */ /* 0x040fe400078208ff */
[-C--:B------:R-:W-:Y:S02]  /*6bf0*/  @!P4 IADD3 R134, P0, R136, R206.reuse, RZ ;  /* 0x000000ce8886c210 */ /* 0x080fe40007f1e0ff */
[----:B------:R-:W-:Y:S02]  /*6c00*/  @!P4 LEA.HI.X R205, R3, c[0x0][0x1fc], R135, 0x1, P1 ;  /* 0x00007f0003cdca11 */ /* 0x000fe400008f0c87 */
[-C--:B------:R-:W-:Y:S01]  /*6c10*/  @!P4 IADD3 R2, P1, R134, R206.reuse, RZ ;  /* 0x000000ce8602c210 */ /* 0x080fe20007f3e0ff */
[--C-:B------:R-:W-:Y:S02]  /*6c20*/  @!P4 IMAD.X R135, R137, 0x1, R0.reuse, P0 ;  /* 0x000000018987c824 */ /* 0x100fe400000e0600 */
[----:B------:R1:W-:Y:S01]  /*6c30*/  @!P4 LDGSTS.E.BYPASS.LTC128B.128 [R244+0x2100], [R204.64], !P5 ;  /* 0x02100000ccf4cfae */ /* 0x0003e2000e901d48 */
[----:B--2---:R-:W-:Y:S02]  /*6c40*/  @!P4 IADD3 R136, P0, R2, R206, RZ ;  /* 0x000000ce0288c210 */ /* 0x004fe40007f1e0ff */
[----:B------:R-:W-:Y:S05]  /*6c50*/  @!P4 IADD3.X R3, R135, R0, RZ, P1, !PT ;  /* 0x000000008703c210 */ /* 0x000fea0000ffe4ff */
[----:B------:R2:W-:Y:S01]  /*6c60*/  @!P4 LDGSTS.E.BYPASS.LTC128B.128 [R244+0x900], [R134.64], !P6 ;  /* 0x0090000086f4cfae */ /* 0x0005e2000f101d48 */
[----:B------:R-:W-:Y:S01]  /*6c70*/  @!P4 IMAD.X R137, R3, 0x1, R0, P0 ;  /* 0x000000010389c824 */ /* 0x000fe200000e0600 */
[----:B---3--:R-:W-:Y:S06]  /*6c80*/  MOV R0, R131 ;  /* 0x0000008300007202 */ /* 0x008fec0000000f00 */
[----:B------:R2:W-:Y:S08]  /*6c90*/  @!P4 LDGSTS.E.BYPASS.LTC128B.128 [R244+0x2900], [R134.64+0x80], !P5 ;  /* 0x0290008086f4cfae */ /* 0x0005f0000e901d48 */
[----:B------:R3:W-:Y:S08]  /*6ca0*/  @!P4 LDGSTS.E.BYPASS.LTC128B.128 [R244+0x1100], [R2.64], !P6 ;  /* 0x0110000002f4cfae */ /* 0x0007f0000f101d48 */
[----:B------:R3:W-:Y:S08]  /*6cb0*/  @!P4 LDGSTS.E.BYPASS.LTC128B.128 [R244+0x3100], [R2.64+0x80], !P5 ;  /* 0x0310008002f4cfae */ /* 0x0007f0000e901d48 */
[----:B------:R4:W-:Y:S08]  /*6cc0*/  @!P4 LDGSTS.E.BYPASS.LTC128B.128 [R244+0x1900], [R136.64], !P6 ;  /* 0x0190000088f4cfae */ /* 0x0009f0000f101d48 */
[----:B------:R4:W-:Y:S08]  /*6cd0*/  @!P4 LDGSTS.E.BYPASS.LTC128B.128 [R244+0x3900], [R136.64+0x80], !P5 ;  /* 0x0390008088f4cfae */ /* 0x0009f0000e901d48 */
[----:B-1----:R-:W-:Y:S01]  /*6ce0*/  LDSM.16.M88.4 R204, [R232] ;  /* 0x00000000e8cc783b */ /* 0x002fe20000000200 */
[----:B---3--:R-:W-:Y:S07]  /*6cf0*/  @P3 IMAD.HI.U32 R2, R131, c[0x0][0x2c8], RZ ;  /* 0x0000b20083023a27 */ /* 0x008fee00078e00ff */
[----:B------:R-:W1:Y:S01]  /*6d00*/  LDSM.16.M88.4 R208, [R230] ;  /* 0x00000000e6d0783b */ /* 0x000e620000000200 */
[----:B------:R-:W-:Y:S07]  /*6d10*/  @P3 SHF.R.U32.HI R0, RZ, c[0x0][0x2cc], R2 ;  /* 0x0000b300ff003a19 */ /* 0x000fee0000011602 */
[----:B------:R-:W3:Y:S08]  /*6d20*/  LDSM.16.M88.4 R212, [R232+0x2000] ;  /* 0x00200000e8d4783b */ /* 0x000ef00000000200 */
[----:B------:R-:W0:Y:S08]  /*6d30*/  LDGDEPBAR ;  /* 0x00000000000079af */ /* 0x000e300000000000 */
[----:B--2---:R-:W2:Y:S08]  /*6d40*/  SHFL.IDX PT, R134, R0, RZ, 0x1c1f ;  /* 0x001c1fff00867589 */ /* 0x004eb000000e0000 */
[----:B------:R-:W-:Y:S01]  /*6d50*/  SHFL.IDX PT, R2, R0, 0x2, 0x1c1f ;  /* 0x005c1f0000027f89 */ /* 0x000fe200000e0000 */
[-C--:B-1----:R-:W-:Y:S07]  /*6d60*/  HMMA.16816.F32 R4, R204, R208.reuse, R4 ;  /* 0x000000d0cc04723c */ /* 0x082fee0000001804 */
[----:B------:R-:W1:Y:S01]  /*6d70*/  SHFL.IDX PT, R3, R0, 0x1, 0x1c1f ;  /* 0x003c1f0000037f89 */ /* 0x000e6200000e0000 */
[C---:B---3--:R-:W-:Y:S07]  /*6d80*/  HMMA.16816.F32 R8, R212.reuse, R208, R8 ;  /* 0x000000d0d408723c */ /* 0x048fee0000001808 */
[----:B------:R3:W1:Y:S01]  /*6d90*/  SHFL.IDX PT, R135, R0, 0x3, 0x1c1f ;  /* 0x007c1f0000877f89 */ /* 0x00066200000e0000 */
[-C--:B------:R-:W-:Y:S08]  /*6da0*/  HMMA.16816.F32 R12, R212, R210.reuse, R12 ;  /* 0x000000d2d40c723c */ /* 0x080ff0000000180c */
[C---:B------:R-:W-:Y:S01]  /*6db0*/  HMMA.16816.F32 R16, R204.reuse, R210, R16 ;  /* 0x000000d2cc10723c */ /* 0x040fe20000001810 */
[----:B------:R-:W4:Y:S03]  /*6dc0*/  LDSM.16.M88.4 R208, [R230+0x800] ;  /* 0x00080000e6d0783b */ /* 0x000f260000000200 */
[----:B---3--:R-:W-:Y:S04]  /*6dd0*/  IMAD.MOV.U32 R0, RZ, RZ, -0x40 ;  /* 0xffffffc0ff007424 */ /* 0x008fe800078e00ff */
[----:B------:R-:W-:Y:S05]  /*6de0*/  IMAD R0, R216, R0, 0x1 ;  /* 0x00000001d8007424 */ /* 0x000fea00078e0200 */
[----:B------:R-:W-:Y:S02]  /*6df0*/  IADD3 R0, R0, c[0x0][0x1d0], -R130 ;  /* 0x0000740000007a10 */ /* 0x000fe40007ffe882 */
[----:B------:R-:W3:Y:S02]  /*6e00*/  LDL R130, [R1+0x30] ;  /* 0x0000300001827983 */ /* 0x000ee40000100800 */
[----:B------:R-:W-:Y:S04]  /*6e10*/  IADD3 R0, R0, -c[0x0][0x168], RZ ;  /* 0x80005a0000007a10 */ /* 0x000fe80007ffe0ff */
[C---:B--2---:R-:W-:Y:S01]  /*6e20*/  IADD3 R134, R0.reuse, R134, RZ ;  /* 0x0000008600867210 */ /* 0x044fe20007ffe0ff */
[C---:B-1----:R-:W-:Y:S01]  /*6e30*/  IMAD.IADD R3, R0.reuse, 0x1, R3 ;  /* 0x0000000100037824 */ /* 0x042fe200078e0203 */
[C---:B------:R-:W-:Y:S01]  /*6e40*/  IADD3 R2, R0.reuse, R2, RZ ;  /* 0x0000000200027210 */ /* 0x040fe20007ffe0ff */
[----:B------:R-:W-:Y:S01]  /*6e50*/  IMAD.IADD R0, R0, 0x1, R135 ;  /* 0x0000000100007824 */ /* 0x000fe200078e0287 */
[C---:B------:R-:W-:Y:S02]  /*6e60*/  ISETP.GT.AND P4, PT, R134.reuse, RZ, PT ;  /* 0x000000ff8600720c */ /* 0x040fe40003f84270 */
[C---:B------:R-:W-:Y:S02]  /*6e70*/  ISETP.GT.AND P1, PT, R3.reuse, RZ, PT ;  /* 0x000000ff0300720c */ /* 0x040fe40003f24270 */
[----:B------:R-:W-:Y:S02]  /*6e80*/  ISETP.GT.AND P0, PT, R3, 0x1, PT ;  /* 0x000000010300780c */ /* 0x000fe40003f04270 */
[----:B------:R-:W-:Y:S01]  /*6e90*/  ISETP.GT.AND P2, PT, R134, 0x1, PT ;  /* 0x000000018600780c */ /* 0x000fe20003f44270 */
[-C--:B----4-:R-:W-:Y:S08]  /*6ea0*/  HMMA.16816.F32 R20, R204, R208.reuse, R20 ;  /* 0x000000d0cc14723c */ /* 0x090ff00000001814 */
[C---:B------:R-:W-:Y:S08]  /*6eb0*/  HMMA.16816.F32 R24, R212.reuse, R208, R24 ;  /* 0x000000d0d418723c */ /* 0x040ff00000001818 */
[-C--:B------:R-:W-:Y:S08]  /*6ec0*/  HMMA.16816.F32 R28, R212, R210.reuse, R28 ;  /* 0x000000d2d41c723c */ /* 0x080ff0000000181c */
[C---:B------:R-:W-:Y:S01]  /*6ed0*/  HMMA.16816.F32 R32, R204.reuse, R210, R32 ;  /* 0x000000d2cc20723c */ /* 0x040fe20000001820 */
[----:B------:R-:W1:Y:S07]  /*6ee0*/  LDSM.16.M88.4 R208, [R230+0x1000] ;  /* 0x00100000e6d0783b */ /* 0x000e6e0000000200 */
[-C--:B-1----:R-:W-:Y:S08]  /*6ef0*/  HMMA.16816.F32 R36, R204, R208.reuse, R36 ;  /* 0x000000d0cc24723c */ /* 0x082ff00000001824 */
[C---:B------:R-:W-:Y:S08]  /*6f00*/  HMMA.16816.F32 R40, R212.reuse, R208, R40 ;  /* 0x000000d0d428723c */ /* 0x040ff00000001828 */
[-C--:B------:R-:W-:Y:S08]  /*6f10*/  HMMA.16816.F32 R44, R212, R210.reuse, R44 ;  /* 0x000000d2d42c723c */ /* 0x080ff0000000182c */
[C---:B------:R-:W-:Y:S01]  /*6f20*/  HMMA.16816.F32 R48, R204.reuse, R210, R48 ;  /* 0x000000d2cc30723c */ /* 0x040fe20000001830 */
[----:B------:R-:W1:Y:S07]  /*6f30*/  LDSM.16.M88.4 R208, [R230+0x1800] ;  /* 0x00180000e6d0783b */ /* 0x000e6e0000000200 */
[-C--:B-1----:R-:W-:Y:S08]  /*6f40*/  HMMA.16816.F32 R52, R204, R208.reuse, R52 ;  /* 0x000000d0cc34723c */ /* 0x082ff00000001834 */
[C---:B------:R-:W-:Y:S08]  /*6f50*/  HMMA.16816.F32 R56, R212.reuse, R208, R56 ;  /* 0x000000d0d438723c */ /* 0x040ff00000001838 */
[-C--:B------:R-:W-:Y:S01]  /*6f60*/  HMMA.16816.F32 R60, R212, R210.reuse, R60 ;  /* 0x000000d2d43c723c */ /* 0x080fe2000000183c */
[----:B------:R-:W-:Y:S07]  /*6f70*/  LDSM.16.M88.4 R212, [R234+0x2000] ;  /* 0x00200000ead4783b */ /* 0x000fee0000000200 */
[----:B------:R-:W-:Y:S01]  /*6f80*/  HMMA.16816.F32 R64, R204, R210, R64 ;  /* 0x000000d2cc40723c */ /* 0x000fe20000001840 */
[----:B------:R-:W-:Y:S08]  /*6f90*/  LDSM.16.M88.4 R204, [R234] ;  /* 0x00000000eacc783b */ /* 0x000ff00000000200 */
[----:B------:R-:W1:Y:S02]  /*6fa0*/  LDSM.16.M88.4 R208, [R227] ;  /* 0x00000000e3d0783b */ /* 0x000e640000000200 */
[-C--:B-1----:R-:W-:Y:S08]  /*6fb0*/  HMMA.16816.F32 R4, R204, R208.reuse, R4 ;  /* 0x000000d0cc04723c */ /* 0x082ff00000001804 */
        /* <DEDUP_REMOVED lines=19> */
[----:B------:R-:W-:Y:S08]  /*70f0*/  LDSM.16.M88.4 R204, [R231+0x4000] ;  /* 0x00400000e7cc783b */ /* 0x000ff00000000200 */
[----:B------:R-:W1:Y:S02]  /*7100*/  LDSM.16.M88.4 R208, [R224+0x2000] ;  /* 0x00200000e0d0783b */ /* 0x000e640000000200 */
        /* <DEDUP_REMOVED lines=21> */
[----:B------:R-:W1:Y:S02]  /*7260*/  LDSM.16.M88.4 R208, [R240] ;  /* 0x00000000f0d0783b */ /* 0x000e640000000200 */
        /* <DEDUP_REMOVED lines=58> */
[----:B------:R-:W1:Y:S01]  /*7610*/  LDSM.16.M88.4 R208, [R227+0x3800] ;  /* 0x00380000e3d0783b */ /* 0x000e620000000200 */
[----:B------:R-:W-:Y:S07]  /*7620*/  DEPBAR.LE SB0, 0x0 ;  /* 0x000080000000791a */ /* 0x000fee0000000000 */
[----:B------:R-:W-:Y:S01]  /*7630*/  BAR.SYNC.DEFER_BLOCKING 0x0 ;  /* 0x0000000000007b1d */ /* 0x000fe20000010000 */
[-C--:B-1----:R-:W-:Y:S08]  /*7640*/  HMMA.16816.F32 R52, R204, R208.reuse, R52 ;  /* 0x000000d0cc34723c */ /* 0x082ff00000001834 */
[C---:B------:R-:W-:Y:S08]  /*7650*/  HMMA.16816.F32 R56, R212.reuse, R208, R56 ;  /* 0x000000d0d438723c */ /* 0x040ff00000001838 */
[-C--:B------:R-:W-:Y:S01]  /*7660*/  HMMA.16816.F32 R60, R212, R210.reuse, R60 ;  /* 0x000000d2d43c723c */ /* 0x080fe2000000183c */
[----:B------:R-:W2:Y:S06]  /*7670*/  LDL.64 R212, [R1+0x20] ;  /* 0x0000200001d47983 */ /* 0x000eac0000100a00 */
[----:B------:R-:W-:Y:S01]  /*7680*/  IADD3 R214, R216, -0x1, RZ ;  /* 0xffffffffd8d67810 */ /* 0x000fe20007ffe0ff */
[----:B------:R-:W-:Y:S07]  /*7690*/  HMMA.16816.F32 R64, R204, R210, R64 ;  /* 0x000000d2cc40723c */ /* 0x000fee0000001840 */
[----:B------:R-:W-:Y:S02]  /*76a0*/  FSEL R207, R6, -INF , P1 ;  /* 0xff80000006cf7808 */ /* 0x000fe40000800000 */
[----:B------:R-:W-:Y:S02]  /*76b0*/  FSEL R206, R7, -INF , P0 ;  /* 0xff80000007ce7808 */ /* 0x000fe40000000000 */
[C---:B------:R-:W-:Y:S02]  /*76c0*/  ISETP.GT.AND P1, PT, R0.reuse, RZ, PT ;  /* 0x000000ff0000720c */ /* 0x040fe40003f24270 */
[----:B------:R-:W-:Y:S02]  /*76d0*/  ISETP.GT.AND P0, PT, R0, 0x1, PT ;  /* 0x000000010000780c */ /* 0x000fe40003f04270 */
[----:B------:R-:W-:Y:S02]  /*76e0*/  FSEL R204, R4, -INF , P4 ;  /* 0xff80000004cc7808 */ /* 0x000fe40002000000 */
[----:B------:R-:W-:Y:S02]  /*76f0*/  FSEL R211, R10, -INF , P1 ;  /* 0xff8000000ad37808 */ /* 0x000fe40000800000 */
[----:B------:R-:W-:Y:S02]  /*7700*/  FSEL R205, R5, -INF , P2 ;  /* 0xff80000005cd7808 */ /* 0x000fe40001000000 */
[----:B------:R-:W-:Y:S02]  /*7710*/  FSEL R210, R11, -INF , P0 ;  /* 0xff8000000bd27808 */ /* 0x000fe40000000000 */
[----:B------:R-:W-:Y:S02]  /*7720*/  ISETP.GT.AND P1, PT, R0, 0x8, PT ;  /* 0x000000080000780c */ /* 0x000fe40003f24270 */
[----:B------:R-:W-:Y:S02]  /*7730*/  ISETP.GT.AND P4, PT, R2, RZ, PT ;  /* 0x000000ff0200720c */ /* 0x000fe40003f84270 */
[----:B------:R-:W-:Y:S02]  /*7740*/  ISETP.GT.AND P0, PT, R0, 0x9, PT ;  /* 0x000000090000780c */ /* 0x000fe40003f04270 */
[----:B------:R-:W-:Y:S02]  /*7750*/  ISETP.GT.AND P2, PT, R2, 0x1, PT ;  /* 0x000000010200780c */ /* 0x000fe40003f44270 */
[----:B------:R-:W-:Y:S02]  /*7760*/  FSEL R14, R14, -INF , P1 ;  /* 0xff8000000e0e7808 */ /* 0x000fe40000800000 */
[----:B------:R-:W-:Y:S02]  /*7770*/  FSEL R209, R8, -INF , P4 ;  /* 0xff80000008d17808 */ /* 0x000fe40002000000 */
[C---:B------:R-:W-:Y:S02]  /*7780*/  ISETP.GT.AND P4, PT, R2.reuse, 0x8, PT ;  /* 0x000000080200780c */ /* 0x040fe40003f84270 */
[----:B------:R-:W-:Y:S02]  /*7790*/  FSEL R208, R9, -INF , P2 ;  /* 0xff80000009d07808 */ /* 0x000fe40001000000 */
[----:B------:R-:W-:Y:S02]  /*77a0*/  ISETP.GT.AND P2, PT, R2, 0x9, PT ;  /* 0x000000090200780c */ /* 0x000fe40003f44270 */
[----:B------:R-:W-:Y:S02]  /*77b0*/  FSEL R15, R15, -INF , P0 ;  /* 0xff8000000f0f7808 */ /* 0x000fe40000000000 */
[C---:B------:R-:W-:Y:S02]  /*77c0*/  ISETP.GT.AND P1, PT, R3.reuse, 0x8, PT ;  /* 0x000000080300780c */ /* 0x040fe40003f24270 */
[----:B------:R-:W-:Y:S02]  /*77d0*/  ISETP.GT.AND P0, PT, R3, 0x9, PT ;  /* 0x000000090300780c */ /* 0x000fe40003f04270 */
[----:B------:R-:W-:Y:S02]  /*77e0*/  FSEL R12, R12, -INF , P4 ;  /* 0xff8000000c0c7808 */ /* 0x000fe40002000000 */
[----:B------:R-:W-:Y:S02]  /*77f0*/  FSEL R13, R13, -INF , P2 ;  /* 0xff8000000d0d7808 */ /* 0x000fe40001000000 */
[----:B------:R-:W-:Y:S02]  /*7800*/  FSEL R19, R19, -INF , P0 ;  /* 0xff80000013137808 */ /* 0x000fe40000000000 */
[C---:B------:R-:W-:Y:S02]  /*7810*/  ISETP.GT.AND P0, PT, R3.reuse, 0x11, PT ;  /* 0x000000110300780c */ /* 0x040fe40003f04270 */
[C---:B------:R-:W-:Y:S02]  /*7820*/  ISETP.GT.AND P4, PT, R134.reuse, 0x8, PT ;  /* 0x000000088600780c */ /* 0x040fe40003f84270 */
[----:B------:R-:W-:Y:S02]  /*7830*/  ISETP.GT.AND P2, PT, R134, 0x9, PT ;  /* 0x000000098600780c */ /* 0x000fe40003f44270 */
[----:B------:R-:W-:Y:S02]  /*7840*/  FSEL R18, R18, -INF , P1 ;  /* 0xff80000012127808 */ /* 0x000fe40000800000 */
[----:B------:R-:W-:Y:S02]  /*7850*/  ISETP.GT.AND P1, PT, R3, 0x10, PT ;  /* 0x000000100300780c */ /* 0x000fe40003f24270 */
[----:B------:R-:W-:Y:S02]  /*7860*/  FSEL R23, R23, -INF , P0 ;  /* 0xff80000017177808 */ /* 0x000fe40000000000 */
[----:B------:R-:W-:Y:S02]  /*7870*/  FSEL R22, R22, -INF , P1 ;  /* 0xff80000016167808 */ /* 0x000fe40000800000 */
[----:B------:R-:W-:Y:S02]  /*7880*/  FSEL R16, R16, -INF , P4 ;  /* 0xff80000010107808 */ /* 0x000fe40002000000 */
[C---:B------:R-:W-:Y:S02]  /*7890*/  ISETP.GT.AND P4, PT, R134.reuse, 0x10, PT ;  /* 0x000000108600780c */ /* 0x040fe40003f84270 */
[----:B------:R-:W-:Y:S02]  /*78a0*/  FSEL R17, R17, -INF , P2 ;  /* 0xff80000011117808 */ /* 0x000fe40001000000 */
[----:B------:R-:W-:Y:S02]  /*78b0*/  ISETP.GT.AND P2, PT, R134, 0x11, PT ;  /* 0x000000118600780c */ /* 0x000fe40003f44270 */
[C---:B------:R-:W-:Y:S02]  /*78c0*/  ISETP.GT.AND P1, PT, R0.reuse, 0x10, PT ;  /* 0x000000100000780c */ /* 0x040fe40003f24270 */
[----:B------:R-:W-:Y:S02]  /*78d0*/  ISETP.GT.AND P0, PT, R0, 0x11, PT ;  /* 0x000000110000780c */ /* 0x000fe40003f04270 */
[----:B------:R-:W-:Y:S02]  /*78e0*/  FSEL R20, R20, -INF , P4 ;  /* 0xff80000014147808 */ /* 0x000fe40002000000 */
[----:B------:R-:W-:Y:S02]  /*78f0*/  FSEL R21, R21, -INF , P2 ;  /* 0xff80000015157808 */ /* 0x000fe40001000000 */
[----:B------:R-:W-:Y:S02]  /*7900*/  FSEL R26, R26, -INF , P1 ;  /* 0xff8000001a1a7808 */ /* 0x000fe40000800000 */
[----:B------:R-:W-:Y:S02]  /*7910*/  FSEL R27, R27, -INF , P0 ;  /* 0xff8000001b1b7808 */ /* 0x000fe40000000000 */
[C---:B------:R-:W-:Y:S02]  /*7920*/  ISETP.GT.AND P4, PT, R2.reuse, 0x10, PT ;  /* 0x000000100200780c */ /* 0x040fe40003f84270 */
[----:B------:R-:W-:Y:S02]  /*7930*/  ISETP.GT.AND P2, PT, R2, 0x11, PT ;  /* 0x000000110200780c */ /* 0x000fe40003f44270 */
[C---:B------:R-:W-:Y:S02]  /*7940*/  ISETP.GT.AND P1, PT, R0.reuse, 0x18, PT ;  /* 0x000000180000780c */ /* 0x040fe40003f24270 */
[----:B------:R-:W-:Y:S02]  /*7950*/  ISETP.GT.AND P0, PT, R0, 0x19, PT ;  /* 0x000000190000780c */ /* 0x000fe40003f04270 */
[----:B------:R-:W-:Y:S02]  /*7960*/  FSEL R24, R24, -INF , P4 ;  /* 0xff80000018187808 */ /* 0x000fe40002000000 */
[----:B------:R-:W-:Y:S02]  /*7970*/  FSEL R25, R25, -INF , P2 ;  /* 0xff80000019197808 */ /* 0x000fe40001000000 */
        /* <DEDUP_REMOVED lines=40> */
[----:B------:R-:W-:Y:S02]  /*7c00*/  ISETP.GT.AND P2, PT, R134, 0x29, PT ;  /* 0x000000298600780c */ /* 0x000fe40003f44270 */
[----:B------:R-:W-:Y:S02]  /*7c10*/  FSEL R50, R50, -INF , P1 ;  /* 0xff80000032327808 */ /* 0x000fe40000800000 */
[----:B------:R-:W-:Y:S02]  /*7c20*/  FSEL R51, R51, -INF , P0 ;  /* 0xff80000033337808 */ /* 0x000fe40000000000 */
[C---:B------:R-:W-:Y:S02]  /*7c30*/  ISETP.GT.AND P1, PT, R3.reuse, 0x30, PT ;  /* 0x000000300300780c */ /* 0x040fe40003f24270 */
[----:B------:R-:W-:Y:S02]  /*7c40*/  ISETP.GT.AND P0, PT, R3, 0x31, PT ;  /* 0x000000310300780c */ /* 0x000fe40003f04270 */
[----:B------:R-:W-:Y:S02]  /*7c50*/  ISETP.GT.AND P4, PT, R134, 0x28, PT ;  /* 0x000000288600780c */ /* 0x000fe40003f84270 */
[----:B------:R-:W-:Y:S02]  /*7c60*/  FSEL R49, R49, -INF , P2 ;  /* 0xff80000031317808 */ /* 0x000fe40001000000 */
[----:B------:R-:W-:Y:S02]  /*7c70*/  FSEL R54, R54, -INF , P1 ;  /* 0xff80000036367808 */ /* 0x000fe40000800000 */
[----:B------:R-:W-:Y:S02]  /*7c80*/  FSEL R55, R55, -INF , P0 ;  /* 0xff80000037377808 */ /* 0x000fe40000000000 */
[----:B------:R-:W-:Y:S02]  /*7c90*/  ISETP.GT.AND P0, PT, R0, 0x31, PT ;  /* 0x000000310000780c */ /* 0x000fe40003f04270 */
[----:B------:R-:W-:Y:S02]  /*7ca0*/  FSEL R48, R48, -INF , P4 ;  /* 0xff80000030307808 */ /* 0x000fe40002000000 */
[C---:B------:R-:W-:Y:S02]  /*7cb0*/  ISETP.GT.AND P2, PT, R134.reuse, 0x31, PT ;  /* 0x000000318600780c */ /* 0x040fe40003f44270 */
[----:B------:R-:W-:Y:S02]  /*7cc0*/  ISETP.GT.AND P4, PT, R134, 0x30, PT ;  /* 0x000000308600780c */ /* 0x000fe40003f84270 */
[----:B------:R-:W-:Y:S02]  /*7cd0*/  ISETP.GT.AND P1, PT, R2, 0x31, PT ;  /* 0x000000310200780c */ /* 0x000fe40003f24270 */
[----:B------:R-:W-:Y:S02]  /*7ce0*/  FMNMX.FTZ R137, R204, R132, !PT ;  /* 0x00000084cc897209 */ /* 0x000fe40007810000 */
[----:B------:R-:W-:Y:S02]  /*7cf0*/  FSEL R53, R53, -INF , P2 ;  /* 0xff80000035357808 */ /* 0x000fe40001000000 */
[----:B------:R-:W-:Y:S02]  /*7d00*/  FSEL R59, R59, -INF , P0 ;  /* 0xff8000003b3b7808 */ /* 0x000fe40000000000 */
[----:B------:R-:W-:Y:S02]  /*7d10*/  ISETP.GT.AND P0, PT, R3, 0x39, PT ;  /* 0x000000390300780c */ /* 0x000fe40003f04270 */
[----:B------:R-:W-:Y:S02]  /*7d20*/  FSEL R52, R52, -INF , P4 ;  /* 0xff80000034347808 */ /* 0x000fe40002000000 */
[----:B------:R-:W-:Y:S02]  /*7d30*/  FSEL R57, R57, -INF , P1 ;  /* 0xff80000039397808 */ /* 0x000fe40000800000 */
[----:B------:R-:W-:Y:S02]  /*7d40*/  ISETP.GT.AND P1, PT, R3, 0x38, PT ;  /* 0x000000380300780c */ /* 0x000fe40003f24270 */
[----:B------:R-:W-:Y:S02]  /*7d50*/  FMNMX.FTZ R3, R207, R133, !PT ;  /* 0x00000085cf037209 */ /* 0x000fe40007810000 */
[----:B------:R-:W-:Y:S02]  /*7d60*/  ISETP.GT.AND P4, PT, R2, 0x30, PT ;  /* 0x000000300200780c */ /* 0x000fe40003f84270 */
[----:B------:R-:W-:Y:S02]  /*7d70*/  ISETP.GT.AND P2, PT, R0, 0x30, PT ;  /* 0x000000300000780c */ /* 0x000fe40003f44270 */
[----:B------:R-:W-:Y:S02]  /*7d80*/  FMNMX.FTZ R137, R205, R137, !PT ;  /* 0x00000089cd897209 */ /* 0x000fe40007810000 */
[----:B------:R-:W-:Y:S02]  /*7d90*/  FMNMX.FTZ R3, R206, R3, !PT ;  /* 0x00000003ce037209 */ /* 0x000fe40007810000 */
[----:B------:R-:W-:Y:S02]  /*7da0*/  FSEL R56, R56, -INF , P4 ;  /* 0xff80000038387808 */ /* 0x000fe40002000000 */
[----:B------:R-:W-:Y:S02]  /*7db0*/  FSEL R58, R58, -INF , P2 ;  /* 0xff8000003a3a7808 */ /* 0x000fe40001000000 */
[C---:B------:R-:W-:Y:S02]  /*7dc0*/  ISETP.GT.AND P4, PT, R134.reuse, 0x38, PT ;  /* 0x000000388600780c */ /* 0x040fe40003f84270 */
[----:B------:R-:W-:Y:S02]  /*7dd0*/  ISETP.GT.AND P2, PT, R134, 0x39, PT ;  /* 0x000000398600780c */ /* 0x000fe40003f44270 */
[----:B------:R-:W-:Y:S02]  /*7de0*/  FMNMX.FTZ R137, R16, R137, !PT ;  /* 0x0000008910897209 */ /* 0x000fe40007810000 */
        /* <DEDUP_REMOVED lines=50> */
[----:B------:R-:W-:Y:S02]  /*8110*/  FSEL R66, R66, -INF , P1 ;  /* 0xff80000042427808 */ /* 0x000fe40000800000 */
[----:B------:R-:W-:Y:S02]  /*8120*/  FMNMX.FTZ R137, R64, R137, !PT ;  /* 0x0000008940897209 */ /* 0x000fe40007810000 */
[----:B------:R-:W-:Y:S02]  /*8130*/  FMNMX.FTZ R3, R45, R3, !PT ;  /* 0x000000032d037209 */ /* 0x000fe40007810000 */
[----:B------:R-:W-:Y:S02]  /*8140*/  FSEL R67, R67, -INF , P0 ;  /* 0xff80000043437808 */ /* 0x000fe40000000000 */
[C---:B------:R-:W-:Y:S02]  /*8150*/  ISETP.GT.AND P0, PT, R0.reuse, 0x39, PT ;  /* 0x000000390000780c */ /* 0x040fe40003f04270 */
[----:B------:R-:W-:Y:S02]  /*8160*/  ISETP.GT.AND P1, PT, R0, 0x38, PT ;  /* 0x000000380000780c */ /* 0x000fe40003f24270 */
[----:B------:R-:W-:Y:S02]  /*8170*/  FMNMX.FTZ R0, R58, R2, !PT ;  /* 0x000000023a007209 */ /* 0x000fe40007810000 */
[----:B------:R-:W-:Y:S02]  /*8180*/  FMNMX.FTZ R137, R65, R137, !PT ;  /* 0x0000008941897209 */ /* 0x000fe40007810000 */
[----:B------:R-:W-:Y:S02]  /*8190*/  FMNMX.FTZ R136, R66, R136, !PT ;  /* 0x0000008842887209 */ /* 0x000fe40007810000 */
[----:B------:R-:W-:Y:S01]  /*81a0*/  FMNMX.FTZ R3, R56, R3, !PT ;  /* 0x0000000338037209 */ /* 0x000fe20007810000 */
[----:B------:R-:W1:Y:S01]  /*81b0*/  SHFL.BFLY PT, R5, R137, 0x2, 0x1f ;  /* 0x0c401f0089057f89 */ /* 0x000e6200000e0000 */
[----:B------:R-:W-:Y:S02]  /*81c0*/  FSEL R62, R62, -INF , P1 ;  /* 0xff8000003e3e7808 */ /* 0x000fe40000800000 */
[----:B------:R-:W-:Y:S02]  /*81d0*/  FMNMX.FTZ R0, R59, R0, !PT ;  /* 0x000000003b007209 */ /* 0x000fe40007810000 */
[----:B------:R-:W-:Y:S02]  /*81e0*/  FSEL R60, R60, -INF , P4 ;  /* 0xff8000003c3c7808 */ /* 0x000fe40002000000 */
[----:B------:R-:W-:Y:S02]  /*81f0*/  FMNMX.FTZ R136, R67, R136, !PT ;  /* 0x0000008843887209 */ /* 0x000fe40007810000 */
[----:B------:R-:W-:Y:S02]  /*8200*/  FMNMX.FTZ R3, R57, R3, !PT ;  /* 0x0000000339037209 */ /* 0x000fe40007810000 */
[----:B------:R-:W-:Y:S01]  /*8210*/  FSEL R6, R63, -INF , P0 ;  /* 0xff8000003f067808 */ /* 0x000fe20000000000 */
[----:B------:R-:W4:Y:S01]  /*8220*/  SHFL.BFLY PT, R4, R136, 0x2, 0x1f ;  /* 0x0c401f0088047f89 */ /* 0x000f2200000e0000 */
[----:B------:R-:W-:Y:S02]  /*8230*/  FMNMX.FTZ R0, R62, R0, !PT ;  /* 0x000000003e007209 */ /* 0x000fe40007810000 */
[----:B------:R-:W-:Y:S02]  /*8240*/  FSEL R61, R61, -INF , P2 ;  /* 0xff8000003d3d7808 */ /* 0x000fe40001000000 */
[----:B------:R-:W-:Y:S02]  /*8250*/  FMNMX.FTZ R3, R60, R3, !PT ;  /* 0x000000033c037209 */ /* 0x000fe40007810000 */
[----:B------:R-:W-:Y:S02]  /*8260*/  FMNMX.FTZ R0, R6, R0, !PT ;  /* 0x0000000006007209 */ /* 0x000fe40007810000 */
[----:B------:R-:W-:Y:S02]  /*8270*/  FMNMX.FTZ R3, R61, R3, !PT ;  /* 0x000000033d037209 */ /* 0x000fe40007810000 */
[----:B------:R-:W-:Y:S01]  /*8280*/  ISETP.GT.AND P4, PT, R216, R217, PT ;  /* 0x000000d9d800720c */ /* 0x000fe20003f84270 */
[----:B------:R-:W2:Y:S01]  /*8290*/  SHFL.BFLY PT, R2, R0, 0x2, 0x1f ;  /* 0x0c401f0000027f89 */ /* 0x000ea200000e0000 */
[----:B-1----:R-:W-:Y:S07]  /*82a0*/  FMNMX.FTZ R137, R137, R5, !PT ;  /* 0x0000000589897209 */ /* 0x002fee0007810000 */
[----:B------:R-:W1:Y:S01]  /*82b0*/  SHFL.BFLY PT, R135, R3, 0x2, 0x1f ;  /* 0x0c401f0003877f89 */ /* 0x000e6200000e0000 */
[----:B----4-:R-:W-:Y:S03]  /*82c0*/  FMNMX.FTZ R136, R136, R4, !PT ;  /* 0x0000000488887209 */ /* 0x010fe60007810000 */
[----:B------:R-:W-:Y:S04]  /*82d0*/  @P4 IMAD.WIDE.U32 R8, R214, c[0x0][0x1e0], RZ ;  /* 0x00007800d6084a25 */ /* 0x000fe800078e00ff */
[----:B------:R-:W4:Y:S01]  /*82e0*/  SHFL.BFLY PT, R5, R137, 0x1, 0x1f ;  /* 0x0c201f0089057f89 */ /* 0x000f2200000e0000 */
[----:B--2---:R-:W-:Y:S07]  /*82f0*/  FMNMX.FTZ R0, R0, R2, !PT ;  /* 0x0000000200007209 */ /* 0x004fee0007810000 */
[----:B------:R-:W2:Y:S01]  /*8300*/  SHFL.BFLY PT, R4, R136, 0x1, 0x1f ;  /* 0x0c201f0088047f89 */ /* 0x000ea200000e0000 */
[----:B------:R-:W-:Y:S05]  /*8310*/  @P4 SHF.R.S32.HI R2, RZ, 0x1f, R214 ;  /* 0x0000001fff024819 */ /* 0x000fea00000114d6 */
[----:B------:R-:W-:Y:S01]  /*8320*/  @P4 IMAD R2, R2, c[0x0][0x1e0], RZ ;  /* 0x0000780002024a24 */ /* 0x000fe200078e02ff */
[----:B-1----:R-:W-:Y:S02]  /*8330*/  FMNMX.FTZ R135, R3, R135, !PT ;  /* 0x0000008703877209 */ /* 0x002fe40007810000 */
[----:B------:R-:W1:Y:S01]  /*8340*/  SHFL.BFLY PT, R3, R0, 0x1, 0x1f ;  /* 0x0c201f0000037f89 */ /* 0x000e6200000e0000 */
[----:B------:R-:W-:Y:S05]  /*8350*/  @P4 IMAD R2, R214, c[0x0][0x1e4], R2 ;  /* 0x00007900d6024a24 */ /* 0x000fea00078e0202 */
[----:B------:R-:W-:Y:S02]  /*8360*/  @P4 IADD3 R2, R9, R2, RZ ;  /* 0x0000000209024210 */ /* 0x000fe40007ffe0ff */
[----:B----4-:R-:W-:Y:S01]  /*8370*/  FMNMX.FTZ R137, R137, R5, !PT ;  /* 0x0000000589897209 */ /* 0x010fe20007810000 */
[----:B------:R-:W4:Y:S03]  /*8380*/  SHFL.BFLY PT, R7, R135, 0x1, 0x1f ;  /* 0x0c201f0087077f89 */ /* 0x000f2600000e0000 */
[C---:B------:R-:W-:Y:S02]  /*8390*/  FSETP.NEU.FTZ.AND P2, PT, R137.reuse, -INF , PT ;  /* 0xff8000008900780b */ /* 0x040fe40003f5d000 */
[----:B--2---:R-:W-:Y:S02]  /*83a0*/  FMNMX.FTZ R136, R136, R4, !PT ;  /* 0x0000000488887209 */ /* 0x004fe40007810000 */
[C---:B------:R-:W-:Y:S01]  /*83b0*/  @P4 SHF.L.U64.HI R4, R8.reuse, 0x6, R2 ;  /* 0x0000000608044819 */ /* 0x040fe20000010202 */
[----:B------:R-:W-:Y:S01]  /*83c0*/  @P4 IMAD.SHL.U32 R8, R8, 0x40, RZ ;  /* 0x0000004008084824 */ /* 0x000fe200078e00ff */
[----:B------:R-:W-:Y:S02]  /*83d0*/  FSEL R2, R137, RZ, P2 ;  /* 0x000000ff89027208 */ /* 0x000fe40001000000 */
[----:B-1----:R-:W-:Y:S03]  /*83e0*/  FMNMX.FTZ R134, R0, R3, !PT ;  /* 0x0000000300867209 */ /* 0x002fe60007810000 */
[----:B------:R-:W-:Y:S01]  /*83f0*/  FADD.FTZ R5, -R2, R132 ;  /* 0x0000008402057221 */ /* 0x000fe20000010100 */
[----:B------:R-:W-:Y:S04]  /*8400*/  @P4 IADD3 R0, P1, R8, R212, RZ ;  /* 0x000000d408004210 */ /* 0x000fe80007f3e0ff */
[----:B------:R-:W-:Y:S02]  /*8410*/  @P4 LEA R10, P0, R0, c[0x0][0x1c8], 0x1 ;  /* 0x00007200000a4a11 */ /* 0x000fe400078008ff */
[----:B---3--:R-:W-:Y:S02]  /*8420*/  @P4 IADD3.X R2, R4, R130, RZ, P1, !PT ;  /* 0x0000008204024210 */ /* 0x008fe40000ffe4ff */
[----:B----4-:R-:W-:Y:S02]  /*8430*/  FMNMX.FTZ R135, R135, R7, !PT ;  /* 0x0000000787877209 */ /* 0x010fe40007810000 */
[----:B------:R-:W-:Y:S02]  /*8440*/  @P4 LEA.HI.X R11, R0, c[0x0][0x1cc], R2, 0x1, P0 ;  /* 0x00007300000b4a11 */ /* 0x000fe400000f0c02 */
[----:B------:R-:W-:Y:S03]  /*8450*/  @P4 IADD3 R0, P1, P0, R8, 0x40, R212 ;  /* 0x0000004008004810 */ /* 0x000fe6000783e0d4 */
[----:B------:R1:W-:Y:S01]  /*8460*/  @P4 LDGSTS.E.BYPASS.LTC128B.128 [R244+0x4100], [R10.64], !P6 ;  /* 0x041000000af44fae */ /* 0x0003e2000f101d48 */
[----:B------:R-:W-:Y:S02]  /*8470*/  @P4 IADD3.X R4, R4, RZ, R130, P1, P0 ;  /* 0x000000ff04044210 */ /* 0x000fe40000fe0482 */
[----:B------:R-:W-:Y:S02]  /*8480*/  @P4 LEA R8, P0, R0, c[0x0][0x1c8], 0x1 ;  /* 0x0000720000084a11 */ /* 0x000fe400078008ff */
[----:B------:R-:W-:Y:S02]  /*8490*/  FSETP.NEU.FTZ.AND P1, PT, R136, -INF , PT ;  /* 0xff8000008800780b */ /* 0x000fe40003f3d000 */
[----:B------:R-:W-:Y:S02]  /*84a0*/  @P4 LEA.HI.X R9, R0, c[0x0][0x1cc], R4, 0x1, P0 ;  /* 0x0000730000094a11 */ /* 0x000fe400000f0c04 */
[C---:B------:R-:W-:Y:S02]  /*84b0*/  FSETP.NEU.FTZ.AND P0, PT, R135.reuse, -INF , PT ;  /* 0xff8000008700780b */ /* 0x040fe40003f1d000 */
[----:B------:R-:W-:Y:S01]  /*84c0*/  FSEL R2, R136, RZ, P1 ;  /* 0x000000ff88027208 */ /* 0x000fe20000800000 */
[----:B------:R2:W-:Y:S01]  /*84d0*/  @P4 LDGSTS.E.BYPASS.LTC128B.128 [R244+0x6100], [R8.64], !P5 ;  /* 0x0610000008f44fae */ /* 0x0005e2000e901d48 */
[----:B------:R-:W-:Y:S03]  /*84e0*/  FSEL R0, R135, RZ, P0 ;  /* 0x000000ff87007208 */ /* 0x000fe60000000000 */
[----:B------:R-:W-:Y:S02]  /*84f0*/  FADD.FTZ R4, -R2, R133 ;  /* 0x0000008502047221 */ /* 0x000fe40000010100 */
[----:B------:R-:W-:Y:S02]  /*8500*/  @P4 IMAD.MOV.U32 R2, RZ, RZ, c[0x0][0x1e0] ;  /* 0x00007800ff024624 */ /* 0x000fe400078e00ff */
[----:B------:R-:W-:Y:S01]  /*8510*/  FADD.FTZ R3, -R0, R138 ;  /* 0x0000008a00037221 */ /* 0x000fe20000010100 */
[----:B------:R-:W-:Y:S04]  /*8520*/  @P4 MOV R0, 0x5 ;  /* 0x0000000500004802 */ /* 0x000fe80000000f00 */
[C---:B------:R-:W-:Y:S01]  /*8530*/  @P4 SHF.L.U64.HI R0, R2.reuse, R0, c[0x0][0x1e4] ;  /* 0x0000790002004619 */ /* 0x040fe20000010200 */
[----:B------:R-:W-:Y:S02]  /*8540*/  @P4 IMAD.SHL.U32 R2, R2, 0x20, RZ ;  /* 0x0000002002024824 */ /* 0x000fe400078e00ff */
[----:B--2---:R-:W-:Y:S05]  /*8550*/  FMUL.FTZ R8, R137, c[0x0][0x2d0] ;  /* 0x0000b40089087a20 */ /* 0x004fea0000410000 */
[----:B------:R-:W-:Y:S02]  /*8560*/  FSEL R8, R8, RZ, P2 ;  /* 0x000000ff08087208 */ /* 0x000fe40001000000 */
[----:B-1----:R-:W-:Y:S03]  /*8570*/  @P4 IADD3 R10, P2, R10, R2, RZ ;  /* 0x000000020a0a4210 */ /* 0x002fe60007f5e0ff */
[--C-:B------:R-:W-:Y:S01]  /*8580*/  FFMA.FTZ R7, R204, c[0x0][0x2d0], -R8.reuse ;  /* 0x0000b400cc077a23 */ /* 0x100fe20000010808 */
[----:B------:R-:W-:Y:S01]  /*8590*/  @P4 IADD3.X R11, R0, R11, RZ, P2, !PT ;  /* 0x0000000b000b4210 */ /* 0x000fe200017fe4ff */
[--C-:B------:R-:W-:Y:S02]  /*85a0*/  FFMA.FTZ R9, R17, c[0x0][0x2d0], -R8.reuse ;  /* 0x0000b40011097a23 */ /* 0x100fe40000010808 */
[----:B------:R1:W-:Y:S01]  /*85b0*/  MUFU.EX2 R213, R7 ;  /* 0x0000000700d57308 */ /* 0x0003e20000000800 */
[--C-:B------:R-:W-:Y:S01]  /*85c0*/  FFMA.FTZ R224, R36, c[0x0][0x2d0], -R8.reuse ;  /* 0x0000b40024e07a23 */ /* 0x100fe20000010808 */
[----:B------:R2:W-:Y:S01]  /*85d0*/  @P4 LDGSTS.E.BYPASS.LTC128B.128 [R244+0x4900], [R10.64], !P6 ;  /* 0x049000000af44fae */ /* 0x0005e2000f101d48 */
[----:B------:R-:W-:Y:S01]  /*85e0*/  MOV R36, R214 ;  /* 0x000000d600247202 */ /* 0x000fe20000000f00 */
[--C-:B------:R-:W-:Y:S02]  /*85f0*/  FFMA.FTZ R63, R20, c[0x0][0x2d0], -R8.reuse ;  /* 0x0000b400143f7a23 */ /* 0x100fe40000010808 */
[--C-:B------:R-:W-:Y:S02]  /*8600*/  FFMA.FTZ R130, R21, c[0x0][0x2d0], -R8.reuse ;  /* 0x0000b40015827a23 */ /* 0x100fe40000010808 */
[--C-:B------:R-:W-:Y:S02]  /*8610*/  FFMA.FTZ R131, R32, c[0x0][0x2d0], -R8.reuse ;  /* 0x0000b40020837a23 */ /* 0x100fe40000010808 */
[----:B------:R-:W-:Y:S01]  /*8620*/  MUFU.EX2 R248, R9 ;  /* 0x0000000900f87308 */ /* 0x000fe20000000800 */
[----:B------:R2:W-:Y:S01]  /*8630*/  @P4 LDGSTS.E.BYPASS.LTC128B.128 [R244+0x6900], [R10.64+0x80], !P5 ;  /* 0x069000800af44fae */ /* 0x0005e2000e901d48 */
[--C-:B------:R-:W-:Y:S02]  /*8640*/  FFMA.FTZ R53, R53, c[0x0][0x2d0], -R8.reuse ;  /* 0x0000b40035357a23 */ /* 0x100fe40000010808 */
[--C-:B------:R-:W-:Y:S02]  /*8650*/  FFMA.FTZ R240, R64, c[0x0][0x2d0], -R8.reuse ;  /* 0x0000b40040f07a23 */ /* 0x100fe40000010808 */
[--C-:B------:R-:W-:Y:S02]  /*8660*/  FFMA.FTZ R252, R33, c[0x0][0x2d0], -R8.reuse ;  /* 0x0000b40021fc7a23 */ /* 0x100fe40000010808 */
[--C-:B------:R-:W-:Y:S02]  /*8670*/  FFMA.FTZ R48, R48, c[0x0][0x2d0], -R8.reuse ;  /* 0x0000b40030307a23 */ /* 0x100fe40000010808 */
[----:B------:R-:W-:Y:S02]  /*8680*/  FFMA.FTZ R65, R65, c[0x0][0x2d0], -R8 ;  /* 0x0000b40041417a23 */ /* 0x000fe40000010808 */
[----:B------:R-:W-:Y:S02]  /*8690*/  IMAD.MOV.U32 R33, RZ, RZ, R216 ;  /* 0x000000ffff217224 */ /* 0x000fe400078e00d8 */
[----:B-1----:R-:W-:Y:S04]  /*86a0*/  FFMA.FTZ R7, R205, c[0x0][0x2d0], -R8 ;  /* 0x0000b400cd077a23 */ /* 0x002fe80000010808 */
[----:B------:R1:W3:Y:S01]  /*86b0*/  MUFU.EX2 R220, R7 ;  /* 0x0000000700dc7308 */ /* 0x0002e20000000800 */
[-C--:B--2---:R-:W-:Y:S05]  /*86c0*/  @P4 IADD3 R10, P2, R10, R2.reuse, RZ ;  /* 0x000000020a0a4210 */ /* 0x084fea0007f5e0ff */
[----:B------:R-:W-:Y:S05]  /*86d0*/  @P4 IMAD.X R11, R11, 0x1, R0, P2 ;  /* 0x000000010b0b4824 */ /* 0x000fea00010e0600 */
[----:B------:R2:W-:Y:S01]  /*86e0*/  @P4 LDGSTS.E.BYPASS.LTC128B.128 [R244+0x5100], [R10.64], !P6 ;  /* 0x051000000af44fae */ /* 0x0005e2000f101d48 */
[--C-:B-1----:R-:W-:Y:S01]  /*86f0*/  FFMA.FTZ R7, R16, c[0x0][0x2d0], -R8.reuse ;  /* 0x0000b40010077a23 */ /* 0x102fe20000010808 */
[----:B---3--:R-:W-:Y:S03]  /*8700*/  F2FP.PACK_AB R204, R220, R213 ;  /* 0x000000d5dccc723e */ /* 0x008fe600000000ff */
[----:B------:R1:W3:Y:S03]  /*8710*/  MUFU.EX2 R222, R7 ;  /* 0x0000000700de7308 */ /* 0x0002e60000000800 */
[----:B------:R2:W-:Y:S01]  /*8720*/  @P4 LDGSTS.E.BYPASS.LTC128B.128 [R244+0x7100], [R10.64+0x80], !P5 ;  /* 0x071000800af44fae */ /* 0x0005e2000e901d48 */
[----:B-1----:R-:W-:Y:S05]  /*8730*/  FMUL.FTZ R7, R136, c[0x0][0x2d0] ;  /* 0x0000b40088077a20 */ /* 0x002fea0000410000 */
[----:B------:R-:W-:Y:S02]  /*8740*/  FSEL R7, R7, RZ, P1 ;  /* 0x000000ff07077208 */ /* 0x000fe40000800000 */
[----:B--2---:R-:W-:Y:S03]  /*8750*/  @P4 IADD3 R10, P1, R10, R2, RZ ;  /* 0x000000020a0a4210 */ /* 0x004fe60007f3e0ff */
[--C-:B------:R-:W-:Y:S01]  /*8760*/  FFMA.FTZ R9, R207, c[0x0][0x2d0], -R7.reuse ;  /* 0x0000b400cf097a23 */ /* 0x100fe20000010807 */
[----:B------:R-:W-:Y:S01]  /*8770*/  @P4 IADD3.X R11, R11, R0, RZ, P1, !PT ;  /* 0x000000000b0b4210 */ /* 0x000fe20000ffe4ff */
[--C-:B------:R-:W-:Y:S01]  /*8780*/  FFMA.FTZ R2, R19, c[0x0][0x2d0], -R7.reuse ;  /* 0x0000b40013027a23 */ /* 0x100fe20000010807 */
[----:B------:R-:W-:Y:S01]  /*8790*/  FSETP.NEU.FTZ.AND P1, PT, R134, -INF , PT ;  /* 0xff8000008600780b */ /* 0x000fe20003f3d000 */
[----:B------:R1:W-:Y:S01]  /*87a0*/  MUFU.EX2 R212, R9 ;  /* 0x0000000900d47308 */ /* 0x0003e20000000800 */
[--C-:B------:R-:W-:Y:S01]  /*87b0*/  FFMA.FTZ R250, R22, c[0x0][0x2d0], -R7.reuse ;  /* 0x0000b40016fa7a23 */ /* 0x100fe20000010807 */
[----:B------:R2:W-:Y:S01]  /*87c0*/  @P4 LDGSTS.E.BYPASS.LTC128B.128 [R244+0x5900], [R10.64], !P6 ;  /* 0x059000000af44fae */ /* 0x0005e2000f101d48 */
[----:B------:R-:W-:Y:S01]  /*87d0*/  FSEL R0, R134, RZ, P1 ;  /* 0x000000ff86007208 */ /* 0x000fe20000800000 */
[--C-:B------:R-:W-:Y:S02]  /*87e0*/  FFMA.FTZ R249, R23, c[0x0][0x2d0], -R7.reuse ;  /* 0x0000b40017f97a23 */ /* 0x100fe40000010807 */
[--C-:B------:R-:W-:Y:S02]  /*87f0*/  FFMA.FTZ R32, R38, c[0x0][0x2d0], -R7.reuse ;  /* 0x0000b40026207a23 */ /* 0x100fe40000010807 */
[--C-:B------:R-:W-:Y:S02]  /*8800*/  FFMA.FTZ R19, R39, c[0x0][0x2d0], -R7.reuse ;  /* 0x0000b40027137a23 */ /* 0x100fe40000010807 */
[----:B------:R4:W-:Y:S01]  /*8810*/  MUFU.EX2 R221, R2 ;  /* 0x0000000200dd7308 */ /* 0x0009e20000000800 */
[----:B------:R2:W-:Y:S01]  /*8820*/  @P4 LDGSTS.E.BYPASS.LTC128B.128 [R244+0x7900], [R10.64+0x80], !P5 ;  /* 0x079000800af44fae */ /* 0x0005e2000e901d48 */
[--C-:B------:R-:W-:Y:S02]  /*8830*/  FFMA.FTZ R54, R54, c[0x0][0x2d0], -R7.reuse ;  /* 0x0000b40036367a23 */ /* 0x100fe40000010807 */
[--C-:B------:R-:W-:Y:S02]  /*8840*/  FFMA.FTZ R55, R55, c[0x0][0x2d0], -R7.reuse ;  /* 0x0000b40037377a23 */ /* 0x100fe40000010807 */
[--C-:B------:R-:W-:Y:S02]  /*8850*/  FFMA.FTZ R251, R34, c[0x0][0x2d0], -R7.reuse ;  /* 0x0000b40022fb7a23 */ /* 0x100fe40000010807 */
[--C-:B------:R-:W-:Y:S01]  /*8860*/  FFMA.FTZ R50, R50, c[0x0][0x2d0], -R7.reuse ;  /* 0x0000b40032327a23 */ /* 0x100fe20000010807 */
[----:B------:R-:W2:Y:S01]  /*8870*/  LDSM.16.MT88.4 R20, [R225] ;  /* 0x00000000e114783b */ /* 0x000ea20000004200 */
[--C-:B------:R-:W-:Y:S02]  /*8880*/  FFMA.FTZ R51, R51, c[0x0][0x2d0], -R7.reuse ;  /* 0x0000b40033337a23 */ /* 0x100fe40000010807 */
[--C-:B------:R-:W-:Y:S02]  /*8890*/  FFMA.FTZ R66, R66, c[0x0][0x2d0], -R7.reuse ;  /* 0x0000b40042427a23 */ /* 0x100fe40000010807 */
[--C-:B-1----:R-:W-:Y:S01]  /*88a0*/  FFMA.FTZ R9, R206, c[0x0][0x2d0], -R7.reuse ;  /* 0x0000b400ce097a23 */ /* 0x102fe20000010807 */
[----:B---3--:R-:W-:Y:S01]  /*88b0*/  F2FP.PACK_AB R206, R248, R222 ;  /* 0x000000def8ce723e */ /* 0x008fe200000000ff */
[----:B------:R-:W-:Y:S01]  /*88c0*/  FFMA.FTZ R67, R67, c[0x0][0x2d0], -R7 ;  /* 0x0000b40043437a23 */ /* 0x000fe20000010807 */
[----:B------:R-:W0:Y:S01]  /*88d0*/  LDGDEPBAR ;  /* 0x00000000000079af */ /* 0x000e220000000000 */
[----:B------:R1:W3:Y:S01]  /*88e0*/  MUFU.EX2 R218, R9 ;  /* 0x0000000900da7308 */ /* 0x0002e20000000800 */
[----:B----4-:R-:W-:Y:S02]  /*88f0*/  FADD.FTZ R2, -R0, R139 ;  /* 0x0000008b00027221 */ /* 0x010fe40000010100 */
[----:B-1----:R-:W-:Y:S01]  /*8900*/  FFMA.FTZ R9, R18, c[0x0][0x2d0], -R7 ;  /* 0x0000b40012097a23 */ /* 0x002fe20000010807 */
[----:B---3--:R-:W-:Y:S01]  /*8910*/  F2FP.PACK_AB R205, R218, R212 ;  /* 0x000000d4dacd723e */ /* 0x008fe200000000ff */
[--C-:B------:R-:W-:Y:S05]  /*8920*/  FFMA.FTZ R18, R52, c[0x0][0x2d0], -R8.reuse ;  /* 0x0000b40034127a23 */ /* 0x100fea0000010808 */
[----:B------:R1:W3:Y:S02]  /*8930*/  MUFU.EX2 R219, R9 ;  /* 0x0000000900db7308 */ /* 0x0002e40000000800 */
[----:B-1----:R-:W-:Y:S01]  /*8940*/  FMUL.FTZ R9, R135, c[0x0][0x2d0] ;  /* 0x0000b40087097a20 */ /* 0x002fe20000410000 */
[----:B---3--:R-:W-:Y:S04]  /*8950*/  F2FP.PACK_AB R207, R221, R219 ;  /* 0x000000dbddcf723e */ /* 0x008fe800000000ff */
[----:B------:R-:W-:Y:S05]  /*8960*/  FSEL R9, R9, RZ, P0 ;  /* 0x000000ff09097208 */ /* 0x000fea0000000000 */
[--C-:B------:R-:W-:Y:S02]  /*8970*/  FFMA.FTZ R0, R208, c[0x0][0x2d0], -R9.reuse ;  /* 0x0000b400d0007a23 */ /* 0x100fe40000010809 */
[--C-:B--2---:R-:W-:Y:S02]  /*8980*/  FFMA.FTZ R10, R209, c[0x0][0x2d0], -R9.reuse ;  /* 0x0000b400d10a7a23 */ /* 0x104fe40000010809 */
        /* <DEDUP_REMOVED lines=9> */
[--C-:B------:R-:W-:Y:S02]  /*8a20*/  FFMA.FTZ R45, R45, c[0x0][0x2d0], -R9.reuse ;  /* 0x0000b4002d2d7a23 */ /* 0x100fe40000010809 */
[--C-:B------:R-:W-:Y:S02]  /*8a30*/  FFMA.FTZ R56, R56, c[0x0][0x2d0], -R9.reuse ;  /* 0x0000b40038387a23 */ /* 0x100fe40000010809 */
[--C-:B------:R-:W-:Y:S02]  /*8a40*/  FFMA.FTZ R57, R57, c[0x0][0x2d0], -R9.reuse ;  /* 0x0000b40039397a23 */ /* 0x100fe40000010809 */
[--C-:B------:R-:W-:Y:S02]  /*8a50*/  FFMA.FTZ R60, R60, c[0x0][0x2d0], -R9.reuse ;  /* 0x0000b4003c3c7a23 */ /* 0x100fe40000010809 */
[--C-:B------:R-:W-:Y:S02]  /*8a60*/  FFMA.FTZ R61, R61, c[0x0][0x2d0], -R9.reuse ;  /* 0x0000b4003d3d7a23 */ /* 0x100fe40000010809 */
[----:B-1----:R-:W-:Y:S04]  /*8a70*/  FFMA.FTZ R0, R12, c[0x0][0x2d0], -R9 ;  /* 0x0000b4000c007a23 */ /* 0x002fe80000010809 */
[----:B------:R1:W-:Y:S01]  /*8a80*/  MUFU.EX2 R214, R0 ;  /* 0x0000000000d67308 */ /* 0x0003e20000000800 */
[--C-:B--2---:R-:W-:Y:S02]  /*8a90*/  FFMA.FTZ R10, R37, c[0x0][0x2d0], -R8.reuse ;  /* 0x0000b400250a7a23 */ /* 0x104fe40000010808 */
[----:B------:R-:W-:Y:S02]  /*8aa0*/  FFMA.FTZ R37, R49, c[0x0][0x2d0], -R8 ;  /* 0x0000b40031257a23 */ /* 0x000fe40000010808 */
[----:B------:R-:W-:Y:S02]  /*8ab0*/  FMUL.FTZ R8, R134, c[0x0][0x2d0] ;  /* 0x0000b40086087a20 */ /* 0x000fe40000410000 */
[----:B------:R-:W-:Y:S02]  /*8ac0*/  FFMA.FTZ R49, R35, c[0x0][0x2d0], -R7 ;  /* 0x0000b40023317a23 */ /* 0x000fe40000010807 */
[----:B------:R-:W-:Y:S01]  /*8ad0*/  IMAD.MOV.U32 R52, RZ, RZ, R10 ;  /* 0x000000ffff347224 */ /* 0x000fe200078e000a */
[----:B------:R-:W-:Y:S05]  /*8ae0*/  FSEL R7, R8, RZ, P1 ;  /* 0x000000ff08077208 */ /* 0x000fea0000800000 */
[--C-:B------:R-:W-:Y:S02]  /*8af0*/  FFMA.FTZ R8, R210, c[0x0][0x2d0], -R7.reuse ;  /* 0x0000b400d2087a23 */ /* 0x100fe40000010807 */
[----:B------:R-:W-:Y:S02]  /*8b00*/  FFMA.FTZ R217, R26, c[0x0][0x2d0], -R7 ;  /* 0x0000b4001ad97a23 */ /* 0x000fe40000010807 */
[----:B------:R-:W-:Y:S01]  /*8b10*/  MUFU.EX2 R208, R8 ;  /* 0x0000000800d07308 */ /* 0x000fe20000000800 */
[----:B-1----:R-:W-:Y:S02]  /*8b20*/  FFMA.FTZ R0, R13, c[0x0][0x2d0], -R9 ;  /* 0x0000b4000d007a23 */ /* 0x002fe40000010809 */
        /* <DEDUP_REMOVED lines=14> */
[----:B-1----:R-:W-:Y:S02]  /*8c10*/  FMUL.FTZ R0, R5, c[0x0][0x2d0] ;  /* 0x0000b40005007a20 */ /* 0x002fe40000410000 */
[--C-:B------:R-:W-:Y:S02]  /*8c20*/  FFMA.FTZ R5, R14, c[0x0][0x2d0], -R7.reuse ;  /* 0x0000b4000e057a23 */ /* 0x100fe40000010807 */
[----:B------:R1:W2:Y:S10]  /*8c30*/  MUFU.EX2 R133, R0 ;  /* 0x0000000000857308 */ /* 0x0002b40000000800 */
[----:B------:R3:W-:Y:S01]  /*8c40*/  MUFU.EX2 R209, R5 ;  /* 0x0000000500d17308 */ /* 0x0007e20000000800 */
[----:B-1----:R-:W-:Y:S02]  /*8c50*/  FMUL.FTZ R0, R4, c[0x0][0x2d0] ;  /* 0x0000b40004007a20 */ /* 0x002fe40000410000 */
[----:B------:R-:W-:Y:S07]  /*8c60*/  FFMA.FTZ R4, R15, c[0x0][0x2d0], -R7 ;  /* 0x0000b4000f047a23 */ /* 0x000fee0000010807 */
[----:B------:R1:W4:Y:S01]  /*8c70*/  MUFU.EX2 R132, R0 ;  /* 0x0000000000847308 */ /* 0x0003220000000800 */
[C---:B--2---:R-:W-:Y:S02]  /*8c80*/  FMUL.FTZ R16, R133.reuse, R160 ;  /* 0x000000a085107220 */ /* 0x044fe40000410000 */
[----:B------:R-:W-:Y:S02]  /*8c90*/  IMAD.MOV.U32 R160, RZ, RZ, R18 ;  /* 0x000000ffffa07224 */ /* 0x000fe400078e0012 */
[C---:B------:R-:W-:Y:S01]  /*8ca0*/  FMUL.FTZ R17, R133.reuse, R161 ;  /* 0x000000a185117220 */ /* 0x040fe20000410000 */
[----:B------:R-:W-:Y:S01]  /*8cb0*/  MOV R161, R53 ;  /* 0x0000003500a17202 */ /* 0x000fe20000000f00 */
[C---:B---3--:R-:W-:Y:S01]  /*8cc0*/  FMUL.FTZ R5, R133.reuse, R141 ;  /* 0x0000008d85057220 */ /* 0x048fe20000410000 */
[----:B------:R-:W-:Y:S01]  /*8cd0*/  F2FP.PACK_AB R141, R208, R139 ;  /* 0x0000008bd08d723e */ /* 0x000fe200000000ff */
[C---:B------:R-:W-:Y:S01]  /*8ce0*/  FMUL.FTZ R64, R133.reuse, R200 ;  /* 0x000000c885407220 */ /* 0x040fe20000410000 */
[----:B------:R2:W3:Y:S01]  /*8cf0*/  MUFU.EX2 R243, R4 ;  /* 0x0000000400f37308 */ /* 0x0004e20000000800 */
[C---:B------:R-:W-:Y:S02]  /*8d00*/  FMUL.FTZ R68, R133.reuse, R68 ;  /* 0x0000004485447220 */ /* 0x040fe40000410000 */
[C---:B------:R-:W-:Y:S02]  /*8d10*/  FMUL.FTZ R69, R133.reuse, R69 ;  /* 0x0000004585457220 */ /* 0x040fe40000410000 */
[C---:B------:R-:W-:Y:S02]  /*8d20*/  FMUL.FTZ R80, R133.reuse, R80 ;  /* 0x0000005085507220 */ /* 0x040fe40000410000 */
[C---:B------:R-:W-:Y:S02]  /*8d30*/  FMUL.FTZ R81, R133.reuse, R81 ;  /* 0x0000005185517220 */ /* 0x040fe40000410000 */
[C---:B------:R-:W-:Y:S02]  /*8d40*/  FMUL.FTZ R84, R133.reuse, R84 ;  /* 0x0000005485547220 */ /* 0x040fe40000410000 */
[C---:B------:R-:W-:Y:S02]  /*8d50*/  FMUL.FTZ R85, R133.reuse, R85 ;  /* 0x0000005585557220 */ /* 0x040fe40000410000 */
[----:B------:R-:W-:Y:S02]  /*8d60*/  FMUL.FTZ R96, R133, R96 ;  /* 0x0000006085607220 */ /* 0x000fe40000410000 */
[----:B-1----:R-:W-:Y:S02]  /*8d70*/  FMUL.FTZ R0, R3, c[0x0][0x2d0] ;  /* 0x0000b40003007a20 */ /* 0x002fe40000410000 */
[C---:B----4-:R-:W-:Y:S01]  /*8d80*/  FMUL.FTZ R6, R132.reuse, R142 ;  /* 0x0000008e84067220 */ /* 0x050fe20000410000 */
[----:B------:R-:W-:Y:S01]  /*8d90*/  F2FP.PACK_AB R142, R241, R214 ;  /* 0x000000d6f18e723e */ /* 0x000fe200000000ff */
[----:B------:R1:W4:Y:S01]  /*8da0*/  MUFU.EX2 R3, R0 ;  /* 0x0000000000037308 */ /* 0x0003220000000800 */
[C---:B------:R-:W-:Y:S02]  /*8db0*/  FMUL.FTZ R7, R132.reuse, R143 ;  /* 0x0000008f84077220 */ /* 0x040fe40000410000 */
[C---:B------:R-:W-:Y:S01]  /*8dc0*/  FMUL.FTZ R18, R132.reuse, R162 ;  /* 0x000000a284127220 */ /* 0x040fe20000410000 */
[----:B------:R-:W-:Y:S01]  /*8dd0*/  MOV R162, R19 ;  /* 0x0000001300a27202 */ /* 0x000fe20000000f00 */
[----:B--2---:R-:W-:Y:S01]  /*8de0*/  FMUL.FTZ R4, R133, R140 ;  /* 0x0000008c85047220 */ /* 0x004fe20000410000 */
[----:B------:R-:W-:Y:S01]  /*8df0*/  F2FP.PACK_AB R140, R215, R138 ;  /* 0x0000008ad78c723e */ /* 0x000fe200000000ff */
[C---:B------:R-:W-:Y:S01]  /*8e00*/  FMUL.FTZ R19, R132.reuse, R163 ;  /* 0x000000a384137220 */ /* 0x040fe20000410000 */
[----:B---3--:R-:W-:Y:S01]  /*8e10*/  F2FP.PACK_AB R143, R243, R209 ;  /* 0x000000d1f38f723e */ /* 0x008fe200000000ff */
[C---:B------:R-:W-:Y:S01]  /*8e20*/  FMUL.FTZ R34, R132.reuse, R186 ;  /* 0x000000ba84227220 */ /* 0x040fe20000410000 */
[----:B------:R-:W-:Y:S01]  /*8e30*/  MOV R163, R65 ;  /* 0x0000004100a37202 */ /* 0x000fe20000000f00 */
[C---:B------:R-:W-:Y:S01]  /*8e40*/  FMUL.FTZ R35, R132.reuse, R187 ;  /* 0x000000bb84237220 */ /* 0x040fe20000410000 */
[-C--:B------:R-:W-:Y:S03]  /*8e50*/  HMMA.16816.F32 R4, R204, R20.reuse, R4 ;  /* 0x00000014cc04723c */ /* 0x080fe60000001804 */
[----:B------:R-:W-:Y:S01]  /*8e60*/  IMAD.MOV.U32 R187, RZ, RZ, R44 ;  /* 0x000000ffffbb7224 */ /* 0x000fe200078e002c */
[----:B------:R-:W-:Y:S01]  /*8e70*/  MOV R186, R45 ;  /* 0x0000002d00ba7202 */ /* 0x000fe20000000f00 */
[----:B------:R-:W-:Y:S02]  /*8e80*/  FMUL.FTZ R65, R133, R201 ;  /* 0x000000c985417220 */ /* 0x000fe40000410000 */
[C---:B------:R-:W-:Y:S02]  /*8e90*/  FMUL.FTZ R70, R132.reuse, R70 ;  /* 0x0000004684467220 */ /* 0x040fe40000410000 */
[----:B------:R-:W-:Y:S01]  /*8ea0*/  FMUL.FTZ R71, R132, R71 ;  /* 0x0000004784477220 */ /* 0x000fe20000410000 */
[----:B------:R-:W-:Y:S02]  /*8eb0*/  MUFU.EX2 R186, R186 ;  /* 0x000000ba00ba7308 */ /* 0x000fe40000000800 */
[----:B-1----:R-:W-:Y:S02]  /*8ec0*/  FMUL.FTZ R0, R2, c[0x0][0x2d0] ;  /* 0x0000b40002007a20 */ /* 0x002fe40000410000 */
[C---:B----4-:R-:W-:Y:S02]  /*8ed0*/  FMUL.FTZ R8, R3.reuse, R144 ;  /* 0x0000009003087220 */ /* 0x050fe40000410000 */
[C---:B------:R-:W-:Y:S02]  /*8ee0*/  FMUL.FTZ R9, R3.reuse, R145 ;  /* 0x0000009103097220 */ /* 0x040fe40000410000 */
[C---:B------:R-:W-:Y:S02]  /*8ef0*/  FMUL.FTZ R12, R3.reuse, R148 ;  /* 0x00000094030c7220 */ /* 0x040fe40000410000 */
[----:B------:R-:W1:Y:S01]  /*8f00*/  MUFU.EX2 R0, R0 ;  /* 0x0000000000007308 */ /* 0x000e620000000800 */
[C---:B------:R-:W-:Y:S01]  /*8f10*/  FMUL.FTZ R13, R3.reuse, R149 ;  /* 0x00000095030d7220 */ /* 0x040fe20000410000 */
[----:B------:R-:W-:Y:S01]  /*8f20*/  MOV R149, R60 ;  /* 0x0000003c00957202 */ /* 0x000fe20000000f00 */
[C---:B------:R-:W-:Y:S02]  /*8f30*/  FMUL.FTZ R25, R3.reuse, R153 ;  /* 0x0000009903197220 */ /* 0x040fe40000410000 */
[----:B------:R-:W-:Y:S02]  /*8f40*/  IMAD.MOV.U32 R153, RZ, RZ, R55 ;  /* 0x000000ffff997224 */ /* 0x000fe400078e0037 */
[C---:B------:R-:W-:Y:S01]  /*8f50*/  FMUL.FTZ R24, R3.reuse, R152 ;  /* 0x0000009803187220 */ /* 0x040fe20000410000 */
[----:B------:R-:W-:Y:S01]  /*8f60*/  MOV R152, R50 ;  /* 0x0000003200987202 */ /* 0x000fe20000000f00 */
[C---:B------:R-:W-:Y:S02]  /*8f70*/  FMUL.FTZ R28, R3.reuse, R156 ;  /* 0x0000009c031c7220 */ /* 0x040fe40000410000 */
[----:B------:R-:W-:Y:S01]  /*8f80*/  FMUL.FTZ R29, R3, R157 ;  /* 0x0000009d031d7220 */ /* 0x000fe20000410000 */
[----:B------:R-:W-:Y:S01]  /*8f90*/  MOV R157, R51 ;  /* 0x00000033009d7202 */ /* 0x000fe20000000f00 */
[----:B------:R-:W-:Y:S02]  /*8fa0*/  IMAD.MOV.U32 R156, RZ, RZ, R32 ;  /* 0x000000ffff9c7224 */ /* 0x000fe400078e0020 */
[----:B------:R-:W-:Y:S01]  /*8fb0*/  FMUL.FTZ R32, R133, R184 ;  /* 0x000000b885207220 */ /* 0x000fe20000410000 */
[----:B------:R-:W-:Y:S01]  /*8fc0*/  MOV R184, R47 ;  /* 0x0000002f00b87202 */ /* 0x000fe20000000f00 */
[C---:B------:R-:W-:Y:S02]  /*8fd0*/  FMUL.FTZ R44, R3.reuse, R168 ;  /* 0x000000a8032c7220 */ /* 0x040fe40000410000 */
[C---:B------:R-:W-:Y:S02]  /*8fe0*/  FMUL.FTZ R45, R3.reuse, R169 ;  /* 0x000000a9032d7220 */ /* 0x040fe40000410000 */
[C---:B------:R-:W-:Y:S01]  /*8ff0*/  FMUL.FTZ R50, R132.reuse, R194 ;  /* 0x000000c284327220 */ /* 0x040fe20000410000 */
[----:B------:R2:W-:Y:S01]  /*9000*/  MUFU.EX2 R169, R250 ;  /* 0x000000fa00a97308 */ /* 0x0005e20000000800 */
[----:B------:R-:W-:Y:S02]  /*9010*/  FMUL.FTZ R51, R132, R195 ;  /* 0x000000c384337220 */ /* 0x000fe40000410000 */
[C---:B-1----:R-:W-:Y:S02]  /*9020*/  FMUL.FTZ R10, R0.reuse, R146 ;  /* 0x00000092000a7220 */ /* 0x042fe40000410000 */
[C---:B------:R-:W-:Y:S02]  /*9030*/  FMUL.FTZ R11, R0.reuse, R147 ;  /* 0x00000093000b7220 */ /* 0x040fe40000410000 */
[----:B------:R-:W-:Y:S01]  /*9040*/  LDSM.16.MT88.4 R144, [R228] ;  /* 0x00000000e490783b */ /* 0x000fe20000004200 */
[C---:B------:R-:W-:Y:S02]  /*9050*/  FMUL.FTZ R60, R3.reuse, R180 ;  /* 0x000000b4033c7220 */ /* 0x040fe40000410000 */
[C---:B------:R-:W-:Y:S01]  /*9060*/  FMUL.FTZ R72, R3.reuse, R72 ;  /* 0x0000004803487220 */ /* 0x040fe20000410000 */
[----:B------:R-:W-:Y:S01]  /*9070*/  MUFU.EX2 R184, R184 ;  /* 0x000000b800b87308 */ /* 0x000fe20000000800 */
[C---:B------:R-:W-:Y:S04]  /*9080*/  HMMA.16816.F32 R8, R140.reuse, R20, R8 ;  /* 0x000000148c08723c */ /* 0x040fe80000001808 */
[C---:B------:R-:W-:Y:S02]  /*9090*/  FMUL.FTZ R14, R0.reuse, R150 ;  /* 0x00000096000e7220 */ /* 0x040fe40000410000 */
[----:B------:R-:W-:Y:S01]  /*90a0*/  FMUL.FTZ R15, R0, R151 ;  /* 0x00000097000f7220 */ /* 0x000fe20000410000 */
[----:B------:R-:W-:Y:S01]  /*90b0*/  MOV R151, R56 ;  /* 0x0000003800977202 */ /* 0x000fe20000000f00 */
[C---:B------:R-:W-:Y:S02]  /*90c0*/  FMUL.FTZ R56, R3.reuse, R176 ;  /* 0x000000b003387220 */ /* 0x040fe40000410000 */
[----:B------:R-:W-:Y:S02]  /*90d0*/  MUFU.EX2 R176, R252 ;  /* 0x000000fc00b07308 */ /* 0x000fe40000000800 */
[C---:B------:R-:W-:Y:S01]  /*90e0*/  FMUL.FTZ R73, R3.reuse, R73 ;  /* 0x0000004903497220 */ /* 0x040fe20000410000 */
[-C--:B------:R-:W-:Y:S03]  /*90f0*/  HMMA.16816.F32 R12, R140, R22.reuse, R12 ;  /* 0x000000168c0c723c */ /* 0x080fe6000000180c */
[C---:B------:R-:W-:Y:S01]  /*9100*/  FMUL.FTZ R76, R3.reuse, R76 ;  /* 0x0000004c034c7220 */ /* 0x040fe20000410000 */
[----:B--2---:R-:W-:Y:S01]  /*9110*/  MOV R250, R160 ;  /* 0x000000a000fa7202 */ /* 0x004fe20000000f00 */
[----:B------:R-:W-:Y:S02]  /*9120*/  FMUL.FTZ R77, R3, R77 ;  /* 0x0000004d034d7220 */ /* 0x000fe40000410000 */
[C---:B------:R-:W-:Y:S01]  /*9130*/  FMUL.FTZ R82, R132.reuse, R82 ;  /* 0x0000005284527220 */ /* 0x040fe20000410000 */
[C---:B------:R-:W-:Y:S02]  /*9140*/  HMMA.16816.F32 R16, R204.reuse, R22, R16 ;  /* 0x00000016cc10723c */ /* 0x040fe40000001810 */
[----:B------:R-:W-:Y:S02]  /*9150*/  MUFU.EX2 R250, R250 ;  /* 0x000000fa00fa7308 */ /* 0x000fe40000000800 */
[C---:B------:R-:W-:Y:S02]  /*9160*/  FMUL.FTZ R21, R133.reuse, R173 ;  /* 0x000000ad85157220 */ /* 0x040fe40000410000 */
[----:B------:R-:W-:Y:S01]  /*9170*/  IMAD.MOV.U32 R173, RZ, RZ, R52 ;  /* 0x000000ffffad7224 */ /* 0x000fe200078e0034 */
[----:B------:R-:W-:Y:S01]  /*9180*/  MOV R52, R33 ;  /* 0x0000002100347202 */ /* 0x000fe20000000f00 */
[C---:B------:R-:W-:Y:S01]  /*9190*/  FMUL.FTZ R22, R132.reuse, R174 ;  /* 0x000000ae84167220 */ /* 0x040fe20000410000 */
[----:B------:R-:W-:Y:S03]  /*91a0*/  MOV R174, R48 ;  /* 0x0000003000ae7202 */ /* 0x000fe60000000f00 */
[C---:B------:R-:W-:Y:S02]  /*91b0*/  FMUL.FTZ R23, R132.reuse, R175 ;  /* 0x000000af84177220 */ /* 0x040fe40000410000 */
[----:B------:R-:W-:Y:S02]  /*91c0*/  IMAD.MOV.U32 R175, RZ, RZ, R37 ;  /* 0x000000ffffaf7224 */ /* 0x000fe400078e0025 */
[----:B------:R-:W-:Y:S02]  /*91d0*/  IMAD.MOV.U32 R48, RZ, RZ, R36 ;  /* 0x000000ffff307224 */ /* 0x000fe400078e0024 */
[----:B------:R-:W1:Y:S01]  /*91e0*/  LDSM.16.MT88.4 R36, [R226] ;  /* 0x00000000e224783b */ /* 0x000e620000004200 */
[C---:B------:R-:W-:Y:S02]  /*91f0*/  FMUL.FTZ R20, R133.reuse, R172 ;  /* 0x000000ac85147220 */ /* 0x040fe40000410000 */
[----:B------:R-:W-:Y:S01]  /*9200*/  IMAD.MOV.U32 R172, RZ, RZ, R54 ;  /* 0x000000ffffac7224 */ /* 0x000fe200078e0036 */
[----:B------:R-:W-:Y:S01]  /*9210*/  MOV R2, R48 ;  /* 0x0000003000027202 */ /* 0x000fe20000000f00 */
[----:B------:R-:W-:Y:S01]  /*9220*/  FMUL.FTZ R33, R133, R185 ;  /* 0x000000b985217220 */ /* 0x000fe20000410000 */
[----:B------:R-:W-:Y:S01]  /*9230*/  MOV R185, R52 ;  /* 0x0000003400b97202 */ /* 0x000fe20000000f00 */
[C---:B------:R-:W-:Y:S01]  /*9240*/  FMUL.FTZ R83, R132.reuse, R83 ;  /* 0x0000005384537220 */ /* 0x040fe20000410000 */
[----:B------:R-:W2:Y:S01]  /*9250*/  LDSM.16.MT88.4 R52, [R229] ;  /* 0x00000000e534783b */ /* 0x000ea20000004200 */
[C---:B------:R-:W-:Y:S02]  /*9260*/  FMUL.FTZ R86, R132.reuse, R86 ;  /* 0x0000005684567220 */ /* 0x040fe40000410000 */
        /* <DEDUP_REMOVED lines=14> */
[----:B------:R-:W-:Y:S01]  /*9350*/  FMUL.FTZ R115, R132, R115 ;  /* 0x0000007384737220 */ /* 0x000fe20000410000 */
[-C--:B-1----:R-:W-:Y:S03]  /*9360*/  HMMA.16816.F32 R20, R204, R36.reuse, R20 ;  /* 0x00000024cc14723c */ /* 0x082fe60000001814 */
[C---:B------:R-:W-:Y:S01]  /*9370*/  FMUL.FTZ R26, R0.reuse, R154 ;  /* 0x0000009a001a7220 */ /* 0x040fe20000410000 */
[----:B------:R-:W-:Y:S01]  /*9380*/  MOV R154, R66 ;  /* 0x00000042009a7202 */ /* 0x000fe20000000f00 */
[----:B------:R-:W-:Y:S02]  /*9390*/  FMUL.FTZ R27, R0, R155 ;  /* 0x0000009b001b7220 */ /* 0x000fe40000410000 */
[----:B------:R-:W-:Y:S02]  /*93a0*/  IMAD.MOV.U32 R155, RZ, RZ, R67 ;  /* 0x000000ffff9b7224 */ /* 0x000fe400078e0043 */
[----:B------:R-:W-:Y:S03]  /*93b0*/  FMUL.FTZ R66, R132, R202 ;  /* 0x000000ca84427220 */ /* 0x000fe60000410000 */
[C---:B------:R-:W-:Y:S04]  /*93c0*/  HMMA.16816.F32 R24, R140.reuse, R36, R24 ;  /* 0x000000248c18723c */ /* 0x040fe80000001818 */
[C---:B------:R-:W-:Y:S02]  /*93d0*/  FMUL.FTZ R30, R0.reuse, R158 ;  /* 0x0000009e001e7220 */ /* 0x040fe40000410000 */
[----:B------:R-:W-:Y:S01]  /*93e0*/  FMUL.FTZ R31, R0, R159 ;  /* 0x0000009f001f7220 */ /* 0x000fe20000410000 */
[----:B------:R-:W-:Y:S01]  /*93f0*/  MOV R159, R41 ;  /* 0x00000029009f7202 */ /* 0x000fe20000000f00 */
[C---:B------:R-:W-:Y:S01]  /*9400*/  FMUL.FTZ R41, R3.reuse, R165 ;  /* 0x000000a503297220 */ /* 0x040fe20000410000 */
[----:B------:R-:W-:Y:S03]  /*9410*/  MOV R165, R63 ;  /* 0x0000003f00a57202 */ /* 0x000fe60000000f00 */
[C---:B------:R-:W-:Y:S01]  /*9420*/  FMUL.FTZ R67, R132.reuse, R203 ;  /* 0x000000cb84437220 */ /* 0x040fe20000410000 */
[-C--:B------:R-:W-:Y:S01]  /*9430*/  HMMA.16816.F32 R28, R140, R38.reuse, R28 ;  /* 0x000000268c1c723c */ /* 0x080fe2000000181c */
[----:B------:R-:W-:Y:S02]  /*9440*/  MUFU.EX2 R168, R165 ;  /* 0x000000a500a87308 */ /* 0x000fe40000000800 */
[C---:B------:R-:W-:Y:S02]  /*9450*/  FMUL.FTZ R118, R132.reuse, R118 ;  /* 0x0000007684767220 */ /* 0x040fe40000410000 */
[C---:B------:R-:W-:Y:S02]  /*9460*/  FMUL.FTZ R119, R132.reuse, R119 ;  /* 0x0000007784777220 */ /* 0x040fe40000410000 */
[----:B------:R-:W-:Y:S01]  /*9470*/  FMUL.FTZ R120, R3, R120 ;  /* 0x0000007803787220 */ /* 0x000fe20000410000 */
[C---:B------:R-:W-:Y:S04]  /*9480*/  HMMA.16816.F32 R32, R204.reuse, R38, R32 ;  /* 0x00000026cc20723c */ /* 0x040fe80000001820 */
[C---:B------:R-:W-:Y:S02]  /*9490*/  FMUL.FTZ R36, R133.reuse, R188 ;  /* 0x000000bc85247220 */ /* 0x040fe40000410000 */
[----:B------:R-:W-:Y:S02]  /*94a0*/  FMUL.FTZ R37, R133, R189 ;  /* 0x000000bd85257220 */ /* 0x000fe40000410000 */
[C---:B------:R-:W-:Y:S01]  /*94b0*/  FMUL.FTZ R38, R132.reuse, R190 ;  /* 0x000000be84267220 */ /* 0x040fe20000410000 */
[----:B------:R-:W-:Y:S03]  /*94c0*/  MOV R190, R43 ;  /* 0x0000002b00be7202 */ /* 0x000fe60000000f00 */
[----:B------:R-:W-:Y:S02]  /*94d0*/  FMUL.FTZ R39, R132, R191 ;  /* 0x000000bf84277220 */ /* 0x000fe40000410000 */
[C---:B------:R-:W-:Y:S02]  /*94e0*/  FMUL.FTZ R121, R3.reuse, R121 ;  /* 0x0000007903797220 */ /* 0x040fe40000410000 */
[C---:B------:R-:W-:Y:S02]  /*94f0*/  FMUL.FTZ R124, R3.reuse, R124 ;  /* 0x0000007c037c7220 */ /* 0x040fe40000410000 */
[C---:B------:R-:W-:Y:S01]  /*9500*/  FMUL.FTZ R125, R3.reuse, R125 ;  /* 0x0000007d037d7220 */ /* 0x040fe20000410000 */
[-C--:B--2---:R-:W-:Y:S03]  /*9510*/  HMMA.16816.F32 R36, R204, R52.reuse, R36 ;  /* 0x00000034cc24723c */ /* 0x084fe60000001824 */
[----:B------:R-:W-:Y:S02]  /*9520*/  IMAD.MOV.U32 R158, RZ, RZ, R40 ;  /* 0x000000ffff9e7224 */ /* 0x000fe400078e0028 */
[----:B------:R-:W-:Y:S02]  /*9530*/  FMUL.FTZ R40, R3, R164 ;  /* 0x000000a403287220 */ /* 0x000fe40000410000 */
[C---:B------:R-:W-:Y:S02]  /*9540*/  FMUL.FTZ R43, R0.reuse, R167 ;  /* 0x000000a7002b7220 */ /* 0x040fe40000410000 */
[----:B------:R-:W-:Y:S03]  /*9550*/  IMAD.MOV.U32 R189, RZ, RZ, R42 ;  /* 0x000000ffffbd7224 */ /* 0x000fe600078e002a */
[C---:B------:R-:W-:Y:S02]  /*9560*/  FMUL.FTZ R42, R0.reuse, R166 ;  /* 0x000000a6002a7220 */ /* 0x040fe40000410000 */
[C---:B------:R-:W-:Y:S02]  /*9570*/  FMUL.FTZ R47, R0.reuse, R171 ;  /* 0x000000ab002f7220 */ /* 0x040fe40000410000 */
[----:B------:R1:W-:Y:S01]  /*9580*/  MUFU.EX2 R171, R130 ;  /* 0x0000008200ab7308 */ /* 0x0003e20000000800 */
[C---:B------:R-:W-:Y:S02]  /*9590*/  FMUL.FTZ R48, R133.reuse, R192 ;  /* 0x000000c085307220 */ /* 0x040fe40000410000 */
[C---:B------:R-:W-:Y:S04]  /*95a0*/  HMMA.16816.F32 R40, R140.reuse, R52, R40 ;  /* 0x000000348c28723c */ /* 0x040fe80000001828 */
[----:B------:R-:W-:Y:S02]  /*95b0*/  IMAD.MOV.U32 R188, RZ, RZ, R46 ;  /* 0x000000ffffbc7224 */ /* 0x000fe400078e002e */
[C---:B------:R-:W-:Y:S02]  /*95c0*/  FMUL.FTZ R46, R0.reuse, R170 ;  /* 0x000000aa002e7220 */ /* 0x040fe40000410000 */
[C---:B------:R-:W-:Y:S01]  /*95d0*/  FMUL.FTZ R52, R133.reuse, R196 ;  /* 0x000000c485347220 */ /* 0x040fe20000410000 */
[----:B------:R-:W-:Y:S03]  /*95e0*/  MUFU.EX2 R170, R251 ;  /* 0x000000fb00aa7308 */ /* 0x000fe60000000800 */
[C---:B------:R-:W-:Y:S01]  /*95f0*/  FMUL.FTZ R53, R133.reuse, R197 ;  /* 0x000000c585357220 */ /* 0x040fe20000410000 */
[-C--:B------:R-:W-:Y:S03]  /*9600*/  HMMA.16816.F32 R44, R140, R54.reuse, R44 ;  /* 0x000000368c2c723c */ /* 0x080fe6000000182c */
[----:B------:R-:W-:Y:S02]  /*9610*/  IMAD.MOV.U32 R164, RZ, RZ, R49 ;  /* 0x000000ffffa47224 */ /* 0x000fe400078e0031 */
[----:B------:R-:W-:Y:S01]  /*9620*/  FMUL.FTZ R49, R133, R193 ;  /* 0x000000c185317220 */ /* 0x000fe20000410000 */
[----:B------:R-:W-:Y:S01]  /*9630*/  MUFU.EX2 R188, R188 ;  /* 0x000000bc00bc7308 */ /* 0x000fe20000000800 */
[----:B------:R-:W-:Y:S01]  /*9640*/  IMAD.MOV.U32 R150, RZ, RZ, R57 ;  /* 0x000000ffff967224 */ /* 0x000fe200078e0039 */
[----:B-1----:R-:W3:Y:S01]  /*9650*/  LDL.LU R130, [R1+0x8c] ;  /* 0x00008c0001827983 */ /* 0x002ee20000300800 */
[C---:B------:R-:W-:Y:S03]  /*9660*/  FMUL.FTZ R57, R3.reuse, R177 ;  /* 0x000000b103397220 */ /* 0x040fe60000410000 */
[C---:B------:R-:W-:Y:S04]  /*9670*/  HMMA.16816.F32 R48, R204.reuse, R54, R48 ;  /* 0x00000036cc30723c */ /* 0x040fe80000001830 */
[----:B------:R-:W-:Y:S02]  /*9680*/  FMUL.FTZ R59, R0, R179 ;  /* 0x000000b3003b7220 */ /* 0x000fe40000410000 */
[----:B------:R-:W-:Y:S02]  /*9690*/  IMAD.MOV.U32 R191, RZ, RZ, R58 ;  /* 0x000000ffffbf7224 */ /* 0x000fe400078e003a */
[C---:B------:R-:W-:Y:S04]  /*96a0*/  FMUL.FTZ R54, R132.reuse, R198 ;  /* 0x000000c684367220 */ /* 0x040fe80000410000 */
[----:B------:R-:W-:Y:S02]  /*96b0*/  FMUL.FTZ R55, R132, R199 ;  /* 0x000000c784377220 */ /* 0x000fe40000410000 */
[C---:B------:R-:W-:Y:S02]  /*96c0*/  FMUL.FTZ R58, R0.reuse, R178 ;  /* 0x000000b2003a7220 */ /* 0x040fe40000410000 */
[----:B------:R-:W-:Y:S02]  /*96d0*/  IMAD.MOV.U32 R148, RZ, RZ, R61 ;  /* 0x000000ffff947224 */ /* 0x000fe400078e003d */
[----:B------:R-:W-:Y:S01]  /*96e0*/  FMUL.FTZ R61, R3, R181 ;  /* 0x000000b5033d7220 */ /* 0x000fe20000410000 */
[-C--:B------:R-:W-:Y:S03]  /*96f0*/  HMMA.16816.F32 R52, R204, R144.reuse, R52 ;  /* 0x00000090cc34723c */ /* 0x080fe60000001834 */
[C---:B------:R-:W-:Y:S02]  /*9700*/  FMUL.FTZ R62, R0.reuse, R182 ;  /* 0x000000b6003e7220 */ /* 0x040fe40000410000 */
[C---:B------:R-:W-:Y:S02]  /*9710*/  FMUL.FTZ R63, R0.reuse, R183 ;  /* 0x000000b7003f7220 */ /* 0x040fe40000410000 */
[----:B------:R-:W-:Y:S01]  /*9720*/  IMAD.MOV.U32 R183, RZ, RZ, R161 ;  /* 0x000000ffffb77224 */ /* 0x000fe200078e00a1 */
[C---:B------:R-:W-:Y:S04]  /*9730*/  HMMA.16816.F32 R56, R140.reuse, R144, R56 ;  /* 0x000000908c38723c */ /* 0x040fe80000001838 */
[C---:B------:R-:W-:Y:S01]  /*9740*/  FMUL.FTZ R74, R0.reuse, R74 ;  /* 0x0000004a004a7220 */ /* 0x040fe20000410000 */
[----:B------:R-:W-:Y:S01]  /*9750*/  MUFU.EX2 R183, R183 ;  /* 0x000000b700b77308 */ /* 0x000fe20000000800 */
        /* <DEDUP_REMOVED lines=8> */
[C---:B------:R-:W-:Y:S04]  /*97e0*/  FMUL.FTZ R94, R0.reuse, R94 ;  /* 0x0000005e005e7220 */ /* 0x040fe80000410000 */
        /* <DEDUP_REMOVED lines=14> */
[C---:B------:R-:W-:Y:S01]  /*98d0*/  FMUL.FTZ R126, R0.reuse, R126 ;  /* 0x0000007e007e7220 */ /* 0x040fe20000410000 */
[-C--:B-1----:R-:W-:Y:S03]  /*98e0*/  HMMA.16816.F32 R68, R204, R144.reuse, R68 ;  /* 0x00000090cc44723c */ /* 0x082fe60000001844 */
[----:B------:R-:W-:Y:S02]  /*98f0*/  FMUL.FTZ R127, R0, R127 ;  /* 0x0000007f007f7220 */ /* 0x000fe40000410000 */
[C---:B------:R-:W-:Y:S02]  /*9900*/  FMUL.FTZ R128, R133.reuse, R128 ;  /* 0x0000008085807220 */ /* 0x040fe40000410000 */
[----:B------:R-:W-:Y:S01]  /*9910*/  FMUL.FTZ R129, R133, R129 ;  /* 0x0000008185817220 */ /* 0x000fe20000410000 */
[C---:B------:R-:W-:Y:S04]  /*9920*/  HMMA.16816.F32 R72, R140.reuse, R144, R72 ;  /* 0x000000908c48723c */ /* 0x040fe80000001848 */
[----:B------:R-:W-:Y:S01]  /*9930*/  IMAD.MOV.U32 R165, RZ, RZ, R164 ;  /* 0x000000ffffa57224 */ /* 0x000fe200078e00a4 */
[----:B------:R-:W-:Y:S01]  /*9940*/  MOV R164, R191 ;  /* 0x000000bf00a47202 */ /* 0x000fe20000000f00 */
[----:B------:R-:W-:Y:S01]  /*9950*/  IMAD.MOV.U32 R191, RZ, RZ, R190 ;  /* 0x000000ffffbf7224 */ /* 0x000fe200078e00be */
[----:B------:R-:W-:Y:S01]  /*9960*/  MOV R190, R189 ;  /* 0x000000bd00be7202 */ /* 0x000fe20000000f00 */
[-C--:B------:R-:W-:Y:S04]  /*9970*/  HMMA.16816.F32 R76, R140, R146.reuse, R76 ;  /* 0x000000928c4c723c */ /* 0x080fe8000000184c */
[----:B------:R-:W-:Y:S01]  /*9980*/  MOV R167, R165 ;  /* 0x000000a500a77202 */ /* 0x000fe20000000f00 */
[----:B------:R-:W-:Y:S01]  /*9990*/  IMAD.MOV.U32 R189, RZ, RZ, R187 ;  /* 0x000000ffffbd7224 */ /* 0x000fe200078e00bb */
[----:B------:R-:W-:Y:S01]  /*99a0*/  MOV R165, R191 ;  /* 0x000000bf00a57202 */ /* 0x000fe20000000f00 */
[----:B------:R-:W-:Y:S01]  /*99b0*/  IMAD.MOV.U32 R166, RZ, RZ, R164 ;  /* 0x000000ffffa67224 */ /* 0x000fe200078e00a4 */
[C---:B------:R-:W-:Y:S01]  /*99c0*/  HMMA.16816.F32 R80, R204.reuse, R146, R80 ;  /* 0x00000092cc50723c */ /* 0x040fe20000001850 */
[----:B------:R-:W1:Y:S01]  /*99d0*/  LDSM.16.MT88.4 R144, [R226+0x2000] ;  /* 0x00200000e290783b */ /* 0x000e620000004200 */
[----:B------:R-:W-:Y:S02]  /*99e0*/  MUFU.EX2 R177, R167 ;  /* 0x000000a700b17308 */ /* 0x000fe40000000800 */
[----:B------:R-:W-:Y:S01]  /*99f0*/  MOV R197, R165 ;  /* 0x000000a500c57202 */ /* 0x000fe20000000f00 */
[----:B------:R-:W-:Y:S01]  /*9a00*/  IMAD.MOV.U32 R198, RZ, RZ, R166 ;  /* 0x000000ffffc67224 */ /* 0x000fe200078e00a6 */
[----:B------:R-:W-:Y:S01]  /*9a10*/  MOV R191, R189 ;  /* 0x000000bd00bf7202 */ /* 0x000fe20000000f00 */
[----:B------:R-:W-:Y:S01]  /*9a20*/  IMAD.MOV.U32 R164, RZ, RZ, R190 ;  /* 0x000000ffffa47224 */ /* 0x000fe200078e00be */
[----:B------:R-:W-:Y:S01]  /*9a30*/  MOV R187, R159 ;  /* 0x0000009f00bb7202 */ /* 0x000fe20000000f00 */
[----:B------:R-:W-:Y:S03]  /*9a40*/  IMAD.MOV.U32 R159, RZ, RZ, R158 ;  /* 0x000000ffff9f7224 */ /* 0x000fe600078e009e */
[----:B------:R-:W-:Y:S01]  /*9a50*/  MUFU.EX2 R165, R217 ;  /* 0x000000d900a57308 */ /* 0x000fe20000000800 */
        /* <DEDUP_REMOVED lines=8> */
[----:B------:R-:W-:Y:S01]  /*9ae0*/  MOV R178, R199 ;  /* 0x000000c700b27202 */ /* 0x000fe20000000f00 */
[----:B------:R-:W-:Y:S01]  /*9af0*/  MUFU.EX2 R189, R223 ;  /* 0x000000df00bd7308 */ /* 0x000fe20000000800 */
[----:B------:R-:W-:Y:S01]  /*9b00*/  IMAD.MOV.U32 R187, RZ, RZ, R158 ;  /* 0x000000ffffbb7224 */ /* 0x000fe200078e009e */
[----:B------:R-:W-:Y:S01]  /*9b10*/  MOV R197, R195 ;  /* 0x000000c300c57202 */ /* 0x000fe20000000f00 */
[----:B------:R-:W-:Y:S02]  /*9b20*/  IMAD.MOV.U32 R195, RZ, RZ, R194 ;  /* 0x000000ffffc37224 */ /* 0x000fe400078e00c2 */
[----:B------:R-:W-:Y:S02]  /*9b30*/  IMAD.MOV.U32 R192, RZ, RZ, R187 ;  /* 0x000000ffffc07224 */ /* 0x000fe400078e00bb */
[----:B------:R-:W-:Y:S01]  /*9b40*/  IMAD.MOV.U32 R179, RZ, RZ, R197 ;  /* 0x000000ffffb37224 */ /* 0x000fe200078e00c5 */
[----:B------:R-:W-:Y:S01]  /*9b50*/  MOV R181, R195 ;  /* 0x000000c300b57202 */ /* 0x000fe20000000f00 */
[----:B------:R-:W-:Y:S01]  /*9b60*/  IMAD.MOV.U32 R197, RZ, RZ, R148 ;  /* 0x000000ffffc57224 */ /* 0x000fe200078e0094 */
[----:B------:R-:W3:Y:S01]  /*9b70*/  MUFU.EX2 R167, R216 ;  /* 0x000000d800a77308 */ /* 0x000ee20000000800 */
[----:B------:R-:W-:Y:S01]  /*9b80*/  IMAD.MOV.U32 R157, RZ, RZ, R156 ;  /* 0x000000ffff9d7224 */ /* 0x000fe200078e009c */
[----:B------:R-:W-:Y:S01]  /*9b90*/  MOV R156, R152 ;  /* 0x00000098009c7202 */ /* 0x000fe20000000f00 */
[----:B------:R-:W-:Y:S03]  /*9ba0*/  IMAD.MOV.U32 R152, RZ, RZ, R175 ;  /* 0x000000ffff987224 */ /* 0x000fe600078e00af */
[----:B------:R-:W-:Y:S01]  /*9bb0*/  MOV R159, R157 ;  /* 0x0000009d009f7202 */ /* 0x000fe20000000f00 */
[----:B------:R-:W-:Y:S01]  /*9bc0*/  IMAD.MOV.U32 R158, RZ, RZ, R156 ;  /* 0x000000ffff9e7224 */ /* 0x000fe200078e009c */
[----:B------:R-:W-:Y:S01]  /*9bd0*/  MOV R157, R152 ;  /* 0x00000098009d7202 */ /* 0x000fe20000000f00 */
[-C--:B-1----:R-:W-:Y:S01]  /*9be0*/  HMMA.16816.F32 R84, R204, R144.reuse, R84 ;  /* 0x00000090cc54723c */ /* 0x082fe20000001854 */
[----:B------:R1:W-:Y:S02]  /*9bf0*/  MUFU.EX2 R175, R131 ;  /* 0x0000008300af7308 */ /* 0x0003e40000000800 */
[----:B------:R-:W-:Y:S01]  /*9c00*/  MOV R152, R173 ;  /* 0x000000ad00987202 */ /* 0x000fe20000000f00 */
[----:B------:R-:W-:Y:S01]  /*9c10*/  IMAD.MOV.U32 R156, RZ, RZ, R174 ;  /* 0x000000ffff9c7224 */ /* 0x000fe200078e00ae */
[----:B------:R-:W-:Y:S01]  /*9c20*/  MOV R191, R159 ;  /* 0x0000009f00bf7202 */ /* 0x000fe20000000f00 */
[----:B------:R-:W-:Y:S01]  /*9c30*/  IMAD.MOV.U32 R174, RZ, RZ, R162 ;  /* 0x000000ffffae7224 */ /* 0x000fe200078e00a2 */
[----:B------:R-:W-:Y:S01]  /*9c40*/  MOV R162, R240 ;  /* 0x000000f000a27202 */ /* 0x000fe20000000f00 */
[C---:B------:R-:W-:Y:S03]  /*9c50*/  HMMA.16816.F32 R88, R140.reuse, R144, R88 ;  /* 0x000000908c58723c */ /* 0x040fe60000001858 */
[----:B------:R4:W-:Y:S01]  /*9c60*/  MUFU.EX2 R200, R178 ;  /* 0x000000b200c87308 */ /* 0x0009e20000000800 */
[----:B------:R-:W-:Y:S01]  /*9c70*/  IMAD.MOV.U32 R187, RZ, RZ, R158 ;  /* 0x000000ffffbb7224 */ /* 0x000fe200078e009e */
[----:B------:R-:W-:Y:S01]  /*9c80*/  MOV R159, R157 ;  /* 0x0000009d009f7202 */ /* 0x000fe20000000f00 */
[----:B------:R-:W-:Y:S01]  /*9c90*/  IMAD.MOV.U32 R158, RZ, RZ, R156 ;  /* 0x000000ffff9e7224 */ /* 0x000fe200078e009c */
[----:B------:R-:W-:Y:S01]  /*9ca0*/  MOV R157, R152 ;  /* 0x00000098009d7202 */ /* 0x000fe20000000f00 */
[-C--:B------:R-:W-:Y:S04]  /*9cb0*/  HMMA.16816.F32 R92, R140, R146.reuse, R92 ;  /* 0x000000928c5c723c */ /* 0x080fe8000000185c */
[----:B------:R-:W-:Y:S01]  /*9cc0*/  MOV R152, R172 ;  /* 0x000000ac00987202 */ /* 0x000fe20000000f00 */
[----:B------:R-:W-:Y:S01]  /*9cd0*/  MUFU.EX2 R192, R192 ;  /* 0x000000c000c07308 */ /* 0x000fe20000000800 */
[----:B------:R-:W-:Y:S01]  /*9ce0*/  IMAD.MOV.U32 R156, RZ, RZ, R174 ;  /* 0x000000ffff9c7224 */ /* 0x000fe200078e00ae */
[----:B------:R-:W-:Y:S01]  /*9cf0*/  MOV R194, R191 ;  /* 0x000000bf00c27202 */ /* 0x000fe20000000f00 */
[C---:B------:R-:W-:Y:S01]  /*9d00*/  HMMA.16816.F32 R96, R204.reuse, R146, R96 ;  /* 0x00000092cc60723c */ /* 0x040fe20000001860 */
[----:B------:R-:W3:Y:S03]  /*9d10*/  LDSM.16.MT88.4 R144, [R229+0x2000] ;  /* 0x00200000e590783b */ /* 0x000ee60000004200 */
[----:B------:R-:W-:Y:S01]  /*9d20*/  IMAD.MOV.U32 R191, RZ, RZ, R187 ;  /* 0x000000ffffbf7224 */ /* 0x000fe200078e00bb */
[----:B------:R-:W-:Y:S01]  /*9d30*/  MOV R187, R159 ;  /* 0x0000009f00bb7202 */ /* 0x000fe20000000f00 */
[----:B------:R-:W-:Y:S01]  /*9d40*/  IMAD.MOV.U32 R159, RZ, RZ, R158 ;  /* 0x000000ffff9f7224 */ /* 0x000fe200078e009e */
[----:B------:R3:W-:Y:S01]  /*9d50*/  MUFU.EX2 R201, R179 ;  /* 0x000000b300c97308 */ /* 0x0007e20000000800 */
[----:B------:R-:W-:Y:S01]  /*9d60*/  MOV R158, R157 ;  /* 0x0000009d009e7202 */ /* 0x000fe20000000f00 */
[----:B-1----:R-:W2:Y:S03]  /*9d70*/  LDL.LU R131, [R1+0x88] ;  /* 0x0000880001837983 */ /* 0x002ea60000300800 */
[----:B----4-:R-:W-:Y:S01]  /*9d80*/  MOV R178, R154 ;  /* 0x0000009a00b27202 */ /* 0x010fe20000000f00 */
[----:B------:R1:W5:Y:S01]  /*9d90*/  LDL.LU R240, [R1+0x84] ;  /* 0x0000840001f07983 */ /* 0x0003620000300800 */
[----:B------:R-:W-:Y:S01]  /*9da0*/  IMAD.MOV.U32 R157, RZ, RZ, R156 ;  /* 0x000000ffff9d7224 */ /* 0x000fe200078e009c */
[----:B------:R-:W-:Y:S01]  /*9db0*/  MOV R156, R151 ;  /* 0x00000097009c7202 */ /* 0x000fe20000000f00 */
[----:B------:R-:W-:Y:S01]  /*9dc0*/  IMAD.MOV.U32 R151, RZ, RZ, R2 ;  /* 0x000000ffff977224 */ /* 0x000fe200078e0002 */
[----:B------:R-:W-:Y:S01]  /*9dd0*/  MUFU.EX2 R187, R187 ;  /* 0x000000bb00bb7308 */ /* 0x000fe20000000800 */
[----:B------:R-:W-:Y:S01]  /*9de0*/  IMAD.MOV.U32 R195, RZ, RZ, R159 ;  /* 0x000000ffffc37224 */ /* 0x000fe200078e009f */
[----:B------:R-:W-:Y:S01]  /*9df0*/  MOV R159, R149 ;  /* 0x00000095009f7202 */ /* 0x000fe20000000f00 */
[----:B------:R-:W-:Y:S01]  /*9e00*/  IMAD.MOV.U32 R182, RZ, RZ, R157 ;  /* 0x000000ffffb67224 */ /* 0x000fe200078e009d */
[----:B------:R-:W-:Y:S01]  /*9e10*/  MOV R157, R151 ;  /* 0x00000097009d7202 */ /* 0x000fe20000000f00 */
[----:B------:R-:W-:Y:S01]  /*9e20*/  IMAD.MOV.U32 R180, RZ, RZ, R194 ;  /* 0x000000ffffb47224 */ /* 0x000fe200078e00c2 */
[----:B---3--:R-:W-:Y:S02]  /*9e30*/  F2FP.PACK_AB R149, R167, R165 ;  /* 0x000000a5a795723e */ /* 0x008fe400000000ff */
[----:B------:R-:W-:Y:S01]  /*9e40*/  MOV R252, R156 ;  /* 0x0000009c00fc7202 */ /* 0x000fe20000000f00 */
[----:B------:R-:W-:Y:S01]  /*9e50*/  IMAD.MOV.U32 R202, RZ, RZ, R157 ;  /* 0x000000ffffca7224 */ /* 0x000fe200078e009d */
[----:B------:R3:W-:Y:S01]  /*9e60*/  MUFU.EX2 R203, R182 ;  /* 0x000000b600cb7308 */ /* 0x0007e20000000800 */
[----:B------:R-:W-:Y:S01]  /*9e70*/  MOV R199, R158 ;  /* 0x0000009e00c77202 */ /* 0x000fe20000000f00 */
[----:B------:R-:W-:Y:S01]  /*9e80*/  IMAD.MOV.U32 R158, RZ, RZ, R150 ;  /* 0x000000ffff9e7224 */ /* 0x000fe200078e0096 */
[----:B------:R-:W-:Y:S02]  /*9e90*/  MOV R194, R191 ;  /* 0x000000bf00c27202 */ /* 0x000fe40000000f00 */
[----:B------:R-:W-:Y:S02]  /*9ea0*/  MOV R191, R224 ;  /* 0x000000e000bf7202 */ /* 0x000fe40000000f00 */
[----:B------:R-:W-:Y:S03]  /*9eb0*/  MOV R179, R162 ;  /* 0x000000a200b37202 */ /* 0x000fe60000000f00 */
[----:B------:R-:W-:Y:S01]  /*9ec0*/  MUFU.EX2 R195, R195 ;  /* 0x000000c300c37308 */ /* 0x000fe20000000800 */
[-C--:B------:R-:W-:Y:S09]  /*9ed0*/  HMMA.16816.F32 R100, R204, R144.reuse, R100 ;  /* 0x00000090cc64723c */ /* 0x080ff20000001864 */
[----:B------:R-:W-:Y:S01]  /*9ee0*/  MUFU.EX2 R194, R194 ;  /* 0x000000c200c27308 */ /* 0x000fe20000000800 */
[C---:B------:R-:W-:Y:S04]  /*9ef0*/  HMMA.16816.F32 R104, R140.reuse, R144, R104 ;  /* 0x000000908c68723c */ /* 0x040fe80000001868 */
[----:B---3--:R-:W-:Y:S04]  /*9f00*/  IMAD.MOV.U32 R182, RZ, RZ, R153 ;  /* 0x000000ffffb67224 */ /* 0x008fe800078e0099 */
[-C--:B------:R-:W-:Y:S01]  /*9f10*/  HMMA.16816.F32 R108, R140, R146.reuse, R108 ;  /* 0x000000928c6c723c */ /* 0x080fe2000000186c */
[----:B------:R-:W-:Y:S07]  /*9f20*/  MUFU.EX2 R193, R193 ;  /* 0x000000c100c17308 */ /* 0x000fee0000000800 */
[C---:B------:R-:W-:Y:S01]  /*9f30*/  HMMA.16816.F32 R112, R204.reuse, R146, R112 ;  /* 0x00000092cc70723c */ /* 0x040fe20000001870 */
[----:B------:R-:W3:Y:S02]  /*9f40*/  LDSM.16.MT88.4 R144, [R228+0x2000] ;  /* 0x00200000e490783b */ /* 0x000ee40000004200 */
[----:B------:R4:W-:Y:S10]  /*9f50*/  MUFU.EX2 R173, R249 ;  /* 0x000000f900ad7308 */ /* 0x0009f40000000800 */
[----:B------:R-:W-:Y:S10]  /*9f60*/  MUFU.EX2 R164, R247 ;  /* 0x000000f700a47308 */ /* 0x000ff40000000800 */
[----:B------:R-:W1:Y:S01]  /*9f70*/  MUFU.EX2 R166, R246 ;  /* 0x000000f600a67308 */ /* 0x000e620000000800 */
[----:B----4-:R-:W-:Y:S09]  /*9f80*/  MOV R249, R158 ;  /* 0x0000009e00f97202 */ /* 0x010ff20000000f00 */
[----:B------:R-:W4:Y:S01]  /*9f90*/  MUFU.EX2 R172, R245 ;  /* 0x000000f500ac7308 */ /* 0x000f220000000800 */
[-C--:B---3--:R-:W-:Y:S09]  /*9fa0*/  HMMA.16816.F32 R116, R204, R144.reuse, R116 ;  /* 0x00000090cc74723c */ /* 0x088ff20000001874 */
[----:B------:R-:W-:Y:S03]  /*9fb0*/  MUFU.EX2 R245, R231 ;  /* 0x000000e700f57308 */ /* 0x000fe60000000800 */
[----:B-1----:R-:W-:Y:S01]  /*9fc0*/  F2FP.PACK_AB R148, R166, R164 ;  /* 0x000000a4a694723e */ /* 0x002fe200000000ff */
[C---:B------:R-:W-:Y:S06]  /*9fd0*/  HMMA.16816.F32 R120, R140.reuse, R144, R120 ;  /* 0x000000908c78723c */ /* 0x040fec0000001878 */
[----:B------:R-:W-:Y:S02]  /*9fe0*/  MUFU.EX2 R174, R211 ;  /* 0x000000d300ae7308 */ /* 0x000fe40000000800 */
[-C--:B------:R-:W-:Y:S01]  /*9ff0*/  HMMA.16816.F32 R124, R140, R146.reuse, R124 ;  /* 0x000000928c7c723c */ /* 0x080fe2000000187c */
[----:B------:R-:W3:Y:S03]  /*a000*/  LDL.LU R140, [R1+0x8] ;  /* 0x00000800018c7983 */ /* 0x000ee60000300800 */
[----:B------:R-:W-:Y:S01]  /*a010*/  FMUL.FTZ R130, R132, R130 ;  /* 0x0000008284827220 */ /* 0x000fe20000410000 */
[----:B------:R-:W3:Y:S03]  /*a020*/  LDL.LU R2, [R1+0x4] ;  /* 0x0000040001027983 */ /* 0x000ee60000300800 */
[----:B------:R-:W1:Y:S01]  /*a030*/  MUFU.EX2 R190, R210 ;  /* 0x000000d200be7308 */ /* 0x000e620000000800 */
[----:B------:R-:W-:Y:S03]  /*a040*/  F2FP.PACK_AB R142, R176, R175 ;  /* 0x000000afb08e723e */ /* 0x000fe600000000ff */
[----:B------:R-:W-:Y:S02]  /*a050*/  F2FP.PACK_AB R141, R173, R169 ;  /* 0x000000a9ad8d723e */ /* 0x000fe400000000ff */
[----:B------:R-:W-:Y:S02]  /*a060*/  F2FP.PACK_AB R143, R177, R170 ;  /* 0x000000aab18f723e */ /* 0x000fe400000000ff */
[----:B----4-:R-:W-:Y:S02]  /*a070*/  F2FP.PACK_AB R150, R189, R172 ;  /* 0x000000acbd96723e */ /* 0x010fe400000000ff */
[----:B------:R-:W-:Y:S10]  /*a080*/  MUFU.EX2 R180, R180 ;  /* 0x000000b400b47308 */ /* 0x000ff40000000800 */
[----:B------:R-:W-:Y:S01]  /*a090*/  MUFU.EX2 R181, R181 ;  /* 0x000000b500b57308 */ /* 0x000fe20000000800 */
[----:B-1----:R-:W-:Y:S09]  /*a0a0*/  F2FP.PACK_AB R151, R190, R174 ;  /* 0x000000aebe97723e */ /* 0x002ff200000000ff */
[----:B------:R-:W-:Y:S10]  /*a0b0*/  MUFU.EX2 R196, R196 ;  /* 0x000000c400c47308 */ /* 0x000ff40000000800 */
[----:B------:R-:W-:Y:S10]  /*a0c0*/  MUFU.EX2 R191, R191 ;  /* 0x000000bf00bf7308 */ /* 0x000ff40000000800 */
[----:B------:R-:W-:Y:S10]  /*a0d0*/  MUFU.EX2 R199, R199 ;  /* 0x000000c700c77308 */ /* 0x000ff40000000800 */
[----:B------:R-:W-:Y:S10]  /*a0e0*/  MUFU.EX2 R179, R179 ;  /* 0x000000b300b37308 */ /* 0x000ff40000000800 */
[----:B------:R-:W-:Y:S10]  /*a0f0*/  MUFU.EX2 R182, R182 ;  /* 0x000000b600b67308 */ /* 0x000ff40000000800 */
[----:B------:R-:W-:Y:S10]  /*a100*/  MUFU.EX2 R178, R178 ;  /* 0x000000b200b27308 */ /* 0x000ff40000000800 */
[----:B------:R-:W-:Y:S10]  /*a110*/  MUFU.EX2 R252, R252 ;  /* 0x000000fc00fc7308 */ /* 0x000ff40000000800 */
[----:B------:R-:W-:Y:S01]  /*a120*/  MUFU.EX2 R249, R249 ;  /* 0x000000f900f97308 */ /* 0x000fe20000000800 */
[----:B--2---:R-:W-:Y:S07]  /*a130*/  FMUL.FTZ R131, R132, R131 ;  /* 0x0000008384837220 */ /* 0x004fee0000410000 */
[----:B------:R-:W-:Y:S01]  /*a140*/  HMMA.16816.F32 R128, R204, R146, R128 ;  /* 0x00000092cc80723c */ /* 0x000fe20000001880 */
[----:B------:R-:W1:Y:S06]  /*a150*/  LDSM.16.MT88.4 R144, [R225+0x800] ;  /* 0x00080000e190783b */ /* 0x000e6c0000004200 */
[----:B------:R-:W-:Y:S01]  /*a160*/  MOV R204, R152 ;  /* 0x0000009800cc7202 */ /* 0x000fe20000000f00 */
[----:B------:R-:W-:Y:S01]  /*a170*/  IMAD.MOV.U32 R205, RZ, RZ, R159 ;  /* 0x000000ffffcd7224 */ /* 0x000fe200078e009f */
[----:B------:R-:W-:Y:S01]  /*a180*/  MOV R206, R197 ;  /* 0x000000c500ce7202 */ /* 0x000fe20000000f00 */
[----:B------:R-:W-:Y:S01]  /*a190*/  LDSM.16.MT88.4 R156, [R229+0x1000] ;  /* 0x00100000e59c783b */ /* 0x000fe20000004200 */
[----:B------:R2:W-:Y:S01]  /*a1a0*/  MUFU.EX2 R251, R204 ;  /* 0x000000cc00fb7308 */ /* 0x0005e20000000800 */
[----:B------:R-:W-:Y:S02]  /*a1b0*/  IMAD.MOV.U32 R197, RZ, RZ, R163 ;  /* 0x000000ffffc57224 */ /* 0x000fe400078e00a3 */
[----:B------:R-:W-:Y:S02]  /*a1c0*/  IMAD.MOV.U32 R207, RZ, RZ, R198 ;  /* 0x000000ffffcf7224 */ /* 0x000fe400078e00c6 */
[----:B------:R-:W-:Y:S02]  /*a1d0*/  IMAD.MOV.U32 R198, RZ, RZ, R155 ;  /* 0x000000ffffc67224 */ /* 0x000fe400078e009b */
[----:B------:R-:W-:Y:S03]  /*a1e0*/  LDSM.16.MT88.4 R152, [R226+0x1000] ;  /* 0x00100000e298783b */ /* 0x000fe60000004200 */
[----:B------:R-:W-:Y:S05]  /*a1f0*/  MUFU.EX2 R247, R206 ;  /* 0x000000ce00f77308 */ /* 0x000fea0000000800 */
[----:B------:R-:W-:Y:S05]  /*a200*/  LDSM.16.MT88.4 R160, [R228+0x1000] ;  /* 0x00100000e4a0783b */ /* 0x000fea0000004200 */
[----:B------:R-:W4:Y:S01]  /*a210*/  MUFU.EX2 R197, R197 ;  /* 0x000000c500c57308 */ /* 0x000f220000000800 */
[----:B--2---:R-:W-:Y:S09]  /*a220*/  F2FP.PACK_AB R204, R183, R250 ;  /* 0x000000fab7cc723e */ /* 0x004ff200000000ff */
[----:B------:R-:W2:Y:S10]  /*a230*/  MUFU.EX2 R198, R198 ;  /* 0x000000c600c67308 */ /* 0x000eb40000000800 */
[----:B------:R2:W1:Y:S01]  /*a240*/  MUFU.EX2 R246, R207 ;  /* 0x000000cf00f67308 */ /* 0x0004620000000800 */
[----:B----4-:R-:W-:Y:S02]  /*a250*/  F2FP.PACK_AB R206, R197, R179 ;  /* 0x000000b3c5ce723e */ /* 0x010fe400000000ff */
[----:B--2---:R-:W-:Y:S01]  /*a260*/  F2FP.PACK_AB R207, R198, R178 ;  /* 0x000000b2c6cf723e */ /* 0x004fe200000000ff */
[----:B---3--:R-:W-:Y:S01]  /*a270*/  FFMA.FTZ R133, R133, R140, R213 ;  /* 0x0000008c85857223 */ /* 0x008fe200000100d5 */
[----:B------:R-:W-:Y:S01]  /*a280*/  F2FP.PACK_AB R140, R171, R168 ;  /* 0x000000a8ab8c723e */ /* 0x000fe200000000ff */
[----:B------:R-:W-:Y:S02]  /*a290*/  FFMA.FTZ R2, R132, R2, R212 ;  /* 0x0000000284027223 */ /* 0x000fe400000100d4 */
[----:B------:R-:W2:Y:S04]  /*a2a0*/  LDL.LU R132, [R1+0x10] ;  /* 0x0000100001847983 */ /* 0x000ea80000300800 */
[-C--:B-1----:R-:W-:Y:S01]  /*a2b0*/  HMMA.16816.F32 R4, R140, R144.reuse, R4 ;  /* 0x000000908c04723c */ /* 0x082fe20000001804 */
[----:B------:R1:W5:Y:S04]  /*a2c0*/  LDL.LU R224, [R1+0x80] ;  /* 0x0000800001e07983 */ /* 0x0003680000300800 */
[----:B------:R-:W-:Y:S03]  /*a2d0*/  FADD.FTZ R2, R218, R2 ;  /* 0x00000002da027221 */ /* 0x000fe60000010000 */
[C---:B------:R-:W-:Y:S04]  /*a2e0*/  HMMA.16816.F32 R8, R148.reuse, R144, R8 ;  /* 0x000000909408723c */ /* 0x040fe80000001808 */
[----:B------:R-:W-:Y:S02]  /*a2f0*/  FADD.FTZ R2, R219, R2 ;  /* 0x00000002db027221 */ /* 0x000fe40000010000 */
[----:B------:R-:W-:Y:S02]  /*a300*/  LDSM.16.MT88.4 R216, [R226+0x3800] ;  /* 0x00380000e2d8783b */ /* 0x000fe40000004200 */
[-C--:B------:R-:W-:Y:S08]  /*a310*/  HMMA.16816.F32 R12, R148, R146.reuse, R12 ;  /* 0x00000092940c723c */ /* 0x080ff0000000180c */
[C---:B------:R-:W-:Y:S01]  /*a320*/  HMMA.16816.F32 R16, R140.reuse, R146, R16 ;  /* 0x000000928c10723c */ /* 0x040fe20000001810 */
[----:B------:R-:W3:Y:S07]  /*a330*/  LDSM.16.MT88.4 R144, [R226+0x800] ;  /* 0x00080000e290783b */ /* 0x000eee0000004200 */
[-C--:B---3--:R-:W-:Y:S08]  /*a340*/  HMMA.16816.F32 R20, R140, R144.reuse, R20 ;  /* 0x000000908c14723c */ /* 0x088ff00000001814 */
[C---:B------:R-:W-:Y:S08]  /*a350*/  HMMA.16816.F32 R24, R148.reuse, R144, R24 ;  /* 0x000000909418723c */ /* 0x040ff00000001818 */
        /* <DEDUP_REMOVED lines=17> */
[----:B------:R-:W3:Y:S03]  /*a470*/  LDSM.16.MT88.4 R144, [R226+0x2800] ;  /* 0x00280000e290783b */ /* 0x000ee60000004200 */
[----:B--2---:R-:W-:Y:S05]  /*a480*/  FFMA.FTZ R138, R3, R132, R138 ;  /* 0x00000084038a7223 */ /* 0x004fea000001008a */
[----:B------:R-:W2:Y:S04]  /*a490*/  LDL.LU R3, [R1+0x14] ;  /* 0x0000140001037983 */ /* 0x000ea80000300800 */
[----:B------:R1:W5:Y:S01]  /*a4a0*/  LDL.LU R231, [R1+0x7c] ;  /* 0x00007c0001e77983 */ /* 0x0003620000300800 */
        /* <DEDUP_REMOVED lines=11> */
[C---:B------:R-:W-:Y:S07]  /*a560*/  HMMA.16816.F32 R120, R148.reuse, R144, R120 ;  /* 0x000000909478723c */ /* 0x040fee0000001878 */
[----:B------:R-:W-:Y:S01]  /*a570*/  F2FP.PACK_AB R144, R201, R181 ;  /* 0x000000b5c990723e */ /* 0x000fe200000000ff */
[-C--:B------:R-:W-:Y:S01]  /*a580*/  HMMA.16816.F32 R124, R148, R146.reuse, R124 ;  /* 0x00000092947c723c */ /* 0x080fe2000000187c */
[----:B------:R-:W3:Y:S03]  /*a590*/  LDSM.16.MT88.4 R148, [R225+0x1000] ;  /* 0x00100000e194783b */ /* 0x000ee60000004200 */
[----:B------:R-:W-:Y:S04]  /*a5a0*/  F2FP.PACK_AB R145, R200, R196 ;  /* 0x000000c4c891723e */ /* 0x000fe800000000ff */
[----:B------:R-:W-:Y:S07]  /*a5b0*/  HMMA.16816.F32 R128, R140, R146, R128 ;  /* 0x000000928c80723c */ /* 0x000fee0000001880 */
[----:B------:R-:W-:Y:S02]  /*a5c0*/  F2FP.PACK_AB R142, R187, R195 ;  /* 0x000000c3bb8e723e */ /* 0x000fe400000000ff */
[----:B------:R-:W-:Y:S03]  /*a5d0*/  F2FP.PACK_AB R141, R203, R180 ;  /* 0x000000b4cb8d723e */ /* 0x000fe600000000ff */
[----:B------:R-:W-:Y:S02]  /*a5e0*/  F2FP.PACK_AB R143, R192, R194 ;  /* 0x000000c2c08f723e */ /* 0x000fe400000000ff */
[----:B------:R-:W-:Y:S02]  /*a5f0*/  F2FP.PACK_AB R140, R199, R191 ;  /* 0x000000bfc78c723e */ /* 0x000fe400000000ff */
[----:B------:R-:W-:Y:S02]  /*a600*/  F2FP.PACK_AB R146, R186, R193 ;  /* 0x000000c1ba92723e */ /* 0x000fe400000000ff */
[----:B------:R-:W-:Y:S03]  /*a610*/  F2FP.PACK_AB R147, R184, R188 ;  /* 0x000000bcb893723e */ /* 0x000fe600000000ff */
[-C--:B---3--:R-:W-:Y:S08]  /*a620*/  HMMA.16816.F32 R4, R140, R148.reuse, R4 ;  /* 0x000000948c04723c */ /* 0x088ff00000001804 */
[C---:B------:R-:W-:Y:S08]  /*a630*/  HMMA.16816.F32 R8, R144.reuse, R148, R8 ;  /* 0x000000949008723c */ /* 0x040ff00000001808 */
[-C--:B------:R-:W-:Y:S08]  /*a640*/  HMMA.16816.F32 R12, R144, R150.reuse, R12 ;  /* 0x00000096900c723c */ /* 0x080ff0000000180c */
[C---:B------:R-:W-:Y:S01]  /*a650*/  HMMA.16816.F32 R16, R140.reuse, R150, R16 ;  /* 0x000000968c10723c */ /* 0x040fe20000001810 */
[----:B------:R-:W3:Y:S07]  /*a660*/  LDSM.16.MT88.4 R148, [R225+0x3000] ;  /* 0x00300000e194783b */ /* 0x000eee0000004200 */
[-C--:B------:R-:W-:Y:S08]  /*a670*/  HMMA.16816.F32 R20, R140, R152.reuse, R20 ;  /* 0x000000988c14723c */ /* 0x080ff00000001814 */
[C---:B------:R-:W-:Y:S08]  /*a680*/  HMMA.16816.F32 R24, R144.reuse, R152, R24 ;  /* 0x000000989018723c */ /* 0x040ff00000001818 */
[-C--:B------:R-:W-:Y:S08]  /*a690*/  HMMA.16816.F32 R28, R144, R154.reuse, R28 ;  /* 0x0000009a901c723c */ /* 0x080ff0000000181c */
[C---:B------:R-:W-:Y:S01]  /*a6a0*/  HMMA.16816.F32 R32, R140.reuse, R154, R32 ;  /* 0x0000009a8c20723c */ /* 0x040fe20000001820 */
[----:B------:R-:W4:Y:S07]  /*a6b0*/  LDSM.16.MT88.4 R152, [R226+0x3000] ;  /* 0x00300000e298783b */ /* 0x000f2e0000004200 */
[-C--:B------:R-:W-:Y:S08]  /*a6c0*/  HMMA.16816.F32 R36, R140, R156.reuse, R36 ;  /* 0x0000009c8c24723c */ /* 0x080ff00000001824 */
[C---:B------:R-:W-:Y:S08]  /*a6d0*/  HMMA.16816.F32 R40, R144.reuse, R156, R40 ;  /* 0x0000009c9028723c */ /* 0x040ff00000001828 */
[-C--:B------:R-:W-:Y:S08]  /*a6e0*/  HMMA.16816.F32 R44, R144, R158.reuse, R44 ;  /* 0x0000009e902c723c */ /* 0x080ff0000000182c */
[C---:B------:R-:W-:Y:S01]  /*a6f0*/  HMMA.16816.F32 R48, R140.reuse, R158, R48 ;  /* 0x0000009e8c30723c */ /* 0x040fe20000001830 */
[----:B------:R-:W1:Y:S03]  /*a700*/  LDSM.16.MT88.4 R156, [R229+0x3000] ;  /* 0x00300000e59c783b */ /* 0x000e660000004200 */
[----:B--2---:R-:W-:Y:S02]  /*a710*/  FFMA.FTZ R132, R0, R3, R139 ;  /* 0x0000000300847223 */ /* 0x004fe4000001008b */
[----:B------:R-:W-:Y:S01]  /*a720*/  MUFU.EX2 R139, R242 ;  /* 0x000000f2008b7308 */ /* 0x000fe20000000800 */
[----:B------:R-:W-:Y:S01]  /*a730*/  FADD.FTZ R3, R220, R133 ;  /* 0x00000085dc037221 */ /* 0x000fe20000010000 */
[-C--:B------:R-:W-:Y:S04]  /*a740*/  HMMA.16816.F32 R52, R140, R160.reuse, R52 ;  /* 0x000000a08c34723c */ /* 0x080fe80000001834 */
[----:B------:R-:W-:Y:S02]  /*a750*/  FADD.FTZ R3, R222, R3 ;  /* 0x00000003de037221 */ /* 0x000fe40000010000 */
[----:B------:R-:W-:Y:S02]  /*a760*/  FADD.FTZ R0, R215, R138 ;  /* 0x0000008ad7007221 */ /* 0x000fe40000010000 */
[C---:B------:R-:W-:Y:S01]  /*a770*/  HMMA.16816.F32 R56, R144.reuse, R160, R56 ;  /* 0x000000a09038723c */ /* 0x040fe20000001838 */
[----:B------:R-:W2:Y:S03]  /*a780*/  MUFU.EX2 R138, R235 ;  /* 0x000000eb008a7308 */ /* 0x000ea60000000800 */
[----:B------:R-:W-:Y:S02]  /*a790*/  FADD.FTZ R133, R214, R0 ;  /* 0x00000000d6857221 */ /* 0x000fe40000010000 */
[----:B------:R-:W-:Y:S01]  /*a7a0*/  LDSM.16.MT88.4 R212, [R225+0x3800] ;  /* 0x00380000e1d4783b */ /* 0x000fe20000004200 */
[----:B------:R-:W-:Y:S01]  /*a7b0*/  FADD.FTZ R132, R208, R132 ;  /* 0x00000084d0847221 */ /* 0x000fe20000010000 */
[-C--:B------:R-:W-:Y:S04]  /*a7c0*/  HMMA.16816.F32 R60, R144, R162.reuse, R60 ;  /* 0x000000a2903c723c */ /* 0x080fe8000000183c */
[----:B------:R-:W-:Y:S01]  /*a7d0*/  FADD.FTZ R0, R209, R132 ;  /* 0x00000084d1007221 */ /* 0x000fe20000010000 */
[----:B------:R-:W-:Y:S01]  /*a7e0*/  F2FP.PACK_AB R208, R249, R252 ;  /* 0x000000fcf9d0723e */ /* 0x000fe200000000ff */
[----:B------:R-:W-:Y:S01]  /*a7f0*/  FADD.FTZ R132, R221, R2 ;  /* 0x00000002dd847221 */ /* 0x000fe20000010000 */
[----:B------:R-:W-:Y:S01]  /*a800*/  F2FP.PACK_AB R209, R245, R246 ;  /* 0x000000f6f5d1723e */ /* 0x000fe200000000ff */
[C---:B------:R-:W-:Y:S01]  /*a810*/  HMMA.16816.F32 R64, R140.reuse, R162, R64 ;  /* 0x000000a28c40723c */ /* 0x040fe20000001840 */
[----:B------:R-:W1:Y:S03]  /*a820*/  LDSM.16.MT88.4 R160, [R228+0x3000] ;  /* 0x00300000e4a0783b */ /* 0x000e660000004200 */
[----:B------:R-:W-:Y:S02]  /*a830*/  FADD.FTZ R2, R241, R133 ;  /* 0x00000085f1027221 */ /* 0x000fe40000010000 */
[----:B------:R-:W-:Y:S02]  /*a840*/  FADD.FTZ R0, R243, R0 ;  /* 0x00000000f3007221 */ /* 0x000fe40000010000 */
[-C--:B---3--:R-:W-:Y:S01]  /*a850*/  HMMA.16816.F32 R68, R140, R148.reuse, R68 ;  /* 0x000000948c44723c */ /* 0x088fe20000001844 */
[----:B------:R-:W-:Y:S03]  /*a860*/  LDSM.16.MT88.4 R220, [R229+0x3800] ;  /* 0x00380000e5dc783b */ /* 0x000fe60000004200 */
[----:B------:R-:W-:Y:S01]  /*a870*/  FADD.FTZ R132, R169, R132 ;  /* 0x00000084a9847221 */ /* 0x000fe20000010000 */
[----:B------:R-:W-:Y:S01]  /*a880*/  MOV R169, R194 ;  /* 0x000000c200a97202 */ /* 0x000fe20000000f00 */
[----:B------:R-:W-:Y:S01]  /*a890*/  FADD.FTZ R3, R248, R3 ;  /* 0x00000003f8037221 */ /* 0x000fe20000010000 */
[----:B--2---:R-:W-:Y:S01]  /*a8a0*/  F2FP.PACK_AB R211, R138, R139 ;  /* 0x0000008b8ad3723e */ /* 0x004fe200000000ff */
[C---:B------:R-:W-:Y:S01]  /*a8b0*/  HMMA.16816.F32 R72, R144.reuse, R148, R72 ;  /* 0x000000949048723c */ /* 0x040fe20000001848 */
[----:B------:R2:W5:Y:S01]  /*a8c0*/  LDL.LU R241, [R1+0x78] ;  /* 0x0000780001f17983 */ /* 0x0005620000300800 */
[----:B------:R3:W1:Y:S02]  /*a8d0*/  MUFU.EX2 R248, R205 ;  /* 0x000000cd00f87308 */ /* 0x0006640000000800 */
[----:B------:R-:W-:Y:S01]  /*a8e0*/  FADD.FTZ R3, R168, R3 ;  /* 0x00000003a8037221 */ /* 0x000fe20000010000 */
[----:B------:R2:W5:Y:S01]  /*a8f0*/  LDL.LU R242, [R1+0x74] ;  /* 0x0000740001f27983 */ /* 0x0005620000300800 */
[----:B------:R-:W-:Y:S02]  /*a900*/  IMAD.MOV.U32 R168, RZ, RZ, R195 ;  /* 0x000000ffffa87224 */ /* 0x000fe400078e00c3 */
[-C--:B------:R-:W-:Y:S01]  /*a910*/  HMMA.16816.F32 R76, R144, R150.reuse, R76 ;  /* 0x00000096904c723c */ /* 0x080fe2000000184c */
[----:B------:R2:W5:Y:S03]  /*a920*/  LDL.LU R243, [R1+0x70] ;  /* 0x0000700001f37983 */ /* 0x0005660000300800 */
[----:B------:R-:W-:Y:S01]  /*a930*/  FADD.FTZ R3, R171, R3 ;  /* 0x00000003ab037221 */ /* 0x000fe20000010000 */
[----:B------:R2:W5:Y:S01]  /*a940*/  LDL.LU R235, [R1+0x6c] ;  /* 0x00006c0001eb7983 */ /* 0x0005620000300800 */
[----:B------:R-:W-:Y:S02]  /*a950*/  IMAD.MOV.U32 R171, RZ, RZ, R193 ;  /* 0x000000ffffab7224 */ /* 0x000fe400078e00c1 */
[C---:B------:R-:W-:Y:S04]  /*a960*/  HMMA.16816.F32 R80, R140.reuse, R150, R80 ;  /* 0x000000968c50723c */ /* 0x040fe80000001850 */
[----:B------:R-:W-:Y:S01]  /*a970*/  FADD.FTZ R133, R173, R132 ;  /* 0x00000084ad857221 */ /* 0x000fe20000010000 */
[----:B------:R-:W-:Y:S01]  /*a980*/  MOV R173, R186 ;  /* 0x000000ba00ad7202 */ /* 0x000fe20000000f00 */
[----:B------:R-:W-:Y:S02]  /*a990*/  FADD.FTZ R2, R164, R2 ;  /* 0x00000002a4027221 */ /* 0x000fe40000010000 */
[-C--:B----4-:R-:W-:Y:S04]  /*a9a0*/  HMMA.16816.F32 R84, R140, R152.reuse, R84 ;  /* 0x000000988c54723c */ /* 0x090fe80000001854 */
[----:B---3--:R-:W-:Y:S01]  /*a9b0*/  F2FP.PACK_AB R205, R182, R251 ;  /* 0x000000fbb6cd723e */ /* 0x008fe200000000ff */
[----:B------:R-:W-:Y:S01]  /*a9c0*/  FADD.FTZ R133, R170, R133 ;  /* 0x00000085aa857221 */ /* 0x000fe20000010000 */
[----:B-1----:R-:W-:Y:S01]  /*a9d0*/  F2FP.PACK_AB R210, R247, R248 ;  /* 0x000000f8f7d2723e */ /* 0x002fe200000000ff */
[----:B------:R-:W-:Y:S01]  /*a9e0*/  IMAD.MOV.U32 R170, RZ, RZ, R192 ;  /* 0x000000ffffaa7224 */ /* 0x000fe200078e00c0 */
[C---:B------:R-:W-:Y:S01]  /*a9f0*/  HMMA.16816.F32 R88, R144.reuse, R152, R88 ;  /* 0x000000989058723c */ /* 0x040fe20000001858 */
[----:B------:R-:W-:Y:S03]  /*aa00*/  LDSM.16.MT88.4 R192, [R229+0x1800] ;  /* 0x00180000e5c0783b */ /* 0x000fe60000004200 */
[----:B------:R-:W-:Y:S02]  /*aa10*/  FADD.FTZ R0, R165, R0 ;  /* 0x00000000a5007221 */ /* 0x000fe40000010000 */
[----:B------:R-:W-:Y:S01]  /*aa20*/  FADD.FTZ R132, R166, R2 ;  /* 0x00000002a6847221 */ /* 0x000fe20000010000 */
[----:B------:R-:W-:Y:S01]  /*aa30*/  MOV R166, R188 ;  /* 0x000000bc00a67202 */ /* 0x000fe20000000f00 */
[-C--:B------:R-:W-:Y:S04]  /*aa40*/  HMMA.16816.F32 R92, R144, R154.reuse, R92 ;  /* 0x0000009a905c723c */ /* 0x080fe8000000185c */
[----:B------:R-:W-:Y:S02]  /*aa50*/  IMAD.MOV.U32 R188, RZ, RZ, R185 ;  /* 0x000000ffffbc7224 */ /* 0x000fe400078e00b9 */
[----:B------:R-:W-:Y:S02]  /*aa60*/  FADD.FTZ R2, R167, R0 ;  /* 0x00000000a7027221 */ /* 0x000fe40000010000 */
[C---:B------:R-:W-:Y:S01]  /*aa70*/  HMMA.16816.F32 R96, R140.reuse, R154, R96 ;  /* 0x0000009a8c60723c */ /* 0x040fe20000001860 */
[----:B------:R-:W1:Y:S03]  /*aa80*/  LDSM.16.MT88.4 R152, [R225+0x1800] ;  /* 0x00180000e198783b */ /* 0x000e660000004200 */
[----:B------:R-:W-:Y:S02]  /*aa90*/  IMAD.MOV.U32 R167, RZ, RZ, R187 ;  /* 0x000000ffffa77224 */ /* 0x000fe400078e00bb */
[----:B------:R-:W-:Y:S01]  /*aaa0*/  FADD.FTZ R0, R175, R3 ;  /* 0x00000003af007221 */ /* 0x000fe20000010000 */
[----:B------:R-:W-:Y:S01]  /*aab0*/  MOV R175, R184 ;  /* 0x000000b800af7202 */ /* 0x000fe20000000f00 */
[-C--:B------:R-:W-:Y:S01]  /*aac0*/  HMMA.16816.F32 R100, R140, R156.reuse, R100 ;  /* 0x0000009c8c64723c */ /* 0x080fe20000001864 */
[----:B------:R-:W3:Y:S03]  /*aad0*/  LDSM.16.MT88.4 R184, [R226+0x1800] ;  /* 0x00180000e2b8783b */ /* 0x000ee60000004200 */
[----:B------:R-:W-:Y:S02]  /*aae0*/  FADD.FTZ R165, R172, R132 ;  /* 0x00000084aca57221 */ /* 0x000fe40000010000 */
[----:B------:R-:W-:Y:S01]  /*aaf0*/  FADD.FTZ R164, R174, R2 ;  /* 0x00000002aea47221 */ /* 0x000fe20000010000 */
[----:B------:R-:W-:Y:S01]  /*ab00*/  MOV R2, R189 ;  /* 0x000000bd00027202 */ /* 0x000fe20000000f00 */
[C---:B------:R-:W-:Y:S04]  /*ab10*/  HMMA.16816.F32 R104, R144.reuse, R156, R104 ;  /* 0x0000009c9068723c */ /* 0x040fe80000001868 */
[----:B------:R-:W-:Y:S02]  /*ab20*/  FADD.FTZ R3, R177, R133 ;  /* 0x00000085b1037221 */ /* 0x000fe40000010000 */
[----:B------:R-:W-:Y:S01]  /*ab30*/  FADD.FTZ R132, R176, R0 ;  /* 0x00000000b0847221 */ /* 0x000fe20000010000 */
[----:B------:R-:W-:Y:S01]  /*ab40*/  MOV R156, R202 ;  /* 0x000000ca009c7202 */ /* 0x000fe20000000f00 */
[-C--:B------:R-:W-:Y:S04]  /*ab50*/  HMMA.16816.F32 R108, R144, R158.reuse, R108 ;  /* 0x0000009e906c723c */ /* 0x080fe8000000186c */
[----:B------:R-:W-:Y:S01]  /*ab60*/  IMAD.MOV.U32 R157, RZ, RZ, R203 ;  /* 0x000000ffff9d7224 */ /* 0x000fe200078e00cb */
[----:B------:R-:W-:Y:S01]  /*ab70*/  MOV R133, R156 ;  /* 0x0000009c00857202 */ /* 0x000fe20000000f00 */
[----:B------:R-:W-:Y:S02]  /*ab80*/  IMAD.MOV.U32 R0, RZ, RZ, R190 ;  /* 0x000000ffff007224 */ /* 0x000fe400078e00be */
[C---:B------:R-:W-:Y:S07]  /*ab90*/  HMMA.16816.F32 R112, R140.reuse, R158, R112 ;  /* 0x0000009e8c70723c */ /* 0x040fee0000001870 */
[----:B------:R-:W-:Y:S01]  /*aba0*/  IMAD.MOV.U32 R159, RZ, RZ, R201 ;  /* 0x000000ffff9f7224 */ /* 0x000fe200078e00c9 */
[-C--:B------:R-:W-:Y:S04]  /*abb0*/  HMMA.16816.F32 R116, R140, R160.reuse, R116 ;  /* 0x000000a08c74723c */ /* 0x080fe80000001874 */
[----:B------:R-:W-:Y:S02]  /*abc0*/  MOV R158, R200 ;  /* 0x000000c8009e7202 */ /* 0x000fe40000000f00 */
[----:B------:R-:W4:Y:S02]  /*abd0*/  LDSM.16.MT88.4 R200, [R228+0x1800] ;  /* 0x00180000e4c8783b */ /* 0x000f240000004200 */
[C---:B------:R-:W-:Y:S08]  /*abe0*/  HMMA.16816.F32 R120, R144.reuse, R160, R120 ;  /* 0x000000a09078723c */ /* 0x040ff00000001878 */
[-C--:B------:R-:W-:Y:S08]  /*abf0*/  HMMA.16816.F32 R124, R144, R162.reuse, R124 ;  /* 0x000000a2907c723c */ /* 0x080ff0000000187c */
[----:B------:R-:W-:Y:S08]  /*ac00*/  HMMA.16816.F32 R128, R140, R162, R128 ;  /* 0x000000a28c80723c */ /* 0x000ff00000001880 */
[-C--:B-1----:R-:W-:Y:S01]  /*ac10*/  HMMA.16816.F32 R140, R204, R152.reuse, R4 ;  /* 0x00000098cc8c723c */ /* 0x082fe20000001804 */
[----:B------:R-:W1:Y:S07]  /*ac20*/  LDSM.16.MT88.4 R4, [R228+0x3800] ;  /* 0x00380000e404783b */ /* 0x000e6e0000004200 */
[C---:B------:R-:W-:Y:S07]  /*ac30*/  HMMA.16816.F32 R144, R208.reuse, R152, R8 ;  /* 0x00000098d090723c */ /* 0x040fee0000001808 */
[----:B------:R-:W-:Y:S01]  /*ac40*/  IMAD.MOV.U32 R9, RZ, RZ, R159 ;  /* 0x000000ffff097224 */ /* 0x000fe200078e009f */
[-C--:B------:R-:W-:Y:S04]  /*ac50*/  HMMA.16816.F32 R148, R208, R154.reuse, R12 ;  /* 0x0000009ad094723c */ /* 0x080fe8000000180c */
[----:B------:R-:W-:Y:S01]  /*ac60*/  IMAD.MOV.U32 R10, RZ, RZ, R157 ;  /* 0x000000ffff0a7224 */ /* 0x000fe200078e009d */
[----:B------:R-:W-:Y:S02]  /*ac70*/  MOV R11, R199 ;  /* 0x000000c7000b7202 */ /* 0x000fe40000000f00 */
[----:B------:R-:W-:Y:S01]  /*ac80*/  IMAD.MOV.U32 R15, RZ, RZ, R198 ;  /* 0x000000ffff0f7224 */ /* 0x000fe200078e00c6 */
[C---:B------:R-:W-:Y:S04]  /*ac90*/  HMMA.16816.F32 R160, R204.reuse, R154, R16 ;  /* 0x0000009acca0723c */ /* 0x040fe80000001810 */
[----:B------:R-:W-:Y:S01]  /*aca0*/  MOV R8, R191 ;  /* 0x000000bf00087202 */ /* 0x000fe20000000f00 */
[----:B------:R-:W-:Y:S01]  /*acb0*/  IMAD.MOV.U32 R12, RZ, RZ, R179 ;  /* 0x000000ffff0c7224 */ /* 0x000fe200078e00b3 */
[----:B------:R-:W-:Y:S01]  /*acc0*/  MOV R14, R197 ;  /* 0x000000c5000e7202 */ /* 0x000fe20000000f00 */
[----:B------:R-:W-:Y:S01]  /*acd0*/  IMAD.MOV.U32 R16, RZ, RZ, R173 ;  /* 0x000000ffff107224 */ /* 0x000fe200078e00ad */
[----:B------:R-:W-:Y:S01]  /*ace0*/  MOV R17, R175 ;  /* 0x000000af00117202 */ /* 0x000fe20000000f00 */
[----:B------:R-:W-:Y:S01]  /*acf0*/  IMAD.MOV.U32 R18, RZ, RZ, R183 ;  /* 0x000000ffff127224 */ /* 0x000fe200078e00b7 */
[-C--:B---3--:R-:W-:Y:S03]  /*ad00*/  HMMA.16816.F32 R172, R204, R184.reuse, R20 ;  /* 0x000000b8ccac723c */ /* 0x088fe60000001814 */
[----:B------:R-:W-:Y:S01]  /*ad10*/  MOV R13, R178 ;  /* 0x000000b2000d7202 */ /* 0x000fe20000000f00 */
[----:B------:R-:W-:Y:S01]  /*ad20*/  FADD.FTZ R8, R8, R132 ;  /* 0x0000008408087221 */ /* 0x000fe20000010000 */
[----:B------:R-:W-:Y:S02]  /*ad30*/  MOV R19, R182 ;  /* 0x000000b600137202 */ /* 0x000fe40000000f00 */
[----:B------:R-:W-:Y:S01]  /*ad40*/  MOV R23, R170 ;  /* 0x000000aa00177202 */ /* 0x000fe20000000f00 */
[C---:B------:R-:W-:Y:S04]  /*ad50*/  HMMA.16816.F32 R152, R208.reuse, R184, R24 ;  /* 0x000000b8d098723c */ /* 0x040fe80000001818 */
[----:B------:R-:W-:Y:S01]  /*ad60*/  IMAD.MOV.U32 R22, RZ, RZ, R167 ;  /* 0x000000ffff167224 */ /* 0x000fe200078e00a7 */
[----:B------:R-:W-:Y:S01]  /*ad70*/  MOV R21, R166 ;  /* 0x000000a600157202 */ /* 0x000fe20000000f00 */
[----:B------:R-:W-:Y:S01]  /*ad80*/  IMAD.MOV.U32 R20, RZ, RZ, R171 ;  /* 0x000000ffff147224 */ /* 0x000fe200078e00ab */
[----:B------:R-:W-:Y:S01]  /*ad90*/  MOV R25, R158 ;  /* 0x0000009e00197202 */ /* 0x000fe20000000f00 */
[----:B------:R-:W-:Y:S01]  /*ada0*/  IMAD.MOV.U32 R26, RZ, RZ, R168 ;  /* 0x000000ffff1a7224 */ /* 0x000fe200078e00a8 */
[-C--:B------:R-:W-:Y:S03]  /*adb0*/  HMMA.16816.F32 R156, R208, R186.reuse, R28 ;  /* 0x000000bad09c723c */ /* 0x080fe6000000181c */
[----:B------:R-:W-:Y:S01]  /*adc0*/  MOV R27, R169 ;  /* 0x000000a9001b7202 */ /* 0x000fe20000000f00 */
[----:B------:R-:W-:Y:S01]  /*add0*/  FADD.FTZ R11, R11, R8 ;  /* 0x000000080b0b7221 */ /* 0x000fe20000010000 */
[----:B------:R-:W-:Y:S01]  /*ade0*/  MOV R132, R137 ;  /* 0x0000008900847202 */ /* 0x000fe20000000f00 */
[----:B------:R-:W-:Y:S01]  /*adf0*/  IMAD.MOV.U32 R24, RZ, RZ, R196 ;  /* 0x000000ffff187224 */ /* 0x000fe200078e00c4 */
[----:B------:R-:W-:Y:S01]  /*ae00*/  MOV R30, R180 ;  /* 0x000000b4001e7202 */ /* 0x000fe20000000f00 */
[C---:B------:R-:W-:Y:S01]  /*ae10*/  HMMA.16816.F32 R184, R204.reuse, R186, R32 ;  /* 0x000000baccb8723c */ /* 0x040fe20000001820 */
[----:B------:R-:W3:Y:S03]  /*ae20*/  LDL R34, [R1+0x38] ;  /* 0x0000380001227983 */ /* 0x000ee60000100800 */
[----:B------:R-:W-:Y:S01]  /*ae30*/  IMAD.MOV.U32 R28, RZ, RZ, R165 ;  /* 0x000000ffff1c7224 */ /* 0x000fe200078e00a5 */
[----:B------:R-:W-:Y:S01]  /*ae40*/  MOV R29, R164 ;  /* 0x000000a4001d7202 */ /* 0x000fe20000000f00 */
[----:B------:R-:W-:Y:S02]  /*ae50*/  FADD.FTZ R3, R30, R3 ;  /* 0x000000031e037221 */ /* 0x000fe40000010000 */
[----:B------:R-:W-:Y:S02]  /*ae60*/  IMAD.MOV.U32 R35, RZ, RZ, R188 ;  /* 0x000000ffff237224 */ /* 0x000fe400078e00bc */
[-C--:B------:R-:W-:Y:S03]  /*ae70*/  HMMA.16816.F32 R188, R204, R192.reuse, R36 ;  /* 0x000000c0ccbc723c */ /* 0x080fe60000001824 */
[----:B------:R-:W-:Y:S02]  /*ae80*/  FADD.FTZ R10, R10, R3 ;  /* 0x000000030a0a7221 */ /* 0x000fe40000010000 */
[----:B------:R-:W-:Y:S02]  /*ae90*/  FADD.FTZ R3, R26, R11 ;  /* 0x0000000b1a037221 */ /* 0x000fe40000010000 */
[----:B------:R-:W-:Y:S01]  /*aea0*/  IMAD.MOV.U32 R31, RZ, RZ, R181 ;  /* 0x000000ffff1f7224 */ /* 0x000fe200078e00b5 */
        /* <DEDUP_REMOVED lines=9> */
[-C--:B----4-:R-:W-:Y:S04]  /*af40*/  HMMA.16816.F32 R196, R204, R200.reuse, R52 ;  /* 0x000000c8ccc4723c */ /* 0x090fe80000001834 */
        /* <DEDUP_REMOVED lines=21> */
[C---:B------:R-:W-:Y:S07]  /*b0a0*/  HMMA.16816.F32 R112, R204.reuse, R222, R112 ;  /* 0x000000decc70723c */ /* 0x040fee0000001870 */
[----:B------:R-:W-:Y:S01]  /*b0b0*/  MOV R222, R133 ;  /* 0x0000008500de7202 */ /* 0x000fe20000000f00 */
[-C--:B-1----:R-:W-:Y:S08]  /*b0c0*/  HMMA.16816.F32 R116, R204, R4.reuse, R116 ;  /* 0x00000004cc74723c */ /* 0x082ff00000001874 */
[C---:B------:R-:W-:Y:S07]  /*b0d0*/  HMMA.16816.F32 R120, R208.reuse, R4, R120 ;  /* 0x00000004d078723c */ /* 0x040fee0000001878 */
[----:B------:R-:W-:Y:S01]  /*b0e0*/  FADD.FTZ R4, R23, R2 ;  /* 0x0000000217047221 */ /* 0x000fe20000010000 */
[-C--:B------:R-:W-:Y:S04]  /*b0f0*/  HMMA.16816.F32 R124, R208, R6.reuse, R124 ;  /* 0x00000006d07c723c */ /* 0x080fe8000000187c */
        /* <DEDUP_REMOVED lines=13> */
[----:B------:R2:W-:Y:S01]  /*b1d0*/  STL [R1+0x8], R5 ;  /* 0x0000080501007387 */ /* 0x0005e20000100800 */
[----:B------:R-:W-:Y:S01]  /*b1e0*/  FADD.FTZ R0, R139, R3 ;  /* 0x000000038b007221 */ /* 0x000fe20000010000 */
[----:B------:R-:W-:Y:S01]  /*b1f0*/  MOV R139, R134 ;  /* 0x00000086008b7202 */ /* 0x000fe20000000f00 */
[----:B------:R-:W-:Y:S01]  /*b200*/  FADD.FTZ R3, R247, R2 ;  /* 0x00000002f7037221 */ /* 0x000fe20000010000 */
[----:B------:R2:W-:Y:S01]  /*b210*/  STL [R1+0x4], R4 ;  /* 0x0000040401007387 */ /* 0x0005e20000100800 */
[----:B------:R-:W-:Y:S02]  /*b220*/  FADD.FTZ R2, R138, R0 ;  /* 0x000000008a027221 */ /* 0x000fe40000010000 */
[----:B------:R-:W-:Y:S01]  /*b230*/  IMAD.MOV.U32 R0, RZ, RZ, R133 ;  /* 0x000000ffff007224 */ /* 0x000fe200078e0085 */
[----:B------:R2:W-:Y:S01]  /*b240*/  STL [R1+0x10], R3 ;  /* 0x0000100301007387 */ /* 0x0005e20000100800 */
[----:B------:R-:W-:Y:S02]  /*b250*/  IMAD.MOV.U32 R133, RZ, RZ, R136 ;  /* 0x000000ffff857224 */ /* 0x000fe400078e0088 */
[----:B------:R-:W-:Y:S01]  /*b260*/  IMAD.MOV.U32 R138, RZ, RZ, R135 ;  /* 0x000000ffff8a7224 */ /* 0x000fe200078e0087 */
[----:B------:R2:W-:Y:S04]  /*b270*/  STL [R1+0x14], R2 ;  /* 0x0000140201007387 */ /* 0x0005e80000100800 */
[----:B------:R2:W-:Y:S01]  /*b280*/  STL [R1], R0 ;  /* 0x0000000001007387 */ /* 0x0005e20000100800 */
[----:B---3--:R-:W-:Y:S11]  /*b290*/  ISETP.GT.AND P0, PT, R35, R34, PT ;  /* 0x000000222300720c */ /* 0x008ff60003f04270 */
[----:B------:R-:W-:Y:S02]  /*b2a0*/  @!UPT UIADD3 URZ, URZ, URZ, URZ ;  /* 0x0000003f3f3ff290 */ /* 0x000fe4000fffe03f */
[----:B--2---:R-:W-:-:S05]  /*b2b0*/  @P0 BRA `(.L_x_959) ;  /* 0xffffb3e000000947 */ /* 0x004fca000383ffff */
.L_x_958:
[----:B-1----:R-:W2:Y:S02]  /*b2c0*/  LDL R0, [R1+0x18] ;  /* 0x0000180001007983 */ /* 0x002ea40000100800 */
[----:B--2---:R-:W-:-:S13]  /*b2d0*/  ISETP.GE.AND P0, PT, R222, R0, PT ;  /* 0x00000000de00720c */ /* 0x004fda0003f06270 */
[----:B------:R-:W-:Y:S05]  /*b2e0*/  @!P0 BRA `(.L_x_960) ;  /* 0x000041a000008947 */ /* 0x000fea0003800000 */
[----:B------:R-:W-:Y:S01]  /*b2f0*/  IMAD.MOV.U32 R132, RZ, RZ, R136 ;  /* 0x000000ffff847224 */ /* 0x000fe200078e0088 */
[----:B------:R-:W-:Y:S01]  /*b300*/  MOV R139, R134 ;  /* 0x00000086008b7202 */ /* 0x000fe20000000f00 */
[----:B------:R-:W-:Y:S01]  /*b310*/  IMAD.MOV.U32 R3, RZ, RZ, R137 ;  /* 0x000000ffff037224 */ /* 0x000fe200078e0089 */
[----:B------:R-:W-:Y:S02]  /*b320*/  MOV R138, R135 ;  /* 0x00000087008a7202 */ /* 0x000fe40000000f00 */
.L_x_961:
[----:B------:R-:W-:Y:S04]  /*b330*/  DEPBAR.LE SB0, 0x0 ;  /* 0x000080000000791a */ /* 0x000fe80000000000 */
[----:B------:R-:W-:Y:S01]  /*b340*/  WARPSYNC 0xffffffff ;  /* 0xffffffff00007948 */ /* 0x000fe20003800000 */
[----:B------:R-:W-:Y:S01]  /*b350*/  BAR.SYNC.DEFER_BLOCKING 0x0 ;  /* 0x0000000000007b1d */ /* 0x000fe20000010000 */
[----:B--2---:R-:W-:Y:S01]  /*b360*/  SHF.R.S32.HI R0, RZ, 0x1f, R222 ;  /* 0x0000001fff007819 */ /* 0x004fe200000114de */
[----:B------:R-:W-:Y:S01]  /*b370*/  IMAD.WIDE.U32 R134, R222, c[0x0][0x208], RZ ;  /* 0x00008200de867a25 */ /* 0x000fe200078e00ff */
[----:B------:R-:W-:Y:S02]  /*b380*/  MOV R137, c[0x0][0x208] ;  /* 0x0000820000897a02 */ /* 0x000fe40000000f00 */
[----:B------:R-:W-:Y:S01]  /*b390*/  MOV R219, 0x5 ;  /* 0x0000000500db7802 */ /* 0x000fe20000000f00 */
[----:B------:R-:W-:Y:S04]  /*b3a0*/  IMAD R0, R0, c[0x0][0x208], RZ ;  /* 0x0000820000007a24 */ /* 0x000fe800078e02ff */
[----:B------:R-:W-:Y:S05]  /*b3b0*/  IMAD R0, R222, c[0x0][0x20c], R0 ;  /* 0x00008300de007a24 */ /* 0x000fea00078e0200 */
[----:B------:R-:W-:Y:S02]  /*b3c0*/  IADD3 R133, R135, R0, RZ ;  /* 0x0000000087857210 */ /* 0x000fe40007ffe0ff */
[C---:B------:R-:W-:Y:S02]  /*b3d0*/  SHF.L.U32 R0, R134.reuse, 0x6, RZ ;  /* 0x0000000686007819 */ /* 0x040fe400000006ff */
[----:B------:R-:W-:Y:S02]  /*b3e0*/  SHF.L.U64.HI R133, R134, 0x6, R133 ;  /* 0x0000000686857819 */ /* 0x000fe40000010285 */
[----:B------:R-:W-:Y:S01]  /*b3f0*/  SHF.L.U32 R135, R137, 0x5, RZ ;  /* 0x0000000589877819 */ /* 0x000fe200000006ff */
[----:B-----5:R-:W-:Y:S08]  /*b400*/  LDSM.16.M88.4 R64, [R231] ;  /* 0x00000000e740783b */ /* 0x020ff00000000200 */
[----:B------:R-:W1:Y:S08]  /*b410*/  LDSM.16.M88.4 R16, [R224] ;  /* 0x00000000e010783b */ /* 0x000e700000000200 */
[----:B------:R-:W2:Y:S08]  /*b420*/  LDSM.16.M88.4 R60, [R231+0x2000] ;  /* 0x00200000e73c783b */ /* 0x000eb00000000200 */
[----:B------:R-:W3:Y:S08]  /*b430*/  LDSM.16.M88.4 R32, [R224+0x800] ;  /* 0x00080000e020783b */ /* 0x000ef00000000200 */
[----:B------:R-:W4:Y:S04]  /*b440*/  LDL R136, [R1+0x34] ;  /* 0x0000340001887983 */ /* 0x000f280000100800 */
[----:B------:R-:W3:Y:S08]  /*b450*/  LDSM.16.M88.4 R48, [R224+0x1000] ;  /* 0x00100000e030783b */ /* 0x000ef00000000200 */
[----:B------:R-:W3:Y:S01]  /*b460*/  LDSM.16.M88.4 R204, [R224+0x1800] ;  /* 0x00180000e0cc783b */ /* 0x000ee20000000200 */
[-C--:B-1----:R-:W-:Y:S07]  /*b470*/  HMMA.16816.F32 R4, R64, R16.reuse, RZ ;  /* 0x000000104004723c */ /* 0x082fee00000018ff */
[----:B------:R-:W4:Y:S01]  /*b480*/  LDL.64 R216, [R1+0x28] ;  /* 0x0000280001d87983 */ /* 0x000f220000100a00 */
[C---:B--2---:R-:W-:Y:S05]  /*b490*/  HMMA.16816.F32 R8, R60.reuse, R16, RZ ;  /* 0x000000103c08723c */ /* 0x044fea00000018ff */
[----:B------:R-:W-:Y:S03]  /*b4a0*/  LDSM.16.M88.4 R208, [R233] ;  /* 0x00000000e9d0783b */ /* 0x000fe60000000200 */
[-C--:B------:R-:W-:Y:S05]  /*b4b0*/  HMMA.16816.F32 R12, R60, R18.reuse, RZ ;  /* 0x000000123c0c723c */ /* 0x080fea00000018ff */
[----:B------:R-:W1:Y:S03]  /*b4c0*/  LDSM.16.M88.4 R212, [R235] ;  /* 0x00000000ebd4783b */ /* 0x000e660000000200 */
[C---:B------:R-:W-:Y:S05]  /*b4d0*/  HMMA.16816.F32 R16, R64.reuse, R18, RZ ;  /* 0x000000124010723c */ /* 0x040fea00000018ff */
[----:B------:R2:W-:Y:S04]  /*b4e0*/  STL [R1+0x74], R129 ;  /* 0x0000748101007387 */ /* 0x0005e80000100800 */
[----:B------:R-:W-:Y:S01]  /*b4f0*/  STL [R1+0x70], R130 ;  /* 0x0000708201007387 */ /* 0x000fe20000100800 */
[-C--:B---3--:R-:W-:Y:S03]  /*b500*/  HMMA.16816.F32 R20, R64, R32.reuse, RZ ;  /* 0x000000204014723c */ /* 0x088fe600000018ff */
[----:B------:R3:W-:Y:S05]  /*b510*/  STL [R1+0x6c], R131 ;  /* 0x00006c8301007387 */ /* 0x0007ea0000100800 */
[C---:B------:R-:W-:Y:S08]  /*b520*/  HMMA.16816.F32 R24, R60.reuse, R32, RZ ;  /* 0x000000203c18723c */ /* 0x040ff000000018ff */
[-C--:B------:R-:W-:Y:S01]  /*b530*/  HMMA.16816.F32 R28, R60, R34.reuse, RZ ;  /* 0x000000223c1c723c */ /* 0x080fe200000018ff */
[----:B--2---:R-:W2:Y:S07]  /*b540*/  LDL R129, [R1+0x18] ;  /* 0x0000180001817983 */ /* 0x004eae0000100800 */
[C---:B------:R-:W-:Y:S01]  /*b550*/  HMMA.16816.F32 R32, R64.reuse, R34, RZ ;  /* 0x000000224020723c */ /* 0x040fe200000018ff */
[----:B---3--:R-:W3:Y:S07]  /*b560*/  LDL.64 R130, [R1+0x20] ;  /* 0x0000200001827983 */ /* 0x008eee0000100a00 */
        /* <DEDUP_REMOVED lines=8> */
[----:B------:R-:W1:Y:S07]  /*b5f0*/  LDSM.16.M88.4 R204, [R233+0x2000] ;  /* 0x00200000e9cc783b */ /* 0x000e6e0000000200 */
        /* <DEDUP_REMOVED lines=12> */
[-C--:B------:R-:W-:Y:S04]  /*b6c0*/  HMMA.16816.F32 R44, R204, R214.reuse, R44 ;  /* 0x000000d6cc2c723c */ /* 0x080fe8000000182c */
[C---:B----4-:R-:W-:Y:S04]  /*b6d0*/  IADD3 R2, P1, R0.reuse, R216, RZ ;  /* 0x000000d800027210 */ /* 0x050fe80007f3e0ff */
[C---:B------:R-:W-:Y:S01]  /*b6e0*/  HMMA.16816.F32 R48, R208.reuse, R214, R48 ;  /* 0x000000d6d030723c */ /* 0x040fe20000001830 */
[----:B------:R-:W1:Y:S03]  /*b6f0*/  LDSM.16.M88.4 R212, [R241] ;  /* 0x00000000f1d4783b */ /* 0x000e660000000200 */
[C---:B------:R-:W-:Y:S02]  /*b700*/  IADD3.X R134, R133.reuse, R136, RZ, P1, !PT ;  /* 0x0000008885867210 */ /* 0x040fe40000ffe4ff */
[----:B------:R-:W-:Y:S06]  /*b710*/  IADD3 R0, P2, P1, R0, 0x40, R216 ;  /* 0x0000004000007810 */ /* 0x000fec000795e0d8 */
[----:B------:R-:W-:Y:S01]  /*b720*/  IADD3.X R133, R133, RZ, R136, P2, P1 ;  /* 0x000000ff85857210 */ /* 0x000fe200017e2488 */
[-C--:B-1----:R-:W-:Y:S08]  /*b730*/  HMMA.16816.F32 R52, R208, R212.reuse, R52 ;  /* 0x000000d4d034723c */ /* 0x082ff00000001834 */
[C---:B------:R-:W-:Y:S08]  /*b740*/  HMMA.16816.F32 R56, R204.reuse, R212, R56 ;  /* 0x000000d4cc38723c */ /* 0x040ff00000001838 */
[-C--:B------:R-:W-:Y:S07]  /*b750*/  HMMA.16816.F32 R60, R204, R214.reuse, R60 ;  /* 0x000000d6cc3c723c */ /* 0x080fee000000183c */
[C---:B------:R-:W-:Y:S01]  /*b760*/  LEA R204, P0, R2.reuse, c[0x0][0x1f8], 0x1 ;  /* 0x00007e0002cc7a11 */ /* 0x040fe200078008ff */
[----:B------:R-:W-:Y:S04]  /*b770*/  HMMA.16816.F32 R64, R208, R214, R64 ;  /* 0x000000d6d040723c */ /* 0x000fe80000001840 */
[----:B------:R-:W-:Y:S02]  /*b780*/  LEA.HI.X R205, R2, c[0x0][0x1fc], R134, 0x1, P0 ;  /* 0x00007f0002cd7a11 */ /* 0x000fe400000f0c86 */
[----:B------:R-:W-:Y:S02]  /*b790*/  LEA R206, P0, R0, c[0x0][0x1f8], 0x1 ;  /* 0x00007e0000ce7a11 */ /* 0x000fe400078008ff */
[----:B------:R-:W-:Y:S01]  /*b7a0*/  IADD3 R136, P1, R204, R135, RZ ;  /* 0x00000087cc887210 */ /* 0x000fe20007f3e0ff */
[----:B------:R-:W-:Y:S01]  /*b7b0*/  @!PT LDS RZ, [RZ] ;  /* 0x00000000fffff984 */ /* 0x000fe20000000800 */
[----:B------:R-:W-:Y:S01]  /*b7c0*/  @!PT LDS RZ, [RZ] ;  /* 0x00000000fffff984 */ /* 0x000fe20000000800 */
[----:B------:R-:W-:Y:S01]  /*b7d0*/  @!PT LDS RZ, [RZ] ;  /* 0x00000000fffff984 */ /* 0x000fe20000000800 */
[----:B------:R1:W-:Y:S03]  /*b7e0*/  LDGSTS.E.BYPASS.LTC128B.128 [R244+0x100], [R204.64], !P6 ;  /* 0x00100000ccf47fae */ /* 0x0003e6000f101d48 */
[----:B------:R-:W-:Y:S02]  /*b7f0*/  LEA.HI.X R207, R0, c[0x0][0x1fc], R133, 0x1, P0 ;  /* 0x00007f0000cf7a11 */ /* 0x000fe400000f0c85 */
[----:B------:R-:W-:Y:S02]  /*b800*/  SHF.L.U64.HI R2, R137, R219, c[0x0][0x20c] ;  /* 0x0000830089027619 */ /* 0x000fe400000102db */
[-C--:B------:R-:W-:Y:S01]  /*b810*/  IADD3 R134, P0, R136, R135.reuse, RZ ;  /* 0x0000008788867210 */ /* 0x080fe20007f1e0ff */
[----:B------:R4:W-:Y:S01]  /*b820*/  LDGSTS.E.BYPASS.LTC128B.128 [R244+0x2100], [R206.64], !P5 ;  /* 0x02100000cef47fae */ /* 0x0009e2000e901d48 */
[-C--:B------:R-:W-:Y:S07]  /*b830*/  IADD3.X R137, R205, R2.reuse, RZ, P1, !PT ;  /* 0x00000002cd897210 */ /* 0x080fee0000ffe4ff */
[----:B------:R3:W-:Y:S08]  /*b840*/  LDGSTS.E.BYPASS.LTC128B.128 [R244+0x900], [R136.64], !P6 ;  /* 0x0090000088f47fae */ /* 0x0007f0000f101d48 */
[----:B------:R3:W-:Y:S01]  /*b850*/  LDGSTS.E.BYPASS.LTC128B.128 [R244+0x2900], [R136.64+0x80], !P5 ;  /* 0x0290008088f47fae */ /* 0x0007e2000e901d48 */
[----:B-1----:R-:W-:Y:S02]  /*b860*/  IADD3 R204, P1, R134, R135, RZ ;  /* 0x0000008786cc7210 */ /* 0x002fe40007f3e0ff */
[----:B------:R-:W-:Y:S02]  /*b870*/  IADD3.X R135, R137, R2, RZ, P0, !PT ;  /* 0x0000000289877210 */ /* 0x000fe400007fe4ff */
[C---:B--2---:R-:W-:Y:S03]  /*b880*/  ISETP.GT.AND P0, PT, R222.reuse, R129, PT ;  /* 0x00000081de00720c */ /* 0x044fe60003f04270 */
[----:B------:R-:W2:Y:S01]  /*b890*/  LDL R129, [R1+0x30] ;  /* 0x0000300001817983 */ /* 0x000ea20000100800 */
[----:B------:R-:W-:Y:S01]  /*b8a0*/  IMAD.X R205, R135, 0x1, R2, P1 ;  /* 0x0000000187cd7824 */ /* 0x000fe200008e0602 */
[----:B------:R-:W-:Y:S02]  /*b8b0*/  IADD3 R222, R222, -0x1, RZ ;  /* 0xffffffffdede7810 */ /* 0x000fe40007ffe0ff */
[----:B------:R1:W-:Y:S08]  /*b8c0*/  LDGSTS.E.BYPASS.LTC128B.128 [R244+0x1100], [R134.64], !P6 ;  /* 0x0110000086f47fae */ /* 0x0003f0000f101d48 */
[----:B------:R1:W-:Y:S08]  /*b8d0*/  LDGSTS.E.BYPASS.LTC128B.128 [R244+0x3100], [R134.64+0x80], !P5 ;  /* 0x0310008086f47fae */ /* 0x0003f0000e901d48 */
[----:B------:R4:W-:Y:S08]  /*b8e0*/  LDGSTS.E.BYPASS.LTC128B.128 [R244+0x1900], [R204.64], !P6 ;  /* 0x01900000ccf47fae */ /* 0x0009f0000f101d48 */
[----:B------:R4:W-:Y:S08]  /*b8f0*/  LDGSTS.E.BYPASS.LTC128B.128 [R244+0x3900], [R204.64+0x80], !P5 ;  /* 0x03900080ccf47fae */ /* 0x0009f0000e901d48 */
[----:B------:R-:W-:Y:S08]  /*b900*/  LDSM.16.M88.4 R208, [R230] ;  /* 0x00000000e6d0783b */ /* 0x000ff00000000200 */
[----:B------:R-:W-:Y:S08]  /*b910*/  LDSM.16.M88.4 R212, [R232+0x2000] ;  /* 0x00200000e8d4783b */ /* 0x000ff00000000200 */
[----:B------:R-:W0:Y:S08]  /*b920*/  LDGDEPBAR ;  /* 0x00000000000079af */ /* 0x000e300000000000 */
[----:B----4-:R-:W4:Y:S02]  /*b930*/  LDSM.16.M88.4 R204, [R232] ;  /* 0x00000000e8cc783b */ /* 0x010f240000000200 */
[-C--:B----4-:R-:W-:Y:S08]  /*b940*/  HMMA.16816.F32 R4, R204, R208.reuse, R4 ;  /* 0x000000d0cc04723c */ /* 0x090ff00000001804 */
[C---:B------:R-:W-:Y:S08]  /*b950*/  HMMA.16816.F32 R8, R212.reuse, R208, R8 ;  /* 0x000000d0d408723c */ /* 0x040ff00000001808 */
[-C--:B------:R-:W-:Y:S08]  /*b960*/  HMMA.16816.F32 R12, R212, R210.reuse, R12 ;  /* 0x000000d2d40c723c */ /* 0x080ff0000000180c */
[C---:B------:R-:W-:Y:S01]  /*b970*/  HMMA.16816.F32 R16, R204.reuse, R210, R16 ;  /* 0x000000d2cc10723c */ /* 0x040fe20000001810 */
[----:B------:R-:W4:Y:S07]  /*b980*/  LDSM.16.M88.4 R208, [R230+0x800] ;  /* 0x00080000e6d0783b */ /* 0x000f2e0000000200 */
        /* <DEDUP_REMOVED lines=12> */
[-C--:B------:R-:W-:Y:S01]  /*ba50*/  HMMA.16816.F32 R60, R212, R210.reuse, R60 ;  /* 0x000000d2d43c723c */ /* 0x080fe2000000183c */
[----:B------:R-:W-:Y:S07]  /*ba60*/  LDSM.16.M88.4 R212, [R234+0x2000] ;  /* 0x00200000ead4783b */ /* 0x000fee0000000200 */
[----:B------:R-:W-:Y:S01]  /*ba70*/  HMMA.16816.F32 R64, R204, R210, R64 ;  /* 0x000000d2cc40723c */ /* 0x000fe20000001840 */
[----:B------:R-:W-:Y:S08]  /*ba80*/  LDSM.16.M88.4 R204, [R234] ;  /* 0x00000000eacc783b */ /* 0x000ff00000000200 */
[----:B------:R-:W4:Y:S02]  /*ba90*/  LDSM.16.M88.4 R208, [R227] ;  /* 0x00000000e3d0783b */ /* 0x000f240000000200 */
        /* <DEDUP_REMOVED lines=20> */
[----:B------:R-:W-:Y:S08]  /*bbe0*/  LDSM.16.M88.4 R204, [R231+0x4000] ;  /* 0x00400000e7cc783b */ /* 0x000ff00000000200 */
[----:B------:R-:W4:Y:S02]  /*bbf0*/  LDSM.16.M88.4 R208, [R224+0x2000] ;  /* 0x00200000e0d0783b */ /* 0x000f240000000200 */
        /* <DEDUP_REMOVED lines=21> */
[----:B------:R-:W4:Y:S02]  /*bd50*/  LDSM.16.M88.4 R208, [R240] ;  /* 0x00000000f0d0783b */ /* 0x000f240000000200 */
[-C--:B----4-:R-:W-:Y:S08]  /*bd60*/  HMMA.16816.F32 R4, R204, R208.reuse, R4 ;  /* 0x000000d0cc04723c */ /* 0x090ff00000001804 */
[C---:B------:R-:W-:Y:S08]  /*bd70*/  HMMA.16816.F32 R8, R212.reuse, R208, R8 ;  /* 0x000000d0d408723c */ /* 0x040ff00000001808 */
[-C--:B------:R-:W-:Y:S08]  /*bd80*/  HMMA.16816.F32 R12, R212, R210.reuse, R12 ;  /* 0x000000d2d40c723c */ /* 0x080ff0000000180c */
[C---:B------:R-:W-:Y:S01]  /*bd90*/  HMMA.16816.F32 R16, R204.reuse, R210, R16 ;  /* 0x000000d2cc10723c */ /* 0x040fe20000001810 */
[----:B------:R-:W4:Y:S07]  /*bda0*/  LDSM.16.M88.4 R208, [R239] ;  /* 0x00000000efd0783b */ /* 0x000f2e0000000200 */
        /* <DEDUP_REMOVED lines=43> */
[----:B------:R-:W4:Y:S03]  /*c060*/  LDSM.16.M88.4 R208, [R227+0x2800] ;  /* 0x00280000e3d0783b */ /* 0x000f260000000200 */
[----:B------:R-:W-:Y:S02]  /*c070*/  FMNMX.FTZ R0, R4, R3, !PT ;  /* 0x0000000304007209 */ /* 0x000fe40007810000 */
[----:B------:R-:W-:Y:S02]  /*c080*/  FMNMX.FTZ R2, R6, R132, !PT ;  /* 0x0000008406027209 */ /* 0x000fe40007810000 */
[----:B-1----:R-:W-:Y:S04]  /*c090*/  FMNMX.FTZ R134, R10, R139, !PT ;  /* 0x0000008b0a867209 */ /* 0x002fe80007810000 */
        /* <DEDUP_REMOVED lines=13> */
[-C--:B----4-:R-:W-:Y:S08]  /*c170*/  HMMA.16816.F32 R20, R204, R208.reuse, R20 ;  /* 0x000000d0cc14723c */ /* 0x090ff00000001814 */
[C---:B------:R-:W-:Y:S08]  /*c180*/  HMMA.16816.F32 R24, R212.reuse, R208, R24 ;  /* 0x000000d0d418723c */ /* 0x040ff00000001818 */
[-C--:B------:R-:W-:Y:S08]  /*c190*/  HMMA.16816.F32 R28, R212, R210.reuse, R28 ;  /* 0x000000d2d41c723c */ /* 0x080ff0000000181c */
[C---:B------:R-:W-:Y:S01]  /*c1a0*/  HMMA.16816.F32 R32, R204.reuse, R210, R32 ;  /* 0x000000d2cc20723c */ /* 0x040fe20000001820 */
[----:B------:R-:W1:Y:S03]  /*c1b0*/  LDSM.16.M88.4 R208, [R227+0x3000] ;  /* 0x00300000e3d0783b */ /* 0x000e660000000200 */
        /* <DEDUP_REMOVED lines=15> */
[-C--:B-1----:R-:W-:Y:S08]  /*c2b0*/  HMMA.16816.F32 R36, R204, R208.reuse, R36 ;  /* 0x000000d0cc24723c */ /* 0x082ff00000001824 */
[C---:B------:R-:W-:Y:S08]  /*c2c0*/  HMMA.16816.F32 R40, R212.reuse, R208, R40 ;  /* 0x000000d0d428723c */ /* 0x040ff00000001828 */
[-C--:B------:R-:W-:Y:S08]  /*c2d0*/  HMMA.16816.F32 R44, R212, R210.reuse, R44 ;  /* 0x000000d2d42c723c */ /* 0x080ff0000000182c */
[C---:B------:R-:W-:Y:S01]  /*c2e0*/  HMMA.16816.F32 R48, R204.reuse, R210, R48 ;  /* 0x000000d2cc30723c */ /* 0x040fe20000001830 */
[----:B------:R-:W1:Y:S01]  /*c2f0*/  LDSM.16.M88.4 R208, [R227+0x3800] ;  /* 0x00380000e3d0783b */ /* 0x000e620000000200 */
[----:B------:R-:W-:Y:S04]  /*c300*/  DEPBAR.LE SB0, 0x0 ;  /* 0x000080000000791a */ /* 0x000fe80000000000 */
[----:B------:R-:W-:Y:S02]  /*c310*/  FMNMX.FTZ R0, R36, R0, !PT ;  /* 0x0000000024007209 */ /* 0x000fe40007810000 */
[----:B------:R-:W-:Y:S01]  /*c320*/  FMNMX.FTZ R2, R38, R2, !PT ;  /* 0x0000000226027209 */ /* 0x000fe20007810000 */
[----:B------:R-:W-:Y:S03]  /*c330*/  BAR.SYNC.DEFER_BLOCKING 0x0 ;  /* 0x0000000000007b1d */ /* 0x000fe60000010000 */
[----:B------:R-:W-:Y:S02]  /*c340*/  FMNMX.FTZ R2, R39, R2, !PT ;  /* 0x0000000227027209 */ /* 0x000fe40007810000 */
[----:B------:R-:W-:Y:S02]  /*c350*/  FMNMX.FTZ R0, R37, R0, !PT ;  /* 0x0000000025007209 */ /* 0x000fe40007810000 */
[----:B------:R-:W-:Y:S04]  /*c360*/  FMNMX.FTZ R133, R40, R133, !PT ;  /* 0x0000008528857209 */ /* 0x000fe80007810000 */
[----:B------:R-:W-:Y:S04]  /*c370*/  FMNMX.FTZ R133, R41, R133, !PT ;  /* 0x0000008529857209 */ /* 0x000fe80007810000 */
        /* <DEDUP_REMOVED lines=9> */
[----:B------:R-:W-:Y:S04]  /*c410*/  HMMA.16816.F32 R64, R204, R210, R64 ;  /* 0x000000d2cc40723c */ /* 0x000fe80000001840 */
[----:B------:R-:W-:Y:S02]  /*c420*/  FMNMX.FTZ R0, R52, R0, !PT ;  /* 0x0000000034007209 */ /* 0x000fe40007810000 */
[----:B------:R-:W-:Y:S02]  /*c430*/  FMNMX.FTZ R2, R54, R2, !PT ;  /* 0x0000000236027209 */ /* 0x000fe40007810000 */
[----:B------:R-:W-:Y:S04]  /*c440*/  FMNMX.FTZ R0, R53, R0, !PT ;  /* 0x0000000035007209 */ /* 0x000fe80007810000 */
        /* <DEDUP_REMOVED lines=8> */
[----:B------:R-:W-:Y:S01]  /*c4d0*/  FMNMX.FTZ R133, R61, R133, !PT ;  /* 0x000000853d857209 */ /* 0x000fe20007810000 */
[----:B---3--:R-:W1:Y:S08]  /*c4e0*/  SHFL.BFLY PT, R137, R0, 0x2, 0x1f ;  /* 0x0c401f0000897f89 */ /* 0x008e7000000e0000 */
[----:B------:R-:W3:Y:S08]  /*c4f0*/  SHFL.BFLY PT, R136, R2, 0x2, 0x1f ;  /* 0x0c401f0002887f89 */ /* 0x000ef000000e0000 */
[----:B------:R-:W4:Y:S01]  /*c500*/  SHFL.BFLY PT, R204, R133, 0x2, 0x1f ;  /* 0x0c401f0085cc7f89 */ /* 0x000f2200000e0000 */
[----:B-1----:R-:W-:Y:S02]  /*c510*/  FMNMX.FTZ R137, R0, R137, !PT ;  /* 0x0000008900897209 */ /* 0x002fe40007810000 */
[----:B------:R-:W-:Y:S05]  /*c520*/  FMNMX.FTZ R0, R31, R134, !PT ;  /* 0x000000861f007209 */ /* 0x000fea0007810000 */
[----:B------:R-:W1:Y:S01]  /*c530*/  SHFL.BFLY PT, R134, R137, 0x1, 0x1f ;  /* 0x0c201f0089867f89 */ /* 0x000e6200000e0000 */
[----:B------:R-:W-:Y:S02]  /*c540*/  FMNMX.FTZ R0, R42, R0, !PT ;  /* 0x000000002a007209 */ /* 0x000fe40007810000 */
[----:B---3--:R-:W-:Y:S02]  /*c550*/  FMNMX.FTZ R136, R2, R136, !PT ;  /* 0x0000008802887209 */ /* 0x008fe40007810000 */
[----:B------:R-:W-:Y:S03]  /*c560*/  FMNMX.FTZ R0, R43, R0, !PT ;  /* 0x000000002b007209 */ /* 0x000fe60007810000 */
[----:B------:R-:W3:Y:S01]  /*c570*/  SHFL.BFLY PT, R135, R136, 0x1, 0x1f ;  /* 0x0c201f0088877f89 */ /* 0x000ee200000e0000 */
[----:B------:R-:W-:Y:S02]  /*c580*/  FMNMX.FTZ R0, R46, R0, !PT ;  /* 0x000000002e007209 */ /* 0x000fe40007810000 */
[----:B----4-:R-:W-:Y:S02]  /*c590*/  FMNMX.FTZ R204, R133, R204, !PT ;  /* 0x000000cc85cc7209 */ /* 0x010fe40007810000 */
[----:B------:R-:W-:Y:S02]  /*c5a0*/  FMNMX.FTZ R0, R47, R0, !PT ;  /* 0x000000002f007209 */ /* 0x000fe40007810000 */
[----:B------:R-:W-:Y:S01]  /*c5b0*/  @P0 SHF.R.S32.HI R133, RZ, 0x1f, R222 ;  /* 0x0000001fff850819 */ /* 0x000fe200000114de */
[----:B------:R-:W4:Y:S01]  /*c5c0*/  SHFL.BFLY PT, R207, R204, 0x1, 0x1f ;  /* 0x0c201f00cccf7f89 */ /* 0x000f2200000e0000 */
[----:B------:R-:W-:Y:S03]  /*c5d0*/  FMNMX.FTZ R0, R58, R0, !PT ;  /* 0x000000003a007209 */ /* 0x000fe60007810000 */
[----:B------:R-:W-:Y:S01]  /*c5e0*/  @P0 IMAD R205, R133, c[0x0][0x1e0], RZ ;  /* 0x0000780085cd0a24 */ /* 0x000fe200078e02ff */
[----:B------:R-:W-:Y:S02]  /*c5f0*/  FMNMX.FTZ R0, R59, R0, !PT ;  /* 0x000000003b007209 */ /* 0x000fe40007810000 */
[----:B-1----:R-:W-:Y:S01]  /*c600*/  FMNMX.FTZ R137, R137, R134, !PT ;  /* 0x0000008689897209 */ /* 0x002fe20007810000 */
[----:B------:R-:W-:Y:S01]  /*c610*/  @P0 IMAD R205, R222, c[0x0][0x1e4], R205 ;  /* 0x00007900decd0a24 */ /* 0x000fe200078e02cd */
[----:B------:R-:W-:Y:S03]  /*c620*/  FMNMX.FTZ R0, R62, R0, !PT ;  /* 0x000000003e007209 */ /* 0x000fe60007810000 */
[----:B------:R-:W-:Y:S01]  /*c630*/  FMUL.FTZ R206, R137, c[0x0][0x2d0] ;  /* 0x0000b40089ce7a20 */ /* 0x000fe20000410000 */
[----:B------:R-:W-:Y:S01]  /*c640*/  FMNMX.FTZ R2, R63, R0, !PT ;  /* 0x000000003f027209 */ /* 0x000fe20007810000 */
[----:B------:R-:W-:Y:S01]  /*c650*/  FADD.FTZ R0, -R137, R3 ;  /* 0x0000000389007221 */ /* 0x000fe20000010100 */
[----:B---3--:R-:W-:Y:S01]  /*c660*/  FMNMX.FTZ R136, R136, R135, !PT ;  /* 0x0000008788887209 */ /* 0x008fe20007810000 */
[--C-:B------:R-:W-:Y:S02]  /*c670*/  FFMA.FTZ R5, R5, c[0x0][0x2d0], -R206.reuse ;  /* 0x0000b40005057a23 */ /* 0x100fe400000108ce */
[----:B------:R-:W-:Y:S01]  /*c680*/  FMUL.FTZ R0, R0, c[0x0][0x2d0] ;  /* 0x0000b40000007a20 */ /* 0x000fe20000410000 */
[----:B------:R-:W1:Y:S01]  /*c690*/  SHFL.BFLY PT, R3, R2, 0x2, 0x1f ;  /* 0x0c401f0002037f89 */ /* 0x000e6200000e0000 */
[----:B------:R-:W-:Y:S01]  /*c6a0*/  MUFU.EX2 R218, R5 ;  /* 0x0000000500da7308 */ /* 0x000fe20000000800 */
[----:B------:R-:W-:Y:S04]  /*c6b0*/  @P0 IMAD.WIDE.U32 R134, R222, c[0x0][0x1e0], RZ ;  /* 0x00007800de860a25 */ /* 0x000fe800078e00ff */
[--C-:B------:R-:W-:Y:S01]  /*c6c0*/  FFMA.FTZ R208, R4, c[0x0][0x2d0], -R206.reuse ;  /* 0x0000b40004d07a23 */ /* 0x100fe200000108ce */
[----:B------:R-:W-:Y:S01]  /*c6d0*/  @P0 IADD3 R205, R135, R205, RZ ;  /* 0x000000cd87cd0210 */ /* 0x000fe20007ffe0ff */
[--C-:B------:R-:W-:Y:S01]  /*c6e0*/  FFMA.FTZ R210, R48, c[0x0][0x2d0], -R206.reuse ;  /* 0x0000b40030d27a23 */ /* 0x100fe200000108ce */
[----:B----4-:R-:W-:Y:S01]  /*c6f0*/  FMNMX.FTZ R135, R204, R207, !PT ;  /* 0x000000cfcc877209 */ /* 0x010fe20007810000 */
[----:B------:R-:W-:Y:S01]  /*c700*/  FMUL.FTZ R204, R136, c[0x0][0x2d0] ;  /* 0x0000b40088cc7a20 */ /* 0x000fe20000410000 */
[----:B------:R3:W4:Y:S01]  /*c710*/  MUFU.EX2 R133, R0 ;  /* 0x0000000000857308 */ /* 0x0007220000000800 */
[----:B------:R-:W-:Y:S01]  /*c720*/  @P0 SHF.L.U64.HI R205, R134, 0x6, R205 ;  /* 0x0000000686cd0819 */ /* 0x000fe200000102cd */
[----:B------:R-:W-:Y:S01]  /*c730*/  FFMA.FTZ R16, R16, c[0x0][0x2d0], -R206 ;  /* 0x0000b40010107a23 */ /* 0x000fe200000108ce */
[----:B------:R-:W-:Y:S01]  /*c740*/  @P0 SHF.L.U32 R134, R134, 0x6, RZ ;  /* 0x0000000686860819 */ /* 0x000fe200000006ff */
[--C-:B------:R-:W-:Y:S02]  /*c750*/  FFMA.FTZ R7, R7, c[0x0][0x2d0], -R204.reuse ;  /* 0x0000b40007077a23 */ /* 0x100fe400000108cc */
[--C-:B------:R-:W-:Y:S02]  /*c760*/  FFMA.FTZ R207, R6, c[0x0][0x2d0], -R204.reuse ;  /* 0x0000b40006cf7a23 */ /* 0x100fe400000108cc */
[--C-:B------:R-:W-:Y:S02]  /*c770*/  FFMA.FTZ R131, R51, c[0x0][0x2d0], -R204.reuse ;  /* 0x0000b40033837a23 */ /* 0x100fe400000108cc */
[----:B------:R-:W-:Y:S01]  /*c780*/  MUFU.EX2 R216, R7 ;  /* 0x0000000700d87308 */ /* 0x000fe20000000800 */
[--C-:B------:R-:W-:Y:S02]  /*c790*/  FFMA.FTZ R18, R18, c[0x0][0x2d0], -R204.reuse ;  /* 0x0000b40012127a23 */ /* 0x100fe400000108cc */
[----:B------:R-:W-:Y:S02]  /*c7a0*/  FFMA.FTZ R19, R19, c[0x0][0x2d0], -R204 ;  /* 0x0000b40013137a23 */ /* 0x000fe400000108cc */
[--C-:B------:R-:W-:Y:S02]  /*c7b0*/  FFMA.FTZ R252, R21, c[0x0][0x2d0], -R206.reuse ;  /* 0x0000b40015fc7a23 */ /* 0x100fe400000108ce */
[--C-:B------:R-:W-:Y:S02]  /*c7c0*/  FFMA.FTZ R17, R17, c[0x0][0x2d0], -R206.reuse ;  /* 0x0000b40011117a23 */ /* 0x100fe400000108ce */
[--C-:B------:R-:W-:Y:S01]  /*c7d0*/  FFMA.FTZ R37, R37, c[0x0][0x2d0], -R206.reuse ;  /* 0x0000b40025257a23 */ /* 0x100fe200000108ce */
[----:B------:R1:W-:Y:S01]  /*c7e0*/  MUFU.EX2 R215, R18 ;  /* 0x0000001200d77308 */ /* 0x0003e20000000800 */
[--C-:B------:R-:W-:Y:S02]  /*c7f0*/  FFMA.FTZ R211, R49, c[0x0][0x2d0], -R206.reuse ;  /* 0x0000b40031d37a23 */ /* 0x100fe400000108ce */
[----:B------:R-:W-:Y:S02]  /*c800*/  FFMA.FTZ R212, R36, c[0x0][0x2d0], -R206 ;  /* 0x0000b40024d47a23 */ /* 0x000fe400000108ce */
[----:B---3--:R-:W-:Y:S02]  /*c810*/  FADD.FTZ R0, -R136, R132 ;  /* 0x0000008488007221 */ /* 0x008fe40000010100 */
[----:B------:R-:W-:Y:S02]  /*c820*/  FFMA.FTZ R35, R35, c[0x0][0x2d0], -R204 ;  /* 0x0000b40023237a23 */ /* 0x000fe400000108cc */
[----:B------:R-:W-:Y:S01]  /*c830*/  FMUL.FTZ R0, R0, c[0x0][0x2d0] ;  /* 0x0000b40000007a20 */ /* 0x000fe20000410000 */
[----:B------:R-:W-:Y:S01]  /*c840*/  MUFU.EX2 R217, R16 ;  /* 0x0000001000d97308 */ /* 0x000fe20000000800 */
[--C-:B------:R-:W-:Y:S02]  /*c850*/  FFMA.FTZ R36, R52, c[0x0][0x2d0], -R206.reuse ;  /* 0x0000b40034247a23 */ /* 0x100fe400000108ce */
[--C-:B------:R-:W-:Y:S02]  /*c860*/  FFMA.FTZ R251, R32, c[0x0][0x2d0], -R206.reuse ;  /* 0x0000b40020fb7a23 */ /* 0x100fe400000108ce */
[----:B------:R-:W-:Y:S02]  /*c870*/  FFMA.FTZ R250, R33, c[0x0][0x2d0], -R206 ;  /* 0x0000b40021fa7a23 */ /* 0x000fe400000108ce */
[--C-:B------:R-:W-:Y:S02]  /*c880*/  FFMA.FTZ R48, R34, c[0x0][0x2d0], -R204.reuse ;  /* 0x0000b40022307a23 */ /* 0x100fe400000108cc */
[--C-:B------:R-:W-:Y:S01]  /*c890*/  FFMA.FTZ R49, R54, c[0x0][0x2d0], -R204.reuse ;  /* 0x0000b40036317a23 */ /* 0x100fe200000108cc */
[----:B------:R3:W2:Y:S01]  /*c8a0*/  MUFU.EX2 R132, R0 ;  /* 0x0000000000847308 */ /* 0x0006a20000000800 */
[--C-:B------:R-:W-:Y:S01]  /*c8b0*/  FFMA.FTZ R32, R66, c[0x0][0x2d0], -R204.reuse ;  /* 0x0000b40042207a23 */ /* 0x100fe200000108cc */
[----:B------:R-:W-:Y:S01]  /*c8c0*/  MOV R66, R35 ;  /* 0x0000002300427202 */ /* 0x000fe20000000f00 */
[----:B------:R-:W-:Y:S02]  /*c8d0*/  FFMA.FTZ R55, R55, c[0x0][0x2d0], -R204 ;  /* 0x0000b40037377a23 */ /* 0x000fe400000108cc */
[----:B-1----:R-:W-:Y:S02]  /*c8e0*/  FFMA.FTZ R18, R20, c[0x0][0x2d0], -R206 ;  /* 0x0000b40014127a23 */ /* 0x002fe400000108ce */
[C---:B----4-:R-:W-:Y:S02]  /*c8f0*/  FMUL.FTZ R68, R133.reuse, R68 ;  /* 0x0000004485447220 */ /* 0x050fe40000410000 */
[C---:B------:R-:W-:Y:S01]  /*c900*/  FMUL.FTZ R69, R133.reuse, R69 ;  /* 0x0000004585457220 */ /* 0x040fe20000410000 */
[----:B------:R-:W-:Y:S01]  /*c910*/  MUFU.EX2 R208, R208 ;  /* 0x000000d000d07308 */ /* 0x000fe20000000800 */
        /* <DEDUP_REMOVED lines=8> */
[----:B---3--:R-:W-:Y:S01]  /*c9a0*/  FMNMX.FTZ R0, R2, R3, !PT ;  /* 0x0000000302007209 */ /* 0x008fe20007810000 */
[----:B--2---:R-:W-:Y:S01]  /*c9b0*/  FMUL.FTZ R70, R132, R70 ;  /* 0x0000004684467220 */ /* 0x004fe20000410000 */
[----:B------:R-:W-:Y:S01]  /*c9c0*/  @P0 IADD3 R2, P2, R134, R130, RZ ;  /* 0x0000008286020210 */ /* 0x000fe20007f5e0ff */
[C---:B------:R-:W-:Y:S02]  /*c9d0*/  FMUL.FTZ R71, R132.reuse, R71 ;  /* 0x0000004784477220 */ /* 0x040fe40000410000 */
[----:B------:R-:W-:Y:S01]  /*c9e0*/  FMUL.FTZ R82, R132, R82 ;  /* 0x0000005284527220 */ /* 0x000fe20000410000 */
[----:B------:R-:W-:Y:S01]  /*c9f0*/  @P0 LEA R4, P1, R2, c[0x0][0x1c8], 0x1 ;  /* 0x0000720002040a11 */ /* 0x000fe200078208ff */
[C---:B------:R-:W-:Y:S01]  /*ca00*/  FMUL.FTZ R83, R132.reuse, R83 ;  /* 0x0000005384537220 */ /* 0x040fe20000410000 */
[----:B------:R-:W-:Y:S01]  /*ca10*/  @P0 IADD3.X R3, R205, R129, RZ, P2, !PT ;  /* 0x00000081cd030210 */ /* 0x000fe200017fe4ff */
[----:B------:R-:W-:Y:S01]  /*ca20*/  FMUL.FTZ R86, R132, R86 ;  /* 0x0000005684567220 */ /* 0x000fe20000410000 */
[----:B------:R-:W-:Y:S01]  /*ca30*/  @P0 IADD3 R7, P3, P2, R134, 0x40, R130 ;  /* 0x0000004086070810 */ /* 0x000fe20007a7e082 */
[----:B------:R-:W-:Y:S01]  /*ca40*/  FMUL.FTZ R87, R132, R87 ;  /* 0x0000005784577220 */ /* 0x000fe20000410000 */
[----:B------:R-:W-:Y:S01]  /*ca50*/  @P0 LEA.HI.X R5, R2, c[0x0][0x1cc], R3, 0x1, P1 ;  /* 0x0000730002050a11 */ /* 0x000fe200008f0c03 */
[----:B------:R-:W-:Y:S01]  /*ca60*/  FADD.FTZ R2, -R135, R138 ;  /* 0x0000008a87027221 */ /* 0x000fe20000010100 */
[----:B------:R-:W1:Y:S01]  /*ca70*/  SHFL.BFLY PT, R3, R0, 0x1, 0x1f ;  /* 0x0c201f0000037f89 */ /* 0x000e6200000e0000 */
[----:B------:R-:W-:Y:S01]  /*ca80*/  @P0 LEA R6, P1, R7, c[0x0][0x1c8], 0x1 ;  /* 0x0000720007060a11 */ /* 0x000fe200078208ff */
[----:B------:R-:W-:Y:S01]  /*ca90*/  MUFU.EX2 R138, R19 ;  /* 0x00000013008a7308 */ /* 0x000fe20000000800 */
[----:B------:R-:W-:Y:S01]  /*caa0*/  @P0 IADD3.X R205, R205, RZ, R129, P3, P2 ;  /* 0x000000ffcdcd0210 */ /* 0x000fe20001fe4481 */
[----:B------:R-:W-:Y:S02]  /*cab0*/  FFMA.FTZ R129, R53, c[0x0][0x2d0], -R206 ;  /* 0x0000b40035817a23 */ /* 0x000fe400000108ce */
[--C-:B------:R-:W-:Y:S01]  /*cac0*/  FFMA.FTZ R53, R23, c[0x0][0x2d0], -R204.reuse ;  /* 0x0000b40017357a23 */ /* 0x100fe200000108cc */
[----:B------:R-:W-:Y:S01]  /*cad0*/  @P0 LEA.HI.X R7, R7, c[0x0][0x1cc], R205, 0x1, P1 ;  /* 0x0000730007070a11 */ /* 0x000fe200008f0ccd */
[----:B------:R2:W-:Y:S01]  /*cae0*/  @P0 LDGSTS.E.BYPASS.LTC128B.128 [R244+0x4100], [R4.64], !P6 ;  /* 0x0410000004f40fae */ /* 0x0005e2000f101d48 */
[----:B------:R-:W-:Y:S02]  /*caf0*/  FMUL.FTZ R2, R2, c[0x0][0x2d0] ;  /* 0x0000b40002027a20 */ /* 0x000fe40000410000 */
[C---:B------:R-:W-:Y:S01]  /*cb00*/  FMUL.FTZ R98, R132.reuse, R98 ;  /* 0x0000006284627220 */ /* 0x040fe20000410000 */
[----:B------:R-:W3:Y:S01]  /*cb10*/  MUFU.EX2 R130, R17 ;  /* 0x0000001100827308 */ /* 0x000ee20000000800 */
[C---:B------:R-:W-:Y:S02]  /*cb20*/  FMUL.FTZ R99, R132.reuse, R99 ;  /* 0x0000006384637220 */ /* 0x040fe40000410000 */
[C---:B------:R-:W-:Y:S01]  /*cb30*/  FMUL.FTZ R101, R133.reuse, R101 ;  /* 0x0000006585657220 */ /* 0x040fe20000410000 */
[----:B------:R4:W-:Y:S01]  /*cb40*/  @P0 LDGSTS.E.BYPASS.LTC128B.128 [R244+0x6100], [R6.64], !P5 ;  /* 0x0610000006f40fae */ /* 0x0009e2000e901d48 */
[C---:B------:R-:W-:Y:S02]  /*cb50*/  FMUL.FTZ R102, R132.reuse, R102 ;  /* 0x0000006684667220 */ /* 0x040fe40000410000 */
[----:B------:R-:W-:Y:S02]  /*cb60*/  FMUL.FTZ R103, R132, R103 ;  /* 0x0000006784677220 */ /* 0x000fe40000410000 */
[C---:B------:R-:W-:Y:S01]  /*cb70*/  FMUL.FTZ R112, R133.reuse, R112 ;  /* 0x0000007085707220 */ /* 0x040fe20000410000 */
[----:B------:R-:W-:Y:S01]  /*cb80*/  MUFU.EX2 R2, R2 ;  /* 0x0000000200027308 */ /* 0x000fe20000000800 */
[C---:B------:R-:W-:Y:S01]  /*cb90*/  FMUL.FTZ R113, R133.reuse, R113 ;  /* 0x0000007185717220 */ /* 0x040fe20000410000 */
[----:B-1----:R-:W-:Y:S01]  /*cba0*/  FMNMX.FTZ R134, R0, R3, !PT ;  /* 0x0000000300867209 */ /* 0x002fe20007810000 */
[C---:B------:R-:W-:Y:S01]  /*cbb0*/  FMUL.FTZ R114, R132.reuse, R114 ;  /* 0x0000007284727220 */ /* 0x040fe20000410000 */
[----:B------:R-:W-:Y:S01]  /*cbc0*/  @P0 MOV R0, c[0x0][0x1e0] ;  /* 0x0000780000000a02 */ /* 0x000fe20000000f00 */
[----:B------:R-:W-:Y:S02]  /*cbd0*/  FMUL.FTZ R115, R132, R115 ;  /* 0x0000007384737220 */ /* 0x000fe40000410000 */
[C---:B------:R-:W-:Y:S01]  /*cbe0*/  FMUL.FTZ R116, R133.reuse, R116 ;  /* 0x0000007485747220 */ /* 0x040fe20000410000 */
[----:B------:R-:W-:Y:S01]  /*cbf0*/  @P0 SHF.L.U64.HI R3, R0, R219, c[0x0][0x1e4] ;  /* 0x0000790000030619 */ /* 0x000fe200000102db */
[----:B------:R-:W-:Y:S01]  /*cc00*/  FFMA.FTZ R219, R22, c[0x0][0x2d0], -R204 ;  /* 0x0000b40016db7a23 */ /* 0x000fe200000108cc */
[----:B------:R-:W-:Y:S01]  /*cc10*/  @P0 SHF.L.U32 R0, R0, 0x5, RZ ;  /* 0x0000000500000819 */ /* 0x000fe200000006ff */
[C---:B------:R-:W-:Y:S02]  /*cc20*/  FMUL.FTZ R117, R133.reuse, R117 ;  /* 0x0000007585757220 */ /* 0x040fe40000410000 */
[----:B------:R-:W-:Y:S01]  /*cc30*/  FMUL.FTZ R118, R132, R118 ;  /* 0x0000007684767220 */ /* 0x000fe20000410000 */
[----:B--2---:R-:W-:Y:S01]  /*cc40*/  @P0 IADD3 R4, P1, R4, R0, RZ ;  /* 0x0000000004040210 */ /* 0x004fe20007f3e0ff */
[C---:B------:R-:W-:Y:S02]  /*cc50*/  FMUL.FTZ R119, R132.reuse, R119 ;  /* 0x0000007784777220 */ /* 0x040fe40000410000 */
[----:B------:R-:W-:Y:S01]  /*cc60*/  FMUL.FTZ R128, R133, R128 ;  /* 0x0000008085807220 */ /* 0x000fe20000410000 */
[----:B------:R-:W-:Y:S01]  /*cc70*/  @P0 IADD3.X R5, R5, R3, RZ, P1, !PT ;  /* 0x0000000305050210 */ /* 0x000fe20000ffe4ff */
[----:B----4-:R-:W-:Y:S04]  /*cc80*/  FMUL.FTZ R6, R135, c[0x0][0x2d0] ;  /* 0x0000b40087067a20 */ /* 0x010fe80000410000 */
[----:B------:R1:W-:Y:S01]  /*cc90*/  @P0 LDGSTS.E.BYPASS.LTC128B.128 [R244+0x4900], [R4.64], !P6 ;  /* 0x0490000004f40fae */ /* 0x0003e2000f101d48 */
[----:B------:R-:W-:Y:S02]  /*cca0*/  FMUL.FTZ R7, R132, R143 ;  /* 0x0000008f84077220 */ /* 0x000fe40000410000 */
[--C-:B------:R-:W-:Y:S02]  /*ccb0*/  FFMA.FTZ R13, R13, c[0x0][0x2d0], -R6.reuse ;  /* 0x0000b4000d0d7a23 */ /* 0x100fe40000010806 */
[--C-:B------:R-:W-:Y:S02]  /*ccc0*/  FFMA.FTZ R12, R12, c[0x0][0x2d0], -R6.reuse ;  /* 0x0000b4000c0c7a23 */ /* 0x100fe40000010806 */
[----:B------:R-:W2:Y:S01]  /*ccd0*/  MUFU.EX2 R209, R13 ;  /* 0x0000000d00d17308 */ /* 0x000ea20000000800 */
[----:B------:R1:W-:Y:S01]  /*cce0*/  @P0 LDGSTS.E.BYPASS.LTC128B.128 [R244+0x6900], [R4.64+0x80], !P5 ;  /* 0x0690008004f40fae */ /* 0x0003e2000e901d48 */
[--C-:B------:R-:W-:Y:S02]  /*ccf0*/  FFMA.FTZ R249, R24, c[0x0][0x2d0], -R6.reuse ;  /* 0x0000b40018f97a23 */ /* 0x100fe40000010806 */
[--C-:B------:R-:W-:Y:S02]  /*cd00*/  FFMA.FTZ R9, R9, c[0x0][0x2d0], -R6.reuse ;  /* 0x0000b40009097a23 */ /* 0x100fe40000010806 */
[----:B------:R-:W-:Y:S02]  /*cd10*/  FFMA.FTZ R16, R8, c[0x0][0x2d0], -R6 ;  /* 0x0000b40008107a23 */ /* 0x000fe40000010806 */
[--C-:B------:R-:W-:Y:S02]  /*cd20*/  FFMA.FTZ R8, R64, c[0x0][0x2d0], -R206.reuse ;  /* 0x0000b40040087a23 */ /* 0x100fe400000108ce */
[----:B------:R4:W-:Y:S01]  /*cd30*/  MUFU.EX2 R214, R12 ;  /* 0x0000000c00d67308 */ /* 0x0009e20000000800 */
[----:B------:R-:W-:Y:S01]  /*cd40*/  FFMA.FTZ R206, R65, c[0x0][0x2d0], -R206 ;  /* 0x0000b40041ce7a23 */ /* 0x000fe200000108ce */
[----:B---3--:R-:W-:Y:S01]  /*cd50*/  MOV R65, R130 ;  /* 0x0000008200417202 */ /* 0x008fe20000000f00 */
[--C-:B------:R-:W-:Y:S02]  /*cd60*/  FFMA.FTZ R19, R28, c[0x0][0x2d0], -R6.reuse ;  /* 0x0000b4001c137a23 */ /* 0x100fe40000010806 */
[--C-:B------:R-:W-:Y:S02]  /*cd70*/  FFMA.FTZ R17, R29, c[0x0][0x2d0], -R6.reuse ;  /* 0x0000b4001d117a23 */ /* 0x100fe40000010806 */
[--C-:B------:R-:W-:Y:S02]  /*cd80*/  FFMA.FTZ R52, R57, c[0x0][0x2d0], -R6.reuse ;  /* 0x0000b40039347a23 */ /* 0x100fe40000010806 */
[--C-:B------:R-:W-:Y:S01]  /*cd90*/  FFMA.FTZ R130, R60, c[0x0][0x2d0], -R6.reuse ;  /* 0x0000b4003c827a23 */ /* 0x100fe20000010806 */
[----:B------:R3:W-:Y:S01]  /*cda0*/  MUFU.EX2 R213, R9 ;  /* 0x0000000900d57308 */ /* 0x0007e20000000800 */
[--C-:B------:R-:W-:Y:S02]  /*cdb0*/  FFMA.FTZ R33, R45, c[0x0][0x2d0], -R6.reuse ;  /* 0x0000b4002d217a23 */ /* 0x100fe40000010806 */
[--C-:B------:R-:W-:Y:S01]  /*cdc0*/  FFMA.FTZ R220, R25, c[0x0][0x2d0], -R6.reuse ;  /* 0x0000b40019dc7a23 */ /* 0x100fe20000010806 */
[----:B--2---:R-:W-:Y:S01]  /*cdd0*/  MOV R51, R209 ;  /* 0x000000d100337202 */ /* 0x004fe20000000f00 */
[--C-:B------:R-:W-:Y:S01]  /*cde0*/  FFMA.FTZ R34, R40, c[0x0][0x2d0], -R6.reuse ;  /* 0x0000b40028227a23 */ /* 0x100fe20000010806 */
[----:B------:R-:W-:Y:S01]  /*cdf0*/  MOV R13, R37 ;  /* 0x00000025000d7202 */ /* 0x000fe20000000f00 */
[--C-:B------:R-:W-:Y:S01]  /*ce00*/  FFMA.FTZ R37, R44, c[0x0][0x2d0], -R6.reuse ;  /* 0x0000b4002c257a23 */ /* 0x100fe20000010806 */
[----:B-1----:R-:W-:Y:S01]  /*ce10*/  @P0 IADD3 R4, P1, R4, R0, RZ ;  /* 0x0000000004040210 */ /* 0x002fe20007f3e0ff */
[--C-:B------:R-:W-:Y:S01]  /*ce20*/  FFMA.FTZ R35, R41, c[0x0][0x2d0], -R6.reuse ;  /* 0x0000b40029237a23 */ /* 0x100fe20000010806 */
[----:B------:R-:W1:Y:S01]  /*ce30*/  MUFU.EX2 R16, R16 ;  /* 0x0000001000107308 */ /* 0x000e620000000800 */
[----:B------:R-:W-:Y:S01]  /*ce40*/  FFMA.FTZ R64, R61, c[0x0][0x2d0], -R6 ;  /* 0x0000b4003d407a23 */ /* 0x000fe20000010806 */
[----:B------:R-:W-:Y:S01]  /*ce50*/  @P0 IADD3.X R5, R5, R3, RZ, P1, !PT ;  /* 0x0000000305050210 */ /* 0x000fe20000ffe4ff */
[----:B------:R-:W-:Y:S02]  /*ce60*/  FMUL.FTZ R28, R2, R156 ;  /* 0x0000009c021c7220 */ /* 0x000fe40000410000 */
[--C-:B----4-:R-:W-:Y:S01]  /*ce70*/  FFMA.FTZ R12, R38, c[0x0][0x2d0], -R204.reuse ;  /* 0x0000b400260c7a23 */ /* 0x110fe200000108cc */
[----:B------:R-:W-:Y:S01]  /*ce80*/  MOV R38, R210 ;  /* 0x000000d200267202 */ /* 0x000fe20000000f00 */
[----:B------:R2:W-:Y:S01]  /*ce90*/  @P0 LDGSTS.E.BYPASS.LTC128B.128 [R244+0x5100], [R4.64], !P6 ;  /* 0x0510000004f40fae */ /* 0x0005e2000f101d48 */
[C---:B------:R-:W-:Y:S02]  /*cea0*/  FMUL.FTZ R29, R2.reuse, R157 ;  /* 0x0000009d021d7220 */ /* 0x040fe40000410000 */
[C---:B------:R-:W-:Y:S02]  /*ceb0*/  FMUL.FTZ R60, R2.reuse, R180 ;  /* 0x000000b4023c7220 */ /* 0x040fe40000410000 */
[C---:B------:R-:W-:Y:S01]  /*cec0*/  FMUL.FTZ R61, R2.reuse, R181 ;  /* 0x000000b5023d7220 */ /* 0x040fe20000410000 */
[----:B------:R-:W-:Y:S01]  /*ced0*/  MOV R181, R37 ;  /* 0x0000002500b57202 */ /* 0x000fe20000000f00 */
[--C-:B---3--:R-:W-:Y:S01]  /*cee0*/  FFMA.FTZ R9, R39, c[0x0][0x2d0], -R204.reuse ;  /* 0x0000b40027097a23 */ /* 0x108fe200000108cc */
[----:B------:R2:W-:Y:S01]  /*cef0*/  @P0 LDGSTS.E.BYPASS.LTC128B.128 [R244+0x7100], [R4.64+0x80], !P5 ;  /* 0x0710008004f40fae */ /* 0x0005e2000e901d48 */
[----:B------:R-:W-:Y:S01]  /*cf00*/  MOV R39, R211 ;  /* 0x000000d300277202 */ /* 0x000fe20000000f00 */
[----:B------:R-:W-:Y:S02]  /*cf10*/  IMAD.MOV.U32 R180, RZ, RZ, R17 ;  /* 0x000000ffffb47224 */ /* 0x000fe400078e0011 */
[----:B------:R-:W-:Y:S01]  /*cf20*/  FMUL.FTZ R17, R133, R161 ;  /* 0x000000a185117220 */ /* 0x000fe20000410000 */
[----:B------:R-:W-:Y:S01]  /*cf30*/  MOV R161, R38 ;  /* 0x0000002600a17202 */ /* 0x000fe20000000f00 */
[C---:B------:R-:W-:Y:S02]  /*cf40*/  FMUL.FTZ R25, R2.reuse, R153 ;  /* 0x0000009902197220 */ /* 0x040fe40000410000 */
[----:B------:R-:W3:Y:S01]  /*cf50*/  LDL.LU R210, [R1+0x8] ;  /* 0x0000080001d27983 */ /* 0x000ee20000300800 */
[C---:B------:R-:W-:Y:S01]  /*cf60*/  FMUL.FTZ R40, R2.reuse, R164 ;  /* 0x000000a402287220 */ /* 0x040fe20000410000 */
[----:B------:R-:W-:Y:S01]  /*cf70*/  MUFU.EX2 R180, R180 ;  /* 0x000000b400b47308 */ /* 0x000fe20000000800 */
[C---:B------:R-:W-:Y:S01]  /*cf80*/  FMUL.FTZ R41, R2.reuse, R165 ;  /* 0x000000a502297220 */ /* 0x040fe20000410000 */
[----:B------:R-:W4:Y:S01]  /*cf90*/  LDL.LU R24, [R1+0x4] ;  /* 0x0000040001187983 */ /* 0x000f220000300800 */
[C---:B------:R-:W-:Y:S02]  /*cfa0*/  FMUL.FTZ R44, R2.reuse, R168 ;  /* 0x000000a8022c7220 */ /* 0x040fe40000410000 */
[C---:B------:R-:W-:Y:S02]  /*cfb0*/  FMUL.FTZ R45, R2.reuse, R169 ;  /* 0x000000a9022d7220 */ /* 0x040fe40000410000 */
[C---:B------:R-:W-:Y:S02]  /*cfc0*/  FMUL.FTZ R57, R2.reuse, R177 ;  /* 0x000000b102397220 */ /* 0x040fe40000410000 */
[C---:B------:R-:W-:Y:S02]  /*cfd0*/  FMUL.FTZ R72, R2.reuse, R72 ;  /* 0x0000004802487220 */ /* 0x040fe40000410000 */
[C---:B------:R-:W-:Y:S02]  /*cfe0*/  FMUL.FTZ R73, R2.reuse, R73 ;  /* 0x0000004902497220 */ /* 0x040fe40000410000 */
[C---:B------:R-:W-:Y:S02]  /*cff0*/  FMUL.FTZ R76, R2.reuse, R76 ;  /* 0x0000004c024c7220 */ /* 0x040fe40000410000 */
[----:B------:R-:W-:Y:S01]  /*d000*/  FMUL.FTZ R77, R2, R77 ;  /* 0x0000004d024d7220 */ /* 0x000fe20000410000 */
[----:B--2---:R-:W-:Y:S01]  /*d010*/  @P0 IADD3 R4, P1, R4, R0, RZ ;  /* 0x0000000004040210 */ /* 0x004fe20007f3e0ff */
[----:B------:R-:W-:Y:S02]  /*d020*/  FADD.FTZ R0, -R134, R139 ;  /* 0x0000008b86007221 */ /* 0x000fe40000010100 */
[----:B------:R-:W-:Y:S02]  /*d030*/  FMUL.FTZ R88, R2, R88 ;  /* 0x0000005802587220 */ /* 0x000fe40000410000 */
[----:B------:R-:W-:Y:S02]  /*d040*/  @P0 IMAD.X R5, R5, 0x1, R3, P1 ;  /* 0x0000000105050824 */ /* 0x000fe400008e0603 */
[----:B------:R-:W-:Y:S02]  /*d050*/  FMUL.FTZ R3, R134, c[0x0][0x2d0] ;  /* 0x0000b40086037a20 */ /* 0x000fe40000410000 */
[----:B------:R-:W-:Y:S01]  /*d060*/  FMUL.FTZ R0, R0, c[0x0][0x2d0] ;  /* 0x0000b40000007a20 */ /* 0x000fe20000410000 */
[----:B------:R2:W-:Y:S01]  /*d070*/  @P0 LDGSTS.E.BYPASS.LTC128B.128 [R244+0x5900], [R4.64], !P6 ;  /* 0x0590000004f40fae */ /* 0x0005e2000f101d48 */
[--C-:B------:R-:W-:Y:S02]  /*d080*/  FFMA.FTZ R14, R14, c[0x0][0x2d0], -R3.reuse ;  /* 0x0000b4000e0e7a23 */ /* 0x100fe40000010803 */
[--C-:B------:R-:W-:Y:S02]  /*d090*/  FFMA.FTZ R10, R10, c[0x0][0x2d0], -R3.reuse ;  /* 0x0000b4000a0a7a23 */ /* 0x100fe40000010803 */
[----:B------:R2:W-:Y:S01]  /*d0a0*/  MUFU.EX2 R209, R14 ;  /* 0x0000000e00d17308 */ /* 0x0005e20000000800 */
[--C-:B------:R-:W-:Y:S02]  /*d0b0*/  FFMA.FTZ R11, R11, c[0x0][0x2d0], -R3.reuse ;  /* 0x0000b4000b0b7a23 */ /* 0x100fe40000010803 */
[----:B------:R2:W-:Y:S01]  /*d0c0*/  @P0 LDGSTS.E.BYPASS.LTC128B.128 [R244+0x7900], [R4.64+0x80], !P5 ;  /* 0x0790008004f40fae */ /* 0x0005e2000e901d48 */
[--C-:B------:R-:W-:Y:S02]  /*d0d0*/  FFMA.FTZ R15, R15, c[0x0][0x2d0], -R3.reuse ;  /* 0x0000b4000f0f7a23 */ /* 0x100fe40000010803 */
[----:B------:R-:W-:Y:S01]  /*d0e0*/  FFMA.FTZ R211, R27, c[0x0][0x2d0], -R3 ;  /* 0x0000b4001bd37a23 */ /* 0x000fe20000010803 */
[----:B------:R-:W-:Y:S01]  /*d0f0*/  MOV R27, R9 ;  /* 0x00000009001b7202 */ /* 0x000fe20000000f00 */
[----:B------:R-:W-:Y:S02]  /*d100*/  FMUL.FTZ R9, R2, R145 ;  /* 0x0000009102097220 */ /* 0x000fe40000410000 */
[----:B------:R2:W-:Y:S01]  /*d110*/  MUFU.EX2 R139, R10 ;  /* 0x0000000a008b7308 */ /* 0x0005e20000000800 */
[----:B------:R-:W2:Y:S01]  /*d120*/  LDSM.16.MT88.4 R20, [R225] ;  /* 0x00000000e114783b */ /* 0x000ea20000004200 */
[----:B------:R-:W-:Y:S01]  /*d130*/  IMAD.MOV.U32 R157, RZ, RZ, R27 ;  /* 0x000000ffff9d7224 */ /* 0x000fe200078e001b */
[----:B------:R-:W-:Y:S01]  /*d140*/  MOV R27, R66 ;  /* 0x00000042001b7202 */ /* 0x000fe20000000f00 */
[--C-:B------:R-:W-:Y:S01]  /*d150*/  FFMA.FTZ R221, R30, c[0x0][0x2d0], -R3.reuse ;  /* 0x0000b4001edd7a23 */ /* 0x100fe20000010803 */
[----:B------:R-:W-:Y:S01]  /*d160*/  MOV R66, R36 ;  /* 0x0000002400427202 */ /* 0x000fe20000000f00 */
[C---:B------:R-:W-:Y:S01]  /*d170*/  FMUL.FTZ R89, R2.reuse, R89 ;  /* 0x0000005902597220 */ /* 0x040fe20000410000 */
[----:B------:R-:W-:Y:S01]  /*d180*/  MOV R30, R8 ;  /* 0x00000008001e7202 */ /* 0x000fe20000000f00 */
[C---:B------:R-:W-:Y:S01]  /*d190*/  FMUL.FTZ R8, R2.reuse, R144 ;  /* 0x0000009002087220 */ /* 0x040fe20000410000 */
[----:B-1----:R-:W-:Y:S01]  /*d1a0*/  F2FP.PACK_AB R144, R213, R16 ;  /* 0x00000010d590723e */ /* 0x002fe200000000ff */
[----:B------:R-:W-:Y:S01]  /*d1b0*/  MUFU.EX2 R0, R0 ;  /* 0x0000000000007308 */ /* 0x000fe20000000800 */
[C---:B------:R-:W-:Y:S01]  /*d1c0*/  FMUL.FTZ R92, R2.reuse, R92 ;  /* 0x0000005c025c7220 */ /* 0x040fe20000410000 */
[----:B------:R-:W-:Y:S01]  /*d1d0*/  MOV R177, R30 ;  /* 0x0000001e00b17202 */ /* 0x000fe20000000f00 */
[C---:B------:R-:W-:Y:S01]  /*d1e0*/  FMUL.FTZ R93, R2.reuse, R93 ;  /* 0x0000005d025d7220 */ /* 0x040fe20000410000 */
[----:B--2---:R-:W2:Y:S01]  /*d1f0*/  LDL.LU R14, [R1+0x10] ;  /* 0x00001000010e7983 */ /* 0x004ea20000300800 */
[C---:B------:R-:W-:Y:S02]  /*d200*/  FMUL.FTZ R104, R2.reuse, R104 ;  /* 0x0000006802687220 */ /* 0x040fe40000410000 */
[C---:B------:R-:W-:Y:S01]  /*d210*/  FMUL.FTZ R105, R2.reuse, R105 ;  /* 0x0000006902697220 */ /* 0x040fe20000410000 */
[----:B------:R-:W0:Y:S01]  /*d220*/  LDGDEPBAR ;  /* 0x00000000000079af */ /* 0x000e220000000000 */
[----:B------:R-:W-:Y:S01]  /*d230*/  FMUL.FTZ R108, R2, R108 ;  /* 0x0000006c026c7220 */ /* 0x000fe20000410000 */
[----:B------:R-:W-:Y:S01]  /*d240*/  MUFU.EX2 R205, R15 ;  /* 0x0000000f00cd7308 */ /* 0x000fe20000000800 */
[----:B------:R-:W-:Y:S02]  /*d250*/  FFMA.FTZ R4, R50, c[0x0][0x2d0], -R204 ;  /* 0x0000b40032047a23 */ /* 0x000fe400000108cc */
[----:B------:R-:W-:Y:S01]  /*d260*/  IMAD.MOV.U32 R50, RZ, RZ, R138 ;  /* 0x000000ffff327224 */ /* 0x000fe200078e008a */
[----:B------:R-:W-:Y:S01]  /*d270*/  MOV R10, R212 ;  /* 0x000000d4000a7202 */ /* 0x000fe20000000f00 */
[--C-:B------:R-:W-:Y:S01]  /*d280*/  FFMA.FTZ R212, R26, c[0x0][0x2d0], -R3.reuse ;  /* 0x0000b4001ad47a23 */ /* 0x100fe20000010803 */
[----:B------:R-:W-:Y:S01]  /*d290*/  MOV R54, R4 ;  /* 0x0000000400367202 */ /* 0x000fe20000000f00 */
[C---:B------:R-:W-:Y:S01]  /*d2a0*/  FMUL.FTZ R4, R133.reuse, R140 ;  /* 0x0000008c85047220 */ /* 0x040fe20000410000 */
[----:B------:R-:W-:Y:S01]  /*d2b0*/  MOV R26, R12 ;  /* 0x0000000c001a7202 */ /* 0x000fe20000000f00 */
[----:B------:R-:W-:Y:S01]  /*d2c0*/  FMUL.FTZ R5, R133, R141 ;  /* 0x0000008d85057220 */ /* 0x000fe20000410000 */
[----:B------:R1:W1:Y:S01]  /*d2d0*/  MUFU.EX2 R138, R11 ;  /* 0x0000000b008a7308 */ /* 0x0002620000000800 */
[----:B------:R-:W-:Y:S01]  /*d2e0*/  F2FP.PACK_AB R140, R218, R208 ;  /* 0x000000d0da8c723e */ /* 0x000fe200000000ff */
[----:B------:R-:W-:Y:S01]  /*d2f0*/  FFMA.FTZ R204, R67, c[0x0][0x2d0], -R204 ;  /* 0x0000b40043cc7a23 */ /* 0x000fe200000108cc */
[----:B------:R-:W-:Y:S01]  /*d300*/  F2FP.PACK_AB R141, R216, R207 ;  /* 0x000000cfd88d723e */ /* 0x000fe200000000ff */
[----:B------:R-:W-:Y:S01]  /*d310*/  FFMA.FTZ R67, R56, c[0x0][0x2d0], -R6 ;  /* 0x0000b40038437a23 */ /* 0x000fe20000010806 */
[----:B------:R-:W-:Y:S01]  /*d320*/  F2FP.PACK_AB R143, R50, R215 ;  /* 0x000000d7328f723e */ /* 0x000fe200000000ff */
[----:B------:R-:W-:Y:S01]  /*d330*/  FMUL.FTZ R6, R132, R142 ;  /* 0x0000008e84067220 */ /* 0x000fe20000410000 */
[----:B------:R-:W-:Y:S01]  /*d340*/  F2FP.PACK_AB R142, R65, R217 ;  /* 0x000000d9418e723e */ /* 0x000fe200000000ff */
[C---:B------:R-:W-:Y:S01]  /*d350*/  FMUL.FTZ R12, R2.reuse, R148 ;  /* 0x00000094020c7220 */ /* 0x040fe20000410000 */
[----:B------:R-:W-:Y:S01]  /*d360*/  MOV R156, R26 ;  /* 0x0000001a009c7202 */ /* 0x000fe20000000f00 */
[C---:B------:R-:W-:Y:S01]  /*d370*/  FMUL.FTZ R56, R2.reuse, R176 ;  /* 0x000000b002387220 */ /* 0x040fe20000410000 */
[----:B------:R-:W-:Y:S01]  /*d380*/  MOV R26, R54 ;  /* 0x00000036001a7202 */ /* 0x000fe20000000f00 */
[----:B------:R-:W-:Y:S01]  /*d390*/  FMUL.FTZ R109, R2, R109 ;  /* 0x0000006d026d7220 */ /* 0x000fe20000410000 */
[----:B------:R-:W-:Y:S01]  /*d3a0*/  MOV R54, R48 ;  /* 0x0000003000367202 */ /* 0x000fe20000000f00 */
[-C--:B------:R-:W-:Y:S01]  /*d3b0*/  HMMA.16816.F32 R4, R140, R20.reuse, R4 ;  /* 0x000000148c04723c */ /* 0x080fe20000001804 */
[----:B------:R-:W-:Y:S04]  /*d3c0*/  MUFU.EX2 R221, R221 ;  /* 0x000000dd00dd7308 */ /* 0x000fe80000000800 */
[----:B------:R-:W-:Y:S01]  /*d3d0*/  MOV R48, R18 ;  /* 0x0000001200307202 */ /* 0x000fe20000000f00 */
[C---:B------:R-:W-:Y:S01]  /*d3e0*/  FMUL.FTZ R18, R132.reuse, R162 ;  /* 0x000000a284127220 */ /* 0x040fe20000410000 */
[----:B------:R-:W-:Y:S01]  /*d3f0*/  MOV R162, R19 ;  /* 0x0000001300a27202 */ /* 0x000fe20000000f00 */
[----:B------:R-:W-:Y:S01]  /*d400*/  FMUL.FTZ R19, R132, R163 ;  /* 0x000000a384137220 */ /* 0x000fe20000410000 */
[----:B------:R-:W-:Y:S02]  /*d410*/  MOV R163, R39 ;  /* 0x0000002700a37202 */ /* 0x000fe40000000f00 */
[----:B------:R-:W2:Y:S01]  /*d420*/  LDSM.16.MT88.4 R36, [R226] ;  /* 0x00000000e224783b */ /* 0x000ea20000004200 */
[----:B-1----:R-:W-:Y:S01]  /*d430*/  MOV R11, R13 ;  /* 0x0000000d000b7202 */ /* 0x002fe20000000f00 */
[----:B------:R-:W-:Y:S01]  /*d440*/  FMUL.FTZ R13, R2, R149 ;  /* 0x00000095020d7220 */ /* 0x000fe20000410000 */
[----:B------:R-:W-:Y:S01]  /*d450*/  F2FP.PACK_AB R145, R138, R139 ;  /* 0x0000008b8a91723e */ /* 0x000fe200000000ff */
[C---:B------:R-:W-:Y:S01]  /*d460*/  FMUL.FTZ R15, R0.reuse, R151 ;  /* 0x00000097000f7220 */ /* 0x040fe20000410000 */
[----:B------:R-:W-:Y:S01]  /*d470*/  MOV R153, R11 ;  /* 0x0000000b00997202 */ /* 0x000fe20000000f00 */
[----:B------:R-:W-:Y:S01]  /*d480*/  FMUL.FTZ R11, R0, R147 ;  /* 0x00000093000b7220 */ /* 0x000fe20000410000 */
[----:B------:R-:W-:Y:S01]  /*d490*/  F2FP.PACK_AB R147, R205, R209 ;  /* 0x000000d1cd93723e */ /* 0x000fe200000000ff */
[C---:B------:R-:W-:Y:S01]  /*d4a0*/  FMUL.FTZ R120, R2.reuse, R120 ;  /* 0x0000007802787220 */ /* 0x040fe20000410000 */
[----:B------:R-:W-:Y:S01]  /*d4b0*/  MOV R168, R26 ;  /* 0x0000001a00a87202 */ /* 0x000fe20000000f00 */
[C---:B------:R-:W-:Y:S02]  /*d4c0*/  FMUL.FTZ R121, R2.reuse, R121 ;  /* 0x0000007902797220 */ /* 0x040fe40000410000 */
[C---:B------:R-:W-:Y:S02]  /*d4d0*/  FMUL.FTZ R124, R2.reuse, R124 ;  /* 0x0000007c027c7220 */ /* 0x040fe40000410000 */
[----:B------:R-:W-:Y:S02]  /*d4e0*/  FMUL.FTZ R125, R2, R125 ;  /* 0x0000007d027d7220 */ /* 0x000fe40000410000 */
[----:B------:R-:W-:Y:S02]  /*d4f0*/  IMAD.MOV.U32 R176, RZ, RZ, R54 ;  /* 0x000000ffffb07224 */ /* 0x000fe400078e0036 */
[C---:B------:R-:W-:Y:S01]  /*d500*/  FMUL.FTZ R26, R0.reuse, R154 ;  /* 0x0000009a001a7220 */ /* 0x040fe20000410000 */
[----:B------:R-:W-:Y:S01]  /*d510*/  MOV R154, R55 ;  /* 0x00000037009a7202 */ /* 0x000fe20000000f00 */
[C---:B------:R-:W-:Y:S01]  /*d520*/  FMUL.FTZ R30, R0.reuse, R158 ;  /* 0x0000009e001e7220 */ /* 0x040fe20000410000 */
[----:B------:R-:W-:Y:S01]  /*d530*/  MOV R158, R49 ;  /* 0x00000031009e7202 */ /* 0x000fe20000000f00 */
[--C-:B------:R-:W-:Y:S01]  /*d540*/  FFMA.FTZ R248, R31, c[0x0][0x2d0], -R3.reuse ;  /* 0x0000b4001ff87a23 */ /* 0x100fe20000010803 */
[----:B------:R-:W-:Y:S01]  /*d550*/  MUFU.EX2 R176, R176 ;  /* 0x000000b000b07308 */ /* 0x000fe20000000800 */
[----:B------:R-:W-:Y:S01]  /*d560*/  FMUL.FTZ R31, R0, R159 ;  /* 0x0000009f001f7220 */ /* 0x000fe20000410000 */
[----:B------:R-:W-:Y:S01]  /*d570*/  MOV R159, R64 ;  /* 0x00000040009f7202 */ /* 0x000fe20000000f00 */
[--C-:B------:R-:W-:Y:S02]  /*d580*/  FFMA.FTZ R247, R42, c[0x0][0x2d0], -R3.reuse ;  /* 0x0000b4002af77a23 */ /* 0x100fe40000010803 */
[C---:B------:R-:W-:Y:S02]  /*d590*/  FMUL.FTZ R42, R0.reuse, R166 ;  /* 0x000000a6002a7220 */ /* 0x040fe40000410000 */
[--C-:B------:R-:W-:Y:S02]  /*d5a0*/  FFMA.FTZ R246, R43, c[0x0][0x2d0], -R3.reuse ;  /* 0x0000b4002bf67a23 */ /* 0x100fe40000010803 */
[----:B------:R-:W-:Y:S01]  /*d5b0*/  FMUL.FTZ R43, R0, R167 ;  /* 0x000000a7002b7220 */ /* 0x000fe20000410000 */
[----:B------:R-:W-:Y:S01]  /*d5c0*/  MUFU.EX2 R248, R248 ;  /* 0x000000f800f87308 */ /* 0x000fe20000000800 */
[--C-:B------:R-:W-:Y:S02]  /*d5d0*/  FFMA.FTZ R245, R46, c[0x0][0x2d0], -R3.reuse ;  /* 0x0000b4002ef57a23 */ /* 0x100fe40000010803 */
[C---:B------:R-:W-:Y:S02]  /*d5e0*/  FMUL.FTZ R46, R0.reuse, R170 ;  /* 0x000000aa002e7220 */ /* 0x040fe40000410000 */
[--C-:B------:R-:W-:Y:S02]  /*d5f0*/  FFMA.FTZ R223, R47, c[0x0][0x2d0], -R3.reuse ;  /* 0x0000b4002fdf7a23 */ /* 0x100fe40000010803 */
[----:B------:R-:W-:Y:S02]  /*d600*/  FMUL.FTZ R47, R0, R171 ;  /* 0x000000ab002f7220 */ /* 0x000fe40000410000 */
[----:B------:R-:W-:Y:S01]  /*d610*/  IMAD.MOV.U32 R164, RZ, RZ, R48 ;  /* 0x000000ffffa47224 */ /* 0x000fe200078e0030 */
[----:B------:R-:W-:Y:S01]  /*d620*/  MUFU.EX2 R171, R212 ;  /* 0x000000d400ab7308 */ /* 0x000fe20000000800 */
[C---:B------:R-:W-:Y:S02]  /*d630*/  FMUL.FTZ R48, R133.reuse, R192 ;  /* 0x000000c085307220 */ /* 0x040fe40000410000 */
[----:B------:R-:W-:Y:S02]  /*d640*/  FMUL.FTZ R49, R133, R193 ;  /* 0x000000c185317220 */ /* 0x000fe40000410000 */
[--C-:B------:R-:W-:Y:S02]  /*d650*/  FFMA.FTZ R58, R58, c[0x0][0x2d0], -R3.reuse ;  /* 0x0000b4003a3a7a23 */ /* 0x100fe40000010803 */
[--C-:B------:R-:W-:Y:S02]  /*d660*/  FFMA.FTZ R59, R59, c[0x0][0x2d0], -R3.reuse ;  /* 0x0000b4003b3b7a23 */ /* 0x100fe40000010803 */
[--C-:B------:R-:W-:Y:S01]  /*d670*/  FFMA.FTZ R62, R62, c[0x0][0x2d0], -R3.reuse ;  /* 0x0000b4003e3e7a23 */ /* 0x100fe20000010803 */
[----:B------:R-:W-:Y:S01]  /*d680*/  MOV R169, R58 ;  /* 0x0000003a00a97202 */ /* 0x000fe20000000f00 */
[C---:B------:R-:W-:Y:S01]  /*d690*/  FMUL.FTZ R58, R0.reuse, R178 ;  /* 0x000000b2003a7220 */ /* 0x040fe20000410000 */
[----:B------:R-:W-:Y:S01]  /*d6a0*/  MOV R165, R59 ;  /* 0x0000003b00a57202 */ /* 0x000fe20000000f00 */
[C---:B------:R-:W-:Y:S01]  /*d6b0*/  FMUL.FTZ R59, R0.reuse, R179 ;  /* 0x000000b3003b7220 */ /* 0x040fe20000410000 */
[----:B------:R-:W-:Y:S01]  /*d6c0*/  MUFU.EX2 R164, R164 ;  /* 0x000000a400a47308 */ /* 0x000fe20000000800 */
[----:B------:R-:W-:Y:S02]  /*d6d0*/  FFMA.FTZ R3, R63, c[0x0][0x2d0], -R3 ;  /* 0x0000b4003f037a23 */ /* 0x000fe40000010803 */
[C---:B------:R-:W-:Y:S02]  /*d6e0*/  FMUL.FTZ R63, R0.reuse, R183 ;  /* 0x000000b7003f7220 */ /* 0x040fe40000410000 */
[C---:B------:R-:W-:Y:S01]  /*d6f0*/  FMUL.FTZ R64, R133.reuse, R200 ;  /* 0x000000c885407220 */ /* 0x040fe20000410000 */
[----:B------:R-:W-:Y:S01]  /*d700*/  MOV R200, R157 ;  /* 0x0000009d00c87202 */ /* 0x000fe20000000f00 */
[C---:B------:R-:W-:Y:S02]  /*d710*/  FMUL.FTZ R74, R0.reuse, R74 ;  /* 0x0000004a004a7220 */ /* 0x040fe40000410000 */
        /* <DEDUP_REMOVED lines=17> */
[----:B------:R-:W-:Y:S03]  /*d830*/  FMUL.FTZ R127, R0, R127 ;  /* 0x0000007f007f7220 */ /* 0x000fe60000410000 */
[----:B------:R-:W-:Y:S10]  /*d840*/  MUFU.EX2 R247, R247 ;  /* 0x000000f700f77308 */ /* 0x000ff40000000800 */
[----:B------:R-:W-:Y:S10]  /*d850*/  MUFU.EX2 R246, R246 ;  /* 0x000000f600f67308 */ /* 0x000ff40000000800 */
[----:B------:R-:W-:Y:S10]  /*d860*/  MUFU.EX2 R245, R245 ;  /* 0x000000f500f57308 */ /* 0x000ff40000000800 */
[----:B------:R-:W-:Y:S01]  /*d870*/  MUFU.EX2 R223, R223 ;  /* 0x000000df00df7308 */ /* 0x000fe20000000800 */
[----:B---3--:R-:W-:Y:S02]  /*d880*/  FFMA.FTZ R210, R133, R210, R208 ;  /* 0x000000d285d27223 */ /* 0x008fe400000100d0 */
[----:B----4-:R-:W-:Y:S01]  /*d890*/  FFMA.FTZ R208, R132, R24, R207 ;  /* 0x0000001884d07223 */ /* 0x010fe200000100cf */
[----:B------:R-:W-:Y:S01]  /*d8a0*/  MOV R207, R62 ;  /* 0x0000003e00cf7202 */ /* 0x000fe20000000f00 */
[----:B------:R-:W-:Y:S01]  /*d8b0*/  FMUL.FTZ R24, R2, R152 ;  /* 0x0000009802187220 */ /* 0x000fe20000410000 */
[----:B------:R-:W-:Y:S01]  /*d8c0*/  MOV R152, R10 ;  /* 0x0000000a00987202 */ /* 0x000fe20000000f00 */
[C---:B------:R-:W-:Y:S01]  /*d8d0*/  FMUL.FTZ R10, R0.reuse, R146 ;  /* 0x00000092000a7220 */ /* 0x040fe20000410000 */
[----:B------:R-:W-:Y:S01]  /*d8e0*/  F2FP.PACK_AB R146, R51, R214 ;  /* 0x000000d63392723e */ /* 0x000fe200000000ff */
[----:B------:R-:W-:Y:S06]  /*d8f0*/  FMUL.FTZ R62, R0, R182 ;  /* 0x000000b6003e7220 */ /* 0x000fec0000410000 */
[C---:B------:R-:W-:Y:S07]  /*d900*/  HMMA.16816.F32 R8, R144.reuse, R20, R8 ;  /* 0x000000149008723c */ /* 0x040fee0000001808 */
[C---:B------:R-:W-:Y:S01]  /*d910*/  FMUL.FTZ R20, R133.reuse, R172 ;  /* 0x000000ac85147220 */ /* 0x040fe20000410000 */
[----:B------:R-:W-:Y:S01]  /*d920*/  MOV R172, R34 ;  /* 0x0000002200ac7202 */ /* 0x000fe20000000f00 */
[C---:B------:R-:W-:Y:S03]  /*d930*/  FMUL.FTZ R21, R133.reuse, R173 ;  /* 0x000000ad85157220 */ /* 0x040fe60000410000 */
[C---:B------:R-:W-:Y:S01]  /*d940*/  FMUL.FTZ R34, R132.reuse, R186 ;  /* 0x000000ba84227220 */ /* 0x040fe20000410000 */
[----:B------:R-:W-:Y:S01]  /*d950*/  MOV R173, R35 ;  /* 0x0000002300ad7202 */ /* 0x000fe20000000f00 */
[C---:B------:R-:W-:Y:S01]  /*d960*/  FMUL.FTZ R35, R132.reuse, R187 ;  /* 0x000000bb84237220 */ /* 0x040fe20000410000 */
[----:B------:R-:W-:Y:S01]  /*d970*/  MOV R187, R50 ;  /* 0x0000003200bb7202 */ /* 0x000fe20000000f00 */
[----:B------:R-:W-:Y:S01]  /*d980*/  FMUL.FTZ R50, R132, R194 ;  /* 0x000000c284327220 */ /* 0x000fe20000410000 */
[----:B------:R-:W-:Y:S01]  /*d990*/  MOV R186, R65 ;  /* 0x0000004100ba7202 */ /* 0x000fe20000000f00 */
[----:B------:R-:W-:Y:S01]  /*d9a0*/  FMUL.FTZ R65, R133, R201 ;  /* 0x000000c985417220 */ /* 0x000fe20000410000 */
[----:B------:R-:W-:Y:S02]  /*d9b0*/  MOV R194, R161 ;  /* 0x000000a100c27202 */ /* 0x000fe40000000f00 */
[----:B------:R-:W-:Y:S02]  /*d9c0*/  MOV R161, R181 ;  /* 0x000000b500a17202 */ /* 0x000fe40000000f00 */
[----:B------:R-:W-:Y:S02]  /*d9d0*/  MOV R181, R156 ;  /* 0x0000009c00b57202 */ /* 0x000fe40000000f00 */
[----:B------:R-:W-:Y:S10]  /*d9e0*/  MUFU.EX2 R194, R194 ;  /* 0x000000c200c27308 */ /* 0x000ff40000000800 */
[----:B------:R-:W-:Y:S01]  /*d9f0*/  MUFU.EX2 R181, R181 ;  /* 0x000000b500b57308 */ /* 0x000fe20000000800 */
[----:B--2---:R-:W-:Y:S02]  /*da00*/  FFMA.FTZ R2, R2, R14, R16 ;  /* 0x0000000e02027223 */ /* 0x004fe40000010010 */
[----:B------:R-:W-:Y:S02]  /*da10*/  FMUL.FTZ R14, R0, R150 ;  /* 0x00000096000e7220 */ /* 0x000fe40000410000 */
[----:B------:R-:W-:Y:S01]  /*da20*/  LDSM.16.MT88.4 R148, [R228] ;  /* 0x00000000e494783b */ /* 0x000fe20000004200 */
[----:B------:R-:W-:Y:S02]  /*da30*/  FADD.FTZ R2, R213, R2 ;  /* 0x00000002d5027221 */ /* 0x000fe40000010000 */
[C---:B------:R-:W-:Y:S01]  /*da40*/  FMUL.FTZ R16, R133.reuse, R160 ;  /* 0x000000a085107220 */ /* 0x040fe20000410000 */
[----:B------:R-:W-:Y:S01]  /*da50*/  MOV R160, R33 ;  /* 0x0000002100a07202 */ /* 0x000fe20000000f00 */
[-C--:B------:R-:W-:Y:S03]  /*da60*/  HMMA.16816.F32 R12, R144, R22.reuse, R12 ;  /* 0x00000016900c723c */ /* 0x080fe6000000180c */
[C---:B------:R-:W-:Y:S02]  /*da70*/  FMUL.FTZ R33, R133.reuse, R185 ;  /* 0x000000b985217220 */ /* 0x040fe40000410000 */
[----:B------:R-:W-:Y:S03]  /*da80*/  IMAD.MOV.U32 R185, RZ, RZ, R52 ;  /* 0x000000ffffb97224 */ /* 0x000fe600078e0034 */
[C---:B------:R-:W-:Y:S07]  /*da90*/  HMMA.16816.F32 R16, R140.reuse, R22, R16 ;  /* 0x000000168c10723c */ /* 0x040fee0000001810 */
[C---:B------:R-:W-:Y:S01]  /*daa0*/  FMUL.FTZ R22, R132.reuse, R174 ;  /* 0x000000ae84167220 */ /* 0x040fe20000410000 */
[----:B------:R-:W-:Y:S01]  /*dab0*/  MOV R174, R53 ;  /* 0x0000003500ae7202 */ /* 0x000fe20000000f00 */
[----:B------:R-:W-:Y:S01]  /*dac0*/  FMUL.FTZ R23, R132, R175 ;  /* 0x000000af84177220 */ /* 0x000fe20000410000 */
[----:B------:R-:W1:Y:S02]  /*dad0*/  LDSM.16.MT88.4 R52, [R229] ;  /* 0x00000000e534783b */ /* 0x000e640000004200 */
[----:B------:R-:W-:Y:S01]  /*dae0*/  MOV R175, R27 ;  /* 0x0000001b00af7202 */ /* 0x000fe20000000f00 */
[----:B------:R-:W-:Y:S01]  /*daf0*/  FMUL.FTZ R27, R0, R155 ;  /* 0x0000009b001b7220 */ /* 0x000fe20000410000 */
[----:B------:R-:W-:Y:S01]  /*db00*/  MOV R155, R32 ;  /* 0x00000020009b7202 */ /* 0x000fe20000000f00 */
[C---:B------:R-:W-:Y:S01]  /*db10*/  FMUL.FTZ R32, R133.reuse, R184 ;  /* 0x000000b885207220 */ /* 0x040fe20000410000 */
[-C--:B------:R-:W-:Y:S01]  /*db20*/  HMMA.16816.F32 R20, R140, R36.reuse, R20 ;  /* 0x000000248c14723c */ /* 0x080fe20000001814 */
[----:B------:R-:W-:Y:S02]  /*db30*/  MUFU.EX2 R174, R174 ;  /* 0x000000ae00ae7308 */ /* 0x000fe40000000800 */
[----:B------:R-:W-:Y:S01]  /*db40*/  MOV R184, R66 ;  /* 0x0000004200b87202 */ /* 0x000fe20000000f00 */
[C---:B------:R-:W-:Y:S01]  /*db50*/  FMUL.FTZ R66, R132.reuse, R202 ;  /* 0x000000ca84427220 */ /* 0x040fe20000410000 */
[----:B------:R-:W-:Y:S02]  /*db60*/  MOV R166, R175 ;  /* 0x000000af00a67202 */ /* 0x000fe40000000f00 */
[----:B------:R-:W-:Y:S01]  /*db70*/  MOV R175, R162 ;  /* 0x000000a200af7202 */ /* 0x000fe20000000f00 */
[C---:B------:R-:W-:Y:S03]  /*db80*/  HMMA.16816.F32 R24, R144.reuse, R36, R24 ;  /* 0x000000249018723c */ /* 0x040fe60000001818 */
[----:B------:R-:W-:Y:S01]  /*db90*/  MUFU.EX2 R184, R184 ;  /* 0x000000b800b87308 */ /* 0x000fe20000000800 */
[----:B------:R-:W-:Y:S02]  /*dba0*/  MOV R162, R177 ;  /* 0x000000b100a27202 */ /* 0x000fe40000000f00 */
[----:B------:R-:W-:Y:S01]  /*dbb0*/  MOV R167, R166 ;  /* 0x000000a600a77202 */ /* 0x000fe20000000f00 */
[C---:B------:R-:W-:Y:S01]  /*dbc0*/  FMUL.FTZ R36, R133.reuse, R188 ;  /* 0x000000bc85247220 */ /* 0x040fe20000410000 */
[-C--:B------:R-:W-:Y:S04]  /*dbd0*/  HMMA.16816.F32 R28, R144, R38.reuse, R28 ;  /* 0x00000026901c723c */ /* 0x080fe8000000181c */
[C---:B------:R-:W-:Y:S01]  /*dbe0*/  FMUL.FTZ R37, R133.reuse, R189 ;  /* 0x000000bd85257220 */ /* 0x040fe20000410000 */
[----:B------:R-:W-:Y:S01]  /*dbf0*/  MUFU.EX2 R177, R252 ;  /* 0x000000fc00b17308 */ /* 0x000fe20000000800 */
[----:B------:R-:W-:Y:S01]  /*dc00*/  MOV R188, R51 ;  /* 0x0000003300bc7202 */ /* 0x000fe20000000f00 */
[C---:B------:R-:W-:Y:S01]  /*dc10*/  FMUL.FTZ R51, R132.reuse, R195 ;  /* 0x000000c384337220 */ /* 0x040fe20000410000 */
[C---:B------:R-:W-:Y:S04]  /*dc20*/  HMMA.16816.F32 R32, R140.reuse, R38, R32 ;  /* 0x000000268c20723c */ /* 0x040fe80000001820 */
[----:B------:R-:W-:Y:S01]  /*dc30*/  MOV R189, R67 ;  /* 0x0000004300bd7202 */ /* 0x000fe20000000f00 */
[C---:B------:R-:W-:Y:S01]  /*dc40*/  FMUL.FTZ R67, R132.reuse, R203 ;  /* 0x000000cb84437220 */ /* 0x040fe20000410000 */
[----:B------:R-:W-:Y:S01]  /*dc50*/  MOV R170, R167 ;  /* 0x000000a700aa7202 */ /* 0x000fe20000000f00 */
[C---:B------:R-:W-:Y:S01]  /*dc60*/  FMUL.FTZ R38, R132.reuse, R190 ;  /* 0x000000be84267220 */ /* 0x040fe20000410000 */
[----:B------:R-:W-:Y:S01]  /*dc70*/  MOV R190, R155 ;  /* 0x0000009b00be7202 */ /* 0x000fe20000000f00 */
[C---:B------:R-:W-:Y:S01]  /*dc80*/  FMUL.FTZ R39, R132.reuse, R191 ;  /* 0x000000bf84277220 */ /* 0x040fe20000410000 */
[----:B------:R-:W-:Y:S02]  /*dc90*/  MUFU.EX2 R175, R175 ;  /* 0x000000af00af7308 */ /* 0x000fe40000000800 */
[----:B------:R-:W-:Y:S01]  /*dca0*/  MOV R191, R185 ;  /* 0x000000b900bf7202 */ /* 0x000fe20000000f00 */
[----:B------:R-:W-:Y:S01]  /*dcb0*/  IMAD.MOV.U32 R185, RZ, RZ, R129 ;  /* 0x000000ffffb97224 */ /* 0x000fe200078e0081 */
[----:B------:R-:W-:Y:S01]  /*dcc0*/  MOV R155, R154 ;  /* 0x0000009a009b7202 */ /* 0x000fe20000000f00 */
[----:B------:R-:W2:Y:S01]  /*dcd0*/  LDL.LU R129, [R1+0x74] ;  /* 0x0000740001817983 */ /* 0x000ea20000300800 */
[-C--:B-1----:R-:W-:Y:S03]  /*dce0*/  HMMA.16816.F32 R36, R140, R52.reuse, R36 ;  /* 0x000000348c24723c */ /* 0x082fe60000001824 */
[----:B------:R-:W-:Y:S02]  /*dcf0*/  MOV R154, R163 ;  /* 0x000000a3009a7202 */ /* 0x000fe40000000f00 */
[----:B------:R-:W-:Y:S02]  /*dd00*/  MOV R163, R169 ;  /* 0x000000a900a37202 */ /* 0x000fe40000000f00 */
[----:B------:R-:W-:Y:S01]  /*dd10*/  MUFU.EX2 R169, R219 ;  /* 0x000000db00a97308 */ /* 0x000fe20000000800 */
[C---:B------:R-:W-:Y:S04]  /*dd20*/  HMMA.16816.F32 R40, R144.reuse, R52, R40 ;  /* 0x000000349028723c */ /* 0x040fe80000001828 */
[----:B------:R-:W-:Y:S02]  /*dd30*/  MOV R166, R189 ;  /* 0x000000bd00a67202 */ /* 0x000fe40000000f00 */
[----:B------:R-:W-:Y:S01]  /*dd40*/  MOV R189, R188 ;  /* 0x000000bc00bd7202 */ /* 0x000fe20000000f00 */
[C---:B------:R-:W-:Y:S01]  /*dd50*/  FMUL.FTZ R52, R133.reuse, R196 ;  /* 0x000000c485347220 */ /* 0x040fe20000410000 */
[-C--:B------:R-:W-:Y:S04]  /*dd60*/  HMMA.16816.F32 R44, R144, R54.reuse, R44 ;  /* 0x00000036902c723c */ /* 0x080fe8000000182c */
[C---:B------:R-:W-:Y:S01]  /*dd70*/  FMUL.FTZ R53, R133.reuse, R197 ;  /* 0x000000c585357220 */ /* 0x040fe20000410000 */
[----:B------:R-:W-:Y:S01]  /*dd80*/  MOV R167, R166 ;  /* 0x000000a600a77202 */ /* 0x000fe20000000f00 */
[----:B------:R1:W-:Y:S01]  /*dd90*/  MUFU.EX2 R197, R170 ;  /* 0x000000aa00c57308 */ /* 0x0003e20000000800 */
[----:B------:R-:W-:Y:S01]  /*dda0*/  MOV R166, R189 ;  /* 0x000000bd00a67202 */ /* 0x000fe20000000f00 */
[C---:B------:R-:W-:Y:S04]  /*ddb0*/  HMMA.16816.F32 R48, R140.reuse, R54, R48 ;  /* 0x000000368c30723c */ /* 0x040fe80000001830 */
[----:B------:R-:W-:Y:S02]  /*ddc0*/  MOV R188, R187 ;  /* 0x000000bb00bc7202 */ /* 0x000fe40000000f00 */
[----:B------:R-:W-:Y:S01]  /*ddd0*/  MOV R187, R186 ;  /* 0x000000ba00bb7202 */ /* 0x000fe20000000f00 */
[C---:B------:R-:W-:Y:S01]  /*dde0*/  FMUL.FTZ R54, R132.reuse, R198 ;  /* 0x000000c684367220 */ /* 0x040fe20000410000 */
[----:B------:R-:W-:Y:S01]  /*ddf0*/  MOV R186, R159 ;  /* 0x0000009f00ba7202 */ /* 0x000fe20000000f00 */
[----:B------:R-:W-:Y:S03]  /*de00*/  FMUL.FTZ R55, R132, R199 ;  /* 0x000000c784377220 */ /* 0x000fe60000410000 */
[----:B------:R-:W-:Y:S02]  /*de10*/  MOV R199, R153 ;  /* 0x0000009900c77202 */ /* 0x000fe40000000f00 */
[----:B------:R-:W-:Y:S02]  /*de20*/  MOV R192, R167 ;  /* 0x000000a700c07202 */ /* 0x000fe40000000f00 */
[-C--:B------:R-:W-:Y:S02]  /*de30*/  HMMA.16816.F32 R52, R140, R148.reuse, R52 ;  /* 0x000000948c34723c */ /* 0x080fe40000001834 */
[----:B------:R-:W-:Y:S01]  /*de40*/  MUFU.EX2 R199, R199 ;  /* 0x000000c700c77308 */ /* 0x000fe20000000800 */
[----:B------:R-:W-:Y:S02]  /*de50*/  MOV R193, R166 ;  /* 0x000000a600c17202 */ /* 0x000fe40000000f00 */
[----:B------:R-:W-:Y:S02]  /*de60*/  MOV R201, R192 ;  /* 0x000000c000c97202 */ /* 0x000fe40000000f00 */
[----:B------:R-:W-:Y:S01]  /*de70*/  MOV R198, R193 ;  /* 0x000000c100c67202 */ /* 0x000fe20000000f00 */
[C---:B------:R-:W-:Y:S04]  /*de80*/  HMMA.16816.F32 R56, R144.reuse, R148, R56 ;  /* 0x000000949038723c */ /* 0x040fe80000001838 */
[----:B------:R-:W-:Y:S01]  /*de90*/  MUFU.EX2 R192, R161 ;  /* 0x000000a100c07308 */ /* 0x000fe20000000800 */
[----:B------:R-:W-:Y:S01]  /*dea0*/  MOV R159, R158 ;  /* 0x0000009e009f7202 */ /* 0x000fe20000000f00 */
[----:B------:R-:W-:Y:S01]  /*deb0*/  IMAD.MOV.U32 R202, RZ, RZ, R198 ;  /* 0x000000ffffca7224 */ /* 0x000fe200078e00c6 */
[----:B------:R-:W-:Y:S01]  /*dec0*/  MOV R158, R165 ;  /* 0x000000a5009e7202 */ /* 0x000fe20000000f00 */
[-C--:B------:R-:W-:Y:S04]  /*ded0*/  HMMA.16816.F32 R60, R144, R150.reuse, R60 ;  /* 0x00000096903c723c */ /* 0x080fe8000000183c */
[----:B------:R-:W-:Y:S01]  /*dee0*/  IMAD.MOV.U32 R165, RZ, RZ, R130 ;  /* 0x000000ffffa57224 */ /* 0x000fe200078e0082 */
[----:B------:R-:W-:Y:S01]  /*def0*/  MOV R198, R190 ;  /* 0x000000be00c67202 */ /* 0x000fe20000000f00 */
[----:B------:R-:W3:Y:S01]  /*df00*/  LDL.LU R130, [R1+0x70] ;  /* 0x0000700001827983 */ /* 0x000ee20000300800 */
[----:B------:R-:W-:Y:S01]  /*df10*/  MOV R190, R162 ;  /* 0x000000a200be7202 */ /* 0x000fe20000000f00 */
[C---:B------:R-:W-:Y:S02]  /*df20*/  HMMA.16816.F32 R64, R140.reuse, R150, R64 ;  /* 0x000000968c40723c */ /* 0x040fe40000001840 */
[----:B------:R-:W4:Y:S02]  /*df30*/  LDSM.16.MT88.4 R148, [R225+0x2000] ;  /* 0x00200000e194783b */ /* 0x000f240000004200 */
[----:B------:R-:W-:Y:S02]  /*df40*/  MOV R189, R188 ;  /* 0x000000bc00bd7202 */ /* 0x000fe40000000f00 */
[----:B------:R-:W-:Y:S02]  /*df50*/  MOV R188, R187 ;  /* 0x000000bb00bc7202 */ /* 0x000fe40000000f00 */
[----:B------:R-:W-:Y:S04]  /*df60*/  MOV R187, R186 ;  /* 0x000000ba00bb7202 */ /* 0x000fe80000000f00 */
[----:B------:R-:W-:Y:S02]  /*df70*/  MOV R167, R188 ;  /* 0x000000bc00a77202 */ /* 0x000fe40000000f00 */
[----:B------:R-:W-:Y:S02]  /*df80*/  MOV R166, R187 ;  /* 0x000000bb00a67202 */ /* 0x000fe40000000f00 */
[----:B------:R-:W-:Y:S01]  /*df90*/  MOV R186, R159 ;  /* 0x0000009f00ba7202 */ /* 0x000fe20000000f00 */
[----:B------:R-:W-:Y:S01]  /*dfa0*/  IMAD.MOV.U32 R183, RZ, RZ, R167 ;  /* 0x000000ffffb77224 */ /* 0x000fe200078e00a7 */
[----:B------:R-:W-:Y:S01]  /*dfb0*/  MOV R159, R158 ;  /* 0x0000009e009f7202 */ /* 0x000fe20000000f00 */
[----:B------:R-:W-:Y:S01]  /*dfc0*/  IMAD.MOV.U32 R158, RZ, RZ, R155 ;  /* 0x000000ffff9e7224 */ /* 0x000fe200078e009b */
[----:B------:R-:W-:Y:S02]  /*dfd0*/  MOV R155, R173 ;  /* 0x000000ad009b7202 */ /* 0x000fe40000000f00 */
[----:B------:R-:W-:Y:S02]  /*dfe0*/  MOV R173, R172 ;  /* 0x000000ac00ad7202 */ /* 0x000fe40000000f00 */
[----:B------:R-:W-:Y:S02]  /*dff0*/  MOV R172, R131 ;  /* 0x0000008300ac7202 */ /* 0x000fe40000000f00 */
[----:B------:R-:W3:Y:S01]  /*e000*/  LDL.LU R131, [R1+0x6c] ;  /* 0x00006c0001837983 */ /* 0x000ee20000300800 */
[----:B------:R-:W-:Y:S02]  /*e010*/  MOV R188, R159 ;  /* 0x0000009f00bc7202 */ /* 0x000fe40000000f00 */
[----:B------:R-:W-:Y:S02]  /*e020*/  MOV R159, R173 ;  /* 0x000000ad009f7202 */ /* 0x000fe40000000f00 */
[----:B------:R-:W-:Y:S01]  /*e030*/  MOV R187, R158 ;  /* 0x0000009e00bb7202 */ /* 0x000fe20000000f00 */
[----:B------:R-:W-:Y:S01]  /*e040*/  MUFU.EX2 R173, R220 ;  /* 0x000000dc00ad7308 */ /* 0x000fe20000000800 */
[----:B------:R-:W-:Y:S02]  /*e050*/  MOV R158, R172 ;  /* 0x000000ac009e7202 */ /* 0x000fe40000000f00 */
[----:B------:R-:W-:Y:S02]  /*e060*/  MOV R196, R166 ;  /* 0x000000a600c47202 */ /* 0x000fe40000000f00 */
[----:B------:R-:W-:Y:S02]  /*e070*/  MOV R166, R188 ;  /* 0x000000bc00a67202 */ /* 0x000fe40000000f00 */
[----:B------:R-:W-:Y:S02]  /*e080*/  MOV R188, R152 ;  /* 0x0000009800bc7202 */ /* 0x000fe40000000f00 */
[----:B-1----:R-:W-:Y:S01]  /*e090*/  MOV R170, R189 ;  /* 0x000000bd00aa7202 */ /* 0x002fe20000000f00 */
[-C--:B----4-:R-:W-:Y:S01]  /*e0a0*/  HMMA.16816.F32 R68, R140, R148.reuse, R68 ;  /* 0x000000948c44723c */ /* 0x090fe20000001844 */
[----:B------:R-:W1:Y:S02]  /*e0b0*/  MUFU.EX2 R172, R211 ;  /* 0x000000d300ac7308 */ /* 0x000e640000000800 */
[----:B------:R-:W-:Y:S01]  /*e0c0*/  IMAD.MOV.U32 R189, RZ, RZ, R186 ;  /* 0x000000ffffbd7224 */ /* 0x000fe200078e00ba */
[----:B------:R-:W-:Y:S02]  /*e0d0*/  MOV R186, R155 ;  /* 0x0000009b00ba7202 */ /* 0x000fe40000000f00 */
[----:B------:R-:W-:Y:S02]  /*e0e0*/  MOV R155, R168 ;  /* 0x000000a8009b7202 */ /* 0x000fe40000000f00 */
[C---:B------:R-:W-:Y:S03]  /*e0f0*/  HMMA.16816.F32 R72, R144.reuse, R148, R72 ;  /* 0x000000949048723c */ /* 0x040fe60000001848 */
[----:B------:R-:W4:Y:S01]  /*e100*/  MUFU.EX2 R168, R249 ;  /* 0x000000f900a87308 */ /* 0x000f220000000800 */
[----:B------:R-:W-:Y:S02]  /*e110*/  MOV R193, R155 ;  /* 0x0000009b00c17202 */ /* 0x000fe40000000f00 */
[----:B------:R-:W-:Y:S02]  /*e120*/  MOV R167, R189 ;  /* 0x000000bd00a77202 */ /* 0x000fe40000000f00 */
[-C--:B------:R-:W-:Y:S04]  /*e130*/  HMMA.16816.F32 R76, R144, R150.reuse, R76 ;  /* 0x00000096904c723c */ /* 0x080fe8000000184c */
[----:B------:R-:W-:Y:S01]  /*e140*/  MOV R189, R159 ;  /* 0x0000009f00bd7202 */ /* 0x000fe20000000f00 */
[----:B------:R-:W-:Y:S01]  /*e150*/  MUFU.EX2 R193, R193 ;  /* 0x000000c100c17308 */ /* 0x000fe20000000800 */
[----:B------:R-:W-:Y:S02]  /*e160*/  MOV R182, R170 ;  /* 0x000000aa00b67202 */ /* 0x000fe40000000f00 */
[C---:B------:R-:W-:Y:S01]  /*e170*/  HMMA.16816.F32 R80, R140.reuse, R150, R80 ;  /* 0x000000968c50723c */ /* 0x040fe20000001850 */
[----:B------:R-:W1:Y:S03]  /*e180*/  LDSM.16.MT88.4 R148, [R226+0x2000] ;  /* 0x00200000e294783b */ /* 0x000e660000004200 */
[----:B------:R-:W-:Y:S01]  /*e190*/  MOV R170, R187 ;  /* 0x000000bb00aa7202 */ /* 0x000fe20000000f00 */
[----:B------:R-:W-:Y:S01]  /*e1a0*/  IMAD.MOV.U32 R187, RZ, RZ, R154 ;  /* 0x000000ffffbb7224 */ /* 0x000fe200078e009a */
[----:B------:R-:W-:Y:S01]  /*e1b0*/  MOV R195, R186 ;  /* 0x000000ba00c37202 */ /* 0x000fe20000000f00 */
[----:B------:R-:W-:Y:S01]  /*e1c0*/  MUFU.EX2 R189, R189 ;  /* 0x000000bd00bd7308 */ /* 0x000fe20000000800 */
[----:B------:R-:W-:Y:S01]  /*e1d0*/  MOV R186, R158 ;  /* 0x0000009e00ba7202 */ /* 0x000fe20000000f00 */
[----:B------:R-:W-:Y:S03]  /*e1e0*/  LDSM.16.MT88.4 R152, [R226+0x800] ;  /* 0x00080000e298783b */ /* 0x000fe60000004200 */
[----:B------:R-:W-:Y:S02]  /*e1f0*/  MOV R203, R182 ;  /* 0x000000b600cb7202 */ /* 0x000fe40000000f00 */
[----:B------:R-:W-:Y:S02]  /*e200*/  MOV R182, R163 ;  /* 0x000000a300b67202 */ /* 0x000fe40000000f00 */
[----:B------:R-:W-:Y:S01]  /*e210*/  MOV R252, R183 ;  /* 0x000000b700fc7202 */ /* 0x000fe20000000f00 */
[----:B------:R-:W-:Y:S01]  /*e220*/  LDSM.16.MT88.4 R156, [R229+0x800] ;  /* 0x00080000e59c783b */ /* 0x000fe20000004200 */
[----:B------:R-:W-:Y:S01]  /*e230*/  MUFU.EX2 R187, R187 ;  /* 0x000000bb00bb7308 */ /* 0x000fe20000000800 */
[----:B------:R-:W-:Y:S02]  /*e240*/  MOV R183, R191 ;  /* 0x000000bf00b77202 */ /* 0x000fe40000000f00 */
[----:B------:R-:W-:Y:S07]  /*e250*/  MOV R191, R185 ;  /* 0x000000b900bf7202 */ /* 0x000fee0000000f00 */
[----:B------:R4:W-:Y:S10]  /*e260*/  MUFU.EX2 R185, R160 ;  /* 0x000000a000b97308 */ /* 0x0009f40000000800 */
[----:B------:R-:W-:Y:S01]  /*e270*/  MUFU.EX2 R186, R186 ;  /* 0x000000ba00ba7308 */ /* 0x000fe20000000800 */
[-C--:B-1----:R-:W-:Y:S09]  /*e280*/  HMMA.16816.F32 R84, R140, R148.reuse, R84 ;  /* 0x000000948c54723c */ /* 0x082ff20000001854 */
[----:B------:R-:W-:Y:S01]  /*e290*/  MUFU.EX2 R195, R195 ;  /* 0x000000c300c37308 */ /* 0x000fe20000000800 */
[C---:B------:R-:W-:Y:S01]  /*e2a0*/  HMMA.16816.F32 R88, R144.reuse, R148, R88 ;  /* 0x000000949058723c */ /* 0x040fe20000001858 */
[----:B----4-:R-:W-:Y:S07]  /*e2b0*/  LDSM.16.MT88.4 R160, [R226+0x1000] ;  /* 0x00100000e2a0783b */ /* 0x010fee0000004200 */
[-C--:B------:R-:W-:Y:S01]  /*e2c0*/  HMMA.16816.F32 R92, R144, R150.reuse, R92 ;  /* 0x00000096905c723c */ /* 0x080fe2000000185c */
[----:B------:R-:W-:Y:S07]  /*e2d0*/  MUFU.EX2 R188, R188 ;  /* 0x000000bc00bc7308 */ /* 0x000fee0000000800 */
[C---:B------:R-:W-:Y:S01]  /*e2e0*/  HMMA.16816.F32 R96, R140.reuse, R150, R96 ;  /* 0x000000968c60723c */ /* 0x040fe20000001860 */
[----:B------:R-:W1:Y:S02]  /*e2f0*/  LDSM.16.MT88.4 R148, [R229+0x2000] ;  /* 0x00200000e594783b */ /* 0x000e640000004200 */
[----:B------:R-:W-:Y:S05]  /*e300*/  MUFU.EX2 R191, R191 ;  /* 0x000000bf00bf7308 */ /* 0x000fea0000000800 */
[-C--:B-1----:R-:W-:Y:S08]  /*e310*/  HMMA.16816.F32 R100, R140, R148.reuse, R100 ;  /* 0x000000948c64723c */ /* 0x082ff00000001864 */
[C---:B------:R-:W-:Y:S08]  /*e320*/  HMMA.16816.F32 R104, R144.reuse, R148, R104 ;  /* 0x000000949068723c */ /* 0x040ff00000001868 */
[-C--:B------:R-:W-:Y:S08]  /*e330*/  HMMA.16816.F32 R108, R144, R150.reuse, R108 ;  /* 0x00000096906c723c */ /* 0x080ff0000000186c */
[C---:B------:R-:W-:Y:S01]  /*e340*/  HMMA.16816.F32 R112, R140.reuse, R150, R112 ;  /* 0x000000968c70723c */ /* 0x040fe20000001870 */
[----:B------:R-:W1:Y:S03]  /*e350*/  LDSM.16.MT88.4 R148, [R228+0x2000] ;  /* 0x00200000e494783b */ /* 0x000e660000004200 */
[----:B--2---:R-:W-:Y:S04]  /*e360*/  FMUL.FTZ R129, R133, R129 ;  /* 0x0000008185817220 */ /* 0x004fe80000410000 */
[-C--:B-1----:R-:W-:Y:S04]  /*e370*/  HMMA.16816.F32 R116, R140, R148.reuse, R116 ;  /* 0x000000948c74723c */ /* 0x082fe80000001874 */
[----:B------:R-:W-:Y:S04]  /*e380*/  FADD.FTZ R133, R218, R210 ;  /* 0x000000d2da857221 */ /* 0x000fe80000010000 */
[C---:B------:R-:W-:Y:S01]  /*e390*/  HMMA.16816.F32 R120, R144.reuse, R148, R120 ;  /* 0x000000949078723c */ /* 0x040fe20000001878 */
[----:B------:R-:W2:Y:S06]  /*e3a0*/  LDL.LU R148, [R1+0x14] ;  /* 0x0000140001947983 */ /* 0x000eac0000300800 */
[----:B------:R-:W-:Y:S01]  /*e3b0*/  F2FP.PACK_AB R149, R172, R171 ;  /* 0x000000abac95723e */ /* 0x000fe200000000ff */
[-C--:B------:R-:W-:Y:S01]  /*e3c0*/  HMMA.16816.F32 R124, R144, R150.reuse, R124 ;  /* 0x00000096907c723c */ /* 0x080fe2000000187c */
[----:B------:R-:W1:Y:S03]  /*e3d0*/  LDSM.16.MT88.4 R144, [R225+0x800] ;  /* 0x00080000e190783b */ /* 0x000e660000004200 */
[C---:B---3--:R-:W-:Y:S02]  /*e3e0*/  FMUL.FTZ R130, R132.reuse, R130 ;  /* 0x0000008284827220 */ /* 0x048fe40000410000 */
[----:B------:R-:W-:Y:S02]  /*e3f0*/  FMUL.FTZ R131, R132, R131 ;  /* 0x0000008384837220 */ /* 0x000fe40000410000 */
[----:B------:R-:W-:Y:S05]  /*e400*/  FADD.FTZ R132, R216, R208 ;  /* 0x000000d0d8847221 */ /* 0x000fea0000010000 */
[----:B------:R-:W-:Y:S07]  /*e410*/  HMMA.16816.F32 R128, R140, R150, R128 ;  /* 0x000000968c80723c */ /* 0x000fee0000001880 */
[----:B------:R-:W-:Y:S02]  /*e420*/  F2FP.PACK_AB R140, R177, R164 ;  /* 0x000000a4b18c723e */ /* 0x000fe400000000ff */
[----:B------:R-:W-:Y:S03]  /*e430*/  F2FP.PACK_AB R142, R179, R178 ;  /* 0x000000b2b38e723e */ /* 0x000fe600000000ff */
[----:B------:R-:W-:Y:S02]  /*e440*/  F2FP.PACK_AB R141, R174, R169 ;  /* 0x000000a9ae8d723e */ /* 0x000fe400000000ff */
[----:B------:R-:W-:Y:S02]  /*e450*/  F2FP.PACK_AB R143, R197, R176 ;  /* 0x000000b0c58f723e */ /* 0x000fe400000000ff */
[----:B------:R-:W-:Y:S02]  /*e460*/  F2FP.PACK_AB R150, R180, R175 ;  /* 0x000000afb496723e */ /* 0x000fe400000000ff */
[----:B------:R-:W-:Y:S03]  /*e470*/  F2FP.PACK_AB R151, R248, R221 ;  /* 0x000000ddf897723e */ /* 0x000fe600000000ff */
[-C--:B-1----:R-:W-:Y:S03]  /*e480*/  HMMA.16816.F32 R4, R140, R144.reuse, R4 ;  /* 0x000000908c04723c */ /* 0x082fe60000001804 */
[----:B--2---:R-:W-:Y:S01]  /*e490*/  FFMA.FTZ R0, R0, R148, R139 ;  /* 0x0000009400007223 */ /* 0x004fe2000001008b */
[----:B------:R-:W-:Y:S03]  /*e4a0*/  F2FP.PACK_AB R148, R173, R168 ;  /* 0x000000a8ad94723e */ /* 0x000fe600000000ff */
[----:B------:R-:W-:Y:S02]  /*e4b0*/  FADD.FTZ R138, R138, R0 ;  /* 0x000000008a8a7221 */ /* 0x000fe40000010000 */
[----:B------:R-:W-:Y:S02]  /*e4c0*/  FADD.FTZ R0, R217, R133 ;  /* 0x00000085d9007221 */ /* 0x000fe40000010000 */
[C---:B------:R-:W-:Y:S01]  /*e4d0*/  HMMA.16816.F32 R8, R148.reuse, R144, R8 ;  /* 0x000000909408723c */ /* 0x040fe20000001808 */
[----:B------:R-:W-:Y:S03]  /*e4e0*/  LDSM.16.MT88.4 R216, [R226+0x3800] ;  /* 0x00380000e2d8783b */ /* 0x000fe60000004200 */
[----:B------:R-:W-:Y:S02]  /*e4f0*/  FADD.FTZ R133, R215, R132 ;  /* 0x00000084d7857221 */ /* 0x000fe40000010000 */
[----:B------:R-:W-:Y:S02]  /*e500*/  FADD.FTZ R132, R214, R2 ;  /* 0x00000002d6847221 */ /* 0x000fe40000010000 */
[-C--:B------:R-:W-:Y:S01]  /*e510*/  HMMA.16816.F32 R12, R148, R146.reuse, R12 ;  /* 0x00000092940c723c */ /* 0x080fe2000000180c */
[----:B------:R-:W-:Y:S03]  /*e520*/  LDSM.16.MT88.4 R212, [R225+0x3800] ;  /* 0x00380000e1d4783b */ /* 0x000fe60000004200 */
[----:B------:R-:W-:Y:S01]  /*e530*/  FADD.FTZ R132, R202, R132 ;  /* 0x00000084ca847221 */ /* 0x000fe20000010000 */
[----:B------:R-:W-:Y:S01]  /*e540*/  MOV R202, R201 ;  /* 0x000000c900ca7202 */ /* 0x000fe20000000f00 */
[----:B------:R-:W-:Y:S01]  /*e550*/  FADD.FTZ R2, R209, R138 ;  /* 0x0000008ad1027221 */ /* 0x000fe20000010000 */
[----:B------:R-:W-:Y:S01]  /*e560*/  MOV R201, R183 ;  /* 0x000000b700c97202 */ /* 0x000fe20000000f00 */
[C---:B------:R-:W-:Y:S01]  /*e570*/  HMMA.16816.F32 R16, R140.reuse, R146, R16 ;  /* 0x000000928c10723c */ /* 0x040fe20000001810 */
[----:B------:R-:W1:Y:S01]  /*e580*/  LDSM.16.MT88.4 R144, [R228+0x800] ;  /* 0x00080000e490783b */ /* 0x000e620000004200 */
[----:B------:R-:W-:Y:S02]  /*e590*/  MUFU.EX2 R138, R207 ;  /* 0x000000cf008a7308 */ /* 0x000fe40000000800 */
[----:B------:R-:W-:Y:S01]  /*e5a0*/  FADD.FTZ R168, R168, R132 ;  /* 0x00000084a8a87221 */ /* 0x000fe20000010000 */
[----:B------:R-:W-:Y:S01]  /*e5b0*/  MOV R251, R201 ;  /* 0x000000c900fb7202 */ /* 0x000fe20000000f00 */
[----:B------:R-:W-:Y:S01]  /*e5c0*/  FADD.FTZ R0, R252, R0 ;  /* 0x00000000fc007221 */ /* 0x000fe20000010000 */
[----:B------:R-:W-:Y:S01]  /*e5d0*/  MOV R252, R202 ;  /* 0x000000ca00fc7202 */ /* 0x000fe20000000f00 */
[-C--:B------:R-:W-:Y:S04]  /*e5e0*/  HMMA.16816.F32 R20, R140, R152.reuse, R20 ;  /* 0x000000988c14723c */ /* 0x080fe80000001814 */
[----:B------:R-:W2:Y:S01]  /*e5f0*/  MUFU.EX2 R132, R167 ;  /* 0x000000a700847308 */ /* 0x000ea20000000800 */
[----:B------:R-:W-:Y:S01]  /*e600*/  MOV R202, R165 ;  /* 0x000000a500ca7202 */ /* 0x000fe20000000f00 */
[----:B------:R-:W-:Y:S01]  /*e610*/  FADD.FTZ R133, R203, R133 ;  /* 0x00000085cb857221 */ /* 0x000fe20000010000 */
[----:B------:R-:W-:Y:S01]  /*e620*/  MOV R203, R166 ;  /* 0x000000a600cb7202 */ /* 0x000fe20000000f00 */
[C---:B------:R-:W-:Y:S04]  /*e630*/  HMMA.16816.F32 R24, R148.reuse, R152, R24 ;  /* 0x000000989418723c */ /* 0x040fe80000001818 */
[----:B------:R-:W-:Y:S01]  /*e640*/  IMAD.MOV.U32 R183, RZ, RZ, R182 ;  /* 0x000000ffffb77224 */ /* 0x000fe200078e00b6 */
[----:B------:R-:W-:Y:S01]  /*e650*/  MOV R182, R196 ;  /* 0x000000c400b67202 */ /* 0x000fe20000000f00 */
[----:B------:R-:W-:Y:S01]  /*e660*/  MUFU.EX2 R139, R203 ;  /* 0x000000cb008b7308 */ /* 0x000fe20000000800 */
[----:B------:R-:W-:Y:S01]  /*e670*/  MOV R196, R170 ;  /* 0x000000aa00c47202 */ /* 0x000fe20000000f00 */
[-C--:B------:R-:W-:Y:S04]  /*e680*/  HMMA.16816.F32 R28, R148, R154.reuse, R28 ;  /* 0x0000009a941c723c */ /* 0x080fe8000000181c */
[----:B------:R-:W-:Y:S01]  /*e690*/  MOV R201, R182 ;  /* 0x000000b600c97202 */ /* 0x000fe20000000f00 */
[----:B------:R-:W-:Y:S01]  /*e6a0*/  FADD.FTZ R170, R205, R2 ;  /* 0x00000002cdaa7221 */ /* 0x000fe20000010000 */
[----:B------:R-:W-:Y:S01]  /*e6b0*/  MOV R250, R183 ;  /* 0x000000b700fa7202 */ /* 0x000fe20000000f00 */
[----:B------:R-:W-:Y:S01]  /*e6c0*/  FADD.FTZ R2, R164, R0 ;  /* 0x00000000a4027221 */ /* 0x000fe20000010000 */
[C---:B------:R-:W-:Y:S01]  /*e6d0*/  HMMA.16816.F32 R32, R140.reuse, R154, R32 ;  /* 0x0000009a8c20723c */ /* 0x040fe20000001820 */
[----:B------:R-:W3:Y:S01]  /*e6e0*/  LDSM.16.MT88.4 R152, [R225+0x2800] ;  /* 0x00280000e198783b */ /* 0x000ee20000004200 */
[----:B------:R-:W-:Y:S02]  /*e6f0*/  MUFU.EX2 R249, R201 ;  /* 0x000000c900f97308 */ /* 0x000fe40000000800 */
[----:B------:R-:W-:Y:S01]  /*e700*/  FADD.FTZ R0, R171, R170 ;  /* 0x000000aaab007221 */ /* 0x000fe20000010000 */
[----:B--2---:R-:W-:Y:S01]  /*e710*/  MOV R171, R132 ;  /* 0x0000008400ab7202 */ /* 0x004fe20000000f00 */
[----:B------:R-:W-:Y:S02]  /*e720*/  IMAD.MOV.U32 R170, RZ, RZ, R184 ;  /* 0x000000ffffaa7224 */ /* 0x000fe400078e00b8 */
[-C--:B------:R-:W-:Y:S01]  /*e730*/  HMMA.16816.F32 R36, R140, R156.reuse, R36 ;  /* 0x0000009c8c24723c */ /* 0x080fe20000001824 */
[----:B------:R-:W-:Y:S03]  /*e740*/  LDSM.16.MT88.4 R164, [R226+0x3000] ;  /* 0x00300000e2a4783b */ /* 0x000fe60000004200 */
[----:B------:R-:W2:Y:S01]  /*e750*/  MUFU.EX2 R220, R250 ;  /* 0x000000fa00dc7308 */ /* 0x000ea20000000800 */
[----:B------:R-:W-:Y:S02]  /*e760*/  FADD.FTZ R169, R169, R133 ;  /* 0x00000085a9a97221 */ /* 0x000fe40000010000 */
[----:B------:R-:W-:Y:S01]  /*e770*/  FADD.FTZ R0, R172, R0 ;  /* 0x00000000ac007221 */ /* 0x000fe20000010000 */
[C---:B------:R-:W-:Y:S04]  /*e780*/  HMMA.16816.F32 R40, R148.reuse, R156, R40 ;  /* 0x0000009c9428723c */ /* 0x040fe80000001828 */
[----:B------:R-:W-:Y:S02]  /*e790*/  FADD.FTZ R132, R174, R169 ;  /* 0x000000a9ae847221 */ /* 0x000fe40000010000 */
[----:B------:R-:W4:Y:S01]  /*e7a0*/  MUFU.EX2 R250, R202 ;  /* 0x000000ca00fa7308 */ /* 0x000f220000000800 */
[----:B------:R-:W-:Y:S01]  /*e7b0*/  FADD.FTZ R221, R221, R0 ;  /* 0x00000000dddd7221 */ /* 0x000fe20000010000 */
[-C--:B------:R-:W-:Y:S04]  /*e7c0*/  HMMA.16816.F32 R44, R148, R158.reuse, R44 ;  /* 0x0000009e942c723c */ /* 0x080fe8000000182c */
[----:B------:R-:W-:Y:S01]  /*e7d0*/  MOV R0, R197 ;  /* 0x000000c500007202 */ /* 0x000fe20000000f00 */
[----:B------:R-:W-:Y:S02]  /*e7e0*/  FADD.FTZ R132, R176, R132 ;  /* 0x00000084b0847221 */ /* 0x000fe40000010000 */
[----:B------:R-:W-:Y:S01]  /*e7f0*/  FADD.FTZ R2, R177, R2 ;  /* 0x00000002b1027221 */ /* 0x000fe20000010000 */
[C---:B------:R-:W-:Y:S01]  /*e800*/  HMMA.16816.F32 R48, R140.reuse, R158, R48 ;  /* 0x0000009e8c30723c */ /* 0x040fe20000001830 */
[----:B------:R-:W3:Y:S01]  /*e810*/  LDSM.16.MT88.4 R156, [R226+0x2800] ;  /* 0x00280000e29c783b */ /* 0x000ee20000004200 */
[----:B------:R-:W3:Y:S02]  /*e820*/  MUFU.EX2 R133, R3 ;  /* 0x0000000300857308 */ /* 0x000ee40000000800 */
[----:B--2---:R-:W-:Y:S01]  /*e830*/  F2FP.PACK_AB R209, R139, R220 ;  /* 0x000000dc8bd1723e */ /* 0x004fe200000000ff */
[----:B------:R-:W-:Y:S01]  /*e840*/  FADD.FTZ R0, R0, R132 ;  /* 0x0000008400007221 */ /* 0x000fe20000010000 */
[----:B------:R-:W-:Y:S01]  /*e850*/  MOV R132, R136 ;  /* 0x0000008800847202 */ /* 0x000fe20000000f00 */
[----:B------:R-:W-:Y:S01]  /*e860*/  FADD.FTZ R2, R178, R2 ;  /* 0x00000002b2027221 */ /* 0x000fe20000010000 */
[-C--:B-1----:R-:W-:Y:S04]  /*e870*/  HMMA.16816.F32 R52, R140, R144.reuse, R52 ;  /* 0x000000908c34723c */ /* 0x082fe80000001834 */
[----:B------:R-:W1:Y:S01]  /*e880*/  MUFU.EX2 R196, R196 ;  /* 0x000000c400c47308 */ /* 0x000e620000000800 */
[----:B------:R-:W-:Y:S01]  /*e890*/  FADD.FTZ R2, R179, R2 ;  /* 0x00000002b3027221 */ /* 0x000fe20000010000 */
[----:B----4-:R-:W-:Y:S02]  /*e8a0*/  F2FP.PACK_AB R210, R249, R250 ;  /* 0x000000faf9d2723e */ /* 0x010fe400000000ff */
[C---:B------:R-:W-:Y:S06]  /*e8b0*/  HMMA.16816.F32 R56, R148.reuse, R144, R56 ;  /* 0x000000909438723c */ /* 0x040fec0000001838 */
[----:B------:R-:W-:Y:S02]  /*e8c0*/  MUFU.EX2 R183, R190 ;  /* 0x000000be00b77308 */ /* 0x000fe40000000800 */
[-C--:B------:R-:W-:Y:S04]  /*e8d0*/  HMMA.16816.F32 R60, R148, R146.reuse, R60 ;  /* 0x00000092943c723c */ /* 0x080fe8000000183c */
[----:B---3--:R-:W-:Y:S01]  /*e8e0*/  F2FP.PACK_AB R211, R133, R138 ;  /* 0x0000008a85d3723e */ /* 0x008fe200000000ff */
[----:B------:R-:W-:Y:S03]  /*e8f0*/  FADD.FTZ R3, R173, R168 ;  /* 0x000000a8ad037221 */ /* 0x000fe60000010000 */
[C---:B------:R-:W-:Y:S01]  /*e900*/  HMMA.16816.F32 R64, R140.reuse, R146, R64 ;  /* 0x000000928c40723c */ /* 0x040fe20000001840 */
[----:B------:R-:W2:Y:S01]  /*e910*/  LDSM.16.MT88.4 R144, [R229+0x2800] ;  /* 0x00280000e590783b */ /* 0x000ea20000004200 */
[----:B------:R-:W3:Y:S02]  /*e920*/  MUFU.EX2 R190, R206 ;  /* 0x000000ce00be7308 */ /* 0x000ee40000000800 */
[----:B-1----:R-:W-:Y:S01]  /*e930*/  F2FP.PACK_AB R205, R196, R171 ;  /* 0x000000abc4cd723e */ /* 0x002fe200000000ff */
[----:B------:R-:W-:Y:S03]  /*e940*/  FADD.FTZ R3, R175, R3 ;  /* 0x00000003af037221 */ /* 0x000fe60000010000 */
[-C--:B------:R-:W-:Y:S04]  /*e950*/  HMMA.16816.F32 R68, R140, R152.reuse, R68 ;  /* 0x000000988c44723c */ /* 0x080fe80000001844 */
[----:B------:R-:W-:Y:S04]  /*e960*/  MUFU.EX2 R182, R198 ;  /* 0x000000c600b67308 */ /* 0x000fe80000000800 */
[C---:B------:R-:W-:Y:S06]  /*e970*/  HMMA.16816.F32 R72, R148.reuse, R152, R72 ;  /* 0x000000989448723c */ /* 0x040fec0000001848 */
[----:B------:R1:W4:Y:S02]  /*e980*/  MUFU.EX2 R198, R204 ;  /* 0x000000cc00c67308 */ /* 0x0003240000000800 */
[-C--:B------:R-:W-:Y:S04]  /*e990*/  HMMA.16816.F32 R76, R148, R154.reuse, R76 ;  /* 0x0000009a944c723c */ /* 0x080fe8000000184c */
[----:B---3--:R-:W-:Y:S04]  /*e9a0*/  F2FP.PACK_AB R206, R190, R183 ;  /* 0x000000b7bece723e */ /* 0x008fe800000000ff */
[C---:B------:R-:W-:Y:S01]  /*e9b0*/  HMMA.16816.F32 R80, R140.reuse, R154, R80 ;  /* 0x0000009a8c50723c */ /* 0x040fe20000001850 */
[----:B------:R-:W3:Y:S01]  /*e9c0*/  LDSM.16.MT88.4 R152, [R228+0x2800] ;  /* 0x00280000e498783b */ /* 0x000ee20000004200 */
[----:B------:R-:W-:Y:S06]  /*e9d0*/  MUFU.EX2 R252, R252 ;  /* 0x000000fc00fc7308 */ /* 0x000fec0000000800 */
[-C--:B------:R-:W-:Y:S04]  /*e9e0*/  HMMA.16816.F32 R84, R140, R156.reuse, R84 ;  /* 0x0000009c8c54723c */ /* 0x080fe80000001854 */
[----:B------:R-:W2:Y:S01]  /*e9f0*/  MUFU.EX2 R251, R251 ;  /* 0x000000fb00fb7308 */ /* 0x000ea20000000800 */
[----:B-1----:R-:W-:Y:S03]  /*ea00*/  F2FP.PACK_AB R204, R191, R170 ;  /* 0x000000aabfcc723e */ /* 0x002fe600000000ff */
[C---:B------:R-:W-:Y:S04]  /*ea10*/  HMMA.16816.F32 R88, R148.reuse, R156, R88 ;  /* 0x0000009c9458723c */ /* 0x040fe80000001858 */
[----:B----4-:R-:W-:Y:S04]  /*ea20*/  F2FP.PACK_AB R207, R198, R182 ;  /* 0x000000b6c6cf723e */ /* 0x010fe800000000ff */
[-C--:B------:R-:W-:Y:S08]  /*ea30*/  HMMA.16816.F32 R92, R148, R158.reuse, R92 ;  /* 0x0000009e945c723c */ /* 0x080ff0000000185c */
[C---:B------:R-:W-:Y:S01]  /*ea40*/  HMMA.16816.F32 R96, R140.reuse, R158, R96 ;  /* 0x0000009e8c60723c */ /* 0x040fe20000001860 */
[----:B------:R-:W1:Y:S03]  /*ea50*/  LDSM.16.MT88.4 R156, [R225+0x1000] ;  /* 0x00100000e19c783b */ /* 0x000e660000004200 */
[----:B--2---:R-:W-:Y:S04]  /*ea60*/  F2FP.PACK_AB R208, R251, R252 ;  /* 0x000000fcfbd0723e */ /* 0x004fe800000000ff */
[-C--:B------:R-:W-:Y:S08]  /*ea70*/  HMMA.16816.F32 R100, R140, R144.reuse, R100 ;  /* 0x000000908c64723c */ /* 0x080ff00000001864 */
[C---:B------:R-:W-:Y:S07]  /*ea80*/  HMMA.16816.F32 R104, R148.reuse, R144, R104 ;  /* 0x000000909468723c */ /* 0x040fee0000001868 */
[----:B------:R-:W-:Y:S01]  /*ea90*/  F2FP.PACK_AB R144, R195, R189 ;  /* 0x000000bdc390723e */ /* 0x000fe200000000ff */
[-C--:B------:R-:W-:Y:S04]  /*eaa0*/  HMMA.16816.F32 R108, R148, R146.reuse, R108 ;  /* 0x00000092946c723c */ /* 0x080fe8000000186c */
[----:B------:R-:W-:Y:S04]  /*eab0*/  F2FP.PACK_AB R145, R246, R247 ;  /* 0x000000f7f691723e */ /* 0x000fe800000000ff */
[C---:B------:R-:W-:Y:S07]  /*eac0*/  HMMA.16816.F32 R112, R140.reuse, R146, R112 ;  /* 0x000000928c70723c */ /* 0x040fee0000001870 */
[----:B------:R-:W-:Y:S01]  /*ead0*/  F2FP.PACK_AB R146, R185, R192 ;  /* 0x000000c0b992723e */ /* 0x000fe200000000ff */
[-C--:B---3--:R-:W-:Y:S04]  /*eae0*/  HMMA.16816.F32 R116, R140, R152.reuse, R116 ;  /* 0x000000988c74723c */ /* 0x088fe80000001874 */
[----:B------:R-:W-:Y:S04]  /*eaf0*/  F2FP.PACK_AB R147, R223, R245 ;  /* 0x000000f5df93723e */ /* 0x000fe800000000ff */
[C---:B------:R-:W-:Y:S08]  /*eb00*/  HMMA.16816.F32 R120, R148.reuse, R152, R120 ;  /* 0x000000989478723c */ /* 0x040ff00000001878 */
[-C--:B------:R-:W-:Y:S01]  /*eb10*/  HMMA.16816.F32 R124, R148, R154.reuse, R124 ;  /* 0x0000009a947c723c */ /* 0x080fe2000000187c */
[----:B------:R-:W2:Y:S07]  /*eb20*/  LDSM.16.MT88.4 R148, [R229+0x1000] ;  /* 0x00100000e594783b */ /* 0x000eae0000004200 */
[----:B------:R-:W-:Y:S01]  /*eb30*/  HMMA.16816.F32 R128, R140, R154, R128 ;  /* 0x0000009a8c80723c */ /* 0x000fe20000001880 */
[----:B------:R-:W3:Y:S06]  /*eb40*/  LDSM.16.MT88.4 R152, [R228+0x1000] ;  /* 0x00100000e498783b */ /* 0x000eec0000004200 */
[----:B------:R-:W-:Y:S02]  /*eb50*/  F2FP.PACK_AB R141, R200, R181 ;  /* 0x000000b5c88d723e */ /* 0x000fe400000000ff */
[----:B------:R-:W-:Y:S03]  /*eb60*/  F2FP.PACK_AB R142, R187, R194 ;  /* 0x000000c2bb8e723e */ /* 0x000fe600000000ff */
[----:B------:R-:W-:Y:S02]  /*eb70*/  F2FP.PACK_AB R143, R186, R193 ;  /* 0x000000c1ba8f723e */ /* 0x000fe400000000ff */
[----:B------:R-:W-:Y:S07]  /*eb80*/  F2FP.PACK_AB R140, R199, R188 ;  /* 0x000000bcc78c723e */ /* 0x000fee00000000ff */
        /* <DEDUP_REMOVED lines=8> */
[C---:B------:R-:W-:Y:S01]  /*ec10*/  HMMA.16816.F32 R32, R140.reuse, R162, R32 ;  /* 0x000000a28c20723c */ /* 0x040fe20000001820 */
[----:B------:R-:W4:Y:S07]  /*ec20*/  LDSM.16.MT88.4 R160, [R229+0x3000] ;  /* 0x00300000e5a0783b */ /* 0x000f2e0000004200 */
[-C--:B--2---:R-:W-:Y:S08]  /*ec30*/  HMMA.16816.F32 R36, R140, R148.reuse, R36 ;  /* 0x000000948c24723c */ /* 0x084ff00000001824 */
[C---:B------:R-:W-:Y:S08]  /*ec40*/  HMMA.16816.F32 R40, R144.reuse, R148, R40 ;  /* 0x000000949028723c */ /* 0x040ff00000001828 */
[-C--:B------:R-:W-:Y:S08]  /*ec50*/  HMMA.16816.F32 R44, R144, R150.reuse, R44 ;  /* 0x00000096902c723c */ /* 0x080ff0000000182c */
[C---:B------:R-:W-:Y:S01]  /*ec60*/  HMMA.16816.F32 R48, R140.reuse, R150, R48 ;  /* 0x000000968c30723c */ /* 0x040fe20000001830 */
[----:B------:R-:W2:Y:S07]  /*ec70*/  LDSM.16.MT88.4 R148, [R228+0x3000] ;  /* 0x00300000e494783b */ /* 0x000eae0000004200 */
[-C--:B---3--:R-:W-:Y:S08]  /*ec80*/  HMMA.16816.F32 R52, R140, R152.reuse, R52 ;  /* 0x000000988c34723c */ /* 0x088ff00000001834 */
[C---:B------:R-:W-:Y:S08]  /*ec90*/  HMMA.16816.F32 R56, R144.reuse, R152, R56 ;  /* 0x000000989038723c */ /* 0x040ff00000001838 */
[-C--:B------:R-:W-:Y:S08]  /*eca0*/  HMMA.16816.F32 R60, R144, R154.reuse, R60 ;  /* 0x0000009a903c723c */ /* 0x080ff0000000183c */
[C---:B------:R-:W-:Y:S01]  /*ecb0*/  HMMA.16816.F32 R64, R140.reuse, R154, R64 ;  /* 0x0000009a8c40723c */ /* 0x040fe20000001840 */
[----:B------:R-:W3:Y:S07]  /*ecc0*/  LDSM.16.MT88.4 R152, [R225+0x1800] ;  /* 0x00180000e198783b */ /* 0x000eee0000004200 */
[-C--:B-1----:R-:W-:Y:S08]  /*ecd0*/  HMMA.16816.F32 R68, R140, R156.reuse, R68 ;  /* 0x0000009c8c44723c */ /* 0x082ff00000001844 */
[C---:B------:R-:W-:Y:S07]  /*ece0*/  HMMA.16816.F32 R72, R144.reuse, R156, R72 ;  /* 0x0000009c9048723c */ /* 0x040fee0000001848 */
[----:B------:R-:W-:Y:S01]  /*ecf0*/  IMAD.MOV.U32 R157, RZ, RZ, R200 ;  /* 0x000000ffff9d7224 */ /* 0x000fe200078e00c8 */
[-C--:B------:R-:W-:Y:S01]  /*ed00*/  HMMA.16816.F32 R76, R144, R158.reuse, R76 ;  /* 0x0000009e904c723c */ /* 0x080fe2000000184c */
[----:B------:R-:W-:Y:S03]  /*ed10*/  LDSM.16.MT88.4 R200, [R228+0x1800] ;  /* 0x00180000e4c8783b */ /* 0x000fe60000004200 */
[----:B------:R-:W-:Y:S04]  /*ed20*/  MOV R156, R195 ;  /* 0x000000c3009c7202 */ /* 0x000fe80000000f00 */
[C---:B------:R-:W-:Y:S07]  /*ed30*/  HMMA.16816.F32 R80, R140.reuse, R158, R80 ;  /* 0x0000009e8c50723c */ /* 0x040fee0000001850 */
[----:B------:R-:W-:Y:S01]  /*ed40*/  MOV R159, R194 ;  /* 0x000000c2009f7202 */ /* 0x000fe20000000f00 */
[-C--:B------:R-:W-:Y:S04]  /*ed50*/  HMMA.16816.F32 R84, R140, R164.reuse, R84 ;  /* 0x000000a48c54723c */ /* 0x080fe80000001854 */
[----:B------:R-:W-:Y:S04]  /*ed60*/  MOV R158, R193 ;  /* 0x000000c1009e7202 */ /* 0x000fe80000000f00 */
[C---:B------:R-:W-:Y:S07]  /*ed70*/  HMMA.16816.F32 R88, R144.reuse, R164, R88 ;  /* 0x000000a49058723c */ /* 0x040fee0000001858 */
[----:B------:R-:W-:Y:S01]  /*ed80*/  MOV R164, R187 ;  /* 0x000000bb00a47202 */ /* 0x000fe20000000f00 */
[-C--:B------:R-:W-:Y:S04]  /*ed90*/  HMMA.16816.F32 R92, R144, R166.reuse, R92 ;  /* 0x000000a6905c723c */ /* 0x080fe8000000185c */
[----:B------:R-:W-:Y:S02]  /*eda0*/  MOV R165, R192 ;  /* 0x000000c000a57202 */ /* 0x000fe40000000f00 */
[----:B------:R-:W-:Y:S02]  /*edb0*/  LDSM.16.MT88.4 R192, [R229+0x1800] ;  /* 0x00180000e5c0783b */ /* 0x000fe40000004200 */
[C---:B------:R-:W-:Y:S07]  /*edc0*/  HMMA.16816.F32 R96, R140.reuse, R166, R96 ;  /* 0x000000a68c60723c */ /* 0x040fee0000001860 */
[----:B------:R-:W-:Y:S01]  /*edd0*/  MOV R167, R186 ;  /* 0x000000ba00a77202 */ /* 0x000fe20000000f00 */
[-C--:B----4-:R-:W-:Y:S04]  /*ede0*/  HMMA.16816.F32 R100, R140, R160.reuse, R100 ;  /* 0x000000a08c64723c */ /* 0x090fe80000001864 */
[----:B------:R-:W-:Y:S02]  /*edf0*/  MOV R166, R185 ;  /* 0x000000b900a67202 */ /* 0x000fe40000000f00 */
[----:B------:R-:W1:Y:S02]  /*ee00*/  LDSM.16.MT88.4 R184, [R226+0x1800] ;  /* 0x00180000e2b8783b */ /* 0x000e640000004200 */
[C---:B------:R-:W-:Y:S08]  /*ee10*/  HMMA.16816.F32 R104, R144.reuse, R160, R104 ;  /* 0x000000a09068723c */ /* 0x040ff00000001868 */
[-C--:B------:R-:W-:Y:S08]  /*ee20*/  HMMA.16816.F32 R108, R144, R162.reuse, R108 ;  /* 0x000000a2906c723c */ /* 0x080ff0000000186c */
[C---:B------:R-:W-:Y:S08]  /*ee30*/  HMMA.16816.F32 R112, R140.reuse, R162, R112 ;  /* 0x000000a28c70723c */ /* 0x040ff00000001870 */
[-C--:B--2---:R-:W-:Y:S08]  /*ee40*/  HMMA.16816.F32 R116, R140, R148.reuse, R116 ;  /* 0x000000948c74723c */ /* 0x084ff00000001874 */
[C---:B------:R-:W-:Y:S08]  /*ee50*/  HMMA.16816.F32 R120, R144.reuse, R148, R120 ;  /* 0x000000949078723c */ /* 0x040ff00000001878 */
[-C--:B------:R-:W-:Y:S08]  /*ee60*/  HMMA.16816.F32 R124, R144, R150.reuse, R124 ;  /* 0x00000096907c723c */ /* 0x080ff0000000187c */
[----:B------:R-:W-:Y:S08]  /*ee70*/  HMMA.16816.F32 R128, R140, R150, R128 ;  /* 0x000000968c80723c */ /* 0x000ff00000001880 */
[-C--:B---3--:R-:W-:Y:S01]  /*ee80*/  HMMA.16816.F32 R140, R204, R152.reuse, R4 ;  /* 0x00000098cc8c723c */ /* 0x088fe20000001804 */
[----:B------:R-:W2:Y:S07]  /*ee90*/  LDSM.16.MT88.4 R4, [R229+0x3800] ;  /* 0x00380000e504783b */ /* 0x000eae0000004200 */
[C---:B------:R-:W-:Y:S01]  /*eea0*/  HMMA.16816.F32 R144, R208.reuse, R152, R8 ;  /* 0x00000098d090723c */ /* 0x040fe20000001808 */
[----:B------:R-:W3:Y:S07]  /*eeb0*/  LDSM.16.MT88.4 R8, [R228+0x3800] ;  /* 0x00380000e408783b */ /* 0x000eee0000004200 */
[-C--:B------:R-:W-:Y:S07]  /*eec0*/  HMMA.16816.F32 R148, R208, R154.reuse, R12 ;  /* 0x0000009ad094723c */ /* 0x080fee000000180c */
[----:B------:R-:W-:Y:S01]  /*eed0*/  MOV R14, R190 ;  /* 0x000000be000e7202 */ /* 0x000fe20000000f00 */
[C---:B------:R-:W-:Y:S04]  /*eee0*/  HMMA.16816.F32 R160, R204.reuse, R154, R16 ;  /* 0x0000009acca0723c */ /* 0x040fe80000001810 */
[----:B------:R-:W-:Y:S02]  /*eef0*/  MOV R15, R198 ;  /* 0x000000c6000f7202 */ /* 0x000fe40000000f00 */
[----:B------:R-:W-:Y:S02]  /*ef00*/  MOV R12, R183 ;  /* 0x000000b7000c7202 */ /* 0x000fe40000000f00 */
[-C--:B-1----:R-:W-:Y:S04]  /*ef10*/  HMMA.16816.F32 R172, R204, R184.reuse, R20 ;  /* 0x000000b8ccac723c */ /* 0x082fe80000001814 */
[----:B------:R-:W-:Y:S02]  /*ef20*/  MOV R13, R182 ;  /* 0x000000b6000d7202 */ /* 0x000fe40000000f00 */
[----:B------:R-:W-:Y:S02]  /*ef30*/  MOV R18, R191 ;  /* 0x000000bf00127202 */ /* 0x000fe40000000f00 */
[C---:B------:R-:W-:Y:S04]  /*ef40*/  HMMA.16816.F32 R152, R208.reuse, R184, R24 ;  /* 0x000000b8d098723c */ /* 0x040fe80000001818 */
[----:B------:R-:W-:Y:S02]  /*ef50*/  MOV R23, R166 ;  /* 0x000000a600177202 */ /* 0x000fe40000000f00 */
[----:B------:R-:W-:Y:S01]  /*ef60*/  MOV R22, R167 ;  /* 0x000000a700167202 */ /* 0x000fe20000000f00 */
[----:B------:R-:W-:Y:S01]  /*ef70*/  IMAD.MOV.U32 R25, RZ, RZ, R156 ;  /* 0x000000ffff197224 */ /* 0x000fe200078e009c */
[----:B------:R-:W-:Y:S04]  /*ef80*/  MOV R27, R158 ;  /* 0x0000009e001b7202 */ /* 0x000fe80000000f00 */
[----:B------:R-:W-:Y:S02]  /*ef90*/  MOV R26, R159 ;  /* 0x0000009f001a7202 */ /* 0x000fe40000000f00 */
[----:B------:R-:W-:Y:S02]  /*efa0*/  MOV R24, R157 ;  /* 0x0000009d00187202 */ /* 0x000fe40000000f00 */
[-C--:B------:R-:W-:Y:S03]  /*efb0*/  HMMA.16816.F32 R156, R208, R186.reuse, R28 ;  /* 0x000000bad09c723c */ /* 0x080fe6000000181c */
[----:B------:R-:W-:Y:S02]  /*efc0*/  MOV R17, R171 ;  /* 0x000000ab00117202 */ /* 0x000fe40000000f00 */
[----:B------:R-:W-:Y:S02]  /*efd0*/  MOV R16, R170 ;  /* 0x000000aa00107202 */ /* 0x000fe40000000f00 */
[----:B------:R-:W-:Y:S01]  /*efe0*/  MOV R19, R196 ;  /* 0x000000c400137202 */ /* 0x000fe20000000f00 */
[C---:B------:R-:W-:Y:S04]  /*eff0*/  HMMA.16816.F32 R184, R204.reuse, R186, R32 ;  /* 0x000000baccb8723c */ /* 0x040fe80000001820 */
[----:B------:R-:W-:Y:S01]  /*f000*/  MOV R30, R189 ;  /* 0x000000bd001e7202 */ /* 0x000fe20000000f00 */
[----:B------:R-:W-:Y:S01]  /*f010*/  IMAD.MOV.U32 R28, RZ, RZ, R188 ;  /* 0x000000ffff1c7224 */ /* 0x000fe200078e00bc */
[----:B------:R-:W-:Y:S02]  /*f020*/  MOV R21, R164 ;  /* 0x000000a400157202 */ /* 0x000fe40000000f00 */
[-C--:B------:R-:W-:Y:S04]  /*f030*/  HMMA.16816.F32 R188, R204, R192.reuse, R36 ;  /* 0x000000c0ccbc723c */ /* 0x080fe80000001824 */
[----:B------:R-:W-:Y:S01]  /*f040*/  MOV R20, R165 ;  /* 0x000000a500147202 */ /* 0x000fe20000000f00 */
[----:B------:R-:W-:Y:S01]  /*f050*/  FADD.FTZ R2, R28, R2 ;  /* 0x000000021c027221 */ /* 0x000fe20000010000 */
[----:B------:R-:W-:Y:S02]  /*f060*/  MOV R31, R199 ;  /* 0x000000c7001f7202 */ /* 0x000fe40000000f00 */
[C---:B------:R-:W-:Y:S04]  /*f070*/  HMMA.16816.F32 R164, R208.reuse, R192, R40 ;  /* 0x000000c0d0a4723c */ /* 0x040fe80000001828 */
[----:B------:R-:W-:Y:S02]  /*f080*/  MOV R29, R181 ;  /* 0x000000b5001d7202 */ /* 0x000fe40000000f00 */
[----:B------:R-:W-:Y:S02]  /*f090*/  MOV R35, R180 ;  /* 0x000000b400237202 */ /* 0x000fe40000000f00 */
        /* <DEDUP_REMOVED lines=15> */
[-C--:B--2---:R-:W-:Y:S08]  /*f190*/  HMMA.16816.F32 R100, R204, R4.reuse, R100 ;  /* 0x00000004cc64723c */ /* 0x084ff00000001864 */
[C---:B------:R-:W-:Y:S07]  /*f1a0*/  HMMA.16816.F32 R104, R208.reuse, R4, R104 ;  /* 0x00000004d068723c */ /* 0x040fee0000001868 */
[----:B------:R-:W-:Y:S01]  /*f1b0*/  FADD.FTZ R4, R35, R3 ;  /* 0x0000000323047221 */ /* 0x000fe20000010000 */
[-C--:B------:R-:W-:Y:S04]  /*f1c0*/  HMMA.16816.F32 R108, R208, R6.reuse, R108 ;  /* 0x00000006d06c723c */ /* 0x080fe8000000186c */
[----:B------:R-:W-:Y:S02]  /*f1d0*/  FADD.FTZ R3, R248, R221 ;  /* 0x000000ddf8037221 */ /* 0x000fe40000010000 */
[----:B------:R-:W-:Y:S02]  /*f1e0*/  FADD.FTZ R5, R31, R2 ;  /* 0x000000021f057221 */ /* 0x000fe40000010000 */
[C---:B------:R-:W-:Y:S07]  /*f1f0*/  HMMA.16816.F32 R112, R204.reuse, R6, R112 ;  /* 0x00000006cc70723c */ /* 0x040fee0000001870 */
[----:B------:R-:W-:Y:S01]  /*f200*/  FADD.FTZ R7, R30, R4 ;  /* 0x000000041e077221 */ /* 0x000fe20000010000 */
[-C--:B---3--:R-:W-:Y:S04]  /*f210*/  HMMA.16816.F32 R116, R204, R8.reuse, R116 ;  /* 0x00000008cc74723c */ /* 0x088fe80000001874 */
        /* <DEDUP_REMOVED lines=29> */
[----:B------:R-:W-:Y:S01]  /*f3f0*/  FADD.FTZ R2, R249, R2 ;  /* 0x00000002f9027221 */ /* 0x000fe20000010000 */
[----:B------:R-:W-:Y:S01]  /*f400*/  MOV R139, R134 ;  /* 0x00000086008b7202 */ /* 0x000fe20000000f00 */
[----:B------:R-:W-:Y:S01]  /*f410*/  FADD.FTZ R0, R138, R6 ;  /* 0x000000068a007221 */ /* 0x000fe20000010000 */
[----:B------:R1:W-:Y:S01]  /*f420*/  STL [R1+0x4], R3 ;  /* 0x0000040301007387 */ /* 0x0003e20000100800 */
[----:B------:R-:W-:Y:S02]  /*f430*/  MOV R138, R135 ;  /* 0x00000087008a7202 */ /* 0x000fe40000000f00 */
[----:B------:R-:W-:Y:S01]  /*f440*/  FADD.FTZ R0, R133, R0 ;  /* 0x0000000085007221 */ /* 0x000fe20000010000 */
[----:B------:R2:W-:Y:S04]  /*f450*/  STL [R1+0x10], R2 ;  /* 0x0000100201007387 */ /* 0x0005e80000100800 */
[----:B------:R2:W-:Y:S01]  /*f460*/  STL [R1+0x14], R0 ;  /* 0x0000140001007387 */ /* 0x0005e20000100800 */
[----:B-1----:R-:W-:Y:S01]  /*f470*/  MOV R3, R137 ;  /* 0x0000008900037202 */ /* 0x002fe20000000f00 */
[----:B------:R-:W-:-:S05]  /*f480*/  @P0 BRA `(.L_x_961) ;  /* 0xffffbea000000947 */ /* 0x000fca000383ffff */
.L_x_960:
[----:B------:R-:W-:Y:S02]  /*f490*/  MOV R10, 0x1f ;  /* 0x0000001f000a7802 */ /* 0x000fe40000000f00 */
[----:B------:R-:W-:Y:S01]  /*f4a0*/  MOV R9, 0xffffffff ;  /* 0xffffffff00097802 */ /* 0x000fe20000000f00 */
[----:B------:R-:W-:Y:S05]  /*f4b0*/  BRA.DIV ~URZ, `(.L_x_962) ;  /* 0x000032727f007947 */ /* 0x000fea000b800000 */
[----:B--2---:R-:W2:Y:S04]  /*f4c0*/  LDL R0, [R1+0x8] ;  /* 0x0000080001007983 */ /* 0x004ea80000100800 */
[----:B--2---:R1:W2:Y:S02]  /*f4d0*/  SHFL.BFLY PT, R7, R0, 0x2, 0x1f ;  /* 0x0c401f0000077f89 */ /* 0x0042a400000e0000 */
.L_x_992:
[----:B-1----:R-:W3:Y:S02]  /*f4e0*/  LDL.LU R0, [R1+0x8] ;  /* 0x0000080001007983 */ /* 0x002ee40000300800 */
[----:B--23--:R-:W-:Y:S01]  /*f4f0*/  FADD.FTZ R7, R7, R0 ;  /* 0x0000000007077221 */ /* 0x00cfe20000010000 */
[----:B------:R-:W-:Y:S05]  /*f500*/  BRA.DIV ~URZ, `(.L_x_963) ;  /* 0x000032827f007947 */ /* 0x000fea000b800000 */
[----:B------:R-:W2:Y:S04]  /*f510*/  LDL.LU R2, [R1+0x4] ;  /* 0x0000040001027983 */ /* 0x000ea80000300800 */
[----:B------:R-:W3:Y:S04]  /*f520*/  LDL.LU R0, [R1+0x10] ;  /* 0x0000100001007983 */ /* 0x000ee80000300800 */
[----:B------:R-:W4:Y:S04]  /*f530*/  LDL.LU R9, [R1+0x14] ;  /* 0x0000140001097983 */ /* 0x000f280000300800 */
[----:B--2---:R-:W1:Y:S04]  /*f540*/  SHFL.BFLY PT, R6, R2, 0x2, 0x1f ;  /* 0x0c401f0002067f89 */ /* 0x004e6800000e0000 */
[----:B---3--:R-:W2:Y:S04]  /*f550*/  SHFL.BFLY PT, R5, R0, 0x2, 0x1f ;  /* 0x0c401f0000057f89 */ /* 0x008ea800000e0000 */
[----:B----4-:R-:W3:Y:S01]  /*f560*/  SHFL.BFLY PT, R4, R9, 0x2, 0x1f ;  /* 0x0c401f0009047f89 */ /* 0x010ee200000e0000 */
[----:B-1----:R-:W-:-:S02]  /*f570*/  FADD.FTZ R6, R6, R2 ;  /* 0x0000000206067221 */ /* 0x002fc40000010000 */
[----:B--2---:R-:W-:-:S03]  /*f580*/  FADD.FTZ R5, R5, R0 ;  /* 0x0000000005057221 */ /* 0x004fc60000010000 */
[----:B------:R-:W1:Y:S01]  /*f590*/  SHFL.BFLY PT, R2, R6, 0x1, 0x1f ;  /* 0x0c201f0006027f89 */ /* 0x000e6200000e0000 */
[----:B---3--:R-:W-:-:S03]  /*f5a0*/  FADD.FTZ R4, R4, R9 ;  /* 0x0000000904047221 */ /* 0x008fc60000010000 */
[----:B------:R-:W2:Y:S04]  /*f5b0*/  SHFL.BFLY PT, R0, R7, 0x1, 0x1f ;  /* 0x0c201f0007007f89 */ /* 0x000ea800000e0000 */
[----:B------:R-:W3:Y:S04]  /*f5c0*/  SHFL.BFLY PT, R3, R5, 0x1, 0x1f ;  /* 0x0c201f0005037f89 */ /* 0x000ee800000e0000 */
[----:B------:R4:W4:Y:S01]  /*f5d0*/  SHFL.BFLY PT, R8, R4, 0x1, 0x1f ;  /* 0x0c201f0004087f89 */ /* 0x00092200000e0000 */
[----:B-1----:R-:W-:Y:S02]  /*f5e0*/  FADD.FTZ R6, R6, R2 ;  /* 0x0000000206067221 */ /* 0x002fe40000010000 */
[----:B--2---:R-:W-:-:S02]  /*f5f0*/  FADD.FTZ R7, R7, R0 ;  /* 0x0000000007077221 */ /* 0x004fc40000010000 */
[----:B---3--:R-:W-:-:S03]  /*f600*/  FADD.FTZ R5, R5, R3 ;  /* 0x0000000305057221 */ /* 0x008fc60000010000 */
.L_x_993:
[----:B------:R-:W-:Y:S01]  /*f610*/  FSETP.NE.FTZ.AND P3, PT, R7, RZ, PT ;  /* 0x000000ff0700720b */ /* 0x000fe20003f75000 */
[----:B------:R-:W-:Y:S01]  /*f620*/  CS2R R2, SRZ ;  /* 0x0000000000027805 */ /* 0x000fe2000001ff00 */
[----:B------:R-:W-:Y:S01]  /*f630*/  MOV R0, RZ ;  /* 0x000000ff00007202 */ /* 0x000fe20000000f00 */
[----:B----4-:R-:W-:Y:S01]  /*f640*/  FADD.FTZ R4, R8, R4 ;  /* 0x0000000408047221 */ /* 0x010fe20000010000 */
[----:B------:R-:W-:Y:S02]  /*f650*/  FSETP.NE.FTZ.AND P2, PT, R6, RZ, PT ;  /* 0x000000ff0600720b */ /* 0x000fe40003f55000 */
[----:B------:R-:W-:Y:S02]  /*f660*/  FSETP.NE.FTZ.AND P1, PT, R5, RZ, PT ;  /* 0x000000ff0500720b */ /* 0x000fe40003f35000 */
[----:B------:R-:W-:Y:S02]  /*f670*/  FSETP.NE.FTZ.AND P0, PT, R4, RZ, PT ;  /* 0x000000ff0400720b */ /* 0x000fe40003f15000 */
[----:B------:R-:W-:-:S02]  /*f680*/  MOV R21, 0xff800000 ;  /* 0xff80000000157802 */ /* 0x000fc40000000f00 */
[----:B------:R-:W-:Y:S01]  /*f690*/  MOV R19, 0xff800000 ;  /* 0xff80000000137802 */ /* 0x000fe20000000f00 */
[----:B------:R-:W1:Y:S01]  /*f6a0*/  @P3 MUFU.RCP R0, R7 ;  /* 0x0000000700003308 */ /* 0x000e620000001000 */
[----:B------:R-:W-:Y:S02]  /*f6b0*/  MOV R20, 0xff800000 ;  /* 0xff80000000147802 */ /* 0x000fe40000000f00 */
[----:B------:R-:W-:-:S03]  /*f6c0*/  MOV R18, 0xff800000 ;  /* 0xff80000000127802 */ /* 0x000fc60000000f00 */
[----:B------:R-:W-:Y:S02]  /*f6d0*/  @P1 MOV R10, 0x3f317218 ;  /* 0x3f317218000a1802 */ /* 0x000fe40000000f00 */
[----:B------:R-:W2:Y:S08]  /*f6e0*/  @P3 MUFU.LG2 R7, R7 ;  /* 0x0000000700073308 */ /* 0x000eb00000000c00 */
[----:B------:R-:W3:Y:S01]  /*f6f0*/  @P2 MUFU.RCP R3, R6 ;  /* 0x0000000600032308 */ /* 0x000ee20000001000 */
[----:B-1----:R-:W-:-:S02]  /*f700*/  FMUL.FTZ R140, R0, R140 ;  /* 0x0000008c008c7220 */ /* 0x002fc40000410000 */
[C---:B------:R-:W-:Y:S02]  /*f710*/  FMUL.FTZ R141, R0.reuse, R141 ;  /* 0x0000008d008d7220 */ /* 0x040fe40000410000 */
[C---:B------:R-:W-:Y:S02]  /*f720*/  FMUL.FTZ R160, R0.reuse, R160 ;  /* 0x000000a000a07220 */ /* 0x040fe40000410000 */
[C---:B------:R-:W-:Y:S01]  /*f730*/  FMUL.FTZ R161, R0.reuse, R161 ;  /* 0x000000a100a17220 */ /* 0x040fe20000410000 */
[----:B------:R-:W1:Y:S01]  /*f740*/  @P1 MUFU.RCP R2, R5 ;  /* 0x0000000500021308 */ /* 0x000e620000001000 */
[C---:B------:R-:W-:Y:S02]  /*f750*/  FMUL.FTZ R172, R0.reuse, R172 ;  /* 0x000000ac00ac7220 */ /* 0x040fe40000410000 */
[C---:B------:R-:W-:Y:S02]  /*f760*/  FMUL.FTZ R173, R0.reuse, R173 ;  /* 0x000000ad00ad7220 */ /* 0x040fe40000410000 */
[----:B------:R-:W-:-:S02]  /*f770*/  FMUL.FTZ R184, R0, R184 ;  /* 0x000000b800b87220 */ /* 0x000fc40000410000 */
[C---:B------:R-:W-:Y:S01]  /*f780*/  FMUL.FTZ R185, R0.reuse, R185 ;  /* 0x000000b900b97220 */ /* 0x040fe20000410000 */
[----:B------:R-:W4:Y:S01]  /*f790*/  @P2 MUFU.LG2 R6, R6 ;  /* 0x0000000600062308 */ /* 0x000f220000000c00 */
[C---:B------:R-:W-:Y:S02]  /*f7a0*/  FMUL.FTZ R188, R0.reuse, R188 ;  /* 0x000000bc00bc7220 */ /* 0x040fe40000410000 */
[C---:B------:R-:W-:Y:S02]  /*f7b0*/  FMUL.FTZ R189, R0.reuse, R189 ;  /* 0x000000bd00bd7220 */ /* 0x040fe40000410000 */
[C---:B------:R-:W-:Y:S02]  /*f7c0*/  FMUL.FTZ R192, R0.reuse, R192 ;  /* 0x000000c000c07220 */ /* 0x040fe40000410000 */
[C---:B------:R-:W-:Y:S01]  /*f7d0*/  FMUL.FTZ R193, R0.reuse, R193 ;  /* 0x000000c100c17220 */ /* 0x040fe20000410000 */
[----:B------:R-:W1:Y:S01]  /*f7e0*/  @P1 MUFU.LG2 R5, R5 ;  /* 0x0000000500051308 */ /* 0x000e620000000c00 */
        /* <DEDUP_REMOVED lines=21> */
[----:B--2---:R-:W-:Y:S02]  /*f940*/  @P3 FMUL.FTZ R9, R7, 0.69314718246459960938 ;  /* 0x3f31721807093820 */ /* 0x004fe40000410000 */
[C---:B---3--:R-:W-:Y:S02]  /*f950*/  FMUL.FTZ R142, R3.reuse, R142 ;  /* 0x0000008e038e7220 */ /* 0x048fe40000410000 */
[----:B------:R-:W-:Y:S01]  /*f960*/  @P3 FMUL.FTZ R7, R0, c[0x0][0x2d0] ;  /* 0x0000b40000073a20 */ /* 0x000fe20000410000 */
[----:B------:R-:W-:Y:S01]  /*f970*/  MOV R0, RZ ;  /* 0x000000ff00007202 */ /* 0x000fe20000000f00 */
[C---:B------:R-:W-:Y:S02]  /*f980*/  FMUL.FTZ R143, R3.reuse, R143 ;  /* 0x0000008f038f7220 */ /* 0x040fe40000410000 */
[----:B------:R-:W-:-:S02]  /*f990*/  FMUL.FTZ R162, R3, R162 ;  /* 0x000000a203a27220 */ /* 0x000fc40000410000 */
[C---:B------:R-:W-:Y:S01]  /*f9a0*/  FMUL.FTZ R163, R3.reuse, R163 ;  /* 0x000000a303a37220 */ /* 0x040fe20000410000 */
[----:B------:R-:W2:Y:S01]  /*f9b0*/  @P0 MUFU.RCP R0, R4 ;  /* 0x0000000400000308 */ /* 0x000ea20000001000 */
        /* <DEDUP_REMOVED lines=27> */
[----:B------:R-:W-:Y:S01]  /*fb70*/  FMUL.FTZ R131, R3, R131 ;  /* 0x0000008303837220 */ /* 0x000fe20000410000 */
[----:B------:R-:W-:Y:S01]  /*fb80*/  @P2 MOV R3, 0x3f317218 ;  /* 0x3f31721800032802 */ /* 0x000fe20000000f00 */
[----:B-1----:R-:W-:-:S02]  /*fb90*/  FMUL.FTZ R144, R2, R144 ;  /* 0x0000009002907220 */ /* 0x002fc40000410000 */
        /* <DEDUP_REMOVED lines=31> */
[----:B------:R1:W3:Y:S01]  /*fd90*/  @P0 MUFU.LG2 R2, R4 ;  /* 0x0000000400020308 */ /* 0x0002e20000000c00 */
[----:B----4-:R-:W-:Y:S02]  /*fda0*/  @P2 FMUL.FTZ R8, R6, 0.69314718246459960938 ;  /* 0x3f31721806082820 */ /* 0x010fe40000410000 */
[----:B------:R-:W-:Y:S02]  /*fdb0*/  @P2 FMUL.FTZ R6, R3, c[0x0][0x2d0] ;  /* 0x0000b40003062a20 */ /* 0x000fe40000410000 */
[----:B------:R-:W-:Y:S02]  /*fdc0*/  @P1 FMUL.FTZ R5, R5, 0.69314718246459960938 ;  /* 0x3f31721805051820 */ /* 0x000fe40000410000 */
[----:B------:R-:W-:Y:S02]  /*fdd0*/  @P1 FMUL.FTZ R3, R10, c[0x0][0x2d0] ;  /* 0x0000b4000a031a20 */ /* 0x000fe40000410000 */
[----:B--2---:R-:W-:-:S02]  /*fde0*/  FMUL.FTZ R146, R0, R146 ;  /* 0x0000009200927220 */ /* 0x004fc40000410000 */
[----:B------:R-:W-:Y:S01]  /*fdf0*/  @P1 FFMA.FTZ R21, R3, R135, R5 ;  /* 0x0000008703151223 */ /* 0x000fe20000010005 */
[----:B------:R-:W-:Y:S01]  /*fe00*/  @P0 MOV R3, 0x3f317218 ;  /* 0x3f31721800030802 */ /* 0x000fe20000000f00 */
[C---:B------:R-:W-:Y:S02]  /*fe10*/  FMUL.FTZ R147, R0.reuse, R147 ;  /* 0x0000009300937220 */ /* 0x040fe40000410000 */
[----:B------:R-:W-:Y:S01]  /*fe20*/  FMUL.FTZ R150, R0, R150 ;  /* 0x0000009600967220 */ /* 0x000fe20000410000 */
[----:B-1----:R-:W-:Y:S01]  /*fe30*/  MOV R4, 0x1 ;  /* 0x0000000100047802 */ /* 0x002fe20000000f00 */
[----:B---3--:R-:W-:Y:S02]  /*fe40*/  @P0 FMUL.FTZ R2, R2, 0.69314718246459960938 ;  /* 0x3f31721802020820 */ /* 0x008fe40000410000 */
[----:B------:R-:W-:Y:S02]  /*fe50*/  @P0 FMUL.FTZ R3, R3, c[0x0][0x2d0] ;  /* 0x0000b40003030a20 */ /* 0x000fe40000410000 */
        /* <DEDUP_REMOVED lines=29> */
[----:B------:R-:W-:Y:S01]  /*10030*/  PRMT R0, R4, 0x7610, R0 ;  /* 0x0000761004007816 */ /* 0x000fe20000000000 */
[----:B------:R-:W-:Y:S02]  /*10040*/  @P3 FFMA.FTZ R19, R7, R137, R9 ;  /* 0x0000008907133223 */ /* 0x000fe40000010009 */
[----:B------:R-:W-:-:S02]  /*10050*/  @P2 FFMA.FTZ R20, R6, R136, R8 ;  /* 0x0000008806142223 */ /* 0x000fc40000010008 */
[----:B------:R-:W-:Y:S02]  /*10060*/  @P0 FFMA.FTZ R18, R3, R134, R2 ;  /* 0x0000008603120223 */ /* 0x000fe40000010002 */
.L_x_929:
        /* <DEDUP_REMOVED lines=19> */
.L_x_965:
[----:B--2---:R-:W-:Y:S05]  /*101a0*/  BSYNC B0 ;  /* 0x0000000000007941 */ /* 0x004fea0003800000 */
.L_x_964:
[----:B------:R-:W-:Y:S01]  /*101b0*/  PRMT R0, R0, 0x9910, RZ ;  /* 0x0000991000007816 */ /* 0x000fe200000000ff */
[----:B------:R-:W-:Y:S01]  /*101c0*/  BSSY B1, `(.L_x_966) ;  /* 0x00001d5000017945 */ /* 0x000fe20003800000 */
[----:B-----5:R-:W-:Y:S02]  /*101d0*/  IMAD.MOV.U32 R44, RZ, RZ, R7 ;  /* 0x000000ffff2c7224 */ /* 0x020fe400078e0007 */
[----:B------:R-:W-:-:S13]  /*101e0*/  ISETP.NE.AND P0, PT, R0, RZ, PT ;  /* 0x000000ff0000720c */ /* 0x000fda0003f05270 */
[----:B------:R-:W-:Y:S05]  /*101f0*/  @!P0 BRA `(.L_x_967) ;  /* 0x00001a5000008947 */ /* 0x000fea0003800000 */
[----:B------:R-:W-:Y:S01]  /*10200*/  WARPSYNC 0xffffffff ;  /* 0xffffffff00007948 */ /* 0x000fe20003800000 */
[----:B------:R-:W-:Y:S06]  /*10210*/  BAR.SYNC.DEFER_BLOCKING 0x1, 0x80 ;  /* 0x0042000000007b1d */ /* 0x000fec0000010000 */
[----:B------:R-:W-:Y:S05]  /*10220*/  BRA.CONV ~URZ, `(.L_x_968) ;  /* 0x000000737f007947 */ /* 0x000fea000b800000 */
[----:B------:R-:W-:Y:S01]  /*10230*/  SHF.R.S32.HI R9, RZ, 0x1f, R6 ;  /* 0x0000001fff097819 */ /* 0x000fe20000011406 */
[----:B------:R-:W-:Y:S01]  /*10240*/  IMAD.MOV.U32 R8, RZ, RZ, RZ ;  /* 0x000000ffff087224 */ /* 0x000fe200078e00ff */
[----:B------:R-:W-:Y:S01]  /*10250*/  MOV R2, 0x102a0 ;  /* 0x000102a000027802 */ /* 0x000fe20000000f00 */
[----:B------:R-:W-:Y:S01]  /*10260*/  IMAD.MOV.U32 R3, RZ, RZ, 0x1f ;  /* 0x0000001fff037424 */ /* 0x000fe200078e00ff */
[----:B------:R-:W-:-:S04]  /*10270*/  LEA.HI R9, R9, R6, RZ, 0x7 ;  /* 0x0000000609097211 */ /* 0x000fc800078f38ff */
[----:B------:R-:W-:Y:S02]  /*10280*/  SHF.R.S32.HI R9, RZ, 0x7, R9 ;  /* 0x00000007ff097819 */ /* 0x000fe40000011409 */
[----:B-1----:R-:W-:Y:S05]  /*10290*/  CALL.REL.NOINC `($__internal_19_$__cuda_sm70_shflsync_idx_p) ;  /* 0x0000280000007944 */ /* 0x002fea0003c00000 */
.L_x_968:
[----:B------:R-:W2:Y:S04]  /*102a0*/  LDL R8, [R1+0x60] ;  /* 0x0000600001087983 */ /* 0x000ea80000100800 */
[----:B------:R-:W3:Y:S04]  /*102b0*/  LDL.LU R5, [R1+0x48] ;  /* 0x0000480001057983 */ /* 0x000ee80000300800 */
[----:B-1----:R-:W4:Y:S04]  /*102c0*/  LDL.LU R11, [R1+0x4c] ;  /* 0x00004c00010b7983 */ /* 0x002f280000300800 */
[----:B------:R-:W5:Y:S04]  /*102d0*/  LDL.LU R17, [R1+0x50] ;  /* 0x0000500001117983 */ /* 0x000f680000300800 */
[----:B------:R-:W2:Y:S01]  /*102e0*/  LDL.LU R16, [R1+0x54] ;  /* 0x0000540001107983 */ /* 0x000ea20000300800 */
[----:B------:R-:W-:-:S03]  /*102f0*/  IMAD.MOV.U32 R3, RZ, RZ, 0x1 ;  /* 0x00000001ff037424 */ /* 0x000fc600078e00ff */
[----:B------:R-:W5:Y:S02]  /*10300*/  LDL R15, [R1+0x64] ;  /* 0x00006400010f7983 */ /* 0x000f640000100800 */
[----:B------:R-:W-:Y:S02]  /*10310*/  ISETP.NE.AND P1, PT, R3, c[0x0][0x4e8], PT ;  /* 0x00013a0003007a0c */ /* 0x000fe40003f25270 */
[----:B------:R-:W5:Y:S01]  /*10320*/  LDL R45, [R1+0x3c] ;  /* 0x00003c00012d7983 */ /* 0x000f620000100800 */
[----:B------:R-:W-:Y:S02]  /*10330*/  ULDC UR5, c[0x0][0x4e8] ;  /* 0x00013a0000057ab9 */ /* 0x000fe40000000800 */
[----:B------:R-:W-:Y:S02]  /*10340*/  ULDC UR4, c[0x0][0x388] ;  /* 0x0000e20000047ab9 */ /* 0x000fe40000000800 */
[----:B------:R-:W-:Y:S01]  /*10350*/  UIMAD UR4, UR5, UR4, URZ ;  /* 0x00000004050472a4 */ /* 0x000fe2000f8e023f */
[----:B------:R-:W-:Y:S01]  /*10360*/  BSSY B0, `(.L_x_969) ;  /* 0x00000bf000007945 */ /* 0x000fe20003800000 */
[----:B---3--:R-:W-:Y:S01]  /*10370*/  SHF.R.S32.HI R0, RZ, 0x1f, R5 ;  /* 0x0000001fff007819 */ /* 0x008fe20000011405 */
[----:B------:R-:W-:-:S04]  /*10380*/  IMAD.WIDE.U32 R6, R5, c[0x0][0x4d0], RZ ;  /* 0x0001340005067a25 */ /* 0x000fc800078e00ff */
[C---:B------:R-:W-:Y:S02]  /*10390*/  IMAD R2, R0.reuse, c[0x0][0x4d0], RZ ;  /* 0x0001340000027a24 */ /* 0x040fe400078e02ff */
[----:B------:R-:W-:Y:S02]  /*103a0*/  IMAD R4, R0, c[0x0][0x438], RZ ;  /* 0x00010e0000047a24 */ /* 0x000fe400078e02ff */
[----:B------:R-:W-:Y:S01]  /*103b0*/  IMAD R3, R5, c[0x0][0x4d4], R2 ;  /* 0x0001350005037a24 */ /* 0x000fe200078e0202 */
[----:B----4-:R-:W-:Y:S01]  /*103c0*/  SHF.R.S32.HI R2, RZ, 0x1f, R11 ;  /* 0x0000001fff027819 */ /* 0x010fe2000001140b */
[----:B--2---:R-:W-:Y:S02]  /*103d0*/  IMAD.IADD R0, R8, 0x1, R16 ;  /* 0x0000000108007824 */ /* 0x004fe400078e0210 */
[----:B------:R-:W-:Y:S02]  /*103e0*/  IMAD.IADD R7, R7, 0x1, R3 ;  /* 0x0000000107077824 */ /* 0x000fe400078e0203 */
[----:B------:R-:W-:-:S02]  /*103f0*/  IMAD R9, R2, c[0x0][0x4d8], RZ ;  /* 0x0001360002097a24 */ /* 0x000fc400078e02ff */
[----:B------:R-:W-:-:S04]  /*10400*/  IMAD.WIDE.U32 R6, R11, c[0x0][0x4d8], R6 ;  /* 0x000136000b067a25 */ /* 0x000fc800078e0006 */
[----:B------:R-:W-:Y:S02]  /*10410*/  IMAD R9, R11, c[0x0][0x4dc], R9 ;  /* 0x000137000b097a24 */ /* 0x000fe400078e0209 */
[----:B------:R-:W-:Y:S02]  /*10420*/  IMAD R8, R5, c[0x0][0x43c], R4 ;  /* 0x00010f0005087a24 */ /* 0x000fe400078e0204 */
[----:B------:R-:W-:-:S04]  /*10430*/  @P1 IMAD.HI.U32 R10, R0, c[0x0][0x4ec], RZ ;  /* 0x00013b00000a1a27 */ /* 0x000fc800078e00ff */
[----:B------:R-:W-:Y:S01]  /*10440*/  IMAD.IADD R7, R7, 0x1, R9 ;  /* 0x0000000107077824 */ /* 0x000fe200078e0209 */
[----:B-----5:R-:W-:Y:S01]  /*10450*/  SHF.R.S32.HI R9, RZ, 0x1f, R17 ;  /* 0x0000001fff097819 */ /* 0x020fe20000011411 */
[----:B------:R-:W-:-:S04]  /*10460*/  IMAD.WIDE.U32 R4, R5, c[0x0][0x438], RZ ;  /* 0x00010e0005047a25 */ /* 0x000fc800078e00ff */
[----:B------:R-:W-:Y:S01]  /*10470*/  IMAD.MOV.U32 R3, RZ, RZ, R0 ;  /* 0x000000ffff037224 */ /* 0x000fe200078e0000 */
[----:B------:R-:W-:Y:S01]  /*10480*/  @P1 SHF.R.U32.HI R3, RZ, c[0x0][0x4f0], R10 ;  /* 0x00013c00ff031a19 */ /* 0x000fe2000001160a */
[----:B------:R-:W-:Y:S02]  /*10490*/  IMAD.IADD R5, R5, 0x1, R8 ;  /* 0x0000000105057824 */ /* 0x000fe400078e0208 */
[----:B------:R-:W-:Y:S02]  /*104a0*/  IMAD R2, R2, c[0x0][0x440], RZ ;  /* 0x0001100002027a24 */ /* 0x000fe400078e02ff */
[----:B------:R-:W-:Y:S02]  /*104b0*/  IMAD R10, R9, c[0x0][0x4e0], RZ ;  /* 0x00013800090a7a24 */ /* 0x000fe400078e02ff */
[C---:B------:R-:W-:Y:S02]  /*104c0*/  IMAD R14, R11.reuse, c[0x0][0x444], R2 ;  /* 0x000111000b0e7a24 */ /* 0x040fe400078e0202 */
[----:B------:R-:W-:-:S04]  /*104d0*/  IMAD.WIDE.U32 R4, R11, c[0x0][0x440], R4 ;  /* 0x000110000b047a25 */ /* 0x000fc800078e0004 */
[----:B------:R-:W-:-:S04]  /*104e0*/  IMAD.WIDE.U32 R6, R17, c[0x0][0x4e0], R6 ;  /* 0x0001380011067a25 */ /* 0x000fc800078e0006 */
[----:B------:R-:W-:Y:S02]  /*104f0*/  IMAD R11, R17, c[0x0][0x4e4], R10 ;  /* 0x00013900110b7a24 */ /* 0x000fe400078e020a */
[----:B------:R-:W-:Y:S01]  /*10500*/  @P1 IMAD.HI.U32 R10, R0, c[0x0][0x4ec], RZ ;  /* 0x00013b00000a1a27 */ /* 0x000fe200078e00ff */
[----:B------:R-:W-:Y:S02]  /*10510*/  SHF.R.S32.HI R12, RZ, 0x1f, R3 ;  /* 0x0000001fff0c7819 */ /* 0x000fe40000011403 */
[----:B------:R-:W-:Y:S01]  /*10520*/  IADD3 R6, P0, R3, R6, RZ ;  /* 0x0000000603067210 */ /* 0x000fe20007f1e0ff */
[----:B------:R-:W-:Y:S01]  /*10530*/  IMAD.MOV.U32 R2, RZ, RZ, R0 ;  /* 0x000000ffff027224 */ /* 0x000fe200078e0000 */
[----:B------:R-:W-:Y:S01]  /*10540*/  @P1 SHF.R.U32.HI R2, RZ, c[0x0][0x4f0], R10 ;  /* 0x00013c00ff021a19 */ /* 0x000fe2000001160a */
[----:B------:R-:W-:Y:S01]  /*10550*/  IMAD.IADD R5, R5, 0x1, R14 ;  /* 0x0000000105057824 */ /* 0x000fe200078e020e */
[----:B------:R-:W-:Y:S01]  /*10560*/  IADD3.X R7, R12, R7, R11, P0, !PT ;  /* 0x000000070c077210 */ /* 0x000fe200007fe40b */
[----:B------:R-:W-:-:S02]  /*10570*/  IMAD.MOV R8, RZ, RZ, -R3 ;  /* 0x000000ffff087224 */ /* 0x000fc400078e0a03 */
[----:B------:R-:W-:Y:S01]  /*10580*/  IMAD.WIDE.U32 R10, R17, c[0x0][0x448], R4 ;  /* 0x00011200110a7a25 */ /* 0x000fe200078e0004 */
[----:B------:R-:W-:-:S03]  /*10590*/  SHF.R.S32.HI R5, RZ, 0x1f, R2 ;  /* 0x0000001fff057819 */ /* 0x000fc60000011402 */
[----:B------:R-:W-:Y:S02]  /*105a0*/  IMAD.MOV R14, RZ, RZ, -R2 ;  /* 0x000000ffff0e7224 */ /* 0x000fe400078e0a02 */
[--C-:B------:R-:W-:Y:S02]  /*105b0*/  IMAD R8, R8, c[0x0][0x4e8], R0.reuse ;  /* 0x00013a0008087a24 */ /* 0x100fe400078e0200 */
[----:B------:R-:W-:Y:S02]  /*105c0*/  IMAD R9, R9, c[0x0][0x448], RZ ;  /* 0x0001120009097a24 */ /* 0x000fe400078e02ff */
[----:B------:R-:W-:Y:S02]  /*105d0*/  IMAD R14, R14, c[0x0][0x4e8], R0 ;  /* 0x00013a000e0e7a24 */ /* 0x000fe400078e0200 */
[----:B------:R-:W-:Y:S02]  /*105e0*/  IMAD R0, R5, c[0x0][0x430], RZ ;  /* 0x00010c0005007a24 */ /* 0x000fe400078e02ff */
[----:B------:R-:W-:-:S02]  /*105f0*/  IMAD R9, R17, c[0x0][0x44c], R9 ;  /* 0x0001130011097a24 */ /* 0x000fc400078e0209 */
[----:B------:R-:W-:Y:S02]  /*10600*/  IMAD R17, R2, c[0x0][0x434], R0 ;  /* 0x00010d0002117a24 */ /* 0x000fe400078e0200 */
[----:B------:R-:W-:Y:S02]  /*10610*/  IMAD.IADD R0, R15, 0x1, R16 ;  /* 0x000000010f007824 */ /* 0x000fe400078e0210 */
[----:B------:R-:W1:Y:S01]  /*10620*/  S2R R16, SR_TID.X ;  /* 0x0000000000107919 */ /* 0x000e620000002100 */
[----:B------:R-:W-:Y:S01]  /*10630*/  SHF.R.S32.HI R13, RZ, 0x1f, R8 ;  /* 0x0000001fff0d7819 */ /* 0x000fe20000011408 */
[----:B------:R-:W-:-:S04]  /*10640*/  IMAD.WIDE.U32 R6, R8, c[0x0][0x4c8], R6 ;  /* 0x0001320008067a25 */ /* 0x000fc800078e0006 */
[----:B------:R-:W-:-:S04]  /*10650*/  IMAD R3, R13, c[0x0][0x4c8], RZ ;  /* 0x000132000d037a24 */ /* 0x000fc800078e02ff */
[----:B------:R-:W-:Y:S01]  /*10660*/  IMAD R3, R8, c[0x0][0x4cc], R3 ;  /* 0x0001330008037a24 */ /* 0x000fe200078e0203 */
[----:B------:R-:W-:-:S03]  /*10670*/  LEA R4, P0, R6, c[0x0][0x4a8], 0x2 ;  /* 0x00012a0006047a11 */ /* 0x000fc600078010ff */
[----:B------:R-:W-:Y:S01]  /*10680*/  IMAD.IADD R3, R7, 0x1, R3 ;  /* 0x0000000107037824 */ /* 0x000fe200078e0203 */
[----:B-1----:R-:W-:-:S04]  /*10690*/  SHF.R.S32.HI R15, RZ, 0x1f, R16 ;  /* 0x0000001fff0f7819 */ /* 0x002fc80000011410 */
[----:B------:R-:W-:Y:S02]  /*106a0*/  LEA.HI.X R3, R6, c[0x0][0x4ac], R3, 0x2, P0 ;  /* 0x00012b0006037a11 */ /* 0x000fe400000f1403 */
[----:B------:R-:W-:Y:S01]  /*106b0*/  LEA.HI R15, R15, R16, RZ, 0x5 ;  /* 0x000000100f0f7211 */ /* 0x000fe200078f28ff */
[----:B------:R-:W-:-:S03]  /*106c0*/  IMAD.IADD R9, R11, 0x1, R9 ;  /* 0x000000010b097824 */ /* 0x000fc600078e0209 */
[----:B------:R-:W-:Y:S01]  /*106d0*/  LOP3.LUT R15, R15, 0xffffffe0, RZ, 0xc0, !PT ;  /* 0xffffffe00f0f7812 */ /* 0x000fe200078ec0ff */
[----:B------:R-:W-:Y:S01]  /*106e0*/  IMAD.MOV.U32 R8, RZ, RZ, R10 ;  /* 0x000000ffff087224 */ /* 0x000fe200078e000a */
[----:B------:R-:W-:Y:S04]  /*106f0*/  SHFL.IDX PT, R12, R4, RZ, 0x1c1f ;  /* 0x001c1fff040c7589 */ /* 0x000fe800000e0000 */
[----:B------:R-:W1:Y:S01]  /*10700*/  SHFL.IDX PT, R13, R3, RZ, 0x1c1f ;  /* 0x001c1fff030d7589 */ /* 0x000e6200000e0000 */
[----:B------:R-:W-:-:S03]  /*10710*/  IMAD.IADD R15, R16, 0x1, -R15 ;  /* 0x00000001100f7824 */ /* 0x000fc600078e0a0f */
[----:B------:R-:W-:Y:S04]  /*10720*/  SHFL.IDX PT, R10, R4, 0x1, 0x1c1f ;  /* 0x003c1f00040a7f89 */ /* 0x000fe800000e0000 */
[----:B------:R-:W2:Y:S01]  /*10730*/  SHFL.IDX PT, R11, R3, 0x1, 0x1c1f ;  /* 0x003c1f00030b7f89 */ /* 0x000ea200000e0000 */
[----:B------:R-:W-:Y:S01]  /*10740*/  IMAD.WIDE.U32 R8, R2, c[0x0][0x430], R8 ;  /* 0x00010c0002087a25 */ /* 0x000fe200078e0008 */
[----:B------:R-:W-:Y:S02]  /*10750*/  LOP3.LUT P5, RZ, R15, 0x3, RZ, 0xc0, !PT ;  /* 0x000000030fff7812 */ /* 0x000fe400078ac0ff */
[C---:B------:R-:W-:Y:S01]  /*10760*/  IADD3 R2, R0.reuse, 0x8, RZ ;  /* 0x0000000800027810 */ /* 0x040fe20007ffe0ff */
[----:B------:R-:W-:Y:S01]  /*10770*/  SHFL.IDX PT, R6, R4, 0x2, 0x1c1f ;  /* 0x005c1f0004067f89 */ /* 0x000fe200000e0000 */
[----:B------:R-:W-:-:S03]  /*10780*/  ISETP.GE.OR P1, PT, R0, UR4, P5 ;  /* 0x0000000400007c0c */ /* 0x000fc6000af26670 */
[----:B------:R-:W3:Y:S01]  /*10790*/  SHFL.IDX PT, R7, R3, 0x2, 0x1c1f ;  /* 0x005c1f0003077f89 */ /* 0x000ee200000e0000 */
[----:B------:R-:W-:-:S03]  /*107a0*/  SHF.R.S32.HI R16, RZ, 0x1f, R14 ;  /* 0x0000001fff107819 */ /* 0x000fc6000001140e */
[----:B------:R-:W-:Y:S01]  /*107b0*/  SHFL.IDX PT, R4, R4, 0x3, 0x1c1f ;  /* 0x007c1f0004047f89 */ /* 0x000fe200000e0000 */
[----:B------:R-:W-:-:S03]  /*107c0*/  ISETP.GE.OR P4, PT, R2, UR4, P5 ;  /* 0x0000000402007c0c */ /* 0x000fc6000af86670 */
[----:B------:R4:W5:Y:S01]  /*107d0*/  SHFL.IDX PT, R5, R3, 0x3, 0x1c1f ;  /* 0x007c1f0003057f89 */ /* 0x00096200000e0000 */
[C---:B------:R-:W-:Y:S02]  /*107e0*/  IADD3 R15, R0.reuse, 0x40, RZ ;  /* 0x00000040000f7810 */ /* 0x040fe40007ffe0ff */
[----:B------:R-:W-:Y:S02]  /*107f0*/  ISETP.GE.AND P3, PT, R0, UR4, PT ;  /* 0x0000000400007c0c */ /* 0x000fe4000bf66270 */
[----:B------:R-:W-:Y:S01]  /*10800*/  ISETP.GE.AND P2, PT, R2, UR4, PT ;  /* 0x0000000402007c0c */ /* 0x000fe2000bf46270 */
[----:B------:R-:W-:Y:S01]  /*10810*/  IMAD.MOV.U32 R2, RZ, RZ, R8 ;  /* 0x000000ffff027224 */ /* 0x000fe200078e0008 */
[----:B------:R-:W-:Y:S02]  /*10820*/  IADD3 R0, R0, 0x48, RZ ;  /* 0x0000004800007810 */ /* 0x000fe40007ffe0ff */
[----:B------:R-:W-:Y:S02]  /*10830*/  ISETP.GE.OR P0, PT, R15, UR4, P5 ;  /* 0x000000040f007c0c */ /* 0x000fe4000af06670 */
[----:B------:R-:W-:Y:S01]  /*10840*/  ISETP.GE.OR P5, PT, R0, UR4, P5 ;  /* 0x0000000400007c0c */ /* 0x000fe2000afa6670 */
[----:B-1----:R1:W-:Y:S01]  /*10850*/  @!P1 ST.E [R12.64], R19 ;  /* 0x000000130c009985 */ /* 0x0023e2000c101908 */
[----:B----4-:R-:W-:-:S02]  /*10860*/  IMAD.IADD R3, R9, 0x1, R17 ;  /* 0x0000000109037824 */ /* 0x010fc400078e0211 */
[----:B------:R-:W-:Y:S02]  /*10870*/  IMAD R9, R16, c[0x0][0x428], RZ ;  /* 0x00010a0010097a24 */ /* 0x000fe400078e02ff */
[----:B------:R-:W-:-:S04]  /*10880*/  IMAD.WIDE.U32 R2, R14, c[0x0][0x428], R2 ;  /* 0x00010a000e027a25 */ /* 0x000fc800078e0002 */
[----:B------:R-:W-:Y:S01]  /*10890*/  IMAD R8, R14, c[0x0][0x42c], R9 ;  /* 0x00010b000e087a24 */ /* 0x000fe200078e0209 */
[----:B--2---:R2:W-:Y:S01]  /*108a0*/  @!P4 ST.E [R10.64], R20 ;  /* 0x000000140a00c985 */ /* 0x0045e2000c101908 */
[----:B------:R-:W-:Y:S02]  /*108b0*/  LEA R29, P4, R2, c[0x0][0x400], 0x2 ;  /* 0x00010000021d7a11 */ /* 0x000fe400078810ff */
[----:B------:R-:W-:Y:S01]  /*108c0*/  IMAD.IADD R3, R3, 0x1, R8 ;  /* 0x0000000103037824 */ /* 0x000fe200078e0208 */
[----:B---3--:R3:W-:Y:S01]  /*108d0*/  @!P0 ST.E [R6.64], R21 ;  /* 0x0000001506008985 */ /* 0x0087e2000c101908 */
[----:B------:R-:W-:-:S03]  /*108e0*/  ISETP.GE.AND P1, PT, R15, UR4, PT ;  /* 0x000000040f007c0c */ /* 0x000fc6000bf26270 */
[----:B------:R-:W-:Y:S01]  /*108f0*/  LEA.HI.X R26, R2, c[0x0][0x404], R3, 0x2, P4 ;  /* 0x00010100021a7a11 */ /* 0x000fe200020f1403 */
[----:B-----5:R4:W-:Y:S01]  /*10900*/  @!P5 ST.E [R4.64], R18 ;  /* 0x000000120400d985 */ /* 0x0209e2000c101908 */
[----:B------:R-:W-:Y:S02]  /*10910*/  ISETP.GE.AND P0, PT, R0, UR4, PT ;  /* 0x0000000400007c0c */ /* 0x000fe4000bf06270 */
[C---:B------:R-:W-:Y:S01]  /*10920*/  IADD3 R17, R45.reuse, 0x8, RZ ;  /* 0x000000082d117810 */ /* 0x040fe20007ffe0ff */
[----:B------:R4:W4:Y:S01]  /*10930*/  SHFL.IDX PT, R0, R29, RZ, 0x1c1f ;  /* 0x001c1fff1d007589 */ /* 0x00092200000e0000 */
[C---:B------:R-:W-:Y:S02]  /*10940*/  IADD3 R16, R45.reuse, 0x10, RZ ;  /* 0x000000102d107810 */ /* 0x040fe40007ffe0ff */
[C---:B------:R-:W-:Y:S01]  /*10950*/  IADD3 R15, R45.reuse, 0x18, RZ ;  /* 0x000000182d0f7810 */ /* 0x040fe20007ffe0ff */
[----:B------:R4:W4:Y:S01]  /*10960*/  SHFL.IDX PT, R2, R26, RZ, 0x1c1f ;  /* 0x001c1fff1a027589 */ /* 0x00092200000e0000 */
[----:B------:R-:W-:-:S02]  /*10970*/  IADD3 R14, R45, 0x20, RZ ;  /* 0x000000202d0e7810 */ /* 0x000fc40007ffe0ff */
[C---:B-1----:R-:W-:Y:S02]  /*10980*/  IADD3 R13, R45.reuse, 0x28, RZ ;  /* 0x000000282d0d7810 */ /* 0x042fe40007ffe0ff */
[C---:B------:R-:W-:Y:S02]  /*10990*/  IADD3 R12, R45.reuse, 0x30, RZ ;  /* 0x000000302d0c7810 */ /* 0x040fe40007ffe0ff */
[C---:B------:R-:W-:Y:S02]  /*109a0*/  IADD3 R9, R45.reuse, 0x48, RZ ;  /* 0x000000482d097810 */ /* 0x040fe40007ffe0ff */
[C---:B------:R-:W-:Y:S02]  /*109b0*/  IADD3 R8, R45.reuse, 0x50, RZ ;  /* 0x000000502d087810 */ /* 0x040fe40007ffe0ff */
[C---:B--2---:R-:W-:Y:S02]  /*109c0*/  IADD3 R11, R45.reuse, 0x38, RZ ;  /* 0x000000382d0b7810 */ /* 0x044fe40007ffe0ff */
[----:B------:R-:W-:-:S02]  /*109d0*/  IADD3 R10, R45, 0x40, RZ ;  /* 0x000000402d0a7810 */ /* 0x000fc40007ffe0ff */
[C---:B---3--:R-:W-:Y:S02]  /*109e0*/  IADD3 R7, R45.reuse, 0x58, RZ ;  /* 0x000000582d077810 */ /* 0x048fe40007ffe0ff */
[C---:B------:R-:W-:Y:S02]  /*109f0*/  IADD3 R3, R45.reuse, 0x60, RZ ;  /* 0x000000602d037810 */ /* 0x040fe40007ffe0ff */
[C---:B------:R-:W-:Y:S02]  /*10a00*/  IADD3 R6, R45.reuse, 0x68, RZ ;  /* 0x000000682d067810 */ /* 0x040fe40007ffe0ff */
[C---:B----4-:R-:W-:Y:S02]  /*10a10*/  IADD3 R5, R45.reuse, 0x70, RZ ;  /* 0x000000702d057810 */ /* 0x050fe40007ffe0ff */
[----:B------:R-:W-:Y:S02]  /*10a20*/  IADD3 R4, R45, 0x78, RZ ;  /* 0x000000782d047810 */ /* 0x000fe40007ffe0ff */
        /* <DEDUP_REMOVED lines=15> */
[----:B------:R-:W-:Y:S01]  /*10b20*/  SHF.R.S32.HI R43, RZ, 0x1f, R4 ;  /* 0x0000001fff2b7819 */ /* 0x000fe20000011404 */
[----:B------:R-:W-:Y:S05]  /*10b30*/  @P3 BRA `(.L_x_970) ;  /* 0x0000041000003947 */ /* 0x000fea0003800000 */
[----:B------:R-:W-:Y:S02]  /*10b40*/  ISETP.GE.AND P5, PT, R45, c[0x0][0x3c8], PT ;  /* 0x0000f2002d007a0c */ /* 0x000fe40003fa6270 */
[----:B------:R-:W-:Y:S02]  /*10b50*/  ISETP.GE.AND P4, PT, R17, c[0x0][0x3c8], PT ;  /* 0x0000f20011007a0c */ /* 0x000fe40003f86270 */
[----:B------:R-:W-:-:S09]  /*10b60*/  ISETP.GE.AND P6, PT, R6, c[0x0][0x3c8], PT ;  /* 0x0000f20006007a0c */ /* 0x000fd20003fc6270 */
[----:B------:R-:W-:-:S04]  /*10b70*/  @!P5 LEA R18, P3, R45, R0, 0x2 ;  /* 0x000000002d12d211 */ /* 0x000fc800078610ff */
[----:B------:R-:W-:Y:S02]  /*10b80*/  @!P5 LEA.HI.X R19, R45, R2, R27, 0x2, P3 ;  /* 0x000000022d13d211 */ /* 0x000fe400018f141b */
[----:B------:R-:W-:-:S03]  /*10b90*/  ISETP.GE.AND P3, PT, R16, c[0x0][0x3c8], PT ;  /* 0x0000f20010007a0c */ /* 0x000fc60003f66270 */
[----:B------:R1:W-:Y:S02]  /*10ba0*/  @!P5 ST.E.64 [R18.64], R140 ;  /* 0x0000008c1200d985 */ /* 0x0003e4000c101b08 */
[----:B-1----:R-:W-:-:S04]  /*10bb0*/  @!P4 LEA R18, P5, R17, R0, 0x2 ;  /* 0x000000001112c211 */ /* 0x002fc800078a10ff */
        /* <DEDUP_REMOVED lines=42> */
[----:B------:R1:W-:Y:S01]  /*10e60*/  @!P3 ST.E.64 [R18.64], R96 ;  /* 0x000000601200b985 */ /* 0x0003e2000c101b08 */
[----:B------:R-:W-:-:S04]  /*10e70*/  @!P5 LEA R24, P3, R3, R0, 0x2 ;  /* 0x000000000318d211 */ /* 0x000fc800078610ff */
[----:B------:R-:W-:Y:S02]  /*10e80*/  @!P5 LEA.HI.X R25, R3, R2, R40, 0x2, P3 ;  /* 0x000000020319d211 */ /* 0x000fe400018f1428 */
[----:B------:R-:W-:Y:S02]  /*10e90*/  ISETP.GE.AND P5, PT, R5, c[0x0][0x3c8], PT ;  /* 0x0000f20005007a0c */ /* 0x000fe40003fa6270 */
[----:B------:R-:W-:-:S04]  /*10ea0*/  @!P6 LEA R22, P3, R6, R0, 0x2 ;  /* 0x000000000616e211 */ /* 0x000fc800078610ff */
[----:B------:R-:W-:-:S07]  /*10eb0*/  @!P6 LEA.HI.X R23, R6, R2, R41, 0x2, P3 ;  /* 0x000000020617e211 */ /* 0x000fce00018f1429 */
[----:B------:R-:W-:-:S04]  /*10ec0*/  @!P5 LEA R20, P3, R5, R0, 0x2 ;  /* 0x000000000514d211 */ /* 0x000fc800078610ff */
[----:B------:R-:W-:Y:S02]  /*10ed0*/  @!P5 LEA.HI.X R21, R5, R2, R42, 0x2, P3 ;  /* 0x000000020515d211 */ /* 0x000fe400018f142a */
[----:B-1----:R-:W-:-:S04]  /*10ee0*/  @!P4 LEA R18, P3, R4, R0, 0x2 ;  /* 0x000000000412c211 */ /* 0x002fc800078610ff */
[----:B------:R-:W-:Y:S02]  /*10ef0*/  @!P4 LEA.HI.X R19, R4, R2, R43, 0x2, P3 ;  /* 0x000000020413c211 */ /* 0x000fe400018f142b */
[----:B------:R-:W-:-:S13]  /*10f00*/  ISETP.GE.AND P3, PT, R3, c[0x0][0x3c8], PT ;  /* 0x0000f20003007a0c */ /* 0x000fda0003f66270 */
[----:B------:R1:W-:Y:S04]  /*10f10*/  @!P3 ST.E.64 [R24.64], R100 ;  /* 0x000000641800b985 */ /* 0x0003e8000c101b08 */
[----:B------:R1:W-:Y:S04]  /*10f20*/  @!P6 ST.E.64 [R22.64], R112 ;  /* 0x000000701600e985 */ /* 0x0003e8000c101b08 */
[----:B------:R1:W-:Y:S04]  /*10f30*/  @!P5 ST.E.64 [R20.64], R116 ;  /* 0x000000741400d985 */ /* 0x0003e8000c101b08 */
[----:B------:R1:W-:Y:S02]  /*10f40*/  @!P4 ST.E.64 [R18.64], R128 ;  /* 0x000000801200c985 */ /* 0x0003e4000c101b08 */
.L_x_970:
[----:B------:R-:W-:Y:S05]  /*10f50*/  BSYNC B0 ;  /* 0x0000000000007941 */ /* 0x000fea0003800000 */
.L_x_969:
[----:B------:R2:W3:Y:S01]  /*10f60*/  SHFL.IDX PT, R2, R26, 0x1, 0x1c1f ;  /* 0x003c1f001a027f89 */ /* 0x0004e200000e0000 */
[----:B------:R-:W-:Y:S03]  /*10f70*/  BSSY B0, `(.L_x_971) ;  /* 0x0000043000007945 */ /* 0x000fe60003800000 */
[----:B------:R2:W4:Y:S01]  /*10f80*/  SHFL.IDX PT, R0, R29, 0x1, 0x1c1f ;  /* 0x003c1f001d007f89 */ /* 0x00052200000e0000 */
[----:B------:R-:W-:Y:S05]  /*10f90*/  @P2 BRA `(.L_x_972) ;  /* 0x0000040000002947 */ /* 0x000fea0003800000 */
[----:B------:R-:W-:Y:S02]  /*10fa0*/  ISETP.GE.AND P5, PT, R45, c[0x0][0x3c8], PT ;  /* 0x0000f2002d007a0c */ /* 0x000fe40003fa6270 */
[----:B------:R-:W-:-:S02]  /*10fb0*/  ISETP.GE.AND P2, PT, R17, c[0x0][0x3c8], PT ;  /* 0x0000f20011007a0c */ /* 0x000fc40003f46270 */
[----:B------:R-:W-:-:S09]  /*10fc0*/  ISETP.GE.AND P3, PT, R16, c[0x0][0x3c8], PT ;  /* 0x0000f20010007a0c */ /* 0x000fd20003f66270 */
[----:B-1--4-:R-:W-:-:S04]  /*10fd0*/  @!P5 LEA R18, P4, R45, R0, 0x2 ;  /* 0x000000002d12d211 */ /* 0x012fc800078810ff */
[----:B---3--:R-:W-:Y:S02]  /*10fe0*/  @!P5 LEA.HI.X R19, R45, R2, R27, 0x2, P4 ;  /* 0x000000022d13d211 */ /* 0x008fe400020f141b */
[----:B------:R-:W-:-:S03]  /*10ff0*/  @!P2 LEA R20, P4, R17, R0, 0x2 ;  /* 0x000000001114a211 */ /* 0x000fc600078810ff */
[----:B------:R1:W-:Y:S01]  /*11000*/  @!P5 ST.E.64 [R18.64], R142 ;  /* 0x0000008e1200d985 */ /* 0x0003e2000c101b08 */
[----:B------:R-:W-:Y:S02]  /*11010*/  ISETP.GE.AND P5, PT, R15, c[0x0][0x3c8], PT ;  /* 0x0000f2000f007a0c */ /* 0x000fe40003fa6270 */
[----:B------:R-:W-:-:S05]  /*11020*/  @!P2 LEA.HI.X R21, R17, R2, R28, 0x2, P4 ;  /* 0x000000021115a211 */ /* 0x000fca00020f141c */
[----:B------:R3:W-:Y:S01]  /*11030*/  @!P2 ST.E.64 [R20.64], R162 ;  /* 0x000000a21400a985 */ /* 0x0007e2000c101b08 */
[----:B------:R-:W-:Y:S02]  /*11040*/  ISETP.GE.AND P2, PT, R14, c[0x0][0x3c8], PT ;  /* 0x0000f2000e007a0c */ /* 0x000fe40003f46270 */
[----:B-1----:R-:W-:-:S04]  /*11050*/  @!P3 LEA R18, P4, R16, R0, 0x2 ;  /* 0x000000001012b211 */ /* 0x002fc800078810ff */
[----:B------:R-:W-:Y:S02]  /*11060*/  @!P3 LEA.HI.X R19, R16, R2, R30, 0x2, P4 ;  /* 0x000000021013b211 */ /* 0x000fe400020f141e */
[----:B---3--:R-:W-:-:S03]  /*11070*/  @!P5 LEA R20, P4, R15, R0, 0x2 ;  /* 0x000000000f14d211 */ /* 0x008fc600078810ff */
        /* <DEDUP_REMOVED lines=33> */
[----:B------:R-:W-:Y:S02]  /*11290*/  @!P3 LEA.HI.X R21, R7, R2, R38, 0x2, P4 ;  /* 0x000000020715b211 */ /* 0x000fe400020f1426 */
[----:B------:R-:W-:-:S03]  /*112a0*/  ISETP.GE.AND P4, PT, R6, c[0x0][0x3c8], PT ;  /* 0x0000f20006007a0c */ /* 0x000fc60003f86270 */
[----:B------:R3:W-:Y:S01]  /*112b0*/  @!P3 ST.E.64 [R20.64], R98 ;  /* 0x000000621400b985 */ /* 0x0007e2000c101b08 */
[----:B------:R-:W-:Y:S02]  /*112c0*/  ISETP.GE.AND P3, PT, R5, c[0x0][0x3c8], PT ;  /* 0x0000f20005007a0c */ /* 0x000fe40003f66270 */
[----:B-1----:R-:W-:-:S04]  /*112d0*/  @!P5 LEA R18, P2, R3, R0, 0x2 ;  /* 0x000000000312d211 */ /* 0x002fc800078410ff */
[----:B------:R-:W-:Y:S02]  /*112e0*/  @!P5 LEA.HI.X R19, R3, R2, R40, 0x2, P2 ;  /* 0x000000020313d211 */ /* 0x000fe400010f1428 */
[----:B------:R-:W-:-:S03]  /*112f0*/  ISETP.GE.AND P2, PT, R4, c[0x0][0x3c8], PT ;  /* 0x0000f20004007a0c */ /* 0x000fc60003f46270 */
[----:B------:R1:W-:Y:S01]  /*11300*/  @!P5 ST.E.64 [R18.64], R102 ;  /* 0x000000661200d985 */ /* 0x0003e2000c101b08 */
[----:B------:R-:W-:-:S04]  /*11310*/  @!P4 LEA R22, P5, R6, R0, 0x2 ;  /* 0x000000000616c211 */ /* 0x000fc800078a10ff */
[----:B------:R-:W-:Y:S02]  /*11320*/  @!P4 LEA.HI.X R23, R6, R2, R41, 0x2, P5 ;  /* 0x000000020617c211 */ /* 0x000fe400028f1429 */
[----:B---3--:R-:W-:-:S03]  /*11330*/  @!P3 LEA R20, P5, R5, R0, 0x2 ;  /* 0x000000000514b211 */ /* 0x008fc600078a10ff */
[----:B------:R3:W-:Y:S01]  /*11340*/  @!P4 ST.E.64 [R22.64], R114 ;  /* 0x000000721600c985 */ /* 0x0007e2000c101b08 */
[----:B------:R-:W-:-:S05]  /*11350*/  @!P3 LEA.HI.X R21, R5, R2, R42, 0x2, P5 ;  /* 0x000000020515b211 */ /* 0x000fca00028f142a */
[----:B------:R3:W-:Y:S01]  /*11360*/  @!P3 ST.E.64 [R20.64], R118 ;  /* 0x000000761400b985 */ /* 0x0007e2000c101b08 */
[----:B-1----:R-:W-:-:S04]  /*11370*/  @!P2 LEA R18, P5, R4, R0, 0x2 ;  /* 0x000000000412a211 */ /* 0x002fc800078a10ff */
[----:B------:R-:W-:-:S05]  /*11380*/  @!P2 LEA.HI.X R19, R4, R2, R43, 0x2, P5 ;  /* 0x000000020413a211 */ /* 0x000fca00028f142b */
[----:B------:R3:W-:Y:S04]  /*11390*/  @!P2 ST.E.64 [R18.64], R130 ;  /* 0x000000821200a985 */ /* 0x0007e8000c101b08 */
.L_x_972:
[----:B------:R-:W-:Y:S05]  /*113a0*/  BSYNC B0 ;  /* 0x0000000000007941 */ /* 0x000fea0003800000 */
.L_x_971:
[----:B---3--:R3:W1:Y:S01]  /*113b0*/  SHFL.IDX PT, R2, R26, 0x2, 0x1c1f ;  /* 0x005c1f001a027f89 */ /* 0x00866200000e0000 */
[----:B------:R-:W-:Y:S03]  /*113c0*/  BSSY B0, `(.L_x_973) ;  /* 0x0000043000007945 */ /* 0x000fe60003800000 */
[----:B----4-:R3:W4:Y:S01]  /*113d0*/  SHFL.IDX PT, R0, R29, 0x2, 0x1c1f ;  /* 0x005c1f001d007f89 */ /* 0x01072200000e0000 */
[----:B------:R-:W-:Y:S05]  /*113e0*/  @P1 BRA `(.L_x_974) ;  /* 0x0000040000001947 */ /* 0x000fea0003800000 */
[----:B------:R-:W-:Y:S02]  /*113f0*/  ISETP.GE.AND P3, PT, R45, c[0x0][0x3c8], PT ;  /* 0x0000f2002d007a0c */ /* 0x000fe40003f66270 */
[----:B------:R-:W-:Y:S02]  /*11400*/  ISETP.GE.AND P5, PT, R17, c[0x0][0x3c8], PT ;  /* 0x0000f20011007a0c */ /* 0x000fe40003fa6270 */
[----:B------:R-:W-:Y:S02]  /*11410*/  ISETP.GE.AND P2, PT, R16, c[0x0][0x3c8], PT ;  /* 0x0000f20010007a0c */ /* 0x000fe40003f46270 */
[----:B------:R-:W-:-:S07]  /*11420*/  ISETP.GE.AND P1, PT, R15, c[0x0][0x3c8], PT ;  /* 0x0000f2000f007a0c */ /* 0x000fce0003f26270 */
[----:B-1--4-:R-:W-:-:S04]  /*11430*/  @!P3 LEA R18, P4, R45, R0, 0x2 ;  /* 0x000000002d12b211 */ /* 0x012fc800078810ff */
[----:B------:R-:W-:Y:S02]  /*11440*/  @!P3 LEA.HI.X R19, R45, R2, R27, 0x2, P4 ;  /* 0x000000022d13b211 */ /* 0x000fe400020f141b */
        /* <DEDUP_REMOVED lines=8> */
[----:B----4-:R-:W-:-:S03]  /*114d0*/  @!P1 LEA R20, P4, R15, R0, 0x2 ;  /* 0x000000000f149211 */ /* 0x010fc600078810ff */
        /* <DEDUP_REMOVED lines=23> */
[----:B------:R-:W-:-:S03]  /*11650*/  @!P5 LEA R22, P4, R9, R0, 0x2 ;  /* 0x000000000916d211 */ /* 0x000fc600078810ff */
[----:B------:R1:W-:Y:S01]  /*11660*/  @!P3 ST.E.64 [R18.64], R72 ;  /* 0x000000481200b985 */ /* 0x0003e2000c101b08 */
[----:B------:R-:W-:Y:S02]  /*11670*/  @!P5 LEA.HI.X R23, R9, R2, R37, 0x2, P4 ;  /* 0x000000020917d211 */ /* 0x000fe400020f1425 */
[----:B------:R-:W-:Y:S02]  /*11680*/  ISETP.GE.AND P4, PT, R3, c[0x0][0x3c8], PT ;  /* 0x0000f20003007a0c */ /* 0x000fe40003f86270 */
[C---:B----4-:R-:W-:Y:S01]  /*11690*/  @!P2 LEA R20, P3, R8.reuse, R0, 0x2 ;  /* 0x000000000814a211 */ /* 0x050fe200078610ff */
[----:B------:R4:W-:Y:S03]  /*116a0*/  @!P5 ST.E.64 [R22.64], R76 ;  /* 0x0000004c1600d985 */ /* 0x0009e6000c101b08 */
        /* <DEDUP_REMOVED lines=8> */
[----:B------:R-:W-:Y:S02]  /*11730*/  ISETP.GE.AND P1, PT, R4, c[0x0][0x3c8], PT ;  /* 0x0000f20004007a0c */ /* 0x000fe40003f26270 */
[----:B------:R-:W-:Y:S02]  /*11740*/  @!P4 LEA.HI.X R25, R3, R2, R40, 0x2, P5 ;  /* 0x000000020319c211 */ /* 0x000fe400028f1428 */
[----:B----4-:R-:W-:-:S03]  /*11750*/  @!P3 LEA R22, P5, R6, R0, 0x2 ;  /* 0x000000000616b211 */ /* 0x010fc600078a10ff */
[----:B------:R4:W-:Y:S01]  /*11760*/  @!P4 ST.E.64 [R24.64], R104 ;  /* 0x000000681800c985 */ /* 0x0009e2000c101b08 */
[----:B------:R-:W-:Y:S02]  /*11770*/  @!P3 LEA.HI.X R23, R6, R2, R41, 0x2, P5 ;  /* 0x000000020617b211 */ /* 0x000fe400028f1429 */
[----:B-----5:R-:W-:-:S03]  /*11780*/  @!P2 LEA R20, P5, R5, R0, 0x2 ;  /* 0x000000000514a211 */ /* 0x020fc600078a10ff */
[----:B------:R4:W-:Y:S01]  /*11790*/  @!P3 ST.E.64 [R22.64], R108 ;  /* 0x0000006c1600b985 */ /* 0x0009e2000c101b08 */
[----:B------:R-:W-:-:S05]  /*117a0*/  @!P2 LEA.HI.X R21, R5, R2, R42, 0x2, P5 ;  /* 0x000000020515a211 */ /* 0x000fca00028f142a */
[----:B------:R4:W-:Y:S01]  /*117b0*/  @!P2 ST.E.64 [R20.64], R120 ;  /* 0x000000781400a985 */ /* 0x0009e2000c101b08 */
[----:B-1----:R-:W-:-:S04]  /*117c0*/  @!P1 LEA R18, P5, R4, R0, 0x2 ;  /* 0x0000000004129211 */ /* 0x002fc800078a10ff */
[----:B------:R-:W-:-:S05]  /*117d0*/  @!P1 LEA.HI.X R19, R4, R2, R43, 0x2, P5 ;  /* 0x0000000204139211 */ /* 0x000fca00028f142b */
[----:B------:R4:W-:Y:S04]  /*117e0*/  @!P1 ST.E.64 [R18.64], R124 ;  /* 0x0000007c12009985 */ /* 0x0009e8000c101b08 */
.L_x_974:
[----:B------:R-:W-:Y:S05]  /*117f0*/  BSYNC B0 ;  /* 0x0000000000007941 */ /* 0x000fea0003800000 */
.L_x_973:
[----:B-1----:R1:W2:Y:S04]  /*11800*/  SHFL.IDX PT, R2, R26, 0x3, 0x1c1f ;  /* 0x007c1f001a027f89 */ /* 0x0022a800000e0000 */
[----:B----4-:R1:W4:Y:S01]  /*11810*/  SHFL.IDX PT, R0, R29, 0x3, 0x1c1f ;  /* 0x007c1f001d007f89 */ /* 0x01032200000e0000 */
[----:B------:R-:W-:Y:S05]  /*11820*/  @P0 BRA `(.L_x_975) ;  /* 0x000006e000000947 */ /* 0x000fea0003800000 */
[----:B------:R-:W-:Y:S02]  /*11830*/  ISETP.GE.AND P3, PT, R45, c[0x0][0x3c8], PT ;  /* 0x0000f2002d007a0c */ /* 0x000fe40003f66270 */
[----:B------:R-:W-:Y:S02]  /*11840*/  ISETP.GE.AND P2, PT, R17, c[0x0][0x3c8], PT ;  /* 0x0000f20011007a0c */ /* 0x000fe40003f46270 */
[----:B------:R-:W-:Y:S02]  /*11850*/  ISETP.GE.AND P1, PT, R16, c[0x0][0x3c8], PT ;  /* 0x0000f20010007a0c */ /* 0x000fe40003f26270 */
[----:B------:R-:W-:-:S02]  /*11860*/  ISETP.GE.AND P0, PT, R15, c[0x0][0x3c8], PT ;  /* 0x0000f2000f007a0c */ /* 0x000fc40003f06270 */
[----:B------:R-:W-:-:S05]  /*11870*/  ISETP.GE.AND P4, PT, R14, c[0x0][0x3c8], PT ;  /* 0x0000f2000e007a0c */ /* 0x000fca0003f86270 */
[----:B----4-:R-:W-:-:S04]  /*11880*/  @!P3 LEA R18, P5, R45, R0, 0x2 ;  /* 0x000000002d12b211 */ /* 0x010fc800078a10ff */
[----:B--2---:R-:W-:Y:S02]  /*11890*/  @!P3 LEA.HI.X R19, R45, R2, R27, 0x2, P5 ;  /* 0x000000022d13b211 */ /* 0x004fe400028f141b */
[----:B------:R-:W-:-:S03]  /*118a0*/  @!P2 LEA R20, P5, R17, R0, 0x2 ;  /* 0x000000001114a211 */ /* 0x000fc600078a10ff */
[----:B------:R2:W-:Y:S01]  /*118b0*/  @!P3 ST.E.64 [R18.64], R146 ;  /* 0x000000921200b985 */ /* 0x0005e2000c101b08 */
[----:B------:R-:W-:Y:S02]  /*118c0*/  @!P2 LEA.HI.X R21, R17, R2, R28, 0x2, P5 ;  /* 0x000000021115a211 */ /* 0x000fe400028f141c */
[----:B------:R-:W-:-:S03]  /*118d0*/  ISETP.GE.AND P3, PT, R13, c[0x0][0x3c8], PT ;  /* 0x0000f2000d007a0c */ /* 0x000fc60003f66270 */
[----:B------:R4:W-:Y:S01]  /*118e0*/  @!P2 ST.E.64 [R20.64], R150 ;  /* 0x000000961400a985 */ /* 0x0009e2000c101b08 */
[----:B--2---:R-:W-:-:S04]  /*118f0*/  @!P1 LEA R18, P5, R16, R0, 0x2 ;  /* 0x0000000010129211 */ /* 0x004fc800078a10ff */
[----:B------:R-:W-:Y:S02]  /*11900*/  @!P1 LEA.HI.X R19, R16, R2, R30, 0x2, P5 ;  /* 0x0000000210139211 */ /* 0x000fe400028f141e */
[CC--:B----4-:R-:W-:Y:S02]  /*11910*/  @!P0 LEA R20, P2, R15.reuse, R0.reuse, 0x2 ;  /* 0x000000000f148211 */ /* 0x0d0fe400078410ff */
[----:B------:R-:W-:Y:S01]  /*11920*/  @!P4 LEA R22, P5, R14, R0, 0x2 ;  /* 0x000000000e16c211 */ /* 0x000fe200078a10ff */
[----:B------:R2:W-:Y:S01]  /*11930*/  @!P1 ST.E.64 [R18.64], R154 ;  /* 0x0000009a12009985 */ /* 0x0005e2000c101b08 */
[-C--:B------:R-:W-:Y:S02]  /*11940*/  @!P0 LEA.HI.X R21, R15, R2.reuse, R32, 0x2, P2 ;  /* 0x000000020f158211 */ /* 0x080fe400010f1420 */
[----:B------:R-:W-:Y:S02]  /*11950*/  ISETP.GE.AND P2, PT, R12, c[0x0][0x3c8], PT ;  /* 0x0000f2000c007a0c */ /* 0x000fe40003f46270 */
[----:B------:R-:W-:Y:S01]  /*11960*/  ISETP.GE.AND P1, PT, R11, c[0x0][0x3c8], PT ;  /* 0x0000f2000b007a0c */ /* 0x000fe20003f26270 */
[----:B------:R-:W-:Y:S01]  /*11970*/  @!P0 ST.E.64 [R20.64], R158 ;  /* 0x0000009e14008985 */ /* 0x000fe2000c101b08 */
[----:B------:R-:W-:-:S02]  /*11980*/  @!P4 LEA.HI.X R23, R14, R2, R31, 0x2, P5 ;  /* 0x000000020e17c211 */ /* 0x000fc400028f141f */
[----:B------:R-:W-:-:S03]  /*11990*/  ISETP.GE.AND P0, PT, R10, c[0x0][0x3c8], PT ;  /* 0x0000f2000a007a0c */ /* 0x000fc60003f06270 */
[----:B------:R-:W-:Y:S01]  /*119a0*/  @!P4 ST.E.64 [R22.64], R166 ;  /* 0x000000a61600c985 */ /* 0x000fe2000c101b08 */
[----:B--2---:R-:W-:-:S04]  /*119b0*/  @!P3 LEA R18, P5, R13, R0, 0x2 ;  /* 0x000000000d12b211 */ /* 0x004fc800078a10ff */
[----:B------:R-:W-:Y:S02]  /*119c0*/  @!P3 LEA.HI.X R19, R13, R2, R33, 0x2, P5 ;  /* 0x000000020d13b211 */ /* 0x000fe400028f1421 */
[----:B------:R-:W-:-:S03]  /*119d0*/  @!P2 LEA R16, P5, R12, R0, 0x2 ;  /* 0x000000000c10a211 */ /* 0x000fc600078a10ff */
[----:B------:R-:W-:Y:S01]  /*119e0*/  @!P3 ST.E.64 [R18.64], R170 ;  /* 0x000000aa1200b985 */ /* 0x000fe2000c101b08 */
[----:B------:R-:W-:Y:S02]  /*119f0*/  @!P2 LEA.HI.X R17, R12, R2, R34, 0x2, P5 ;  /* 0x000000020c11a211 */ /* 0x000fe400028f1422 */
        /* <DEDUP_REMOVED lines=16> */
[----:B----4-:R-:W-:Y:S02]  /*11b00*/  @!P3 LEA R12, P5, R7, R0, 0x2 ;  /* 0x00000000070cb211 */ /* 0x010fe400078a10ff */
[-C--:B------:R-:W-:Y:S02]  /*11b10*/  @!P4 LEA.HI.X R15, R8, R2.reuse, R39, 0x2, P0 ;  /* 0x00000002080fc211 */ /* 0x080fe400000f1427 */
[----:B------:R-:W-:Y:S02]  /*11b20*/  ISETP.GE.AND P0, PT, R5, c[0x0][0x3c8], PT ;  /* 0x0000f20005007a0c */ /* 0x000fe40003f06270 */
[----:B------:R-:W-:Y:S01]  /*11b30*/  @!P3 LEA.HI.X R13, R7, R2, R38, 0x2, P5 ;  /* 0x00000002070db211 */ /* 0x000fe200028f1426 */
[----:B------:R2:W-:Y:S04]  /*11b40*/  @!P4 ST.E.64 [R14.64], R90 ;  /* 0x0000005a0e00c985 */ /* 0x0005e8000c101b08 */
[----:B------:R2:W-:Y:S01]  /*11b50*/  @!P3 ST.E.64 [R12.64], R94 ;  /* 0x0000005e0c00b985 */ /* 0x0005e2000c101b08 */
[----:B-----5:R-:W-:-:S04]  /*11b60*/  @!P2 LEA R10, P5, R3, R0, 0x2 ;  /* 0x00000000030aa211 */ /* 0x020fc800078a10ff */
        /* <DEDUP_REMOVED lines=10> */
[----:B--2---:R-:W-:-:S04]  /*11c10*/  LEA R6, P0, R4, R0, 0x2 ;  /* 0x0000000004067211 */ /* 0x004fc800078010ff */
[----:B------:R-:W-:-:S05]  /*11c20*/  LEA.HI.X R7, R4, R2, R43, 0x2, P0 ;  /* 0x0000000204077211 */ /* 0x000fca00000f142b */
[----:B------:R2:W-:Y:S01]  /*11c30*/  ST.E.64 [R6.64], R126 ;  /* 0x0000007e06007985 */ /* 0x0005e2000c101b08 */
[----:B------:R-:W-:Y:S05]  /*11c40*/  BRA `(.L_x_975) ;  /* 0x000002c000007947 */ /* 0x000fea0003800000 */
.L_x_967:
        /* <DEDUP_REMOVED lines=44> */
.L_x_975:
[----:B------:R-:W-:Y:S05]  /*11f10*/  BSYNC B1 ;  /* 0x0000000000017941 */ /* 0x000fea0003800000 */
.L_x_966:
[----:B------:R-:W-:-:S13]  /*11f20*/  ISETP.NE.AND P0, PT, RZ, UR6, PT ;  /* 0x00000006ff007c0c */ /* 0x000fda000bf05270 */
[----:B------:R-:W-:Y:S01]  /*11f30*/  @P0 WARPSYNC 0xffffffff ;  /* 0xffffffff00000948 */ /* 0x000fe20003800000 */
[----:B------:R-:W-:Y:S06]  /*11f40*/  @P0 BAR.SYNC.DEFER_BLOCKING 0x5, 0x80 ;  /* 0x0142000000000b1d */ /* 0x000fec0000010000 */
[----:B--2-4-:R-:W2:Y:S04]  /*11f50*/  @P0 LDS R0, [0x10100] ;  /* 0x01010000ff000984 */ /* 0x014ea80000000800 */
[----:B--2---:R2:W-:Y:S04]  /*11f60*/  @P0 STL [R1+0x58], R0 ;  /* 0x0000580001000387 */ /* 0x0045e80000100800 */
[----:B------:R-:W-:Y:S06]  /*11f70*/  @P0 BAR.ARV 0x4, 0x80 ;  /* 0x0102000000000b1d */ /* 0x000fec0000002000 */
[----:B------:R-:W-:Y:S05]  /*11f80*/  @P0 BRA `(.L_x_976) ;  /* 0x0000009000000947 */ /* 0x000fea0003800000 */
[----:B------:R-:W-:Y:S05]  /*11f90*/  BRA.DIV ~URZ, `(.L_x_977) ;  /* 0x00000a527f007947 */ /* 0x000fea000b800000 */
[----:B--2---:R2:W4:Y:S02]  /*11fa0*/  SHFL.IDX PT, R0, R44, RZ, 0x1f ;  /* 0x00001fff2c007589 */ /* 0x00452400000e0000 */
.L_x_994:
[----:B------:R-:W5:Y:S01]  /*11fb0*/  S2R R2, SR_TID.X ;  /* 0x0000000000027919 */ /* 0x000f620000002100 */
[----:B------:R-:W-:Y:S03]  /*11fc0*/  WARPSYNC 0xffffffff ;  /* 0xffffffff00007948 */ /* 0x000fe60003800000 */
[----:B------:R-:W-:Y:S06]  /*11fd0*/  BAR.SYNC.DEFER_BLOCKING 0x4, 0x80 ;  /* 0x0102000000007b1d */ /* 0x000fec0000010000 */
[----:B----4-:R4:W-:Y:S01]  /*11fe0*/  STL [R1+0x58], R0 ;  /* 0x0000580001007387 */ /* 0x0109e20000100800 */
[----:B-----5:R-:W-:-:S13]  /*11ff0*/  LOP3.LUT P0, RZ, R2, 0x7f, RZ, 0xc0, !PT ;  /* 0x0000007f02ff7812 */ /* 0x020fda000780c0ff */
[----:B------:R4:W-:Y:S04]  /*12000*/  @!P0 STS [0x10100], R44 ;  /* 0x0101002cff008388 */ /* 0x0009e80000000800 */
[----:B------:R-:W-:Y:S06]  /*12010*/  BAR.ARV 0x5, 0x80 ;  /* 0x0142000000007b1d */ /* 0x000fec0000002000 */
.L_x_976:
[----:B--2-4-:R-:W2:Y:S02]  /*12020*/  LDL R0, [R1+0x58] ;  /* 0x0000580001007983 */ /* 0x014ea40000100800 */
[----:B--2---:R-:W-:-:S13]  /*12030*/  ISETP.GE.AND P0, PT, R0, c[0x0][0x538], PT ;  /* 0x00014e0000007a0c */ /* 0x004fda0003f06270 */
[----:B-1-3--:R-:W-:Y:S01]  /*12040*/  @P0 CALL.REL.NOINC `(.L_x_978) ;  /* 0x0000001000000944 */ /* 0x00afe20003c00000 */
[----:B------:R-:W-:Y:S05]  /*12050*/  BRA `(.L_x_979) ;  /* 0xfffee72000007947 */ /* 0x000fea000383ffff */
.L_x_978:
[----:B------:R-:W-:Y:S05]  /*12060*/  EXIT ;  /* 0x000000000000794d */ /* 0x000fea0003800000 */
.L_x_930:
[----:B-1----:R-:W-:Y:S01]  /*12070*/  IMAD.MOV.U32 R9, RZ, RZ, R5 ;  /* 0x000000ffff097224 */ /* 0x002fe200078e0005 */
[----:B------:R-:W-:Y:S01]  /*12080*/  MOV R8, RZ ;  /* 0x000000ff00087202 */ /* 0x000fe20000000f00 */
[----:B------:R-:W-:Y:S01]  /*12090*/  IMAD.MOV.U32 R3, RZ, RZ, 0x181f ;  /* 0x0000181fff037424 */ /* 0x000fe200078e00ff */
[----:B------:R-:W-:Y:S02]  /*120a0*/  MOV R2, 0x120c0 ;  /* 0x000120c000027802 */ /* 0x000fe40000000f00 */
[----:B------:R-:W-:Y:S05]  /*120b0*/  CALL.REL.NOINC `($__internal_19_$__cuda_sm70_shflsync_idx_p) ;  /* 0x000009e000007944 */ /* 0x000fea0003c00000 */
[----:B------:R-:W-:Y:S01]  /*120c0*/  MOV R7, R8 ;  /* 0x0000000800077202 */ /* 0x000fe20000000f00 */
[----:B------:R-:W-:Y:S05]  /*120d0*/  BRA `(.L_x_980) ;  /* 0xfffef74000007947 */ /* 0x000fea000383ffff */
.L_x_931:
[----:B-1----:R-:W-:Y:S01]  /*120e0*/  IMAD.MOV.U32 R9, RZ, RZ, R6 ;  /* 0x000000ffff097224 */ /* 0x002fe200078e0006 */
[----:B------:R-:W-:Y:S01]  /*120f0*/  MOV R8, RZ ;  /* 0x000000ff00087202 */ /* 0x000fe20000000f00 */
[----:B------:R-:W-:Y:S01]  /*12100*/  IMAD.MOV.U32 R3, RZ, RZ, 0x181f ;  /* 0x0000181fff037424 */ /* 0x000fe200078e00ff */
[----:B------:R-:W-:Y:S02]  /*12110*/  MOV R2, 0x12130 ;  /* 0x0001213000027802 */ /* 0x000fe40000000f00 */
[----:B--23--:R-:W-:Y:S05]  /*12120*/  CALL.REL.NOINC `($__internal_19_$__cuda_sm70_shflsync_idx_p) ;  /* 0x0000097000007944 */ /* 0x00cfea0003c00000 */
[----:B------:R-:W-:Y:S01]  /*12130*/  MOV R3, R8 ;  /* 0x0000000800037202 */ /* 0x000fe20000000f00 */
[----:B------:R-:W-:Y:S05]  /*12140*/  BRA `(.L_x_981) ;  /* 0xfffef6f000007947 */ /* 0x000fea000383ffff */
.L_x_934:
[----:B--2---:R-:W-:Y:S01]  /*12150*/  IMAD.MOV.U32 R9, RZ, RZ, R5 ;  /* 0x000000ffff097224 */ /* 0x004fe200078e0005 */
[----:B------:R-:W-:Y:S01]  /*12160*/  MOV R8, 0x1 ;  /* 0x0000000100087802 */ /* 0x000fe20000000f00 */
[----:B----4-:R-:W-:Y:S01]  /*12170*/  IMAD.MOV.U32 R3, RZ, RZ, 0x181f ;  /* 0x0000181fff037424 */ /* 0x010fe200078e00ff */
[----:B------:R-:W-:-:S02]  /*12180*/  MOV R2, 0x121a0 ;  /* 0x000121a000027802 */ /* 0x000fc40000000f00 */
[----:B-1-3--:R-:W-:Y:S05]  /*12190*/  CALL.REL.NOINC `($__internal_19_$__cuda_sm70_shflsync_idx_p) ;  /* 0x0000090000007944 */ /* 0x00afea0003c00000 */
[----:B------:R-:W-:Y:S01]  /*121a0*/  IMAD.MOV.U32 R7, RZ, RZ, R8 ;  /* 0x000000ffff077224 */ /* 0x000fe200078e0008 */
[----:B------:R-:W-:Y:S01]  /*121b0*/  MOV R8, 0x1 ;  /* 0x0000000100087802 */ /* 0x000fe20000000f00 */
[----:B------:R-:W-:Y:S01]  /*121c0*/  IMAD.MOV.U32 R9, RZ, RZ, R6 ;  /* 0x000000ffff097224 */ /* 0x000fe200078e0006 */
[----:B------:R-:W-:-:S02]  /*121d0*/  MOV R3, 0x181f ;  /* 0x0000181f00037802 */ /* 0x000fc40000000f00 */
[----:B------:R-:W-:Y:S02]  /*121e0*/  MOV R2, 0x12200 ;  /* 0x0001220000027802 */ /* 0x000fe40000000f00 */
[----:B------:R-:W-:Y:S05]  /*121f0*/  CALL.REL.NOINC `($__internal_19_$__cuda_sm70_shflsync_idx_p) ;  /* 0x000008a000007944 */ /* 0x000fea0003c00000 */
[----:B------:R-:W-:Y:S01]  /*12200*/  MOV R3, R8 ;  /* 0x0000000800037202 */ /* 0x000fe20000000f00 */
[----:B------:R-:W-:Y:S05]  /*12210*/  BRA `(.L_x_982) ;  /* 0xfffef77000007947 */ /* 0x000fea000383ffff */
.L_x_937:
[----:B-1----:R-:W-:Y:S01]  /*12220*/  IMAD.MOV.U32 R9, RZ, RZ, R5 ;  /* 0x000000ffff097224 */ /* 0x002fe200078e0005 */
[----:B------:R-:W-:Y:S01]  /*12230*/  MOV R8, 0x2 ;  /* 0x0000000200087802 */ /* 0x000fe20000000f00 */
[----:B--2---:R-:W-:Y:S01]  /*12240*/  IMAD.MOV.U32 R3, RZ, RZ, 0x181f ;  /* 0x0000181fff037424 */ /* 0x004fe200078e00ff */
[----:B------:R-:W-:Y:S02]  /*12250*/  MOV R2, 0x12270 ;  /* 0x0001227000027802 */ /* 0x000fe40000000f00 */
[----:B---3--:R-:W-:Y:S05]  /*12260*/  CALL.REL.NOINC `($__internal_19_$__cuda_sm70_shflsync_idx_p) ;  /* 0x0000083000007944 */ /* 0x008fea0003c00000 */
[----:B------:R-:W-:Y:S01]  /*12270*/  MOV R7, R8 ;  /* 0x0000000800077202 */ /* 0x000fe20000000f00 */
[----:B------:R-:W-:Y:S05]  /*12280*/  BRA `(.L_x_983) ;  /* 0xfffef83000007947 */ /* 0x000fea000383ffff */
.L_x_938:
[----:B------:R-:W-:Y:S01]  /*12290*/  IMAD.MOV.U32 R9, RZ, RZ, R6 ;  /* 0x000000ffff097224 */ /* 0x000fe200078e0006 */
[----:B------:R-:W-:Y:S01]  /*122a0*/  MOV R8, 0x2 ;  /* 0x0000000200087802 */ /* 0x000fe20000000f00 */
[----:B--2---:R-:W-:Y:S01]  /*122b0*/  IMAD.MOV.U32 R3, RZ, RZ, 0x181f ;  /* 0x0000181fff037424 */ /* 0x004fe200078e00ff */
[----:B------:R-:W-:Y:S02]  /*122c0*/  MOV R2, 0x122e0 ;  /* 0x000122e000027802 */ /* 0x000fe40000000f00 */
[----:B-1-34-:R-:W-:Y:S05]  /*122d0*/  CALL.REL.NOINC `($__internal_19_$__cuda_sm70_shflsync_idx_p) ;  /* 0x000007c000007944 */ /* 0x01afea0003c00000 */
[----:B------:R-:W-:Y:S01]  /*122e0*/  MOV R3, R8 ;  /* 0x0000000800037202 */ /* 0x000fe20000000f00 */
[----:B------:R-:W-:Y:S05]  /*122f0*/  BRA `(.L_x_984) ;  /* 0xfffef7e000007947 */ /* 0x000fea000383ffff */
.L_x_941:
[----:B-1----:R-:W-:Y:S01]  /*12300*/  IMAD.MOV.U32 R9, RZ, RZ, R5 ;  /* 0x000000ffff097224 */ /* 0x002fe200078e0005 */
[----:B------:R-:W-:Y:S01]  /*12310*/  MOV R8, 0x3 ;  /* 0x0000000300087802 */ /* 0x000fe20000000f00 */
[----:B------:R-:W-:Y:S01]  /*12320*/  IMAD.MOV.U32 R3, RZ, RZ, 0x181f ;  /* 0x0000181fff037424 */ /* 0x000fe200078e00ff */
[----:B------:R-:W-:-:S02]  /*12330*/  MOV R2, 0x12350 ;  /* 0x0001235000027802 */ /* 0x000fc40000000f00 */
[----:B--234-:R-:W-:Y:S05]  /*12340*/  CALL.REL.NOINC `($__internal_19_$__cuda_sm70_shflsync_idx_p) ;  /* 0x0000075000007944 */ /* 0x01cfea0003c00000 */
        /* <DEDUP_REMOVED lines=8> */
.L_x_944:
[----:B-1----:R-:W-:Y:S01]  /*123d0*/  IMAD.MOV.U32 R9, RZ, RZ, R5 ;  /* 0x000000ffff097224 */ /* 0x002fe200078e0005 */
[----:B------:R-:W-:Y:S01]  /*123e0*/  MOV R8, 0x4 ;  /* 0x0000000400087802 */ /* 0x000fe20000000f00 */
[----:B------:R-:W-:Y:S01]  /*123f0*/  IMAD.MOV.U32 R3, RZ, RZ, 0x181f ;  /* 0x0000181fff037424 */ /* 0x000fe200078e00ff */
[----:B------:R-:W-:Y:S02]  /*12400*/  MOV R2, 0x12420 ;  /* 0x0001242000027802 */ /* 0x000fe40000000f00 */
[----:B--234-:R-:W-:Y:S05]  /*12410*/  CALL.REL.NOINC `($__internal_19_$__cuda_sm70_shflsync_idx_p) ;  /* 0x0000068000007944 */ /* 0x01cfea0003c00000 */
[----:B------:R-:W-:Y:S01]  /*12420*/  MOV R7, R8 ;  /* 0x0000000800077202 */ /* 0x000fe20000000f00 */
[----:B------:R-:W-:Y:S05]  /*12430*/  BRA `(.L_x_986) ;  /* 0xfffef91000007947 */ /* 0x000fea000383ffff */
.L_x_945:
[----:B-1----:R-:W-:Y:S01]  /*12440*/  IMAD.MOV.U32 R9, RZ, RZ, R6 ;  /* 0x000000ffff097224 */ /* 0x002fe200078e0006 */
[----:B------:R-:W-:Y:S01]  /*12450*/  MOV R8, 0x4 ;  /* 0x0000000400087802 */ /* 0x000fe20000000f00 */
[----:B------:R-:W-:Y:S01]  /*12460*/  IMAD.MOV.U32 R3, RZ, RZ, 0x181f ;  /* 0x0000181fff037424 */ /* 0x000fe200078e00ff */
[----:B------:R-:W-:Y:S02]  /*12470*/  MOV R2, 0x12490 ;  /* 0x0001249000027802 */ /* 0x000fe40000000f00 */
[----:B--234-:R-:W-:Y:S05]  /*12480*/  CALL.REL.NOINC `($__internal_19_$__cuda_sm70_shflsync_idx_p) ;  /* 0x0000061000007944 */ /* 0x01cfea0003c00000 */
[----:B------:R-:W-:Y:S01]  /*12490*/  MOV R3, R8 ;  /* 0x0000000800037202 */ /* 0x000fe20000000f00 */
[----:B------:R-:W-:Y:S05]  /*124a0*/  BRA `(.L_x_987) ;  /* 0xfffef8c000007947 */ /* 0x000fea000383ffff */
.L_x_948:
[----:B--2---:R-:W-:Y:S01]  /*124b0*/  IMAD.MOV.U32 R9, RZ, RZ, R5 ;  /* 0x000000ffff097224 */ /* 0x004fe200078e0005 */
[----:B------:R-:W-:Y:S01]  /*124c0*/  MOV R8, 0x5 ;  /* 0x0000000500087802 */ /* 0x000fe20000000f00 */
[----:B------:R-:W-:Y:S01]  /*124d0*/  IMAD.MOV.U32 R3, RZ, RZ, 0x181f ;  /* 0x0000181fff037424 */ /* 0x000fe200078e00ff */
[----:B------:R-:W-:-:S02]  /*124e0*/  MOV R2, 0x12500 ;  /* 0x0001250000027802 */ /* 0x000fc40000000f00 */
[----:B-1-34-:R-:W-:Y:S05]  /*124f0*/  CALL.REL.NOINC `($__internal_19_$__cuda_sm70_shflsync_idx_p) ;  /* 0x000005a000007944 */ /* 0x01afea0003c00000 */
        /* <DEDUP_REMOVED lines=8> */
.L_x_951:
[----:B-1----:R-:W-:Y:S01]  /*12580*/  IMAD.MOV.U32 R9, RZ, RZ, R5 ;  /* 0x000000ffff097224 */ /* 0x002fe200078e0005 */
[----:B------:R-:W-:Y:S01]  /*12590*/  MOV R8, 0x6 ;  /* 0x0000000600087802 */ /* 0x000fe20000000f00 */
[----:B--2---:R-:W-:Y:S01]  /*125a0*/  IMAD.MOV.U32 R3, RZ, RZ, 0x181f ;  /* 0x0000181fff037424 */ /* 0x004fe200078e00ff */
[----:B------:R-:W-:Y:S02]  /*125b0*/  MOV R2, 0x125d0 ;  /* 0x000125d000027802 */ /* 0x000fe40000000f00 */
[----:B---34-:R-:W-:Y:S05]  /*125c0*/  CALL.REL.NOINC `($__internal_19_$__cuda_sm70_shflsync_idx_p) ;  /* 0x000004d000007944 */ /* 0x018fea0003c00000 */
[----:B------:R-:W-:Y:S01]  /*125d0*/  MOV R7, R8 ;  /* 0x0000000800077202 */ /* 0x000fe20000000f00 */
[----:B------:R-:W-:Y:S05]  /*125e0*/  BRA `(.L_x_989) ;  /* 0xfffef9f000007947 */ /* 0x000fea000383ffff */
.L_x_952:
[----:B------:R-:W-:Y:S01]  /*125f0*/  IMAD.MOV.U32 R9, RZ, RZ, R6 ;  /* 0x000000ffff097224 */ /* 0x000fe200078e0006 */
[----:B------:R-:W-:Y:S01]  /*12600*/  MOV R8, 0x6 ;  /* 0x0000000600087802 */ /* 0x000fe20000000f00 */
[----:B--2---:R-:W-:Y:S01]  /*12610*/  IMAD.MOV.U32 R3, RZ, RZ, 0x181f ;  /* 0x0000181fff037424 */ /* 0x004fe200078e00ff */
[----:B------:R-:W-:Y:S02]  /*12620*/  MOV R2, 0x12640 ;  /* 0x0001264000027802 */ /* 0x000fe40000000f00 */
[----:B-1-34-:R-:W-:Y:S05]  /*12630*/  CALL.REL.NOINC `($__internal_19_$__cuda_sm70_shflsync_idx_p) ;  /* 0x0000046000007944 */ /* 0x01afea0003c00000 */
[----:B------:R-:W-:Y:S01]  /*12640*/  MOV R3, R8 ;  /* 0x0000000800037202 */ /* 0x000fe20000000f00 */
[----:B------:R-:W-:Y:S05]  /*12650*/  BRA `(.L_x_990) ;  /* 0xfffef9a000007947 */ /* 0x000fea000383ffff */
.L_x_955:
        /* <DEDUP_REMOVED lines=13> */
.L_x_962:
[----:B--2---:R1:W5:Y:S01]  /*12730*/  LDL R0, [R1+0x8] ;  /* 0x0000080001007983 */ /* 0x0043620000100800 */
[----:B------:R-:W-:Y:S02]  /*12740*/  MOV R3, 0x2 ;  /* 0x0000000200037802 */ /* 0x000fe40000000f00 */
[----:B------:R-:W-:Y:S02]  /*12750*/  MOV R2, 0x12770 ;  /* 0x0001277000027802 */ /* 0x000fe40000000f00 */
[----:B-1---5:R-:W-:Y:S05]  /*12760*/  CALL.REL.NOINC `($__internal_18_$__cuda_sm70_shflsync_bfly_p) ;  /* 0x000002f000007944 */ /* 0x022fea0003c00000 */
[----:B------:R-:W-:Y:S01]  /*12770*/  MOV R7, R8 ;  /* 0x0000000800077202 */ /* 0x000fe20000000f00 */
[----:B------:R-:W-:Y:S05]  /*12780*/  BRA `(.L_x_992) ;  /* 0xffffcd5000007947 */ /* 0x000fea000383ffff */
.L_x_963:
[----:B------:R-:W-:Y:S01]  /*12790*/  IMAD.MOV.U32 R0, RZ, RZ, R7 ;  /* 0x000000ffff007224 */ /* 0x000fe200078e0007 */
[----:B------:R-:W-:Y:S02]  /*127a0*/  MOV R3, 0x1 ;  /* 0x0000000100037802 */ /* 0x000fe40000000f00 */
[----:B------:R-:W-:Y:S02]  /*127b0*/  MOV R2, 0x127d0 ;  /* 0x000127d000027802 */ /* 0x000fe40000000f00 */
[----:B-----5:R-:W-:Y:S05]  /*127c0*/  CALL.REL.NOINC `($__internal_18_$__cuda_sm70_shflsync_bfly_p) ;  /* 0x0000029000007944 */ /* 0x020fea0003c00000 */
[----:B------:R1:W5:Y:S01]  /*127d0*/  LDL R0, [R1+0x4] ;  /* 0x0000040001007983 */ /* 0x0003620000100800 */
[----:B------:R-:W-:Y:S01]  /*127e0*/  FADD.FTZ R7, R7, R8 ;  /* 0x0000000807077221 */ /* 0x000fe20000010000 */
[----:B------:R-:W-:-:S02]  /*127f0*/  MOV R3, 0x2 ;  /* 0x0000000200037802 */ /* 0x000fc40000000f00 */
[----:B------:R-:W-:Y:S02]  /*12800*/  MOV R2, 0x12820 ;  /* 0x0001282000027802 */ /* 0x000fe40000000f00 */
[----:B-1---5:R-:W-:Y:S05]  /*12810*/  CALL.REL.NOINC `($__internal_18_$__cuda_sm70_shflsync_bfly_p) ;  /* 0x0000024000007944 */ /* 0x022fea0003c00000 */
[----:B------:R-:W2:Y:S01]  /*12820*/  LDL.LU R0, [R1+0x4] ;  /* 0x0000040001007983 */ /* 0x000ea20000300800 */
[----:B------:R-:W-:Y:S02]  /*12830*/  MOV R3, 0x1 ;  /* 0x0000000100037802 */ /* 0x000fe40000000f00 */
[----:B------:R-:W-:Y:S01]  /*12840*/  MOV R2, 0x12880 ;  /* 0x0001288000027802 */ /* 0x000fe20000000f00 */
[----:B--2---:R-:W-:-:S05]  /*12850*/  FADD.FTZ R6, R0, R8 ;  /* 0x0000000800067221 */ /* 0x004fca0000010000 */
[----:B------:R-:W-:Y:S02]  /*12860*/  MOV R0, R6 ;  /* 0x0000000600007202 */ /* 0x000fe40000000f00 */
[----:B------:R-:W-:Y:S05]  /*12870*/  CALL.REL.NOINC `($__internal_18_$__cuda_sm70_shflsync_bfly_p) ;  /* 0x000001e000007944 */ /* 0x000fea0003c00000 */
[----:B------:R1:W5:Y:S01]  /*12880*/  LDL R0, [R1+0x10] ;  /* 0x0000100001007983 */ /* 0x0003620000100800 */
[----:B------:R-:W-:Y:S01]  /*12890*/  FADD.FTZ R6, R6, R8 ;  /* 0x0000000806067221 */ /* 0x000fe20000010000 */
[----:B------:R-:W-:Y:S02]  /*128a0*/  MOV R3, 0x2 ;  /* 0x0000000200037802 */ /* 0x000fe40000000f00 */
        /* <DEDUP_REMOVED lines=19> */
[----:B------:R-:W-:Y:S05]  /*129e0*/  BRA `(.L_x_993) ;  /* 0xffffcc2000007947 */ /* 0x000fea000383ffff */
.L_x_977:
[----:B------:R-:W-:Y:S01]  /*129f0*/  IMAD.MOV.U32 R9, RZ, RZ, R44 ;  /* 0x000000ffff097224 */ /* 0x000fe200078e002c */
[----:B------:R-:W-:Y:S01]  /*12a00*/  MOV R8, RZ ;  /* 0x000000ff00087202 */ /* 0x000fe20000000f00 */
[----:B------:R-:W-:Y:S01]  /*12a10*/  IMAD.MOV.U32 R3, RZ, RZ, 0x1f ;  /* 0x0000001fff037424 */ /* 0x000fe200078e00ff */
[----:B------:R-:W-:Y:S02]  /*12a20*/  MOV R2, 0x12a40 ;  /* 0x00012a4000027802 */ /* 0x000fe40000000f00 */
[----:B-123--:R-:W-:Y:S05]  /*12a30*/  CALL.REL.NOINC `($__internal_19_$__cuda_sm70_shflsync_idx_p) ;  /* 0x0000006000007944 */ /* 0x00efea0003c00000 */
[----:B------:R-:W-:Y:S01]  /*12a40*/  MOV R0, R8 ;  /* 0x0000000800007202 */ /* 0x000fe20000000f00 */
[----:B------:R-:W-:Y:S05]  /*12a50*/  BRA `(.L_x_994) ;  /* 0xfffff55000007947 */ /* 0x000fea000383ffff */
        .weak           $__internal_18_$__cuda_sm70_shflsync_bfly_p
        .type           $__internal_18_$__cuda_sm70_shflsync_bfly_p,@function
        .size           $__internal_18_$__cuda_sm70_shflsync_bfly_p,($__internal_19_$__cuda_sm70_shflsync_idx_p - $__internal_18_$__cuda_sm70_shflsync_bfly_p)
$__internal_18_$__cuda_sm70_shflsync_bfly_p:
[----:B------:R-:W-:Y:S04]  /*12a60*/  WARPSYNC R9 ;  /* 0x0000000900007348 */ /* 0x000fe80003800000 */
[----:B------:R1:W2:Y:S02]  /*12a70*/  SHFL.BFLY PT, R8, R0, R3, R10 ;  /* 0x0c00000300087389 */ /* 0x0002a400000e000a */
[----:B-1----:R-:W-:-:S04]  /*12a80*/  MOV R3, 0x0 ;  /* 0x0000000000037802 */ /* 0x002fc80000000f00 */
[----:B--2---:R-:W-:Y:S05]  /*12a90*/  RET.REL.NODEC R2 `(_ZN7cutlass13device_kernelIN5flash19enable_sm80_to_sm89INS1_16FlashAttnFwdSm80INS1_25CollectiveMainloopFwdSm80ILi4ELi1ELb0EN4cute5tupleIJNS5_1CILi128EEENS7_ILi64EEES8_EEELi128ENS_6half_tEfNS_4arch4Sm80ELb1ELb0ELb0ELb0ELb0ELb0ELb1ELb1EEENS1_21CollectiveEpilogueFwdINS6_IJS8_S8_S9_EEENS6_IJNS7_ILi1EEESH_SH_EEESB_SD_Li128ELb0ELb1ELb1ELb0EEENS1_30DynamicPersistentTileSchedulerILi128ELi128ELb1ELb1ELb0EEEEEEEEEvNT_6ParamsE) ;  /* 0xfffed56002007950 */ /* 0x004fea0003c3ffff */
        .weak           $__internal_19_$__cuda_sm70_shflsync_idx_p
        .type           $__internal_19_$__cuda_sm70_shflsync_idx_p,@function
        .size           $__internal_19_$__cuda_sm70_shflsync_idx_p,(.L_x_1363 - $__internal_19_$__cuda_sm70_shflsync_idx_p)
$__internal_19_$__cuda_sm70_shflsync_idx_p:
[----:B------:R-:W-:-:S04]  /*12aa0*/  MOV R11, 0xffffffff ;  /* 0xffffffff000b7802 */ /* 0x000fc80000000f00 */
[----:B------:R-:W-:Y:S04]  /*12ab0*/  WARPSYNC R11 ;  /* 0x0000000b00007348 */ /* 0x000fe80003800000 */
[----:B------:R1:W2:Y:S02]  /*12ac0*/  SHFL.IDX PT, R8, R9, R8, R3 ;  /* 0x0000000809087389 */ /* 0x0002a400000e0003 */
[----:B-1----:R-:W-:-:S04]  /*12ad0*/  MOV R3, 0x0 ;  /* 0x0000000000037802 */ /* 0x002fc80000000f00 */
[----:B--2---:R-:W-:Y:S05]  /*12ae0*/  RET.REL.NODEC R2 `(_ZN7cutlass13device_kernelIN5flash19enable_sm80_to_sm89INS1_16FlashAttnFwdSm80INS1_25CollectiveMainloopFwdSm80ILi4ELi1ELb0EN4cute5tupleIJNS5_1CILi128EEENS7_ILi64EEES8_EEELi128ENS_6half_tEfNS_4arch4Sm80ELb1ELb0ELb0ELb0ELb0ELb0ELb1ELb1EEENS1_21CollectiveEpilogueFwdINS6_IJS8_S8_S9_EEENS6_IJNS7_ILi1EEESH_SH_EEESB_SD_Li128ELb0ELb1ELb1ELb0EEENS1_30DynamicPersistentTileSchedulerILi128ELi128ELb1ELb1ELb0EEEEEEEEEvNT_6ParamsE) ;  /* 0xfffed51002007950 */ /* 0x004fea0003c3ffff */
.L_x_995:
        /* <DEDUP_REMOVED lines=9> */
.L_x_1363:


//--------------------- .text._ZN7cutlass13device_kernelIN5flash19enable_sm80_to_sm89INS1_16FlashAttnFwdSm80INS1_25CollectiveMainloopFwdSm80ILi8ELi1ELb1EN4cute5tupleIJNS5_1CILi128EEENS7_ILi112EEES8_EEELi128ENS_6half_tEfNS_4arch4Sm80ELb1ELb0ELb0ELb1ELb0ELb0ELb1ELb1EEENS1_21CollectiveEpilogueFwdINS6_IJS8_S8_S9_EEENS6_IJNS7_ILi1EEESH_SH_EEESB_SD_Li256ELb1ELb1ELb1ELb0EEENS1_36VarlenDynamicPersistentTileSchedulerILi128ELi112ELi256ELi256ELb1ELb1ELb0ELb1ELb1ELb1EEEEEEEEEvNT_6ParamsE --------------------------
	.section	.text._ZN7cutlass13device_kernelIN5flash19enable_sm80_to_sm89INS1_16FlashAttnFwdSm80INS1_25CollectiveMainloopFwdSm80ILi8ELi1ELb1EN4cute5tupleIJNS5_1CILi128EEENS7_ILi112EEES8_EEELi128ENS_6half_tEfNS_4arch4Sm80ELb1ELb0ELb0ELb1ELb0ELb0ELb1ELb1EEENS1_21CollectiveEpilogueFwdINS6_IJS8_S8_S9_EEENS6_IJNS7_ILi1EEESH_SH_EEESB_SD_Li256ELb1ELb1ELb1ELb0EEENS1_36VarlenDynamicPersistentTileSchedulerILi128ELi112ELi256ELi256ELb1ELb1ELb0ELb1ELb1ELb1EEEEEEEEEvNT_6ParamsE,"ax",@progbits
	.sectioninfo	@"SHI_REGISTERS=255"
	.align	128
.text._ZN7cutlass13device_kernelIN5flash19enable_sm80_to_sm89INS1_16FlashAttnFwdSm80INS1_25CollectiveMainloopFwdSm80ILi8ELi1ELb1EN4cute5tupleIJNS5_1CILi128EEENS7_ILi112EEES8_EEELi128ENS_6half_tEfNS_4arch4Sm80ELb1ELb0ELb0ELb1ELb0ELb0ELb1ELb1EEENS1_21CollectiveEpilogueFwdINS6_IJS8_S8_S9_EEENS6_IJNS7_ILi1EEESH_SH_EEESB_SD_Li256ELb1ELb1ELb1ELb0EEENS1_36VarlenDynamicPersistentTileSchedulerILi128ELi112ELi256ELi256ELb1ELb1ELb0ELb1ELb1ELb1EEEEEEEEEvNT_6ParamsE:
        .type           _ZN7cutlass13device_kernelIN5flash19enable_sm80_to_sm89INS1_16FlashAttnFwdSm80INS1_25CollectiveMainloopFwdSm80ILi8ELi1ELb1EN4cute5tupleIJNS5_1CILi128EEENS7_ILi112EEES8_EEELi128ENS_6half_tEfNS_4arch4Sm80ELb1ELb0ELb0ELb1ELb0ELb0ELb1ELb1EEENS1_21CollectiveEpilogueFwdINS6_IJS8_S8_S9_EEENS6_IJNS7_ILi1EEESH_SH_EEESB_SD_Li256ELb1ELb1ELb1ELb0EEENS1_36VarlenDynamicPersistentTileSchedulerILi128ELi112ELi256ELi256ELb1ELb1ELb0ELb1ELb1ELb1EEEEEEEEEvNT_6ParamsE,@function
        .size           _ZN7cutlass13device_kernelIN5flash19enable_sm80_to_sm89INS1_16FlashAttnFwdSm80INS1_25CollectiveMainloopFwdSm80ILi8ELi1ELb1EN4cute5tupleIJNS5_1CILi128EEENS7_ILi112EEES8_EEELi128ENS_6half_tEfNS_4arch4Sm80ELb1ELb0ELb0ELb1ELb0ELb0ELb1ELb1EEENS1_21CollectiveEpilogueFwdINS6_IJS8_S8_S9_EEENS6_IJNS7_ILi1EEESH_SH_EEESB_SD_Li256ELb1ELb1ELb1ELb0EEENS1_36VarlenDynamicPersistentTileSchedulerILi128ELi112ELi256ELi256ELb1ELb1ELb0ELb1ELb1ELb1EEEEEEEEEvNT_6ParamsE,(.L_x_1366 - _ZN7cutlass13device_kernelIN5flash19enable_sm80_to_sm89INS1_16FlashAttnFwdSm80INS1_25CollectiveMainloopFwdSm80ILi8ELi1ELb1EN4cute5tupleIJNS5_1CILi128EEENS7_ILi112EEES8_EEELi128ENS_6half_tEfNS_4arch4Sm80ELb1ELb0ELb0ELb1ELb0ELb0ELb1ELb1EEENS1_21CollectiveEpilogueFwdINS6_IJS8_S8_S9_EEENS6_IJNS7_ILi1EEESH_SH_EEESB_SD_Li256ELb1ELb1ELb1ELb0EEENS1_36VarlenDynamicPersistentTileSchedulerILi128ELi112ELi256ELi256ELb1ELb1ELb0ELb1ELb1ELb1EEEEEEEEEvNT_6ParamsE)
        .other          _ZN7cutlass13device_kernelIN5flash19enable_sm80_to_sm89INS1_16FlashAttnFwdSm80INS1_25CollectiveMainloopFwdSm80ILi8ELi1ELb1EN4cute5tupleIJNS5_1CILi128EEENS7_ILi112EEES8_EEELi128ENS_6half_tEfNS_4arch4Sm80ELb1ELb0ELb0ELb1ELb0ELb0ELb1ELb1EEENS1_21CollectiveEpilogueFwdINS6_IJS8_S8_S9_EEENS6_IJNS7_ILi1EEESH_SH_EEESB_SD_Li256ELb1ELb1ELb1ELb0EEENS1_36VarlenDynamicPersistentTileSchedulerILi128ELi112ELi256ELi256ELb1ELb1ELb0ELb1ELb1ELb1EEEEEEEEEvNT_6ParamsE,@"STO_CUDA_ENTRY STV_DEFAULT"
_ZN7cutlass13device_kernelIN5flash19enable_sm80_to_sm89INS1_16FlashAttnFwdSm80INS1_25CollectiveMainloopFwdSm80ILi8ELi1ELb1EN4cute5tupleIJNS5_1CILi128EEENS7_ILi112EEES8_EEELi128ENS_6half_tEfNS_4arch4Sm80ELb1ELb0ELb0ELb1ELb0ELb0ELb1ELb1EEENS1_21CollectiveEpilogueFwdINS6_IJS8_S8_S9_EEENS6_IJNS7_ILi1EEESH_SH_EEESB_SD_Li256ELb1ELb1ELb1ELb0EEENS1_36VarlenDynamicPersistentTileSchedulerILi128ELi112ELi256ELi256ELb1ELb1ELb0ELb1ELb1ELb1EEEEEEEEEvNT_6ParamsE:
        /* <DEDUP_REMOVED lines=15> */
[----:B------:R-:W-:-:S03]  /*00f0*/  CS2R R8, SRZ ;  /* 0x0000000000087805 */ /* 0x000fc6000001ff00 */
        /* <DEDUP_REMOVED lines=10> */
[C---:B------:R-:W-:Y:S01]  /*01a0*/  ISETP.GE.U32.AND P4, PT, R13.reuse, 0x2, PT ;  /* 0x000000020d00780c */ /* 0x040fe20003f86070 */
[----:B------:R-:W-:Y:S01]  /*01b0*/  IMAD.MOV.U32 R7, RZ, RZ, RZ ;  /* 0x000000ffff077224 */ /* 0x000fe200078e00ff */
[----:B------:R-:W-:-:S02]  /*01c0*/  ISETP.GE.U32.AND P3, PT, R13, 0x4, PT ;  /* 0x000000040d00780c */ /* 0x000fc40003f66070 */
[C---:B------:R-:W-:Y:S02]  /*01d0*/  ISETP.GE.U32.AND P2, PT, R13.reuse, 0x8, PT ;  /* 0x000000080d00780c */ /* 0x040fe40003f46070 */
[----:B------:R-:W-:Y:S01]  /*01e0*/  ISETP.GE.U32.AND P1, PT, R13, 0x10, PT ;  /* 0x000000100d00780c */ /* 0x000fe20003f26070 */
[----:B--2---:R-:W-:-:S05]  /*01f0*/  IMAD R4, R9, R8, RZ ;  /* 0x0000000809047224 */ /* 0x004fca00078e02ff */
        /* <DEDUP_REMOVED lines=22> */
.L_x_1001:
        /* <DEDUP_REMOVED lines=16> */
.L_x_1092:
        /* <DEDUP_REMOVED lines=16> */
.L_x_1093:
[----:B--2---:R-:W-:-:S05]  /*0560*/  IMAD R0, R0, c[0x0][0x538], RZ ;  /* 0x00014e0000007a24 */ /* 0x004fca00078e02ff */
[----:B------:R-:W-:-:S04]  /*0570*/  IADD3 R6, R0, R6, RZ ;  /* 0x0000000600067210 */ /* 0x000fc80007ffe0ff */
[----:B------:R-:W-:-:S13]  /*0580*/  ISETP.GT.AND P0, PT, R6, UR4, PT ;  /* 0x0000000406007c0c */ /* 0x000fda000bf04270 */
[----:B-1----:R-:W-:Y:S05]  /*0590*/  @!P0 BRA `(.L_x_1001) ;  /* 0xfffffdc000008947 */ /* 0x002fea000383ffff */
.L_x_997:
[----:B------:R-:W-:-:S05]  /*05a0*/  IADD3 R11, -R0, R6, RZ ;  /* 0x00000006000b7210 */ /* 0x000fca0007ffe1ff */
[----:B------:R-:W-:-:S05]  /*05b0*/  IMAD R0, R4, c[0x0][0x538], R11 ;  /* 0x00014e0004007a24 */ /* 0x000fca00078e020b */
[----:B------:R-:W-:Y:S01]  /*05c0*/  ISETP.GT.AND P0, PT, R0, UR4, PT ;  /* 0x0000000400007c0c */ /* 0x000fe2000bf04270 */
[----:B------:R-:W-:-:S12]  /*05d0*/  BRA.DIV ~URZ, `(.L_x_1002) ;  /* 0x000116027f007947 */ /* 0x000fd8000b800000 */
[----:B------:R-:W-:-:S04]  /*05e0*/  VOTE.ANY R10, PT, !P0 ;  /* 0x00000000000a7806 */ /* 0x000fc800040e0100 */
.L_x_1094:
[----:B------:R-:W1:Y:S02]  /*05f0*/  POPC R6, R10 ;  /* 0x0000000a00067309 */ /* 0x000e640000000000 */
[----:B-1----:R-:W-:-:S05]  /*0600*/  IADD3 R0, R6, R7, RZ ;  /* 0x0000000706007210 */ /* 0x002fca0007ffe0ff */
[----:B------:R1:W-:Y:S01]  /*0610*/  STL [R1+0x54], R0 ;  /* 0x0000540001007387 */ /* 0x0003e20000100800 */
[----:B------:R-:W-:Y:S05]  /*0620*/  BRA.DIV ~URZ, `(.L_x_1003) ;  /* 0x000116027f007947 */ /* 0x000fea000b800000 */
[----:B------:R2:W3:Y:S01]  /*0630*/  SHFL.IDX PT, R12, R9, R6, 0x1f ;  /* 0x00001f06090c7589 */ /* 0x0004e200000e0000 */
[----:B------:R-:W-:-:S03]  /*0640*/  MOV R7, RZ ;  /* 0x000000ff00077202 */ /* 0x000fc60000000f00 */
[----:B------:R2:W4:Y:S04]  /*0650*/  SHFL.IDX PT, R9, R8, R6, 0x1f ;  /* 0x00001f0608097589 */ /* 0x00052800000e0000 */
.L_x_1095:
[----:B------:R-:W-:Y:S01]  /*0660*/  ISETP.NE.AND P0, PT, R10, RZ, PT ;  /* 0x000000ff0a00720c */ /* 0x000fe20003f05270 */
[----:B------:R-:W-:-:S12]  /*0670*/  BSSY B0, `(.L_x_1004) ;  /* 0x0000005000007945 */ /* 0x000fd80003800000 */
[----:B------:R-:W-:Y:S05]  /*0680*/  @!P0 BRA `(.L_x_1005) ;  /* 0x0000003000008947 */ /* 0x000fea0003800000 */
[----:B------:R-:W-:Y:S01]  /*0690*/  IADD3 R3, R6, -0x1, RZ ;  /* 0xffffffff06037810 */ /* 0x000fe20007ffe0ff */
[----:B------:R-:W-:Y:S05]  /*06a0*/  BRA.DIV ~URZ, `(.L_x_1006) ;  /* 0x000116627f007947 */ /* 0x000fea000b800000 */
[----:B------:R1:W2:Y:S02]  /*06b0*/  SHFL.IDX PT, R7, R4, R3, 0x1f ;  /* 0x00001f0304077589 */ /* 0x0002a400000e0000 */
.L_x_1005:
[----:B------:R-:W-:Y:S05]  /*06c0*/  BSYNC B0 ;  /* 0x0000000000007941 */ /* 0x000fea0003800000 */
.L_x_1004:
[----:B-12---:R-:W-:Y:S01]  /*06d0*/  IMAD R0, R7, c[0x0][0x538], R11 ;  /* 0x00014e0007007a24 */ /* 0x006fe200078e020b */
[----:B----4-:R-:W-:Y:S01]  /*06e0*/  ISETP.NE.AND P0, PT, R9, 0x1, PT ;  /* 0x000000010900780c */ /* 0x010fe20003f05270 */
[----:B------:R-:W-:Y:S03]  /*06f0*/  BSSY B0, `(.L_x_1007) ;  /* 0x0000089000007945 */ /* 0x000fe60003800000 */
[----:B------:R1:W-:Y:S01]  /*0700*/  STL [R1+0x48], R0 ;  /* 0x0000480001007387 */ /* 0x0003e20000100800 */
[----:B------:R-:W-:-:S08]  /*0710*/  IADD3 R11, -R0, UR4, RZ ;  /* 0x00000004000b7c10 */ /* 0x000fd0000fffe1ff */
[----:B------:R-:W-:Y:S05]  /*0720*/  @!P0 BRA `(.L_x_1008) ;  /* 0x000003f000008947 */ /* 0x000fea0003800000 */
[-C--:B-1-3--:R-:W-:Y:S02]  /*0730*/  IABS R0, R12.reuse ;  /* 0x0000000c00007213 */ /* 0x08afe40000000000 */
[----:B------:R-:W-:-:S03]  /*0740*/  IABS R6, R12 ;  /* 0x0000000c00067213 */ /* 0x000fc60000000000 */
[----:B------:R-:W-:Y:S01]  /*0750*/  IMAD.MOV.U32 R5, RZ, RZ, R0 ;  /* 0x000000ffff057224 */ /* 0x000fe200078e0000 */
        /* <DEDUP_REMOVED lines=60> */
.L_x_1008:
[----:B------:R-:W2:Y:S01]  /*0b20*/  LDL R3, [R1+0x54] ;  /* 0x0000540001037983 */ /* 0x000ea20000100800 */
[----:B------:R-:W-:-:S04]  /*0b30*/  IMAD.MOV.U32 R2, RZ, RZ, 0x4 ;  /* 0x00000004ff027424 */ /* 0x000fc800078e00ff */
[----:B--2---:R-:W-:-:S05]  /*0b40*/  IMAD.WIDE R2, R3, R2, c[0x0][0x590] ;  /* 0x0001640003027625 */ /* 0x004fca00078e0202 */
[----:B------:R-:W2:Y:S02]  /*0b50*/  LDG.E R7, [R2.64] ;  /* 0x0000000602077981 */ /* 0x000ea4000c1e1900 */
[----:B--23--:R-:W-:-:S05]  /*0b60*/  IMAD R9, R7, R12, RZ ;  /* 0x0000000c07097224 */ /* 0x00cfca00078e02ff */
[-C--:B-1----:R-:W-:Y:S02]  /*0b70*/  IABS R0, R9.reuse ;  /* 0x0000000900007213 */ /* 0x082fe40000000000 */
        /* <DEDUP_REMOVED lines=64> */
.L_x_1009:
[----:B------:R-:W-:Y:S05]  /*0f80*/  BSYNC B0 ;  /* 0x0000000000007941 */ /* 0x000fea0003800000 */
.L_x_1007:
[----:B------:R-:W-:-:S04]  /*0f90*/  LOP3.LUT R0, RZ, R0, RZ, 0x33, !PT ;  /* 0x00000000ff007212 */ /* 0x000fc800078e33ff */
[----:B------:R-:W-:-:S05]  /*0fa0*/  IADD3 R0, R0, R12, RZ ;  /* 0x0000000c00007210 */ /* 0x000fca0007ffe0ff */
[----:B------:R2:W-:Y:S01]  /*0fb0*/  STL [R1+0x4c], R0 ;  /* 0x00004c0001007387 */ /* 0x0005e20000100800 */
[----:B------:R-:W-:Y:S05]  /*0fc0*/  BRA `(.L_x_1010) ;  /* 0x0000006000007947 */ /* 0x000fea0003800000 */
.L_x_998:
[----:B------:R-:W-:Y:S01]  /*0fd0*/  MOV R0, UR4 ;  /* 0x0000000400007c02 */ /* 0x000fe20008000f00 */
[----:B------:R-:W-:Y:S04]  /*0fe0*/  STL [R1+0x4c], RZ ;  /* 0x00004cff01007387 */ /* 0x000fe80000100800 */
[----:B------:R-:W-:Y:S04]  /*0ff0*/  STL [R1+0x50], RZ ;  /* 0x000050ff01007387 */ /* 0x000fe80000100800 */
[----:B------:R1:W-:Y:S02]  /*1000*/  STL [R1+0x48], R0 ;  /* 0x0000480001007387 */ /* 0x0003e40000100800 */
[----:B-1----:R-:W-:-:S05]  /*1010*/  MOV R0, c[0x0][0x53c] ;  /* 0x00014f0000007a02 */ /* 0x002fca0000000f00 */
[----:B------:R1:W-:Y:S02]  /*1020*/  STL [R1+0x54], R0 ;  /* 0x0000540001007387 */ /* 0x0003e40000100800 */
.L_x_1010:
        /* <DEDUP_REMOVED lines=8> */
.L_x_996:
        /* <DEDUP_REMOVED lines=13> */
[----:B------:R-:W-:Y:S01]  /*1180*/  LEA.HI R8, R9, R20, RZ, 0x5 ;  /* 0x0000001409087211 */ /* 0x000fe200078f28ff */
[----:B------:R-:W-:Y:S01]  /*1190*/  IMAD.IADD R13, R3, 0x1, -R0 ;  /* 0x00000001030d7824 */ /* 0x000fe200078e0a00 */
[----:B------:R-:W-:Y:S01]  /*11a0*/  LOP3.LUT R0, R2, 0xfffffff0, RZ, 0xc0, !PT ;  /* 0xfffffff002007812 */ /* 0x000fe200078ec0ff */
[----:B------:R-:W-:Y:S01]  /*11b0*/  IMAD.SHL.U32 R4, R17, 0x40, RZ ;  /* 0x0000004011047824 */ /* 0x000fe200078e00ff */
[----:B------:R-:W-:Y:S02]  /*11c0*/  SHF.R.S32.HI R2, RZ, 0x1f, R14 ;  /* 0x0000001fff027819 */ /* 0x000fe4000001140e */
[----:B------:R-:W-:Y:S01]  /*11d0*/  LOP3.LUT R3, R10, 0xfffffff8, RZ, 0xc0, !PT ;  /* 0xfffffff80a037812 */ /* 0x000fe200078ec0ff */
[----:B------:R-:W-:Y:S01]  /*11e0*/  IMAD.IADD R0, R20, 0x1, -R0 ;  /* 0x0000000114007824 */ /* 0x000fe200078e0a00 */
[----:B------:R-:W-:-:S02]  /*11f0*/  LEA.HI R2, R2, R6, RZ, 0x3 ;  /* 0x0000000602027211 */ /* 0x000fc400078f18ff */
[----:B------:R-:W-:Y:S01]  /*1200*/  SHF.R.S32.HI R210, RZ, 0x5, R8 ;  /* 0x00000005ffd27819 */ /* 0x000fe20000011408 */
[----:B------:R-:W-:Y:S01]  /*1210*/  IMAD.IADD R7, R20, 0x1, -R3 ;  /* 0x0000000114077824 */ /* 0x000fe200078e0a03 */
[----:B------:R-:W-:Y:S02]  /*1220*/  SHF.R.S32.HI R5, RZ, 0x1f, R0 ;  /* 0x0000001fff057819 */ /* 0x000fe40000011400 */
[----:B------:R-:W-:Y:S01]  /*1230*/  LOP3.LUT R3, R2, 0xfffffff8, RZ, 0xc0, !PT ;  /* 0xfffffff802037812 */ /* 0x000fe200078ec0ff */
[C---:B------:R-:W-:Y:S01]  /*1240*/  IMAD.SHL.U32 R18, R7.reuse, 0x8, RZ ;  /* 0x0000000807127824 */ /* 0x040fe200078e00ff */
[----:B------:R-:W-:Y:S01]  /*1250*/  LOP3.LUT R2, R4, 0x1c0, RZ, 0xc0, !PT ;  /* 0x000001c004027812 */ /* 0x000fe200078ec0ff */
[----:B------:R-:W-:Y:S01]  /*1260*/  IMAD.SHL.U32 R4, R7, 0x40, RZ ;  /* 0x0000004007047824 */ /* 0x000fe200078e00ff */
[----:B------:R-:W-:Y:S01]  /*1270*/  LEA.HI R11, R5, R0, RZ, 0x3 ;  /* 0x00000000050b7211 */ /* 0x000fe200078f18ff */
[----:B------:R-:W-:Y:S01]  /*1280*/  IMAD.IADD R6, R6, 0x1, -R3 ;  /* 0x0000000106067824 */ /* 0x000fe200078e0a03 */
[----:B------:R-:W-:Y:S01]  /*1290*/  SHF.R.U32.HI R5, RZ, 0x3, R2 ;  /* 0x00000003ff057819 */ /* 0x000fe20000011602 */
[----:B------:R-:W-:Y:S01]  /*12a0*/  STL [R1+0x30], R18 ;  /* 0x0000301201007387 */ /* 0x000fe20000100800 */
[----:B------:R-:W-:-:S02]  /*12b0*/  LOP3.LUT R3, R2, 0x38, R18, 0xf8, !PT ;  /* 0x0000003802037812 */ /* 0x000fc400078ef812 */
[----:B------:R-:W-:Y:S02]  /*12c0*/  LOP3.LUT R2, R11, 0xfffffff8, RZ, 0xc0, !PT ;  /* 0xfffffff80b027812 */ /* 0x000fe400078ec0ff */
[----:B------:R-:W-:Y:S02]  /*12d0*/  LOP3.LUT R7, R3, R5, RZ, 0x3c, !PT ;  /* 0x0000000503077212 */ /* 0x000fe400078e3cff */
[----:B------:R-:W-:Y:S01]  /*12e0*/  SHF.R.S32.HI R3, RZ, 0x1f, R8 ;  /* 0x0000001fff037819 */ /* 0x000fe20000011408 */
[----:B------:R-:W-:Y:S01]  /*12f0*/  IMAD.IADD R5, R0, 0x1, -R2 ;  /* 0x0000000100057824 */ /* 0x000fe200078e0a02 */
[----:B------:R-:W-:Y:S02]  /*1300*/  LOP3.LUT R2, R8, 0xffffffe0, RZ, 0xc0, !PT ;  /* 0xffffffe008027812 */ /* 0x000fe400078ec0ff */
[----:B------:R-:W-:Y:S02]  /*1310*/  LOP3.LUT R0, R4, 0x1c0, RZ, 0xc0, !PT ;  /* 0x000001c004007812 */ /* 0x000fe400078ec0ff */
[----:B------:R-:W-:Y:S01]  /*1320*/  LEA.HI R8, R9, R20, RZ, 0x6 ;  /* 0x0000001409087211 */ /* 0x000fe200078f30ff */
[----:B------:R-:W-:Y:S01]  /*1330*/  IMAD.IADD R16, R20, 0x1, -R2 ;  /* 0x0000000114107824 */ /* 0x000fe200078e0a02 */
[----:B------:R-:W-:-:S02]  /*1340*/  LOP3.LUT R4, R0, 0x8, R10, 0xf8, !PT ;  /* 0x0000000800047812 */ /* 0x000fc400078ef80a */
[----:B------:R-:W-:Y:S02]  /*1350*/  SHF.R.U32.HI R2, RZ, 0x3, R0 ;  /* 0x00000003ff027819 */ /* 0x000fe40000011600 */
[----:B------:R-:W-:Y:S02]  /*1360*/  LEA.HI R0, R3, R210, RZ, 0x3 ;  /* 0x000000d203007211 */ /* 0x000fe400078f18ff */
[----:B------:R-:W-:Y:S02]  /*1370*/  SHF.R.S32.HI R9, RZ, 0x1f, R16 ;  /* 0x0000001fff097819 */ /* 0x000fe40000011410 */
[----:B------:R-:W-:Y:S01]  /*1380*/  LOP3.LUT R12, R4, R2, RZ, 0x3c, !PT ;  /* 0x00000002040c7212 */ /* 0x000fe200078e3cff */
[----:B------:R-:W-:Y:S01]  /*1390*/  IMAD.SHL.U32 R2, R8, 0x8, RZ ;  /* 0x0000000808027824 */ /* 0x000fe200078e00ff */
[----:B------:R-:W-:Y:S02]  /*13a0*/  LOP3.LUT R0, R0, 0xffffff8, RZ, 0xc0, !PT ;  /* 0x0ffffff800007812 */ /* 0x000fe400078ec0ff */
[----:B------:R-:W-:-:S02]  /*13b0*/  LEA.HI R9, R9, R16, RZ, 0x2 ;  /* 0x0000001009097211 */ /* 0x000fc400078f10ff */
[----:B------:R-:W-:Y:S02]  /*13c0*/  LOP3.LUT R3, R6, 0x1, RZ, 0xc0, !PT ;  /* 0x0000000106037812 */ /* 0x000fe400078ec0ff */
[----:B------:R-:W-:Y:S01]  /*13d0*/  LOP3.LUT R216, R7, 0x7ffffe00, R2, 0xf8, !PT ;  /* 0x7ffffe0007d87812 */ /* 0x000fe200078ef802 */
[----:B------:R-:W-:Y:S01]  /*13e0*/  IMAD.IADD R2, R210, 0x1, -R0 ;  /* 0x00000001d2027824 */ /* 0x000fe200078e0a00 */
[----:B------:R-:W-:Y:S02]  /*13f0*/  SHF.R.S32.HI R0, RZ, 0x2, R9 ;  /* 0x00000002ff007819 */ /* 0x000fe40000011409 */
[----:B------:R-:W-:Y:S01]  /*1400*/  ISETP.NE.U32.AND P4, PT, R3, 0x1, PT ;  /* 0x000000010300780c */ /* 0x000fe20003f85070 */
[C---:B------:R-:W-:Y:S01]  /*1410*/  IMAD.SHL.U32 R3, R5.reuse, 0x40, RZ ;  /* 0x0000004005037824 */ /* 0x040fe200078e00ff */
        /* <DEDUP_REMOVED lines=9> */
[----:B------:R-:W-:Y:S01]  /*14b0*/  IMAD.MOV.U32 R14, RZ, RZ, 0x20 ;  /* 0x00000020ff0e7424 */ /* 0x000fe200078e00ff */
[----:B------:R-:W-:Y:S01]  /*14c0*/  SHF.R.U32.HI R2, RZ, 0x3, R0 ;  /* 0x00000003ff027819 */ /* 0x000fe20000011600 */
[----:B------:R-:W-:Y:S01]  /*14d0*/  STL [R1+0x98], R15 ;  /* 0x0000980f01007387 */ /* 0x000fe20000100800 */
[----:B------:R-:W-:Y:S01]  /*14e0*/  LEA.HI R0, R3, R3, RZ, 0x1 ;  /* 0x0000000303007211 */ /* 0x000fe200078f08ff */
[----:B------:R-:W-:Y:S01]  /*14f0*/  IMAD.SHL.U32 R216, R216, 0x2, RZ ;  /* 0x00000002d8d87824 */ /* 0x000fe200078e00ff */
[----:B------:R-:W-:Y:S01]  /*1500*/  LOP3.LUT R7, R5, R2, RZ, 0x3c, !PT ;  /* 0x0000000205077212 */ /* 0x000fe200078e3cff */
[----:B------:R-:W-:Y:S01]  /*1510*/  IMAD R5, R210, 0x200, R3 ;  /* 0x00000200d2057824 */ /* 0x000fe200078e0203 */
[----:B------:R-:W-:-:S02]  /*1520*/  LOP3.LUT R2, R4, 0x1c0, RZ, 0xc0, !PT ;  /* 0x000001c004027812 */ /* 0x000fc400078ec0ff */
[----:B------:R-:W-:Y:S01]  /*1530*/  R2P PR, R6, 0x6 ;  /* 0x0000000606007804 */ /* 0x000fe20000000000 */
[----:B------:R-:W-:Y:S01]  /*1540*/  IMAD.MOV.U32 R6, RZ, RZ, 0x10 ;  /* 0x00000010ff067424 */ /* 0x000fe200078e00ff */
[----:B------:R-:W-:Y:S02]  /*1550*/  LOP3.LUT R0, R0, 0x1ffffffe, RZ, 0xc0, !PT ;  /* 0x1ffffffe00007812 */ /* 0x000fe400078ec0ff */
[----:B------:R-:W-:Y:S02]  /*1560*/  LEA.HI R2, R2, R2, RZ, 0x1d ;  /* 0x0000000202027211 */ /* 0x000fe400078fe8ff */
[----:B------:R-:W-:Y:S01]  /*1570*/  SEL R4, R6, 0xfffffff0, !P3 ;  /* 0xfffffff006047807 */ /* 0x000fe20005800000 */
[----:B------:R-:W-:Y:S01]  /*1580*/  IMAD.IADD R10, R3, 0x1, -R0 ;  /* 0x00000001030a7824 */ /* 0x000fe200078e0a00 */
[----:B------:R-:W-:Y:S01]  /*1590*/  SEL R3, R14, 0xffffffe0, !P0 ;  /* 0xffffffe00e037807 */ /* 0x000fe20004000000 */
[----:B------:R-:W-:Y:S01]  /*15a0*/  IMAD.U32 R8, R5, 0x2, R2 ;  /* 0x0000000205087824 */ /* 0x000fe200078e0002 */
[----:B------:R-:W-:Y:S01]  /*15b0*/  LOP3.LUT R2, R9, 0x7ffffffc, RZ, 0xc0, !PT ;  /* 0x7ffffffc09027812 */ /* 0x000fe200078ec0ff */
[----:B------:R-:W-:Y:S01]  /*15c0*/  IMAD.SHL.U32 R6, R11, 0x40, RZ ;  /* 0x000000400b067824 */ /* 0x000fe200078e00ff */
[----:B------:R-:W-:Y:S01]  /*15d0*/  IADD3 R5, R18, 0x40, RZ ;  /* 0x0000004012057810 */ /* 0x000fe20007ffe0ff */
[----:B------:R-:W-:Y:S01]  /*15e0*/  IMAD.IADD R4, R4, 0x1, R3 ;  /* 0x0000000104047824 */ /* 0x000fe200078e0203 */
[----:B------:R-:W-:Y:S01]  /*15f0*/  LEA R11, R8, 0x80, 0x1 ;  /* 0x00000080080b7811 */ /* 0x000fe200078e08ff */
[----:B------:R-:W-:Y:S01]  /*1600*/  IMAD.IADD R2, R16, 0x1, -R2 ;  /* 0x0000000110027824 */ /* 0x000fe200078e0a02 */
[----:B------:R-:W-:Y:S01]  /*1610*/  LOP3.LUT R3, R7, 0x7ffffe00, R6, 0xf8, !PT ;  /* 0x7ffffe0007037812 */ /* 0x000fe200078ef806 */
[----:B------:R-:W-:Y:S01]  /*1620*/  IMAD.MOV.U32 R7, RZ, RZ, 0x40 ;  /* 0x00000040ff077424 */ /* 0x000fe200078e00ff */
[----:B------:R-:W-:Y:S01]  /*1630*/  SEL R6, R14, 0xffffffe0, !P1 ;  /* 0xffffffe00e067807 */ /* 0x000fe20004800000 */
[----:B------:R-:W-:Y:S01]  /*1640*/  IMAD R0, R13, 0x200, R12 ;  /* 0x000002000d007824 */ /* 0x000fe200078e020c */
[----:B------:R1:W-:Y:S01]  /*1650*/  STL [R1+0x2c], R5 ;  /* 0x00002c0501007387 */ /* 0x0003e20000100800 */
[----:B------:R-:W-:Y:S01]  /*1660*/  IMAD.SHL.U32 R8, R2, 0x2, RZ ;  /* 0x0000000202087824 */ /* 0x000fe200078e00ff */
[----:B------:R-:W-:Y:S01]  /*1670*/  LEA R191, R3, 0x100, 0x1 ;  /* 0x0000010003bf7811 */ /* 0x000fe200078e08ff */
[----:B------:R-:W-:Y:S01]  /*1680*/  IMAD R2, R10, 0x8, R15 ;  /* 0x000000080a027824 */ /* 0x000fe200078e020f */
[----:B------:R-:W-:Y:S01]  /*1690*/  LEA R188, R0, 0x8100, 0x1 ;  /* 0x0000810000bc7811 */ /* 0x000fe200078e08ff */
[----:B------:R-:W-:Y:S01]  /*16a0*/  IMAD.IADD R9, R11, 0x1, R6 ;  /* 0x000000010b097824 */ /* 0x000fe200078e0206 */
[----:B------:R2:W-:Y:S01]  /*16b0*/  STL [R1+0x58], R8 ;  /* 0x0000580801007387 */ /* 0x0005e20000100800 */
[----:B------:R-:W-:Y:S01]  /*16c0*/  SEL R0, R7, 0xffffffc0, !P0 ;  /* 0xffffffc007007807 */ /* 0x000fe20004000000 */
[--C-:B------:R-:W-:Y:S01]  /*16d0*/  IMAD R210, R210, 0x800, R191.reuse ;  /* 0x00000800d2d27824 */ /* 0x100fe200078e02bf */
[----:B------:R-:W-:Y:S01]  /*16e0*/  IADD3 R220, -R17, 0x70, RZ ;  /* 0x0000007011dc7810 */ /* 0x000fe20007ffe1ff */
[----:B------:R-:W-:Y:S01]  /*16f0*/  STL [R1+0x6c], R11 ;  /* 0x00006c0b01007387 */ /* 0x000fe20000100800 */
[----:B------:R-:W-:-:S02]  /*1700*/  IMAD R196, R4, 0x2, R191 ;  /* 0x0000000204c47824 */ /* 0x000fc400078e02bf */
[----:B------:R-:W-:Y:S01]  /*1710*/  IMAD.IADD R192, R191, 0x1, R0 ;  /* 0x00000001bfc07824 */ /* 0x000fe200078e0200 */
[----:B------:R3:W-:Y:S01]  /*1720*/  STL [R1+0x90], R2 ;  /* 0x0000900201007387 */ /* 0x0007e20000100800 */
[----:B------:R-:W-:-:S03]  /*1730*/  IMAD.IADD R213, R0, 0x1, R210 ;  /* 0x0000000100d57824 */ /* 0x000fc600078e02d2 */
[----:B------:R-:W-:Y:S01]  /*1740*/  STL [R1+0x78], R9 ;  /* 0x0000780901007387 */ /* 0x000fe20000100800 */
[----:B-1----:R-:W-:-:S05]  /*1750*/  SEL R5, R7, 0xffffffc0, !P2 ;  /* 0xffffffc007057807 */ /* 0x002fca0005000000 */
[C---:B------:R-:W-:Y:S01]  /*1760*/  IMAD.IADD R7, R11.reuse, 0x1, R5 ;  /* 0x000000010b077824 */ /* 0x040fe200078e0205 */
[C---:B--2---:R-:W-:Y:S02]  /*1770*/  IADD3 R8, R11.reuse, -0x10, RZ ;  /* 0xfffffff00b087810 */ /* 0x044fe40007ffe0ff */
[----:B------:R-:W-:Y:S02]  /*1780*/  @P4 IADD3 R8, R11, 0x10, RZ ;  /* 0x000000100b084810 */ /* 0x000fe40007ffe0ff */
[----:B------:R1:W-:Y:S03]  /*1790*/  STL [R1+0x88], R7 ;  /* 0x0000880701007387 */ /* 0x0003e60000100800 */
[--C-:B------:R-:W-:Y:S01]  /*17a0*/  IMAD.IADD R3, R6, 0x1, R8.reuse ;  /* 0x0000000106037824 */ /* 0x100fe200078e0208 */
[----:B---3--:R-:W-:Y:S01]  /*17b0*/  SEL R2, R14, 0xffffffe0, !P3 ;  /* 0xffffffe00e027807 */ /* 0x008fe20005800000 */
[----:B------:R-:W-:Y:S01]  /*17c0*/  IMAD.IADD R6, R5, 0x1, R8 ;  /* 0x0000000105067824 */ /* 0x000fe200078e0208 */
[----:B------:R2:W-:Y:S02]  /*17d0*/  STL [R1+0x70], R8 ;  /* 0x0000700801007387 */ /* 0x0005e40000100800 */
[--C-:B------:R-:W-:Y:S01]  /*17e0*/  IADD3 R194, R0, R191, R2.reuse ;  /* 0x000000bf00c27210 */ /* 0x100fe20007ffe002 */
[----:B------:R-:W-:-:S02]  /*17f0*/  IMAD.IADD R193, R191, 0x1, R2 ;  /* 0x00000001bfc17824 */ /* 0x000fc400078e0202 */
[----:B------:R-:W-:Y:S02]  /*1800*/  IMAD.IADD R211, R2, 0x1, R210 ;  /* 0x0000000102d37824 */ /* 0x000fe400078e02d2 */
[----:B------:R-:W-:Y:S02]  /*1810*/  IMAD.IADD R2, R3, 0x1, R5 ;  /* 0x0000000103027824 */ /* 0x000fe400078e0205 */
[----:B------:R-:W-:Y:S02]  /*1820*/  IMAD.IADD R212, R0, 0x1, R211 ;  /* 0x0000000100d47824 */ /* 0x000fe400078e02d3 */
[----:B-1----:R-:W-:-:S05]  /*1830*/  IMAD.IADD R7, R9, 0x1, R5 ;  /* 0x0000000109077824 */ /* 0x002fca00078e0205 */
[----:B------:R2:W-:Y:S04]  /*1840*/  STL [R1+0x84], R7 ;  /* 0x0000840701007387 */ /* 0x0005e80000100800 */
[----:B------:R2:W-:Y:S04]  /*1850*/  STL [R1+0x80], R6 ;  /* 0x0000800601007387 */ /* 0x0005e80000100800 */
[----:B------:R2:W-:Y:S04]  /*1860*/  STL [R1+0x74], R3 ;  /* 0x0000740301007387 */ /* 0x0005e80000100800 */
[----:B------:R2:W-:Y:S02]  /*1870*/  STL [R1+0x7c], R2 ;  /* 0x00007c0201007387 */ /* 0x0005e40000100800 */
.L_x_1091:
[----:B------:R-:W3:Y:S01]  /*1880*/  LDL R0, [R1+0x54] ;  /* 0x0000540001007983 */ /* 0x000ee20000100800 */
[----:B------:R-:W-:Y:S01]  /*1890*/  IMAD.MOV.U32 R14, RZ, RZ, 0x4 ;  /* 0x00000004ff0e7424 */ /* 0x000fe200078e00ff */
[----:B------:R-:W-:-:S02]  /*18a0*/  ISETP.NE.U32.AND P0, PT, RZ, c[0x0][0x370], PT ;  /* 0x0000dc00ff007a0c */ /* 0x000fc40003f05070 */
[----:B------:R-:W-:Y:S01]  /*18b0*/  ISETP.NE.U32.AND P3, PT, RZ, c[0x0][0x360], PT ;  /* 0x0000d800ff007a0c */ /* 0x000fe20003f65070 */
[----:B------:R-:W4:Y:S01]  /*18c0*/  LDL R10, [R1+0x50] ;  /* 0x00005000010a7983 */ /* 0x000f220000100800 */
[----:B------:R-:W-:Y:S01]  /*18d0*/  ISETP.NE.AND.EX P1, PT, RZ, c[0x0][0x374], PT, P0 ;  /* 0x0000dd00ff007a0c */ /* 0x000fe20003f25300 */
[----:B--23--:R-:W-:-:S05]  /*18e0*/  IMAD.WIDE R2, R0, R14, c[0x0][0x588] ;  /* 0x0001620000027625 */ /* 0x00cfca00078e020e */
[----:B------:R-:W2:Y:S01]  /*18f0*/  LDG.E R19, [R2.64] ;  /* 0x0000000602137981 */ /* 0x000ea2000c1e1900 */
[----:B------:R-:W-:Y:S01]  /*1900*/  ISETP.NE.AND.EX P3, PT, RZ, c[0x0][0x364], PT, P3 ;  /* 0x0000d900ff007a0c */ /* 0x000fe20003f65330 */
[----:B------:R-:W-:Y:S01]  /*1910*/  CS2R R8, SRZ ;  /* 0x0000000000087805 */ /* 0x000fe2000001ff00 */
[----:B------:R-:W-:Y:S02]  /*1920*/  ISETP.NE.U32.AND P4, PT, RZ, c[0x0][0x348], PT ;  /* 0x0000d200ff007a0c */ /* 0x000fe40003f85070 */
[----:B------:R-:W-:Y:S02]  /*1930*/  ISETP.NE.U32.AND P6, PT, RZ, c[0x0][0x350], PT ;  /* 0x0000d400ff007a0c */ /* 0x000fe40003fc5070 */
[----:B------:R-:W-:Y:S02]  /*1940*/  ISETP.NE.AND.EX P4, PT, RZ, c[0x0][0x34c], PT, P4 ;  /* 0x0000d300ff007a0c */ /* 0x000fe40003f85340 */
[----:B------:R-:W-:Y:S01]  /*1950*/  ISETP.NE.AND.EX P6, PT, RZ, c[0x0][0x354], PT, P6 ;  /* 0x0000d500ff007a0c */ /* 0x000fe20003fc5360 */
[----:B------:R-:W-:Y:S01]  /*1960*/  IMAD.MOV.U32 R11, RZ, RZ, RZ ;  /* 0x000000ffff0b7224 */ /* 0x000fe200078e00ff */
[----:B--2---:R-:W-:Y:S01]  /*1970*/  SHF.R.S32.HI R12, RZ, 0x1f, R19 ;  /* 0x0000001fff0c7819 */ /* 0x004fe20000011413 */
[----:B------:R1:W-:Y:S01]  /*1980*/  STL [R1+0x5c], R19 ;  /* 0x00005c1301007387 */ /* 0x0003e20000100800 */
[----:B------:R-:W-:-:S04]  /*1990*/  @P1 LEA R2, P0, R19, c[0x0][0x370], 0x2 ;  /* 0x0000dc0013021a11 */ /* 0x000fc800078010ff */
[C-C-:B------:R-:W-:Y:S02]  /*19a0*/  @P1 LEA.HI.X R3, R19.reuse, c[0x0][0x374], R12.reuse, 0x2, P0 ;  /* 0x0000dd0013031a11 */ /* 0x140fe400000f140c */
[C---:B------:R-:W-:Y:S02]  /*19b0*/  @P3 LEA R6, P0, R19.reuse, c[0x0][0x360], 0x2 ;  /* 0x0000d80013063a11 */ /* 0x040fe400078010ff */
[C---:B------:R-:W-:Y:S01]  /*19c0*/  LEA R4, P2, R19.reuse, c[0x0][0x348], 0x2 ;  /* 0x0000d20013047a11 */ /* 0x040fe200078410ff */
[----:B------:R2:W5:Y:S01]  /*19d0*/  @P1 LDG.E R8, [R2.64] ;  /* 0x0000000602081981 */ /* 0x000562000c1e1900 */
[C-C-:B------:R-:W-:Y:S02]  /*19e0*/  @P3 LEA.HI.X R7, R19.reuse, c[0x0][0x364], R12.reuse, 0x2, P0 ;  /* 0x0000d90013073a11 */ /* 0x140fe400000f140c */
[----:B------:R-:W-:-:S03]  /*19f0*/  LEA.HI.X R5, R19, c[0x0][0x34c], R12, 0x2, P2 ;  /* 0x0000d30013057a11 */ /* 0x000fc600010f140c */
[----:B------:R-:W3:Y:S04]  /*1a00*/  @P3 LDG.E R0, [R6.64] ;  /* 0x0000000606003981 */ /* 0x000ee8000c1e1900 */
[----:B------:R1:W5:Y:S01]  /*1a10*/  @P4 LDG.E R11, [R4.64] ;  /* 0x00000006040b4981 */ /* 0x000362000c1e1900 */
[----:B--2---:R-:W-:-:S04]  /*1a20*/  LEA R2, P1, R19, c[0x0][0x350], 0x2 ;  /* 0x0000d40013027a11 */ /* 0x004fc800078210ff */
[----:B------:R-:W-:-:S05]  /*1a30*/  LEA.HI.X R3, R19, c[0x0][0x354], R12, 0x2, P1 ;  /* 0x0000d50013037a11 */ /* 0x000fca00008f140c */
[----:B------:R1:W5:Y:S01]  /*1a40*/  @P6 LDG.E R9, [R2.64] ;  /* 0x0000000602096981 */ /* 0x000362000c1e1900 */
[----:B----4-:R-:W-:-:S05]  /*1a50*/  LOP3.LUT R24, R10, 0xffff, RZ, 0xc0, !PT ;  /* 0x0000ffff0a187812 */ /* 0x010fca00078ec0ff */
[----:B------:R1:W-:Y:S01]  /*1a60*/  STL [R1+0x60], R24 ;  /* 0x0000601801007387 */ /* 0x0003e20000100800 */
[----:B------:R-:W-:Y:S03]  /*1a70*/  YIELD ;  /* 0x0000000000007946 */ /* 0x000fe60003800000 */
[----:B---3--:R1:W-:Y:S01]  /*1a80*/  @P3 STL [R1+0x44], R0 ;  /* 0x0000440001003387 */ /* 0x0083e20000100800 */
[----:B------:R-:W-:Y:S05]  /*1a90*/  @P3 BRA `(.L_x_1011) ;  /* 0x0000007000003947 */ /* 0x000fea0003800000 */
[----:B-1----:R-:W-:-:S05]  /*1aa0*/  MOV R0, c[0x0][0x168] ;  /* 0x00005a0000007a02 */ /* 0x002fca0000000f00 */
[----:B------:R1:W-:Y:S01]  /*1ab0*/  STL [R1+0x44], R0 ;  /* 0x0000440001007387 */ /* 0x0003e20000100800 */
[----:B------:R-:W-:Y:S05]  /*1ac0*/  @!P4 BRA `(.L_x_1011) ;  /* 0x000000400000c947 */ /* 0x000fea0003800000 */
[----:B------:R-:W2:Y:S04]  /*1ad0*/  LDG.E R6, [R4.64] ;  /* 0x0000000604067981 */ /* 0x000ea8000c1e1900 */
[----:B-1----:R-:W2:Y:S02]  /*1ae0*/  LDG.E R0, [R4.64+0x4] ;  /* 0x0000040604007981 */ /* 0x002ea4000c1e1900 */
[----:B--2---:R-:W-:-:S05]  /*1af0*/  IADD3 R0, -R6, R0, RZ ;  /* 0x0000000006007210 */ /* 0x004fca0007ffe1ff */
[----:B------:R1:W-:Y:S02]  /*1b00*/  STL [R1+0x44], R0 ;  /* 0x0000440001007387 */ /* 0x0003e40000100800 */
.L_x_1011:
[----:B------:R-:W-:-:S04]  /*1b10*/  ISETP.NE.U32.AND P0, PT, RZ, c[0x0][0x368], PT ;  /* 0x0000da00ff007a0c */ /* 0x000fc80003f05070 */
[----:B------:R-:W-:-:S13]  /*1b20*/  ISETP.NE.AND.EX P0, PT, RZ, c[0x0][0x36c], PT, P0 ;  /* 0x0000db00ff007a0c */ /* 0x000fda0003f05300 */
[----:B------:R-:W-:Y:S05]  /*1b30*/  @!P0 BRA `(.L_x_1012) ;  /* 0x0000004000008947 */ /* 0x000fea0003800000 */
[----:B-1----:R-:W-:-:S04]  /*1b40*/  LEA R2, P0, R19, c[0x0][0x368], 0x2 ;  /* 0x0000da0013027a11 */ /* 0x002fc800078010ff */
[----:B------:R-:W-:-:S05]  /*1b50*/  LEA.HI.X R3, R19, c[0x0][0x36c], R12, 0x2, P0 ;  /* 0x0000db0013037a11 */ /* 0x000fca00000f140c */
[----:B------:R1:W5:Y:S01]  /*1b60*/  LDG.E R0, [R2.64] ;  /* 0x0000000602007981 */ /* 0x000362000c1e1900 */
[----:B------:R-:W-:Y:S05]  /*1b70*/  BRA `(.L_x_1013) ;  /* 0x0000005000007947 */ /* 0x000fea0003800000 */
.L_x_1012:
[----:B-1----:R-:W-:Y:S01]  /*1b80*/  MOV R0, c[0x0][0x1d0] ;  /* 0x0000740000007a02 */ /* 0x002fe20000000f00 */
[----:B------:R-:W-:Y:S05]  /*1b90*/  @!P6 BRA `(.L_x_1013) ;  /* 0x000000300000e947 */ /* 0x000fea0003800000 */
[----:B------:R-:W2:Y:S04]  /*1ba0*/  LDG.E R4, [R2.64] ;  /* 0x0000000602047981 */ /* 0x000ea8000c1e1900 */
[----:B------:R-:W2:Y:S02]  /*1bb0*/  LDG.E R0, [R2.64+0x4] ;  /* 0x0000040602007981 */ /* 0x000ea4000c1e1900 */
[----:B--2---:R-:W-:Y:S02]  /*1bc0*/  IADD3 R0, -R4, R0, RZ ;  /* 0x0000000004007210 */ /* 0x004fe40007ffe1ff */
.L_x_1013:
[----:B------:R-:W2:Y:S04]  /*1bd0*/  LDL R5, [R1+0x44] ;  /* 0x0000440001057983 */ /* 0x000ea80000100800 */
[----:B-1----:R-:W3:Y:S04]  /*1be0*/  LDL.LU R2, [R1+0x4c] ;  /* 0x00004c0001027983 */ /* 0x002ee80000300800 */
[----:B------:R-:W4:Y:S01]  /*1bf0*/  LDL.LU R3, [R1+0x8c] ;  /* 0x00008c0001037983 */ /* 0x000f220000300800 */
[----:B------:R-:W-:Y:S01]  /*1c00*/  IMAD.MOV.U32 R143, RZ, RZ, c[0x0][0x2c4] ;  /* 0x0000b100ff8f7624 */ /* 0x000fe200078e00ff */
[----:B------:R-:W-:Y:S01]  /*1c10*/  BSSY B0, `(.L_x_1014) ;  /* 0x0000043000007945 */ /* 0x000fe20003800000 */
[----:B-----5:R-:W-:-:S02]  /*1c20*/  IMAD.IADD R153, R0, 0x1, -R8 ;  /* 0x0000000100997824 */ /* 0x020fc400078e0a08 */
[----:B------:R-:W-:Y:S01]  /*1c30*/  IMAD.MOV.U32 R4, RZ, RZ, RZ ;  /* 0x000000ffff047224 */ /* 0x000fe200078e00ff */
[----:B------:R-:W-:Y:S01]  /*1c40*/  ISETP.NE.AND P5, PT, R143, 0x1, PT ;  /* 0x000000018f00780c */ /* 0x000fe20003fa5270 */
[----:B------:R-:W-:Y:S02]  /*1c50*/  IMAD.IADD R13, R9, 0x1, R8 ;  /* 0x00000001090d7824 */ /* 0x000fe400078e0208 */
[----:B--2---:R-:W-:Y:S01]  /*1c60*/  IMAD.MOV.U32 R154, RZ, RZ, R5 ;  /* 0x000000ffff9a7224 */ /* 0x004fe200078e0005 */
[----:B------:R-:W-:Y:S01]  /*1c70*/  IADD3 R5, R153, 0x6f, RZ ;  /* 0x0000006f99057810 */ /* 0x000fe20007ffe0ff */
[----:B---3--:R-:W-:Y:S01]  /*1c80*/  IMAD.SHL.U32 R142, R2, 0x80, RZ ;  /* 0x00000080028e7824 */ /* 0x008fe200078e00ff */
[----:B----4-:R-:W-:-:S04]  /*1c90*/  LOP3.LUT R3, R3, 0xfffffffd, RZ, 0xc0, !PT ;  /* 0xfffffffd03037812 */ /* 0x010fc800078ec0ff */
[----:B------:R-:W-:Y:S01]  /*1ca0*/  STL [R1+0x64], R142 ;  /* 0x0000648e01007387 */ /* 0x000fe20000100800 */
[----:B------:R-:W-:Y:S02]  /*1cb0*/  IADD3 R2, R142, 0x7f, RZ ;  /* 0x0000007f8e027810 */ /* 0x000fe40007ffe0ff */
[----:B------:R-:W-:Y:S01]  /*1cc0*/  @P5 LOP3.LUT R3, R3, 0x2, RZ, 0xfc, !PT ;  /* 0x0000000203035812 */ /* 0x000fe200078efcff */
[----:B------:R-:W-:Y:S02]  /*1cd0*/  STL [R1+0x4c], R153 ;  /* 0x00004c9901007387 */ /* 0x000fe40000100800 */
[----:B------:R-:W-:Y:S02]  /*1ce0*/  @P5 IMAD.HI.U32 R0, R2, c[0x0][0x2c8], RZ ;  /* 0x0000b20002005a27 */ /* 0x000fe400078e00ff */
[----:B------:R1:W-:Y:S03]  /*1cf0*/  STL [R1+0x8c], R3 ;  /* 0x00008c0301007387 */ /* 0x0003e60000100800 */
[----:B------:R-:W-:Y:S01]  /*1d00*/  @P5 SHF.R.U32.HI R2, RZ, c[0x0][0x2cc], R0 ;  /* 0x0000b300ff025a19 */ /* 0x000fe20000011600 */
[----:B------:R-:W-:-:S05]  /*1d10*/  IMAD.HI R0, R5, -0x6db6db6d, R4 ;  /* 0x9249249305007827 */ /* 0x000fca00078e0204 */
[----:B------:R-:W-:-:S04]  /*1d20*/  SHF.R.U32.HI R4, RZ, 0x1f, R0 ;  /* 0x0000001fff047819 */ /* 0x000fc80000011600 */
[----:B------:R-:W-:Y:S02]  /*1d30*/  LEA.HI.SX32 R4, R0, R4, 0x1a ;  /* 0x0000000400047211 */ /* 0x000fe400078fd2ff */
[----:B------:R-:W-:-:S04]  /*1d40*/  LOP3.LUT R0, R10, 0xff000000, RZ, 0xc0, !PT ;  /* 0xff0000000a007812 */ /* 0x000fc800078ec0ff */
[----:B------:R-:W-:Y:S02]  /*1d50*/  SHF.R.U32.HI R0, RZ, 0x8, R0 ;  /* 0x00000008ff007819 */ /* 0x000fe40000011600 */
[----:B-1----:R-:W-:-:S05]  /*1d60*/  IADD3 R3, R153, 0x70, -R154 ;  /* 0x0000007099037810 */ /* 0x002fca0007ffe89a */
[----:B------:R-:W-:Y:S02]  /*1d70*/  IMAD.IADD R3, R3, 0x1, R2 ;  /* 0x0000000103037824 */ /* 0x000fe400078e0202 */
[----:B------:R-:W-:-:S04]  /*1d80*/  IMAD.MOV.U32 R2, RZ, RZ, RZ ;  /* 0x000000ffff027224 */ /* 0x000fc800078e00ff */
[----:B------:R-:W-:-:S05]  /*1d90*/  IMAD.HI R2, R3, -0x6db6db6d, R2 ;  /* 0x9249249303027827 */ /* 0x000fca00078e0202 */
[----:B------:R-:W-:-:S04]  /*1da0*/  SHF.R.U32.HI R3, RZ, 0x1f, R2 ;  /* 0x0000001fff037819 */ /* 0x000fc80000011602 */
[----:B------:R-:W-:Y:S02]  /*1db0*/  LEA.HI.SX32 R2, R2, R3, 0x1a ;  /* 0x0000000302027211 */ /* 0x000fe400078fd2ff */
[----:B------:R-:W-:Y:S02]  /*1dc0*/  LOP3.LUT R3, R10, 0xff0000, RZ, 0xc0, !PT ;  /* 0x00ff00000a037812 */ /* 0x000fe400078ec0ff */
[----:B------:R-:W-:Y:S01]  /*1dd0*/  IMNMX R6, R4, R2, PT ;  /* 0x0000000204067217 */ /* 0x000fe20003800200 */
[----:B------:R-:W-:Y:S01]  /*1de0*/  IMAD.MOV.U32 R2, RZ, RZ, RZ ;  /* 0x000000ffff027224 */ /* 0x000fe200078e00ff */
[----:B------:R-:W-:Y:S02]  /*1df0*/  LEA.HI R3, R3, R0, RZ, 0x10 ;  /* 0x0000000003037211 */ /* 0x000fe400078f80ff */
[----:B------:R-:W-:Y:S02]  /*1e00*/  ISETP.GE.AND P0, PT, R6, 0x1, PT ;  /* 0x000000010600780c */ /* 0x000fe40003f06270 */
[----:B------:R-:W-:-:S02]  /*1e10*/  LOP3.LUT R15, R3, 0xff, RZ, 0xc0, !PT ;  /* 0x000000ff030f7812 */ /* 0x000fc400078ec0ff */
        /* <DEDUP_REMOVED lines=34> */
.L_x_1015:
[----:B------:R-:W-:Y:S05]  /*2040*/  BSYNC B0 ;  /* 0x0000000000007941 */ /* 0x000fea0003800000 */
.L_x_1014:
[----:B------:R-:W-:Y:S01]  /*2050*/  IMAD R149, R15, R2, RZ ;  /* 0x000000020f957224 */ /* 0x000fe200078e02ff */
[----:B------:R-:W-:Y:S01]  /*2060*/  PRMT R0, RZ, 0x7610, R0 ;  /* 0x00007610ff007816 */ /* 0x000fe20000000000 */
[----:B------:R-:W-:Y:S01]  /*2070*/  IMAD.MOV.U32 R20, RZ, RZ, RZ ;  /* 0x000000ffff147224 */ /* 0x000fe200078e00ff */
[----:B-1----:R-:W-:Y:S01]  /*2080*/  MOV R15, RZ ;  /* 0x000000ff000f7202 */ /* 0x002fe20000000f00 */
        /* <DEDUP_REMOVED lines=37> */
[----:B-1----:R-:W2:Y:S01]  /*22e0*/  LDL.64 R20, [R1+0x30] ;  /* 0x0000300001147983 */ /* 0x002ea20000100a00 */
[----:B------:R-:W-:-:S03]  /*22f0*/  ISETP.NE.U32.AND P0, PT, RZ, c[0x0][0x340], PT ;  /* 0x0000d000ff007a0c */ /* 0x000fc60003f05070 */
[----:B------:R1:W2:Y:S01]  /*2300*/  LDL.64 R26, [R1+0x30] ;  /* 0x00003000011a7983 */ /* 0x0002a20000100a00 */
[----:B------:R-:W-:-:S03]  /*2310*/  ISETP.NE.AND.EX P3, PT, RZ, c[0x0][0x344], PT, P0 ;  /* 0x0000d100ff007a0c */ /* 0x000fc60003f65300 */
[----:B------:R-:W3:Y:S04]  /*2320*/  LDL R25, [R1+0x2c] ;  /* 0x00002c0001197983 */ /* 0x000ee80000100800 */
[----:B------:R-:W4:Y:S06]  /*2330*/  S2R R4, SR_TID.X ;  /* 0x0000000000047919 */ /* 0x000f2c0000002100 */
[----:B------:R-:W-:-:S05]  /*2340*/  @P3 IMAD.WIDE R2, R19, R14, c[0x0][0x340] ;  /* 0x0000d00013023625 */ /* 0x000fca00078e020e */
[----:B------:R5:W3:Y:S01]  /*2350*/  @P3 LDG.E R17, [R2.64] ;  /* 0x0000000602113981 */ /* 0x000ae2000c1e1900 */
[----:B------:R-:W-:Y:S02]  /*2360*/  SHF.R.S32.HI R0, RZ, 0x1f, R11 ;  /* 0x0000001fff007819 */ /* 0x000fe4000001140b */
[--C-:B----4-:R-:W-:Y:S02]  /*2370*/  SHF.R.S32.HI R110, RZ, 0x1f, R4.reuse ;  /* 0x0000001fff6e7819 */ /* 0x110fe40000011404 */
[----:B------:R-:W-:Y:S02]  /*2380*/  SHF.R.S32.HI R23, RZ, 0x1f, R4 ;  /* 0x0000001fff177819 */ /* 0x000fe40000011404 */
[-C--:B------:R-:W-:Y:S02]  /*2390*/  LEA.HI R110, R110, R4.reuse, RZ, 0x3 ;  /* 0x000000046e6e7211 */ /* 0x080fe400078f18ff */
[----:B------:R-:W-:Y:S02]  /*23a0*/  LEA.HI R23, R23, R4, RZ, 0x3 ;  /* 0x0000000417177211 */ /* 0x000fe400078f18ff */
[----:B------:R-:W-:-:S02]  /*23b0*/  LOP3.LUT R110, R110, 0xfffffff8, RZ, 0xc0, !PT ;  /* 0xfffffff86e6e7812 */ /* 0x000fc400078ec0ff */
[----:B------:R-:W-:Y:S01]  /*23c0*/  SHF.R.S32.HI R23, RZ, 0x3, R23 ;  /* 0x00000003ff177819 */ /* 0x000fe20000011417 */
[----:B------:R-:W-:Y:S02]  /*23d0*/  IMAD R0, R0, c[0x0][0x178], RZ ;  /* 0x00005e0000007a24 */ /* 0x000fe400078e02ff */
[----:B------:R-:W-:Y:S02]  /*23e0*/  IMAD.IADD R110, R4, 0x1, -R110 ;  /* 0x00000001046e7824 */ /* 0x000fe400078e0a6e */
[----:B-----5:R-:W-:-:S04]  /*23f0*/  IMAD.WIDE.U32 R2, R11, c[0x0][0x178], RZ ;  /* 0x00005e000b027a25 */ /* 0x020fc800078e00ff */
[----:B------:R-:W-:Y:S02]  /*2400*/  IMAD R5, R110, 0x20, R23 ;  /* 0x000000206e057824 */ /* 0x000fe400078e0217 */
[----:B------:R-:W-:Y:S02]  /*2410*/  IMAD R0, R11, c[0x0][0x17c], R0 ;  /* 0x00005f000b007a24 */ /* 0x000fe400078e0200 */
[----:B------:R-:W-:Y:S02]  /*2420*/  IMAD.IADD R5, R142, 0x1, R5 ;  /* 0x000000018e057824 */ /* 0x000fe400078e0205 */
[----:B------:R-:W-:Y:S01]  /*2430*/  IMAD.IADD R3, R3, 0x1, R0 ;  /* 0x0000000103037824 */ /* 0x000fe200078e0200 */
[----:B------:R-:W-:Y:S01]  /*2440*/  SEL R6, R12, RZ, !P4 ;  /* 0x000000ff0c067207 */ /* 0x000fe20006000000 */
[----:B------:R-:W-:Y:S01]  /*2450*/  @P5 IMAD.HI.U32 R7, R5, c[0x0][0x2c8], RZ ;  /* 0x0000b20005075a27 */ /* 0x000fe200078e00ff */
[----:B------:R-:W-:-:S03]  /*2460*/  SEL R4, R19, RZ, !P4 ;  /* 0x000000ff13047207 */ /* 0x000fc60006000000 */
[----:B------:R-:W-:-:S04]  /*2470*/  IMAD.WIDE.U32 R2, R24, c[0x0][0x1b8], R2 ;  /* 0x00006e0018027a25 */ /* 0x000fc800078e0002 */
[----:B------:R-:W-:Y:S01]  /*2480*/  IMAD.MOV.U32 R0, RZ, RZ, R5 ;  /* 0x000000ffff007224 */ /* 0x000fe200078e0005 */
[----:B------:R-:W-:Y:S01]  /*2490*/  @P5 SHF.R.U32.HI R0, RZ, c[0x0][0x2cc], R7 ;  /* 0x0000b300ff005a19 */ /* 0x000fe20000011607 */
[----:B------:R-:W-:Y:S02]  /*24a0*/  IMAD R3, R24, c[0x0][0x1bc], R3 ;  /* 0x00006f0018037a24 */ /* 0x000fe400078e0203 */
[----:B------:R-:W-:Y:S01]  /*24b0*/  IMAD R6, R6, c[0x0][0x1c0], RZ ;  /* 0x0000700006067a24 */ /* 0x000fe200078e02ff */
[----:B------:R-:W-:Y:S01]  /*24c0*/  SHF.R.S32.HI R7, RZ, 0x1f, R0 ;  /* 0x0000001fff077819 */ /* 0x000fe20000011400 */
[----:B------:R-:W-:-:S04]  /*24d0*/  IMAD.WIDE.U32 R2, R4, c[0x0][0x1c0], R2 ;  /* 0x0000700004027a25 */ /* 0x000fc800078e0002 */
[----:B------:R-:W-:Y:S02]  /*24e0*/  IMAD R6, R4, c[0x0][0x1c4], R6 ;  /* 0x0000710004067a24 */ /* 0x000fe400078e0206 */
[----:B------:R-:W-:-:S04]  /*24f0*/  IMAD.MOV R4, RZ, RZ, -R0 ;  /* 0x000000ffff047224 */ /* 0x000fc800078e0a00 */
[----:B------:R-:W-:Y:S02]  /*2500*/  IMAD R4, R4, c[0x0][0x2c4], R5 ;  /* 0x0000b10004047a24 */ /* 0x000fe400078e0205 */
[----:B------:R-:W-:Y:S02]  /*2510*/  IMAD R5, R7, c[0x0][0x1b0], RZ ;  /* 0x00006c0007057a24 */ /* 0x000fe400078e02ff */
[----:B------:R-:W-:Y:S02]  /*2520*/  IMAD.IADD R3, R3, 0x1, R6 ;  /* 0x0000000103037824 */ /* 0x000fe400078e0206 */
[C---:B------:R-:W-:Y:S01]  /*2530*/  IMAD R6, R0.reuse, c[0x0][0x1b4], R5 ;  /* 0x00006d0000067a24 */ /* 0x040fe200078e0205 */
[----:B------:R-:W-:Y:S01]  /*2540*/  SHF.R.S32.HI R5, RZ, 0x1f, R4 ;  /* 0x0000001fff057819 */ /* 0x000fe20000011404 */
[----:B------:R-:W-:-:S04]  /*2550*/  IMAD.WIDE.U32 R2, R0, c[0x0][0x1b0], R2 ;  /* 0x00006c0000027a25 */ /* 0x000fc800078e0002 */
[----:B------:R-:W-:Y:S02]  /*2560*/  IMAD R0, R5, c[0x0][0x1a8], RZ ;  /* 0x00006a0005007a24 */ /* 0x000fe400078e02ff */
[----:B------:R-:W-:Y:S02]  /*2570*/  IMAD.IADD R3, R3, 0x1, R6 ;  /* 0x0000000103037824 */ /* 0x000fe400078e0206 */
[C---:B------:R-:W-:Y:S02]  /*2580*/  IMAD R0, R4.reuse, c[0x0][0x1ac], R0 ;  /* 0x00006b0004007a24 */ /* 0x040fe400078e0200 */
[----:B------:R-:W-:-:S04]  /*2590*/  IMAD.WIDE.U32 R2, R4, c[0x0][0x1a8], R2 ;  /* 0x00006a0004027a25 */ /* 0x000fc800078e0002 */
[----:B------:R-:W-:Y:S01]  /*25a0*/  IMAD.IADD R0, R3, 0x1, R0 ;  /* 0x0000000103007824 */ /* 0x000fe200078e0200 */
[----:B------:R-:W-:Y:S01]  /*25b0*/  LEA R9, P0, R2, c[0x0][0x160], 0x1 ;  /* 0x0000580002097a11 */ /* 0x000fe200078008ff */
[----:B------:R-:W-:Y:S01]  /*25c0*/  WARPSYNC 0xffffffff ;  /* 0xffffffff00007948 */ /* 0x000fe20003800000 */
[----:B------:R-:W-:Y:S01]  /*25d0*/  IMAD R15, R154, c[0x0][0x2c4], RZ ;  /* 0x0000b1009a0f7a24 */ /* 0x000fe200078e02ff */
[----:B------:R-:W-:Y:S01]  /*25e0*/  BAR.SYNC.DEFER_BLOCKING 0x0 ;  /* 0x0000000000007b1d */ /* 0x000fe20000010000 */
[----:B------:R-:W-:-:S05]  /*25f0*/  LEA.HI.X R8, R2, c[0x0][0x164], R0, 0x1, P0 ;  /* 0x0000590002087a11 */ /* 0x000fca00000f0c00 */
[----:B------:R-:W4:Y:S01]  /*2600*/  SHFL.IDX PT, R0, R9, RZ, 0x181f ;  /* 0x00181fff09007589 */ /* 0x000f2200000e0000 */
[C---:B------:R-:W-:Y:S01]  /*2610*/  IMAD.IADD R10, R23.reuse, 0x1, R142 ;  /* 0x00000001170a7824 */ /* 0x040fe200078e028e */
[----:B------:R-:W-:Y:S01]  /*2620*/  SHF.R.S32.HI R3, RZ, 0x1f, R13 ;  /* 0x0000001fff037819 */ /* 0x000fe2000001140d */
[----:B------:R-:W-:Y:S01]  /*2630*/  ULDC.64 UR4, c[0x0][0x208] ;  /* 0x0000820000047ab9 */ /* 0x000fe20000000a00 */
[----:B------:R-:W5:Y:S02]  /*2640*/  SHFL.IDX PT, R2, R8, RZ, 0x181f ;  /* 0x00181fff08027589 */ /* 0x000f6400000e0000 */
[----:B------:R-:W-:Y:S02]  /*2650*/  ISETP.GE.AND P1, PT, R10, R15, PT ;  /* 0x0000000f0a00720c */ /* 0x000fe40003f26270 */
[----:B------:R-:W1:Y:S01]  /*2660*/  SHFL.IDX PT, R11, R9, 0x1, 0x181f ;  /* 0x00381f00090b7f89 */ /* 0x000e6200000e0000 */
[----:B------:R-:W-:Y:S02]  /*2670*/  IADD3 R16, P2, R23, R13, RZ ;  /* 0x0000000d17107210 */ /* 0x000fe40007f5e0ff */
[----:B------:R-:W-:-:S04]  /*2680*/  IADD3 R141, R152, -0x1, RZ ;  /* 0xffffffff988d7810 */ /* 0x000fc80007ffe0ff */
[----:B------:R-:W-:Y:S01]  /*2690*/  SHF.R.S32.HI R22, RZ, 0x1f, R141 ;  /* 0x0000001fff167819 */ /* 0x000fe2000001148d */
[----:B--2---:R-:W-:-:S05]  /*26a0*/  IMAD.MOV.U32 R26, RZ, RZ, R20 ;  /* 0x000000ffff1a7224 */ /* 0x004fca00078e0014 */
[----:B------:R-:W-:Y:S02]  /*26b0*/  SHF.R.S32.HI R27, RZ, 0x1f, R26 ;  /* 0x0000001fff1b7819 */ /* 0x000fe4000001141a */
[----:B----4-:R-:W-:-:S04]  /*26c0*/  @!P1 LEA R6, P0, R26, R0, 0x1 ;  /* 0x000000001a069211 */ /* 0x010fc800078008ff */
[----:B-----5:R-:W-:Y:S02]  /*26d0*/  @!P1 LEA.HI.X R7, R26, R2, R27, 0x1, P0 ;  /* 0x000000021a079211 */ /* 0x020fe400000f0c1b */
[----:B---3--:R-:W-:Y:S02]  /*26e0*/  @!P1 LEA R4, P0, R25, R0, 0x1 ;  /* 0x0000000019049211 */ /* 0x008fe400078008ff */
[----:B------:R-:W2:Y:S01]  /*26f0*/  SHFL.IDX PT, R0, R8, 0x1, 0x181f ;  /* 0x00381f0008007f89 */ /* 0x000ea200000e0000 */
[----:B------:R-:W-:Y:S02]  /*2700*/  SHF.R.S32.HI R18, RZ, 0x1f, R25 ;  /* 0x0000001fff127819 */ /* 0x000fe40000011419 */
[----:B------:R-:W-:Y:S02]  /*2710*/  LEA.HI.X.SX32 R20, R23, R3, 0x1, P2 ;  /* 0x0000000317147211 */ /* 0x000fe400010f0eff */
[----:B------:R-:W-:Y:S02]  /*2720*/  IADD3 R3, R10, 0x20, RZ ;  /* 0x000000200a037810 */ /* 0x000fe40007ffe0ff */
[----:B------:R-:W-:-:S02]  /*2730*/  ISETP.GE.AND P5, PT, R26, c[0x0][0x198], PT ;  /* 0x000066001a007a0c */ /* 0x000fc40003fa6270 */
[----:B------:R-:W-:Y:S02]  /*2740*/  @!P1 LEA.HI.X R5, R25, R2, R18, 0x1, P0 ;  /* 0x0000000219059211 */ /* 0x000fe400000f0c12 */
[----:B------:R-:W-:Y:S02]  /*2750*/  ISETP.GE.AND P0, PT, R3, R15, PT ;  /* 0x0000000f0300720c */ /* 0x000fe40003f06270 */
[----:B------:R-:W-:Y:S01]  /*2760*/  ISETP.GE.AND P4, PT, R25, c[0x0][0x198], PT ;  /* 0x0000660019007a0c */ /* 0x000fe20003f86270 */
[----:B------:R-:W-:-:S06]  /*2770*/  IMAD R14, R20, c[0x0][0x1e0], RZ ;  /* 0x00007800140e7a24 */ /* 0x000fcc00078e02ff */
[----:B------:R3:W-:Y:S01]  /*2780*/  @!P1 LDGSTS.E.BYPASS.LTC128B.128 [R216+0x100], [R6.64], !P5 ;  /* 0x0010000006d89fae */ /* 0x0007e2000e901d46 */
[----:B------:R-:W-:Y:S01]  /*2790*/  @P3 SHF.R.S32.HI R13, RZ, 0x1f, R17 ;  /* 0x0000001fff0d3819 */ /* 0x000fe20000011411 */
[----:B------:R-:W-:-:S04]  /*27a0*/  @!P3 IMAD.MOV.U32 R13, RZ, RZ, R12 ;  /* 0x000000ffff0db224 */ /* 0x000fc800078e000c */
[----:B------:R4:W-:Y:S01]  /*27b0*/  @!P1 LDGSTS.E.BYPASS.LTC128B.128 [R216+0x4100], [R4.64], !P4 ;  /* 0x0410000004d89fae */ /* 0x0009e2000e101d46 */
[C---:B------:R-:W-:Y:S02]  /*27c0*/  IMAD R12, R16.reuse, c[0x0][0x1e4], R14 ;  /* 0x00007900100c7a24 */ /* 0x040fe400078e020e */
[----:B------:R-:W-:-:S04]  /*27d0*/  IMAD.WIDE.U32 R2, R16, c[0x0][0x1e0], R26 ;  /* 0x0000780010027a25 */ /* 0x000fc800078e001a */
[----:B------:R-:W-:Y:S01]  /*27e0*/  @!P3 IMAD.MOV.U32 R17, RZ, RZ, R19 ;  /* 0x000000ffff11b224 */ /* 0x000fe200078e0013 */
[----:B---3--:R-:W-:Y:S02]  /*27f0*/  IADD3 R7, R10, 0x40, RZ ;  /* 0x000000400a077810 */ /* 0x008fe40007ffe0ff */
[C---:B-1----:R-:W-:Y:S02]  /*2800*/  @!P0 LEA R6, P2, R26.reuse, R11, 0x1 ;  /* 0x0000000b1a068211 */ /* 0x042fe400078408ff */
[----:B------:R-:W-:Y:S02]  /*2810*/  ISETP.GE.AND P1, PT, R7, R15, PT ;  /* 0x0000000f0700720c */ /* 0x000fe40003f26270 */
[----:B--2---:R-:W-:Y:S02]  /*2820*/  @!P0 LEA.HI.X R7, R26, R0, R27, 0x1, P2 ;  /* 0x000000001a078211 */ /* 0x004fe400010f0c1b */
[----:B----4-:R-:W-:Y:S02]  /*2830*/  @!P0 LEA R4, P2, R25, R11, 0x1 ;  /* 0x0000000b19048211 */ /* 0x010fe400078408ff */
[----:B------:R-:W-:Y:S01]  /*2840*/  IADD3 R11, R10, 0x60, RZ ;  /* 0x000000600a0b7810 */ /* 0x000fe20007ffe0ff */
[----:B------:R-:W-:Y:S01]  /*2850*/  IMAD.IADD R3, R3, 0x1, R12 ;  /* 0x0000000103037824 */ /* 0x000fe200078e020c */
[----:B------:R-:W1:Y:S02]  /*2860*/  SHFL.IDX PT, R10, R9, 0x2, 0x181f ;  /* 0x00581f00090a7f89 */ /* 0x000e6400000e0000 */
[----:B------:R-:W-:-:S02]  /*2870*/  ISETP.GE.AND P3, PT, R11, R15, PT ;  /* 0x0000000f0b00720c */ /* 0x000fc40003f66270 */
[----:B------:R-:W2:Y:S01]  /*2880*/  SHFL.IDX PT, R11, R8, 0x2, 0x181f ;  /* 0x00581f00080b7f89 */ /* 0x000ea200000e0000 */
[----:B------:R-:W-:-:S03]  /*2890*/  IMAD.MOV.U32 R21, RZ, RZ, 0x70 ;  /* 0x00000070ff157424 */ /* 0x000fc600078e00ff */
[----:B------:R-:W3:Y:S01]  /*28a0*/  SHFL.IDX PT, R12, R9, 0x3, 0x181f ;  /* 0x00781f00090c7f89 */ /* 0x000ee200000e0000 */
[----:B------:R-:W-:-:S03]  /*28b0*/  IMAD R21, R152, -0x70, R21 ;  /* 0xffffff9098157824 */ /* 0x000fc600078e0215 */
[----:B------:R4:W5:Y:S01]  /*28c0*/  SHFL.IDX PT, R9, R8, 0x3, 0x181f ;  /* 0x00781f0008097f89 */ /* 0x00096200000e0000 */
[----:B------:R-:W-:Y:S01]  /*28d0*/  IMAD.IADD R140, R153, 0x1, R21 ;  /* 0x00000001998c7824 */ /* 0x000fe200078e0215 */
[----:B------:R-:W-:Y:S01]  /*28e0*/  @!P0 LEA.HI.X R5, R25, R0, R18, 0x1, P2 ;  /* 0x0000000019058211 */ /* 0x000fe200010f0c12 */
[----:B------:R-:W-:Y:S01]  /*28f0*/  IMAD.WIDE.U32 R2, R24, c[0x0][0x1e8], R2 ;  /* 0x00007a0018027a25 */ /* 0x000fe200078e0002 */
[----:B------:R-:W-:Y:S01]  /*2900*/  SEL R19, R13, RZ, !P6 ;  /* 0x000000ff0d137207 */ /* 0x000fe20007000000 */
[----:B------:R1:W-:Y:S01]  /*2910*/  @!P0 LDGSTS.E.BYPASS.LTC128B.128 [R216+0x1100], [R6.64], !P5 ;  /* 0x0110000006d88fae */ /* 0x0003e2000e901d46 */
[----:B------:R-:W-:Y:S02]  /*2920*/  IMNMX R0, R140, 0x70, PT ;  /* 0x000000708c007817 */ /* 0x000fe40003800200 */
[----:B------:R-:W-:Y:S01]  /*2930*/  SEL R17, R17, RZ, !P6 ;  /* 0x000000ff11117207 */ /* 0x000fe20007000000 */
[----:B------:R2:W-:Y:S01]  /*2940*/  @!P0 LDGSTS.E.BYPASS.LTC128B.128 [R216+0x5100], [R4.64], !P4 ;  /* 0x0510000004d88fae */ /* 0x0005e2000e101d46 */
[----:B------:R-:W-:Y:S01]  /*2950*/  ISETP.GE.AND P6, PT, R25, c[0x0][0x198], PT ;  /* 0x0000660019007a0c */ /* 0x000fe20003fc6270 */
[----:B------:R-:W-:-:S02]  /*2960*/  IMAD R3, R24, c[0x0][0x1ec], R3 ;  /* 0x00007b0018037a24 */ /* 0x000fc400078e0203 */
[----:B------:R-:W-:Y:S02]  /*2970*/  IMAD.IADD R0, R0, 0x1, -R23 ;  /* 0x0000000100007824 */ /* 0x000fe400078e0a17 */
[----:B------:R-:W-:-:S03]  /*2980*/  IMAD.WIDE.U32 R146, R17, c[0x0][0x1f0], R2 ;  /* 0x00007c0011927a25 */ /* 0x000fc600078e0002 */
[----:B------:R-:W-:Y:S01]  /*2990*/  ISETP.GE.AND P4, PT, R0, 0x1, PT ;  /* 0x000000010000780c */ /* 0x000fe20003f86270 */
[----:B------:R-:W-:Y:S01]  /*29a0*/  IMAD.WIDE.U32 R14, R141, c[0x0][0x1e0], RZ ;  /* 0x000078008d0e7a25 */ /* 0x000fe200078e00ff */
[----:B-1----:R-:W-:-:S03]  /*29b0*/  @!P1 LEA R6, P0, R26, R10, 0x1 ;  /* 0x0000000a1a069211 */ /* 0x002fc600078008ff */
[----:B--2---:R-:W-:Y:S02]  /*29c0*/  IMAD R4, R22, c[0x0][0x1e0], RZ ;  /* 0x0000780016047a24 */ /* 0x004fe400078e02ff */
[----:B------:R-:W-:Y:S01]  /*29d0*/  IMAD R5, R19, c[0x0][0x1f0], RZ ;  /* 0x00007c0013057a24 */ /* 0x000fe200078e02ff */
[CC--:B------:R-:W-:Y:S01]  /*29e0*/  @!P1 LEA.HI.X R7, R26.reuse, R11.reuse, R27, 0x1, P0 ;  /* 0x0000000b1a079211 */ /* 0x0c0fe200000f0c1b */
[----:B------:R-:W-:Y:S01]  /*29f0*/  IMAD R13, R141, c[0x0][0x1e4], R4 ;  /* 0x000079008d0d7a24 */ /* 0x000fe200078e0204 */
[----:B------:R-:W-:Y:S01]  /*2a00*/  @!P1 LEA R4, P2, R25, R10, 0x1 ;  /* 0x0000000a19049211 */ /* 0x000fe200078408ff */
[----:B----4-:R-:W-:Y:S01]  /*2a10*/  IMAD R8, R17, c[0x0][0x1f4], R5 ;  /* 0x00007d0011087a24 */ /* 0x010fe200078e0205 */
[CC--:B---3--:R-:W-:Y:S01]  /*2a20*/  @!P3 LEA R10, P0, R26.reuse, R12.reuse, 0x1 ;  /* 0x0000000c1a0ab211 */ /* 0x0c8fe200078008ff */
[----:B------:R-:W-:Y:S01]  /*2a30*/  IMAD.MOV.U32 R144, RZ, RZ, R146 ;  /* 0x000000ffff907224 */ /* 0x000fe200078e0092 */
[----:B------:R-:W-:Y:S01]  /*2a40*/  @!P1 LEA.HI.X R5, R25, R11, R18, 0x1, P2 ;  /* 0x0000000b19059211 */ /* 0x000fe200010f0c12 */
[----:B------:R-:W-:Y:S01]  /*2a50*/  IMAD.IADD R145, R147, 0x1, R8 ;  /* 0x0000000193917824 */ /* 0x000fe200078e0208 */
[----:B-----5:R-:W-:Y:S01]  /*2a60*/  @!P3 LEA.HI.X R11, R26, R9, R27, 0x1, P0 ;  /* 0x000000091a0bb211 */ /* 0x020fe200000f0c1b */
[----:B------:R1:W-:Y:S01]  /*2a70*/  @!P1 LDGSTS.E.BYPASS.LTC128B.128 [R216+0x2100], [R6.64], !P5 ;  /* 0x0210000006d89fae */ /* 0x0003e2000e901d46 */
[----:B------:R-:W-:Y:S01]  /*2a80*/  @!P3 LEA R8, P0, R25, R12, 0x1 ;  /* 0x0000000c1908b211 */ /* 0x000fe200078008ff */
[----:B------:R-:W-:-:S02]  /*2a90*/  IMAD.IADD R12, R15, 0x1, R13 ;  /* 0x000000010f0c7824 */ /* 0x000fc400078e020d */
[----:B------:R2:W-:Y:S01]  /*2aa0*/  @!P1 LDGSTS.E.BYPASS.LTC128B.128 [R216+0x6100], [R4.64], !P6 ;  /* 0x0610000004d89fae */ /* 0x0005e2000f101d46 */
[C---:B------:R-:W-:Y:S01]  /*2ab0*/  ISETP.GE.AND P1, PT, R25.reuse, c[0x0][0x198], PT ;  /* 0x0000660019007a0c */ /* 0x040fe20003f26270 */
[----:B------:R-:W-:Y:S01]  /*2ac0*/  IMAD.WIDE.U32 R2, R14, 0x70, R144 ;  /* 0x000000700e027825 */ /* 0x000fe200078e0090 */
[----:B------:R-:W-:Y:S01]  /*2ad0*/  ISETP.GE.AND P6, PT, R26, c[0x0][0x1d4], PT ;  /* 0x000075001a007a0c */ /* 0x000fe20003fc6270 */
[----:B------:R3:W-:Y:S02]  /*2ae0*/  @!P3 LDGSTS.E.BYPASS.LTC128B.128 [R216+0x3100], [R10.64], !P5 ;  /* 0x031000000ad8bfae */ /* 0x0007e4000e901d46 */
[----:B------:R-:W-:Y:S01]  /*2af0*/  IMAD R12, R12, 0x70, RZ ;  /* 0x000000700c0c7824 */ /* 0x000fe200078e02ff */
[C---:B------:R-:W-:Y:S02]  /*2b00*/  ISETP.GE.AND P5, PT, R25.reuse, c[0x0][0x1d4], PT ;  /* 0x0000750019007a0c */ /* 0x040fe40003fa6270 */
[----:B------:R-:W-:Y:S01]  /*2b10*/  @!P3 LEA.HI.X R9, R25, R9, R18, 0x1, P0 ;  /* 0x000000091909b211 */ /* 0x000fe200000f0c12 */
[----:B------:R-:W-:Y:S01]  /*2b20*/  IMAD.IADD R3, R3, 0x1, R12 ;  /* 0x0000000103037824 */ /* 0x000fe200078e020c */
[----:B------:R-:W-:-:S03]  /*2b30*/  ISETP.GE.AND P2, PT, R0, 0x21, PT ;  /* 0x000000210000780c */ /* 0x000fc60003f46270 */
[----:B------:R4:W-:Y:S01]  /*2b40*/  @!P3 LDGSTS.E.BYPASS.LTC128B.128 [R216+0x7100], [R8.64], !P1 ;  /* 0x0710000008d8bfae */ /* 0x0009e2000c901d46 */
[----:B------:R-:W-:-:S03]  /*2b50*/  ISETP.GE.AND P1, PT, R0, 0x41, PT ;  /* 0x000000410000780c */ /* 0x000fc60003f26270 */
[----:B------:R-:W0:Y:S01]  /*2b60*/  LDGDEPBAR ;  /* 0x00000000000079af */ /* 0x000e220000000000 */
[----:B--2---:R-:W-:Y:S01]  /*2b70*/  @P4 LEA R4, P0, R2, c[0x0][0x1c8], 0x1 ;  /* 0x0000720002044a11 */ /* 0x004fe200078008ff */
[----:B---3--:R-:W-:-:S03]  /*2b80*/  IMAD.MOV.U32 R10, RZ, RZ, 0x20 ;  /* 0x00000020ff0a7424 */ /* 0x008fc600078e00ff */
[----:B------:R-:W-:Y:S01]  /*2b90*/  @P4 LEA.HI.X R5, R2, c[0x0][0x1cc], R3, 0x1, P0 ;  /* 0x0000730002054a11 */ /* 0x000fe200000f0c03 */
[----:B-1----:R-:W-:Y:S01]  /*2ba0*/  IMAD.WIDE.U32 R6, R10, c[0x0][0x1e0], RZ ;  /* 0x000078000a067a25 */ /* 0x002fe200078e00ff */
[----:B------:R-:W-:-:S03]  /*2bb0*/  ISETP.GE.AND P0, PT, R0, 0x61, PT ;  /* 0x000000610000780c */ /* 0x000fc60003f06270 */
[----:B------:R1:W-:Y:S04]  /*2bc0*/  @P4 LDGSTS.E.BYPASS.LTC128B.128 [R216+0x8100], [R4.64], !P6 ;  /* 0x0810000004d84fae */ /* 0x0003e8000f101d46 */
[----:B------:R1:W-:Y:S01]  /*2bd0*/  @P4 LDGSTS.E.BYPASS.LTC128B.128 [R216+0xb900], [R4.64+0x80], !P5 ;  /* 0x0b90008004d84fae */ /* 0x0003e2000e901d46 */
[----:B------:R-:W-:Y:S01]  /*2be0*/  @P2 IADD3 R0, P3, R2, R6, RZ ;  /* 0x0000000602002210 */ /* 0x000fe20007f7e0ff */
[----:B------:R-:W-:Y:S02]  /*2bf0*/  IMAD.MOV.U32 R11, RZ, RZ, 0x40 ;  /* 0x00000040ff0b7424 */ /* 0x000fe400078e00ff */
[----:B-1----:R-:W-:-:S05]  /*2c00*/  IMAD R4, R10, c[0x0][0x1e4], RZ ;  /* 0x000079000a047a24 */ /* 0x002fca00078e02ff */
[----:B------:R-:W-:Y:S01]  /*2c10*/  @P2 IADD3.X R4, R3, R7, R4, P3, !PT ;  /* 0x0000000703042210 */ /* 0x000fe20001ffe404 */
[----:B------:R-:W-:Y:S01]  /*2c20*/  IMAD.WIDE.U32 R6, R11, c[0x0][0x1e0], RZ ;  /* 0x000078000b067a25 */ /* 0x000fe200078e00ff */
[----:B----4-:R-:W-:-:S03]  /*2c30*/  @P2 LEA R8, P3, R0, c[0x0][0x1c8], 0x1 ;  /* 0x0000720000082a11 */ /* 0x010fc600078608ff */
[----:B------:R-:W-:Y:S01]  /*2c40*/  IMAD R5, R11, c[0x0][0x1e4], RZ ;  /* 0x000079000b057a24 */ /* 0x000fe200078e02ff */
        /* <DEDUP_REMOVED lines=16> */
[----:B------:R3:W-:Y:S04]  /*2d50*/  @P0 LDGSTS.E.BYPASS.LTC128B.128 [R216+0xe900], [R4.64+0x80], !P5 ;  /* 0x0e90008004d80fae */ /* 0x0007e8000e901d46 */
[----:B------:R-:W0:Y:S01]  /*2d60*/  LDGDEPBAR ;  /* 0x00000000000079af */ /* 0x000e220000000000 */
[----:B------:R-:W-:-:S04]  /*2d70*/  DEPBAR.LE SB0, 0x1 ;  /* 0x000080400000791a */ /* 0x000fc80000000000 */
[----:B------:R-:W-:Y:S01]  /*2d80*/  BAR.SYNC.DEFER_BLOCKING 0x0 ;  /* 0x0000000000007b1d */ /* 0x000fe20000010000 */
[----:B------:R-:W-:Y:S02]  /*2d90*/  IMAD R0, R20, c[0x0][0x208], RZ ;  /* 0x0000820014007a24 */ /* 0x000fe400078e02ff */
[----:B------:R-:W-:-:S04]  /*2da0*/  IMAD.WIDE.U32 R2, R16, c[0x0][0x208], R26 ;  /* 0x0000820010027a25 */ /* 0x000fc800078e001a */
[----:B------:R-:W-:Y:S01]  /*2db0*/  IMAD R0, R16, c[0x0][0x20c], R0 ;  /* 0x0000830010007a24 */ /* 0x000fe200078e0200 */
        /* <DEDUP_REMOVED lines=8> */
[----:B------:R-:W-:Y:S01]  /*2e40*/  BAR.SYNC.DEFER_BLOCKING 0x0 ;  /* 0x0000000000007b1d */ /* 0x000fe20000010000 */
[----:B------:R-:W-:-:S04]  /*2e50*/  IMAD.IADD R3, R3, 0x1, R0 ;  /* 0x0000000103037824 */ /* 0x000fc800078e0200 */
[----:B------:R-:W-:-:S04]  /*2e60*/  IMAD.WIDE.U32 R2, R24, c[0x0][0x210], R2 ;  /* 0x0000840018027a25 */ /* 0x000fc800078e0002 */
[----:B------:R-:W-:Y:S01]  /*2e70*/  IMAD R3, R24, c[0x0][0x214], R3 ;  /* 0x0000850018037a24 */ /* 0x000fe200078e0203 */
[----:B------:R-:W-:Y:S03]  /*2e80*/  STL [R1+0x34], R27 ;  /* 0x0000341b01007387 */ /* 0x000fe60000100800 */
[----:B-1----:R-:W-:Y:S01]  /*2e90*/  IMAD.WIDE.U32 R8, R17, c[0x0][0x218], R2 ;  /* 0x0000860011087a25 */ /* 0x002fe200078e0002 */
[----:B------:R-:W-:Y:S01]  /*2ea0*/  STL.64 [R1+0x18], R146 ;  /* 0x0000189201007387 */ /* 0x000fe20000100a00 */
[----:B------:R-:W-:-:S04]  /*2eb0*/  DEPBAR.LE SB0, 0x0 ;  /* 0x000080000000791a */ /* 0x000fc80000000000 */
[----:B------:R-:W-:Y:S01]  /*2ec0*/  BAR.SYNC.DEFER_BLOCKING 0x0 ;  /* 0x0000000000007b1d */ /* 0x000fe20000010000 */
[----:B--2---:R-:W-:-:S05]  /*2ed0*/  IMAD.MOV.U32 R6, RZ, RZ, R8 ;  /* 0x000000ffff067224 */ /* 0x004fca00078e0008 */
[----:B------:R-:W-:Y:S04]  /*2ee0*/  STL.64 [R1+0x10], R144 ;  /* 0x0000109001007387 */ /* 0x000fe80000100a00 */
[----:B------:R1:W-:Y:S01]  /*2ef0*/  STL.64 [R1+0x8], R8 ;  /* 0x0000080801007387 */ /* 0x0003e20000100a00 */
[----:B------:R-:W-:Y:S02]  /*2f00*/  IMAD R0, R19, c[0x0][0x218], RZ ;  /* 0x0000860013007a24 */ /* 0x000fe400078e02ff */
[----:B---3--:R-:W-:Y:S02]  /*2f10*/  IMAD R4, R22, c[0x0][0x208], RZ ;  /* 0x0000820016047a24 */ /* 0x008fe400078e02ff */
[----:B------:R-:W-:Y:S02]  /*2f20*/  IMAD R0, R17, c[0x0][0x21c], R0 ;  /* 0x0000870011007a24 */ /* 0x000fe400078e0200 */
[----:B------:R-:W-:-:S04]  /*2f30*/  IMAD.WIDE.U32 R2, R141, c[0x0][0x208], RZ ;  /* 0x000082008d027a25 */ /* 0x000fc800078e00ff */
[----:B------:R-:W-:Y:S02]  /*2f40*/  IMAD R4, R141, c[0x0][0x20c], R4 ;  /* 0x000083008d047a24 */ /* 0x000fe400078e0204 */
[----:B------:R-:W-:Y:S01]  /*2f50*/  IMAD.IADD R7, R9, 0x1, R0 ;  /* 0x0000000109077824 */ /* 0x000fe200078e0200 */
[----:B------:R-:W2:Y:S01]  /*2f60*/  LDSM.16.M88.4 R32, [R188+0x800] ;  /* 0x00080000bc20783b */ /* 0x000ea20000000200 */
[----:B------:R-:W-:Y:S02]  /*2f70*/  LOP3.LUT P1, RZ, R110, 0x2, RZ, 0xc0, !PT ;  /* 0x000000026eff7812 */ /* 0x000fe4000782c0ff */
[----:B------:R-:W-:Y:S01]  /*2f80*/  SEL R5, RZ, 0x1, P6 ;  /* 0x00000001ff057807 */ /* 0x000fe20003000000 */
[----:B------:R-:W-:Y:S01]  /*2f90*/  USHF.L.U32 UR9, UR4, 0x6, URZ ;  /* 0x0000000604097899 */ /* 0x000fe2000800063f */
[----:B------:R-:W-:Y:S01]  /*2fa0*/  IADD3 R195, R188, 0x20, RZ ;  /* 0x00000020bcc37810 */ /* 0x000fe20007ffe0ff */
[----:B------:R-:W-:Y:S01]  /*2fb0*/  UMOV UR8, 0x6 ;  /* 0x0000000600087882 */ /* 0x000fe20000000000 */
[----:B------:R-:W3:Y:S04]  /*2fc0*/  LDSM.16.M88.4 R12, [R188] ;  /* 0x00000000bc0c783b */ /* 0x000ee80000000200 */
[----:B------:R-:W-:Y:S04]  /*2fd0*/  LDSM.16.M88.4 R44, [R188+0x1800] ;  /* 0x00180000bc2c783b */ /* 0x000fe80000000200 */
[----:B-1----:R-:W1:Y:S01]  /*2fe0*/  S2R R8, SR_TID.X ;  /* 0x0000000000087919 */ /* 0x002e620000002100 */
[----:B------:R-:W-:Y:S01]  /*2ff0*/  IMAD.IADD R0, R3, 0x1, R4 ;  /* 0x0000000103007824 */ /* 0x000fe200078e0204 */
[----:B------:R-:W-:Y:S01]  /*3000*/  SEL R4, RZ, 0x2, P5 ;  /* 0x00000002ff047807 */ /* 0x000fe20002800000 */
[----:B------:R-:W-:Y:S01]  /*3010*/  IMAD.WIDE.U32 R2, R2, 0x70, R6 ;  /* 0x0000007002027825 */ /* 0x000fe200078e0006 */
[----:B------:R-:W-:Y:S03]  /*3020*/  LDSM.16.M88.4 R56, [R188+0x1000] ;  /* 0x00100000bc38783b */ /* 0x000fe60000000200 */
[----:B------:R-:W-:Y:S01]  /*3030*/  IMAD R0, R0, 0x70, RZ ;  /* 0x0000007000007824 */ /* 0x000fe200078e02ff */
[----:B------:R4:W-:Y:S01]  /*3040*/  STL.64 [R1], R6 ;  /* 0x0000000601007387 */ /* 0x0009e20000100a00 */
[----:B------:R-:W-:-:S02]  /*3050*/  IMAD.IADD R10, R5, 0x1, R4 ;  /* 0x00000001050a7824 */ /* 0x000fc400078e0204 */
[----:B------:R-:W-:Y:S01]  /*3060*/  IMAD.IADD R0, R3, 0x1, R0 ;  /* 0x0000000103007824 */ /* 0x000fe200078e0200 */
[----:B------:R-:W-:Y:S01]  /*3070*/  USHF.L.U64.HI UR5, UR4, UR8, UR5 ;  /* 0x0000000804057299 */ /* 0x000fe20008010205 */
[----:B------:R-:W-:Y:S01]  /*3080*/  @P1 IADD3 R195, R188, -0x20, RZ ;  /* 0xffffffe0bcc31810 */ /* 0x000fe20007ffe0ff */
[----:B------:R-:W-:Y:S01]  /*3090*/  LDSM.16.M88.4 R48, [R188+0x2000] ;  /* 0x00200000bc30783b */ /* 0x000fe20000000200 */
[----:B------:R-:W-:-:S03]  /*30a0*/  LOP3.LUT P1, RZ, R10, 0x1, RZ, 0xc0, !PT ;  /* 0x000000010aff7812 */ /* 0x000fc6000782c0ff */
[----:B------:R-:W5:Y:S04]  /*30b0*/  LDSM.16.M88.4 R24, [R195+0x800] ;  /* 0x00080000c318783b */ /* 0x000f680000000200 */
[----:B------:R-:W2:Y:S01]  /*30c0*/  LDSM.16.M88.4 R28, [R195] ;  /* 0x00000000c31c783b */ /* 0x000ea20000000200 */
[----:B-1----:R-:W-:-:S03]  /*30d0*/  ISETP.GT.AND P3, PT, R8, 0x7f, PT ;  /* 0x0000007f0800780c */ /* 0x002fc60003f64270 */
[----:B------:R-:W-:Y:S04]  /*30e0*/  LDSM.16.M88.4 R60, [R188+0x2800] ;  /* 0x00280000bc3c783b */ /* 0x000fe80000000200 */
[----:B------:R-:W1:Y:S04]  /*30f0*/  LDSM.16.M88.4 R64, [R188+0x3000] ;  /* 0x00300000bc40783b */ /* 0x000e680000000200 */
[----:B------:R-:W-:Y:S01]  /*3100*/  LDSM.16.M88.4 R68, [R195+0x1800] ;  /* 0x00180000c344783b */ /* 0x000fe20000000200 */
[----:B----4-:R-:W-:-:S03]  /*3110*/  LEA R6, P0, R2, c[0x0][0x1f8], 0x1 ;  /* 0x00007e0002067a11 */ /* 0x010fc600078008ff */
[----:B------:R-:W-:Y:S01]  /*3120*/  LDSM.16.M88.4 R72, [R195+0x2000] ;  /* 0x00200000c348783b */ /* 0x000fe20000000200 */
[----:B------:R-:W-:Y:S02]  /*3130*/  LEA.HI.X R7, R2, c[0x0][0x1fc], R0, 0x1, P0 ;  /* 0x00007f0002077a11 */ /* 0x000fe400000f0c00 */
[----:B------:R-:W-:Y:S01]  /*3140*/  IADD3 R4, P0, R6, UR9, RZ ;  /* 0x0000000906047c10 */ /* 0x000fe2000ff1e0ff */
[----:B------:R-:W-:Y:S01]  /*3150*/  LDSM.16.M88.4 R76, [R195+0x2800] ;  /* 0x00280000c34c783b */ /* 0x000fe20000000200 */
[----:B------:R-:W-:Y:S02]  /*3160*/  IADD3 R0, R21, R153, -R23 ;  /* 0x0000009915007210 */ /* 0x000fe40007ffe817 */
[----:B------:R-:W-:Y:S01]  /*3170*/  IADD3.X R5, R7, UR5, RZ, P0, !PT ;  /* 0x0000000507057c10 */ /* 0x000fe200087fe4ff */
[----:B------:R-:W4:Y:S01]  /*3180*/  LDSM.16.M88.4 R20, [R195+0x1000] ;  /* 0x00100000c314783b */ /* 0x000f220000000200 */
[----:B------:R-:W-:Y:S02]  /*3190*/  IADD3 R2, P0, R4, UR9, RZ ;  /* 0x0000000904027c10 */ /* 0x000fe4000ff1e0ff */
[----:B------:R-:W-:Y:S01]  /*31a0*/  ISETP.LT.OR P2, PT, R0, 0x1, !P1 ;  /* 0x000000010000780c */ /* 0x000fe20004f41670 */
[----:B------:R-:W-:Y:S01]  /*31b0*/  LDSM.16.M88.4 R80, [R195+0x3000] ;  /* 0x00300000c350783b */ /* 0x000fe20000000200 */
[----:B------:R-:W-:-:S02]  /*31c0*/  IADD3.X R3, R5, UR5, RZ, P0, !PT ;  /* 0x0000000505037c10 */ /* 0x000fc400087fe4ff */
[----:B------:R-:W-:-:S04]  /*31d0*/  @!P3 IADD3 R8, P0, R2, UR9, RZ ;  /* 0x000000090208bc10 */ /* 0x000fc8000ff1e0ff */
[----:B------:R-:W-:Y:S02]  /*31e0*/  @!P3 IADD3.X R9, R3, UR5, RZ, P0, !PT ;  /* 0x000000050309bc10 */ /* 0x000fe400087fe4ff */
[----:B------:R-:W-:-:S03]  /*31f0*/  LOP3.LUT P0, RZ, R10, 0x2, RZ, 0xc0, !PT ;  /* 0x000000020aff7812 */ /* 0x000fc6000780c0ff */
[----:B------:R-:W-:Y:S01]  /*3200*/  @!PT LDS RZ, [RZ] ;  /* 0x00000000fffff984 */ /* 0x000fe20000000800 */
[----:B------:R-:W-:Y:S01]  /*3210*/  @!PT LDS RZ, [RZ] ;  /* 0x00000000fffff984 */ /* 0x000fe20000000800 */
[----:B------:R-:W-:Y:S01]  /*3220*/  @!PT LDS RZ, [RZ] ;  /* 0x00000000fffff984 */ /* 0x000fe20000000800 */
[----:B------:R1:W-:Y:S01]  /*3230*/  LDGSTS.E.BYPASS.LTC128B.128 [R216+0x100], [R6.64], !P2 ;  /* 0x0010000006d87fae */ /* 0x0003e2000d101d46 */
[C---:B------:R-:W-:Y:S01]  /*3240*/  ISETP.LT.OR P2, PT, R0.reuse, 0x1, !P0 ;  /* 0x000000010000780c */ /* 0x040fe20004741670 */
[C---:B--2---:R-:W-:Y:S08]  /*3250*/  HMMA.16816.F32 R36, R128.reuse, R32, RZ ;  /* 0x000000208024723c */ /* 0x044ff000000018ff */
[----:B------:R-:W-:Y:S04]  /*3260*/  HMMA.16816.F32 R32, R128, R34, RZ ;  /* 0x000000228020723c */ /* 0x000fe800000018ff */
[----:B------:R1:W-:Y:S01]  /*3270*/  LDGSTS.E.BYPASS.LTC128B.128 [R216+0x3900], [R6.64+0x80], !P2 ;  /* 0x0390008006d87fae */ /* 0x0003e2000d101d46 */
[----:B------:R-:W-:-:S02]  /*3280*/  ISETP.LT.OR P2, PT, R0, 0x21, !P1 ;  /* 0x000000210000780c */ /* 0x000fc40004f41670 */
[C---:B------:R-:W-:Y:S01]  /*3290*/  ISETP.LT.OR P1, PT, R0.reuse, 0x41, !P1 ;  /* 0x000000410000780c */ /* 0x040fe20004f21670 */
[----:B---3--:R-:W-:Y:S10]  /*32a0*/  HMMA.16816.F32 R52, R128, R12, RZ ;  /* 0x0000000c8034723c */ /* 0x008ff400000018ff */
[----:B------:R1:W-:Y:S01]  /*32b0*/  LDGSTS.E.BYPASS.LTC128B.128 [R216+0x1100], [R4.64], !P2 ;  /* 0x0110000004d87fae */ /* 0x0003e2000d101d46 */
[----:B------:R-:W-:-:S02]  /*32c0*/  ISETP.LT.OR P2, PT, R0, 0x21, !P0 ;  /* 0x000000210000780c */ /* 0x000fc40004741670 */
[C---:B------:R-:W-:Y:S01]  /*32d0*/  ISETP.LT.OR P0, PT, R0.reuse, 0x41, !P0 ;  /* 0x000000410000780c */ /* 0x040fe20004701670 */
[----:B------:R-:W-:Y:S08]  /*32e0*/  HMMA.16816.F32 R40, R128, R14, RZ ;  /* 0x0000000e8028723c */ /* 0x000ff000000018ff */
[----:B-----5:R-:W-:Y:S02]  /*32f0*/  HMMA.16816.F32 R84, R132, R26, R32 ;  /* 0x0000001a8454723c */ /* 0x020fe40000001820 */
[----:B------:R1:W-:Y:S06]  /*3300*/  LDGSTS.E.BYPASS.LTC128B.128 [R216+0x4900], [R4.64+0x80], !P2 ;  /* 0x0490008004d87fae */ /* 0x0003ec000d101d46 */
[----:B------:R-:W-:Y:S01]  /*3310*/  HMMA.16816.F32 R32, R128, R44, RZ ;  /* 0x0000002c8020723c */ /* 0x000fe200000018ff */
[C---:B------:R-:W-:Y:S01]  /*3320*/  @!P3 ISETP.LT.OR P2, PT, R0.reuse, 0x61, P6 ;  /* 0x000000610000b80c */ /* 0x040fe20003741670 */
[----:B------:R2:W-:Y:S01]  /*3330*/  LDGSTS.E.BYPASS.LTC128B.128 [R216+0x2100], [R2.64], !P1 ;  /* 0x0210000002d87fae */ /* 0x0005e2000c901d46 */
[----:B------:R-:W-:-:S03]  /*3340*/  @!P3 ISETP.LT.OR P1, PT, R0, 0x61, P5 ;  /* 0x000000610000b80c */ /* 0x000fc60002f21670 */
[----:B------:R2:W-:Y:S01]  /*3350*/  LDGSTS.E.BYPASS.LTC128B.128 [R216+0x5900], [R2.64+0x80], !P0 ;  /* 0x0590008002d87fae */ /* 0x0005e2000c101d46 */
[----:B------:R-:W-:Y:S01]  /*3360*/  LOP3.LUT P0, RZ, R110, 0x4, RZ, 0xc0, !PT ;  /* 0x000000046eff7812 */ /* 0x000fe2000780c0ff */
[----:B------:R-:W-:Y:S03]  /*3370*/  HMMA.16816.F32 R16, R128, R56, RZ ;  /* 0x000000388010723c */ /* 0x000fe600000018ff */
[----:B------:R-:W-:-:S03]  /*3380*/  SEL R0, R11, 0xffffffc0, !P0 ;  /* 0xffffffc00b007807 */ /* 0x000fc60004000000 */
[----:B------:R3:W-:Y:S02]  /*3390*/  @!P3 LDGSTS.E.BYPASS.LTC128B.128 [R216+0x3100], [R8.64], !P2 ;  /* 0x0310000008d8bfae */ /* 0x0007e4000d101d46 */
[----:B------:R-:W-:Y:S01]  /*33a0*/  HMMA.16816.F32 R12, R128, R58, RZ ;  /* 0x0000003a800c723c */ /* 0x000fe200000018ff */
[--C-:B------:R-:W-:Y:S01]  /*33b0*/  IMAD.IADD R190, R188, 0x1, R0.reuse ;  /* 0x00000001bcbe7824 */ /* 0x100fe200078e0200 */
[----:B------:R3:W-:Y:S06]  /*33c0*/  @!P3 LDGSTS.E.BYPASS.LTC128B.128 [R216+0x6900], [R8.64+0x80], !P1 ;  /* 0x0690008008d8bfae */ /* 0x0007ec000c901d46 */
[C---:B------:R-:W-:Y:S01]  /*33d0*/  HMMA.16816.F32 R88, R132.reuse, R28, R52 ;  /* 0x0000001c8458723c */ /* 0x040fe20000001834 */
[----:B------:R-:W5:Y:S07]  /*33e0*/  LDSM.16.M88.4 R52, [R190+0x800] ;  /* 0x00080000be34783b */ /* 0x000f6e0000000200 */
[----:B------:R-:W-:Y:S08]  /*33f0*/  HMMA.16816.F32 R100, R132, R30, R40 ;  /* 0x0000001e8464723c */ /* 0x000ff00000001828 */
[----:B-1----:R-:W-:Y:S08]  /*3400*/  HMMA.16816.F32 R4, R128, R64, RZ ;  /* 0x000000408004723c */ /* 0x002ff000000018ff */
[C---:B------:R-:W-:Y:S08]  /*3410*/  HMMA.16816.F32 R96, R132.reuse, R24, R36 ;  /* 0x000000188460723c */ /* 0x040ff00000001824 */
[----:B----4-:R-:W-:Y:S01]  /*3420*/  HMMA.16816.F32 R92, R132, R20, R16 ;  /* 0x00000014845c723c */ /* 0x010fe20000001810 */
[----:B------:R-:W-:Y:S01]  /*3430*/  IMAD.IADD R189, R195, 0x1, R0 ;  /* 0x00000001c3bd7824 */ /* 0x000fe200078e0200 */
[----:B------:R-:W-:Y:S04]  /*3440*/  LDSM.16.M88.4 R136, [R195+0x6000] ;  /* 0x00600000c388783b */ /* 0x000fe80000000200 */
[----:B------:R-:W0:Y:S02]  /*3450*/  LDGDEPBAR ;  /* 0x00000000000079af */ /* 0x000e240000000000 */
[C---:B------:R-:W-:Y:S02]  /*3460*/  HMMA.16816.F32 R28, R128.reuse, R46, RZ ;  /* 0x0000002e801c723c */ /* 0x040fe400000018ff */
[----:B------:R-:W-:Y:S06]  /*3470*/  LDSM.16.M88.4 R44, [R190] ;  /* 0x00000000be2c783b */ /* 0x000fec0000000200 */
[----:B---3--:R-:W-:Y:S08]  /*3480*/  HMMA.16816.F32 R8, R128, R66, RZ ;  /* 0x000000428008723c */ /* 0x008ff000000018ff */
[----:B------:R-:W-:Y:S01]  /*3490*/  HMMA.16816.F32 R64, R132, R68, R32 ;  /* 0x000000448440723c */ /* 0x000fe20000001820 */
[----:B------:R-:W1:Y:S07]  /*34a0*/  LDSM.16.M88.4 R32, [R190+0x1000] ;  /* 0x00100000be20783b */ /* 0x000e6e0000000200 */
[----:B------:R-:W-:Y:S08]  /*34b0*/  HMMA.16816.F32 R24, R128, R48, RZ ;  /* 0x000000308018723c */ /* 0x000ff000000018ff */
[----:B------:R-:W-:Y:S08]  /*34c0*/  HMMA.16816.F32 R104, R132, R22, R12 ;  /* 0x000000168468723c */ /* 0x000ff0000000180c */
[C---:B------:R-:W-:Y:S08]  /*34d0*/  HMMA.16816.F32 R16, R128.reuse, R60, RZ ;  /* 0x0000003c8010723c */ /* 0x040ff000000018ff */
[C---:B------:R-:W-:Y:S08]  /*34e0*/  HMMA.16816.F32 R12, R128.reuse, R62, RZ ;  /* 0x0000003e800c723c */ /* 0x040ff000000018ff */
[----:B------:R-:W-:Y:S08]  /*34f0*/  HMMA.16816.F32 R20, R128, R50, RZ ;  /* 0x000000328014723c */ /* 0x000ff000000018ff */
[C---:B------:R-:W-:Y:S01]  /*3500*/  HMMA.16816.F32 R60, R132.reuse, R70, R28 ;  /* 0x00000046843c723c */ /* 0x040fe2000000181c */
[----:B------:R-:W3:Y:S07]  /*3510*/  LDSM.16.M88.4 R28, [R190+0x1800] ;  /* 0x00180000be1c783b */ /* 0x000eee0000000200 */
[C---:B------:R-:W-:Y:S01]  /*3520*/  HMMA.16816.F32 R56, R132.reuse, R72, R24 ;  /* 0x000000488438723c */ /* 0x040fe20000001818 */
[----:B------:R-:W4:Y:S07]  /*3530*/  LDSM.16.M88.4 R24, [R190+0x2000] ;  /* 0x00200000be18783b */ /* 0x000f2e0000000200 */
[C---:B------:R-:W-:Y:S01]  /*3540*/  HMMA.16816.F32 R40, R132.reuse, R76, R16 ;  /* 0x0000004c8428723c */ /* 0x040fe20000001810 */
[----:B------:R-:W-:Y:S07]  /*3550*/  LDSM.16.M88.4 R16, [R190+0x3000] ;  /* 0x00300000be10783b */ /* 0x000fee0000000200 */
[C---:B------:R-:W-:Y:S08]  /*3560*/  HMMA.16816.F32 R36, R132.reuse, R78, R12 ;  /* 0x0000004e8424723c */ /* 0x040ff0000000180c */
[----:B------:R-:W-:Y:S01]  /*3570*/  HMMA.16816.F32 R48, R132, R74, R20 ;  /* 0x0000004a8430723c */ /* 0x000fe20000001814 */
[----:B------:R-:W2:Y:S07]  /*3580*/  LDSM.16.M88.4 R20, [R190+0x2800] ;  /* 0x00280000be14783b */ /* 0x000eae0000000200 */
[C---:B-----5:R-:W-:Y:S08]  /*3590*/  HMMA.16816.F32 R76, R164.reuse, R54, R84 ;  /* 0x00000036a44c723c */ /* 0x060ff00000001854 */
[C---:B-1----:R-:W-:Y:S08]  /*35a0*/  HMMA.16816.F32 R84, R164.reuse, R32, R92 ;  /* 0x00000020a454723c */ /* 0x042ff0000000185c */
[----:B------:R-:W-:Y:S01]  /*35b0*/  HMMA.16816.F32 R104, R164, R34, R104 ;  /* 0x00000022a468723c */ /* 0x000fe20000001868 */
[----:B------:R-:W1:Y:S07]  /*35c0*/  LDSM.16.M88.4 R32, [R189] ;  /* 0x00000000bd20783b */ /* 0x000e6e0000000200 */
[----:B------:R-:W-:Y:S08]  /*35d0*/  HMMA.16816.F32 R12, R132, R80, R4 ;  /* 0x00000050840c723c */ /* 0x000ff00000001804 */
[----:B------:R-:W-:Y:S08]  /*35e0*/  HMMA.16816.F32 R4, R164, R44, R88 ;  /* 0x0000002ca404723c */ /* 0x000ff00000001858 */
[----:B------:R-:W-:Y:S08]  /*35f0*/  HMMA.16816.F32 R8, R132, R82, R8 ;  /* 0x000000528408723c */ /* 0x000ff00000001808 */
[C---:B------:R-:W-:Y:S08]  /*3600*/  HMMA.16816.F32 R68, R164.reuse, R46, R100 ;  /* 0x0000002ea444723c */ /* 0x040ff00000001864 */
[C---:B---3--:R-:W-:Y:S08]  /*3610*/  HMMA.16816.F32 R80, R164.reuse, R28, R64 ;  /* 0x0000001ca450723c */ /* 0x048ff00000001840 */
[C---:B------:R-:W-:Y:S01]  /*3620*/  HMMA.16816.F32 R64, R164.reuse, R30, R60 ;  /* 0x0000001ea440723c */ /* 0x040fe2000000183c */
[----:B------:R-:W3:Y:S07]  /*3630*/  LDSM.16.M88.4 R28, [R189+0x800] ;  /* 0x00080000bd1c783b */ /* 0x000eee0000000200 */
[C---:B----4-:R-:W-:Y:S08]  /*3640*/  HMMA.16816.F32 R60, R164.reuse, R24, R56 ;  /* 0x00000018a43c723c */ /* 0x050ff00000001838 */
[C---:B------:R-:W-:Y:S01]  /*3650*/  HMMA.16816.F32 R56, R164.reuse, R26, R48 ;  /* 0x0000001aa438723c */ /* 0x040fe20000001830 */
[----:B------:R-:W4:Y:S07]  /*3660*/  LDSM.16.M88.4 R24, [R189+0x1000] ;  /* 0x00100000bd18783b */ /* 0x000f2e0000000200 */
[C---:B------:R-:W-:Y:S08]  /*3670*/  HMMA.16816.F32 R72, R164.reuse, R52, R96 ;  /* 0x00000034a448723c */ /* 0x040ff00000001860 */
[C---:B--2---:R-:W-:Y:S08]  /*3680*/  HMMA.16816.F32 R48, R164.reuse, R22, R36 ;  /* 0x00000016a430723c */ /* 0x044ff00000001824 */
[----:B------:R-:W-:Y:S01]  /*3690*/  HMMA.16816.F32 R52, R164, R20, R40 ;  /* 0x00000014a434723c */ /* 0x000fe20000001828 */
[----:B------:R-:W-:Y:S07]  /*36a0*/  LDSM.16.M88.4 R20, [R189+0x1800] ;  /* 0x00180000bd14783b */ /* 0x000fee0000000200 */
[----:B-1----:R-:W-:Y:S01]  /*36b0*/  HMMA.16816.F32 R36, R168, R32, R4 ;  /* 0x00000020a824723c */ /* 0x002fe20000001804 */
[----:B------:R-:W1:Y:S07]  /*36c0*/  LDSM.16.M88.4 R4, [R189+0x2000] ;  /* 0x00200000bd04783b */ /* 0x000e6e0000000200 */
[C---:B------:R-:W-:Y:S08]  /*36d0*/  HMMA.16816.F32 R44, R164.reuse, R16, R12 ;  /* 0x00000010a42c723c */ /* 0x040ff0000000180c */
[----:B------:R-:W-:Y:S08]  /*36e0*/  HMMA.16816.F32 R40, R164, R18, R8 ;  /* 0x00000012a428723c */ /* 0x000ff00000001808 */
[C---:B------:R-:W-:Y:S01]  /*36f0*/  HMMA.16816.F32 R16, R168.reuse, R34, R68 ;  /* 0x00000022a810723c */ /* 0x040fe20000001844 */
[----:B------:R-:W2:Y:S07]  /*3700*/  LDSM.16.M88.4 R32, [R189+0x2800] ;  /* 0x00280000bd20783b */ /* 0x000eae0000000200 */
[C---:B---3--:R-:W-:Y:S01]  /*3710*/  HMMA.16816.F32 R12, R168.reuse, R28, R72 ;  /* 0x0000001ca80c723c */ /* 0x048fe20000001848 */
[----:B------:R-:W-:Y:S07]  /*3720*/  LDSM.16.M88.4 R72, [R195+0x3800] ;  /* 0x00380000c348783b */ /* 0x000fee0000000200 */
[C---:B------:R-:W-:Y:S01]  /*3730*/  HMMA.16816.F32 R8, R168.reuse, R30, R76 ;  /* 0x0000001ea808723c */ /* 0x040fe2000000184c */
[----:B------:R-:W3:Y:S07]  /*3740*/  LDSM.16.M88.4 R28, [R189+0x3000] ;  /* 0x00300000bd1c783b */ /* 0x000eee0000000200 */
[C---:B----4-:R-:W-:Y:S08]  /*3750*/  HMMA.16816.F32 R84, R168.reuse, R24, R84 ;  /* 0x00000018a854723c */ /* 0x050ff00000001854 */
[C---:B------:R-:W-:Y:S01]  /*3760*/  HMMA.16816.F32 R104, R168.reuse, R26, R104 ;  /* 0x0000001aa868723c */ /* 0x040fe20000001868 */
[----:B------:R-:W4:Y:S07]  /*3770*/  LDSM.16.M88.4 R24, [R188+0x3800] ;  /* 0x00380000bc18783b */ /* 0x000f2e0000000200 */
[C---:B-1----:R-:W-:Y:S08]  /*3780*/  HMMA.16816.F32 R116, R168.reuse, R4, R60 ;  /* 0x00000004a874723c */ /* 0x042ff0000000183c */
[C---:B------:R-:W-:Y:S01]  /*3790*/  HMMA.16816.F32 R112, R168.reuse, R6, R56 ;  /* 0x00000006a870723c */ /* 0x040fe20000001838 */
[----:B------:R-:W1:Y:S04]  /*37a0*/  LDSM.16.M88.4 R4, [R188+0x4800] ;  /* 0x00480000bc04783b */ /* 0x000e680000000200 */
[----:B------:R-:W-:Y:S03]  /*37b0*/  LDSM.16.M88.4 R56, [R188+0x5000] ;  /* 0x00500000bc38783b */ /* 0x000fe60000000200 */
[C---:B------:R-:W-:Y:S01]  /*37c0*/  HMMA.16816.F32 R124, R168.reuse, R20, R80 ;  /* 0x00000014a87c723c */ /* 0x040fe20000001850 */
[----:B------:R-:W-:Y:S07]  /*37d0*/  LDSM.16.M88.4 R80, [R195+0x4000] ;  /* 0x00400000c350783b */ /* 0x000fee0000000200 */
[C---:B------:R-:W-:Y:S01]  /*37e0*/  HMMA.16816.F32 R120, R168.reuse, R22, R64 ;  /* 0x00000016a878723c */ /* 0x040fe20000001840 */
[----:B------:R-:W5:Y:S04]  /*37f0*/  LDSM.16.M88.4 R20, [R188+0x4000] ;  /* 0x00400000bc14783b */ /* 0x000f680000000200 */
[----:B------:R-:W-:Y:S03]  /*3800*/  LDSM.16.M88.4 R64, [R188+0x6800] ;  /* 0x00680000bc40783b */ /* 0x000fe60000000200 */
[C---:B--2---:R-:W-:Y:S01]  /*3810*/  HMMA.16816.F32 R100, R168.reuse, R34, R48 ;  /* 0x00000022a864723c */ /* 0x044fe20000001830 */
[----:B------:R-:W2:Y:S07]  /*3820*/  LDSM.16.M88.4 R48, [R188+0x5800] ;  /* 0x00580000bc30783b */ /* 0x000eae0000000200 */
[C---:B------:R-:W-:Y:S01]  /*3830*/  HMMA.16816.F32 R108, R168.reuse, R32, R52 ;  /* 0x00000020a86c723c */ /* 0x040fe20000001834 */
[----:B------:R-:W2:Y:S04]  /*3840*/  LDSM.16.M88.4 R52, [R188+0x6000] ;  /* 0x00600000bc34783b */ /* 0x000ea80000000200 */
[----:B------:R-:W-:Y:S03]  /*3850*/  LDSM.16.M88.4 R32, [R195+0x5800] ;  /* 0x00580000c320783b */ /* 0x000fe60000000200 */
[----:B---3--:R-:W-:Y:S01]  /*3860*/  HMMA.16816.F32 R96, R168, R28, R44 ;  /* 0x0000001ca860723c */ /* 0x008fe2000000182c */
[----:B------:R-:W3:Y:S07]  /*3870*/  LDSM.16.M88.4 R44, [R195+0x4800] ;  /* 0x00480000c32c783b */ /* 0x000eee0000000200 */
[----:B----4-:R-:W-:Y:S01]  /*3880*/  HMMA.16816.F32 R88, R172, R24, R36 ;  /* 0x00000018ac58723c */ /* 0x010fe20000001824 */
[----:B------:R-:W4:Y:S07]  /*3890*/  LDSM.16.M88.4 R36, [R195+0x5000] ;  /* 0x00500000c324783b */ /* 0x000f2e0000000200 */
[----:B------:R-:W-:Y:S08]  /*38a0*/  HMMA.16816.F32 R92, R168, R30, R40 ;  /* 0x0000001ea85c723c */ /* 0x000ff00000001828 */
[C---:B-1----:R-:W-:Y:S08]  /*38b0*/  HMMA.16816.F32 R40, R172.reuse, R4, R84 ;  /* 0x00000004ac28723c */ /* 0x042ff00000001854 */
[C---:B------:R-:W-:Y:S08]  /*38c0*/  HMMA.16816.F32 R68, R172.reuse, R26, R16 ;  /* 0x0000001aac44723c */ /* 0x040ff00000001810 */
[C---:B------:R-:W-:Y:S08]  /*38d0*/  HMMA.16816.F32 R28, R172.reuse, R6, R104 ;  /* 0x00000006ac1c723c */ /* 0x040ff00000001868 */
[C---:B-----5:R-:W-:Y:S08]  /*38e0*/  HMMA.16816.F32 R76, R172.reuse, R20, R12 ;  /* 0x00000014ac4c723c */ /* 0x060ff0000000180c */
[C---:B------:R-:W-:Y:S08]  /*38f0*/  HMMA.16816.F32 R60, R172.reuse, R22, R8 ;  /* 0x00000016ac3c723c */ /* 0x040ff00000001808 */
[C---:B------:R-:W-:Y:S01]  /*3900*/  HMMA.16816.F32 R24, R172.reuse, R56, R124 ;  /* 0x00000038ac18723c */ /* 0x040fe2000000187c */
[----:B------:R-:W1:Y:S07]  /*3910*/  LDSM.16.M88.4 R124, [R195+0x6800] ;  /* 0x00680000c37c783b */ /* 0x000e6e0000000200 */
[C---:B--2---:R-:W-:Y:S08]  /*3920*/  HMMA.16816.F32 R16, R172.reuse, R48, R116 ;  /* 0x00000030ac10723c */ /* 0x044ff00000001874 */
[C---:B------:R-:W-:Y:S01]  /*3930*/  HMMA.16816.F32 R12, R172.reuse, R50, R112 ;  /* 0x00000032ac0c723c */ /* 0x040fe20000001870 */
[----:B------:R-:W-:Y:S07]  /*3940*/  LDSM.16.M88.4 R112, [R190+0x4000] ;  /* 0x00400000be70783b */ /* 0x000fee0000000200 */
[C---:B------:R-:W-:Y:S08]  /*3950*/  HMMA.16816.F32 R8, R172.reuse, R52, R108 ;  /* 0x00000034ac08723c */ /* 0x040ff0000000186c */
[C---:B------:R-:W-:Y:S01]  /*3960*/  HMMA.16816.F32 R4, R172.reuse, R54, R100 ;  /* 0x00000036ac04723c */ /* 0x040fe20000001864 */
[----:B------:R-:W2:Y:S07]  /*3970*/  LDSM.16.M88.4 R52, [R190+0x3800] ;  /* 0x00380000be34783b */ /* 0x000eae0000000200 */
[C---:B------:R-:W-:Y:S01]  /*3980*/  HMMA.16816.F32 R20, R172.reuse, R58, R120 ;  /* 0x0000003aac14723c */ /* 0x040fe20000001878 */
[----:B------:R-:W-:Y:S07]  /*3990*/  LDSM.16.M88.4 R120, [R189+0x6000] ;  /* 0x00600000bd78783b */ /* 0x000fee0000000200 */
[C---:B------:R-:W-:Y:S01]  /*39a0*/  HMMA.16816.F32 R48, R172.reuse, R64, R96 ;  /* 0x00000040ac30723c */ /* 0x040fe20000001860 */
[----:B------:R-:W-:Y:S07]  /*39b0*/  LDSM.16.M88.4 R96, [R189+0x3800] ;  /* 0x00380000bd60783b */ /* 0x000fee0000000200 */
[----:B------:R-:W-:Y:S08]  /*39c0*/  HMMA.16816.F32 R92, R172, R66, R92 ;  /* 0x00000042ac5c723c */ /* 0x000ff0000000185c */
[C---:B---3--:R-:W-:Y:S08]  /*39d0*/  HMMA.16816.F32 R108, R176.reuse, R44, R40 ;  /* 0x0000002cb06c723c */ /* 0x048ff00000001828 */
[C---:B------:R-:W-:Y:S08]  /*39e0*/  HMMA.16816.F32 R40, R176.reuse, R46, R28 ;  /* 0x0000002eb028723c */ /* 0x040ff0000000181c */
[C---:B------:R-:W-:Y:S01]  /*39f0*/  HMMA.16816.F32 R84, R176.reuse, R72, R88 ;  /* 0x00000048b054723c */ /* 0x040fe20000001858 */
[----:B------:R-:W-:Y:S07]  /*3a00*/  LDSM.16.M88.4 R88, [R190+0x6800] ;  /* 0x00680000be58783b */ /* 0x000fee0000000200 */
[C---:B------:R-:W-:Y:S01]  /*3a10*/  HMMA.16816.F32 R56, R176.reuse, R74, R68 ;  /* 0x0000004ab038723c */ /* 0x040fe20000001844 */
[----:B------:R-:W-:Y:S04]  /*3a20*/  LDSM.16.M88.4 R72, [R189+0x4000] ;  /* 0x00400000bd48783b */ /* 0x000fe80000000200 */
[----:B------:R-:W-:Y:S03]  /*3a30*/  LDSM.16.M88.4 R68, [R189+0x4800] ;  /* 0x00480000bd44783b */ /* 0x000fe60000000200 */
[C---:B------:R-:W-:Y:S08]  /*3a40*/  HMMA.16816.F32 R64, R176.reuse, R80, R76 ;  /* 0x00000050b040723c */ /* 0x040ff0000000184c */
[C---:B------:R-:W-:Y:S01]  /*3a50*/  HMMA.16816.F32 R116, R176.reuse, R82, R60 ;  /* 0x00000052b074723c */ /* 0x040fe2000000183c */
[----:B------:R-:W-:Y:S07]  /*3a60*/  LDSM.16.M88.4 R60, [R189+0x5800] ;  /* 0x00580000bd3c783b */ /* 0x000fee0000000200 */
[C---:B----4-:R-:W-:Y:S08]  /*3a70*/  HMMA.16816.F32 R104, R176.reuse, R36, R24 ;  /* 0x00000024b068723c */ /* 0x050ff00000001818 */
[C---:B------:R-:W-:Y:S08]  /*3a80*/  HMMA.16816.F32 R28, R176.reuse, R32, R16 ;  /* 0x00000020b01c723c */ /* 0x040ff00000001810 */
[C---:B------:R-:W-:Y:S01]  /*3a90*/  HMMA.16816.F32 R24, R176.reuse, R34, R12 ;  /* 0x00000022b018723c */ /* 0x040fe2000000180c */
[----:B------:R-:W3:Y:S07]  /*3aa0*/  LDSM.16.M88.4 R12, [R190+0x4800] ;  /* 0x00480000be0c783b */ /* 0x000eee0000000200 */
[C---:B------:R-:W-:Y:S01]  /*3ab0*/  HMMA.16816.F32 R16, R176.reuse, R136, R8 ;  /* 0x00000088b010723c */ /* 0x040fe20000001808 */
[----:B------:R-:W4:Y:S07]  /*3ac0*/  LDSM.16.M88.4 R8, [R190+0x5000] ;  /* 0x00500000be08783b */ /* 0x000f2e0000000200 */
[C---:B------:R-:W-:Y:S01]  /*3ad0*/  HMMA.16816.F32 R80, R176.reuse, R138, R4 ;  /* 0x0000008ab050723c */ /* 0x040fe20000001804 */
[----:B------:R-:W5:Y:S07]  /*3ae0*/  LDSM.16.M88.4 R4, [R190+0x5800] ;  /* 0x00580000be04783b */ /* 0x000f6e0000000200 */
[C---:B------:R-:W-:Y:S01]  /*3af0*/  HMMA.16816.F32 R100, R176.reuse, R38, R20 ;  /* 0x00000026b064723c */ /* 0x040fe20000001814 */
[----:B------:R-:W3:Y:S07]  /*3b00*/  LDSM.16.M88.4 R20, [R190+0x6000] ;  /* 0x00600000be14783b */ /* 0x000eee0000000200 */
[C---:B-1----:R-:W-:Y:S08]  /*3b10*/  HMMA.16816.F32 R76, R176.reuse, R124, R48 ;  /* 0x0000007cb04c723c */ /* 0x042ff00000001830 */
[----:B------:R-:W-:Y:S08]  /*3b20*/  HMMA.16816.F32 R92, R176, R126, R92 ;  /* 0x0000007eb05c723c */ /* 0x000ff0000000185c */
[C---:B--2---:R-:W-:Y:S08]  /*3b30*/  HMMA.16816.F32 R84, R180.reuse, R52, R84 ;  /* 0x00000034b454723c */ /* 0x044ff00000001854 */
[C---:B------:R-:W-:Y:S08]  /*3b40*/  HMMA.16816.F32 R56, R180.reuse, R54, R56 ;  /* 0x00000036b438723c */ /* 0x040ff00000001838 */
[C---:B------:R-:W-:Y:S01]  /*3b50*/  HMMA.16816.F32 R52, R180.reuse, R112, R64 ;  /* 0x00000070b434723c */ /* 0x040fe20000001840 */
[----:B------:R-:W1:Y:S07]  /*3b60*/  LDSM.16.M88.4 R64, [R189+0x5000] ;  /* 0x00500000bd40783b */ /* 0x000e6e0000000200 */
[----:B------:R-:W-:Y:S01]  /*3b70*/  HMMA.16816.F32 R48, R180, R114, R116 ;  /* 0x00000072b430723c */ /* 0x000fe20000001874 */
[----:B------:R-:W2:Y:S01]  /*3b80*/  LDSM.16.M88.4 R112, [R189+0x6800] ;  /* 0x00680000bd70783b */ /* 0x000ea20000000200 */
[----:B------:R-:W-:Y:S01]  /*3b90*/  ISETP.GT.AND P0, PT, R141, R149, PT ;  /* 0x000000958d00720c */ /* 0x000fe20003f04270 */
[----:B------:R-:W-:-:S05]  /*3ba0*/  DEPBAR.LE SB0, 0x0 ;  /* 0x000080000000791a */ /* 0x000fca0000000000 */
[C---:B---3--:R-:W-:Y:S08]  /*3bb0*/  HMMA.16816.F32 R44, R180.reuse, R12, R108 ;  /* 0x0000000cb42c723c */ /* 0x048ff0000000186c */
        /* <DEDUP_REMOVED lines=8> */
[----:B------:R-:W-:Y:S01]  /*3c40*/  HMMA.16816.F32 R4, R180, R90, R92 ;  /* 0x0000005ab404723c */ /* 0x000fe2000000185c */
[----:B------:R-:W-:Y:S01]  /*3c50*/  BSSY B0, `(.L_x_1017) ;  /* 0x0000053000007945 */ /* 0x000fe20003800000 */
[----:B------:R-:W-:-:S06]  /*3c60*/  IADD3 R209, R195, 0x3000, RZ ;  /* 0x00003000c3d17810 */ /* 0x000fcc0007ffe0ff */
[----:B------:R-:W-:Y:S01]  /*3c70*/  HMMA.16816.F32 R76, R184, R72, R52 ;  /* 0x00000048b84c723c */ /* 0x000fe20000001834 */
[C---:B------:R-:W-:Y:S02]  /*3c80*/  IADD3 R208, R195.reuse, 0x2800, RZ ;  /* 0x00002800c3d07810 */ /* 0x040fe40007ffe0ff */
[----:B------:R-:W-:-:S05]  /*3c90*/  IADD3 R207, R195, 0x2000, RZ ;  /* 0x00002000c3cf7810 */ /* 0x000fca0007ffe0ff */
        /* <DEDUP_REMOVED lines=12> */
[----:B-1----:R-:W-:Y:S01]  /*3d60*/  HMMA.16816.F32 R20, R184, R64, R36 ;  /* 0x00000040b814723c */ /* 0x002fe20000001824 */
[C---:B------:R-:W-:Y:S02]  /*3d70*/  IADD3 R198, R195.reuse, 0x4800, RZ ;  /* 0x00004800c3c67810 */ /* 0x040fe40007ffe0ff */
[----:B------:R-:W-:-:S05]  /*3d80*/  IADD3 R197, R195, 0x4000, RZ ;  /* 0x00004000c3c57810 */ /* 0x000fca0007ffe0ff */
[C---:B------:R-:W-:Y:S08]  /*3d90*/  HMMA.16816.F32 R40, R184.reuse, R70, R40 ;  /* 0x00000046b828723c */ /* 0x040ff00000001828 */
[C---:B------:R-:W-:Y:S08]  /*3da0*/  HMMA.16816.F32 R64, R184.reuse, R66, R32 ;  /* 0x00000042b840723c */ /* 0x040ff00000001820 */
[C---:B------:R-:W-:Y:S08]  /*3db0*/  HMMA.16816.F32 R28, R184.reuse, R60, R28 ;  /* 0x0000003cb81c723c */ /* 0x040ff0000000181c */
[C---:B------:R-:W-:Y:S08]  /*3dc0*/  HMMA.16816.F32 R24, R184.reuse, R62, R24 ;  /* 0x0000003eb818723c */ /* 0x040ff00000001818 */
[C---:B------:R-:W-:Y:S08]  /*3dd0*/  HMMA.16816.F32 R44, R184.reuse, R120, R16 ;  /* 0x00000078b82c723c */ /* 0x040ff00000001810 */
[C---:B------:R-:W-:Y:S08]  /*3de0*/  HMMA.16816.F32 R12, R184.reuse, R122, R12 ;  /* 0x0000007ab80c723c */ /* 0x040ff0000000180c */
[C---:B--2---:R-:W-:Y:S08]  /*3df0*/  HMMA.16816.F32 R52, R184.reuse, R112, R8 ;  /* 0x00000070b834723c */ /* 0x044ff00000001808 */
[----:B------:R-:W-:Y:S01]  /*3e00*/  HMMA.16816.F32 R56, R184, R114, R4 ;  /* 0x00000072b838723c */ /* 0x000fe20000001804 */
[----:B------:R-:W-:Y:S06]  /*3e10*/  BAR.SYNC.DEFER_BLOCKING 0x0 ;  /* 0x0000000000007b1d */ /* 0x000fec0000010000 */
[----:B------:R-:W-:Y:S01]  /*3e20*/  @!UPT UIADD3 URZ, URZ, URZ, URZ ;  /* 0x0000003f3f3ff290 */ /* 0x000fe2000fffe03f */
[----:B------:R-:W-:Y:S11]  /*3e30*/  @!P0 BRA `(.L_x_1018) ;  /* 0x0000034000008947 */ /* 0x000ff60003800000 */
[----:B------:R-:W-:Y:S02]  /*3e40*/  IADD3 R0, R152, -0x2, RZ ;  /* 0xfffffffe98007810 */ /* 0x000fe40007ffe0ff */
[----:B------:R-:W-:-:S02]  /*3e50*/  ISETP.GE.AND P0, PT, R220, 0x1, PT ;  /* 0x00000001dc00780c */ /* 0x000fc40003f06270 */
[----:B------:R-:W-:Y:S02]  /*3e60*/  SHF.R.S32.HI R2, RZ, 0x1f, R0 ;  /* 0x0000001fff027819 */ /* 0x000fe40000011400 */
[----:B------:R-:W-:-:S03]  /*3e70*/  ISETP.GE.AND P2, PT, R220, 0x21, PT ;  /* 0x00000021dc00780c */ /* 0x000fc60003f46270 */
[----:B------:R-:W-:Y:S02]  /*3e80*/  IMAD R4, R2, c[0x0][0x1e0], RZ ;  /* 0x0000780002047a24 */ /* 0x000fe400078e02ff */
[----:B------:R-:W-:-:S04]  /*3e90*/  IMAD.WIDE.U32 R2, R0, c[0x0][0x1e0], RZ ;  /* 0x0000780000027a25 */ /* 0x000fc800078e00ff */
[----:B------:R-:W-:-:S04]  /*3ea0*/  IMAD R0, R0, c[0x0][0x1e4], R4 ;  /* 0x0000790000007a24 */ /* 0x000fc800078e0204 */
[----:B------:R-:W-:Y:S02]  /*3eb0*/  IMAD.IADD R0, R3, 0x1, R0 ;  /* 0x0000000103007824 */ /* 0x000fe400078e0200 */
[----:B------:R-:W-:-:S04]  /*3ec0*/  IMAD.WIDE.U32 R2, R2, 0x70, RZ ;  /* 0x0000007002027825 */ /* 0x000fc800078e00ff */
[----:B------:R-:W-:Y:S01]  /*3ed0*/  IMAD R4, R0, 0x70, RZ ;  /* 0x0000007000047824 */ /* 0x000fe200078e02ff */
[-C--:B------:R-:W-:Y:S01]  /*3ee0*/  @P0 IADD3 R0, P1, R146, R2.reuse, RZ ;  /* 0x0000000292000210 */ /* 0x080fe20007f3e0ff */
[----:B------:R-:W-:Y:S02]  /*3ef0*/  @P2 IMAD.MOV.U32 R6, RZ, RZ, c[0x0][0x1e0] ;  /* 0x00007800ff062624 */ /* 0x000fe400078e00ff */
[----:B------:R-:W-:Y:S01]  /*3f00*/  IMAD.IADD R3, R3, 0x1, R4 ;  /* 0x0000000103037824 */ /* 0x000fe200078e0204 */
[----:B------:R-:W-:Y:S01]  /*3f10*/  @P0 LEA R4, P4, R0, c[0x0][0x1c8], 0x1 ;  /* 0x0000720000040a11 */ /* 0x000fe200078808ff */
[----:B------:R-:W-:Y:S01]  /*3f20*/  @P2 IMAD.MOV.U32 R8, RZ, RZ, c[0x0][0x1e4] ;  /* 0x00007900ff082624 */ /* 0x000fe200078e00ff */
[----:B------:R-:W-:Y:S01]  /*3f30*/  @P2 LEA R7, P3, R6, R2, 0x5 ;  /* 0x0000000206072211 */ /* 0x000fe200078628ff */
[----:B------:R-:W-:Y:S01]  /*3f40*/  @P0 IMAD.X R5, R3, 0x1, R145, P1 ;  /* 0x0000000103050824 */ /* 0x000fe200008e0691 */
[----:B------:R-:W-:Y:S02]  /*3f50*/  ISETP.GE.AND P1, PT, R220, 0x41, PT ;  /* 0x00000041dc00780c */ /* 0x000fe40003f26270 */
[----:B------:R-:W-:-:S02]  /*3f60*/  @P2 LEA.HI.X R6, R6, R3, R8, 0x5, P3 ;  /* 0x0000000306062211 */ /* 0x000fc400018f2c08 */
[----:B------:R-:W-:Y:S02]  /*3f70*/  @P0 LEA.HI.X R5, R0, c[0x0][0x1cc], R5, 0x1, P4 ;  /* 0x0000730000050a11 */ /* 0x000fe400020f0c05 */
[----:B------:R-:W-:-:S03]  /*3f80*/  @P2 IADD3 R0, P3, R7, R146, RZ ;  /* 0x0000009207002210 */ /* 0x000fc60007f7e0ff */
[----:B------:R-:W-:Y:S01]  /*3f90*/  @!PT LDS RZ, [RZ] ;  /* 0x00000000fffff984 */ /* 0x000fe20000000800 */
[----:B------:R-:W-:Y:S01]  /*3fa0*/  @!PT LDS RZ, [RZ] ;  /* 0x00000000fffff984 */ /* 0x000fe20000000800 */
[----:B------:R-:W-:Y:S01]  /*3fb0*/  @!PT LDS RZ, [RZ] ;  /* 0x00000000fffff984 */ /* 0x000fe20000000800 */
[----:B------:R1:W-:Y:S04]  /*3fc0*/  @P0 LDGSTS.E.BYPASS.LTC128B.128 [R216+0x8100], [R4.64], !P6 ;  /* 0x0810000004d80fae */ /* 0x0003e8000f101d46 */
[----:B------:R1:W-:Y:S01]  /*3fd0*/  @P0 LDGSTS.E.BYPASS.LTC128B.128 [R216+0xb900], [R4.64+0x80], !P5 ;  /* 0x0b90008004d80fae */ /* 0x0003e2000e901d46 */
[----:B------:R-:W-:-:S13]  /*3fe0*/  ISETP.GE.AND P0, PT, R220, 0x61, PT ;  /* 0x00000061dc00780c */ /* 0x000fda0003f06270 */
[----:B------:R-:W-:Y:S02]  /*3ff0*/  @P0 IMAD.MOV.U32 R9, RZ, RZ, c[0x0][0x1e0] ;  /* 0x00007800ff090624 */ /* 0x000fe400078e00ff */
[----:B------:R-:W-:-:S04]  /*4000*/  @P0 IMAD.MOV.U32 R8, RZ, RZ, c[0x0][0x1e4] ;  /* 0x00007900ff080624 */ /* 0x000fc800078e00ff */
[----:B------:R-:W-:Y:S02]  /*4010*/  @P0 IMAD R8, R8, 0x60, RZ ;  /* 0x0000006008080824 */ /* 0x000fe400078e02ff */
[----:B-1----:R-:W-:Y:S01]  /*4020*/  @P2 IMAD.X R4, R6, 0x1, R145, P3 ;  /* 0x0000000106042824 */ /* 0x002fe200018e0691 */
[----:B------:R-:W-:Y:S01]  /*4030*/  @P2 LEA R6, P3, R0, c[0x0][0x1c8], 0x1 ;  /* 0x0000720000062a11 */ /* 0x000fe200078608ff */
[----:B------:R-:W-:-:S03]  /*4040*/  @P1 IMAD.MOV.U32 R5, RZ, RZ, c[0x0][0x1e0] ;  /* 0x00007800ff051624 */ /* 0x000fc600078e00ff */
[----:B------:R-:W-:Y:S01]  /*4050*/  @P2 LEA.HI.X R7, R0, c[0x0][0x1cc], R4, 0x1, P3 ;  /* 0x0000730000072a11 */ /* 0x000fe200018f0c04 */
[----:B------:R-:W-:Y:S01]  /*4060*/  @P1 IMAD.MOV.U32 R4, RZ, RZ, c[0x0][0x1e4] ;  /* 0x00007900ff041624 */ /* 0x000fe200078e00ff */
[----:B------:R-:W-:-:S03]  /*4070*/  @P1 LEA R0, P3, R5, R2, 0x6 ;  /* 0x0000000205001211 */ /* 0x000fc600078630ff */
[----:B------:R1:W-:Y:S01]  /*4080*/  @P2 LDGSTS.E.BYPASS.LTC128B.128 [R216+0x9100], [R6.64], !P6 ;  /* 0x0910000006d82fae */ /* 0x0003e2000f101d46 */
[----:B------:R-:W-:Y:S01]  /*4090*/  @P1 LEA.HI.X R4, R5, R3, R4, 0x6, P3 ;  /* 0x0000000305041211 */ /* 0x000fe200018f3404 */
[----:B------:R-:W-:Y:S01]  /*40a0*/  @P0 IMAD.WIDE.U32 R2, R9, 0x60, R2 ;  /* 0x0000006009020825 */ /* 0x000fe200078e0002 */
[----:B------:R-:W-:Y:S01]  /*40b0*/  @P1 IADD3 R0, P3, R0, R146, RZ ;  /* 0x0000009200001210 */ /* 0x000fe20007f7e0ff */
[----:B------:R1:W-:Y:S04]  /*40c0*/  @P2 LDGSTS.E.BYPASS.LTC128B.128 [R216+0xc900], [R6.64+0x80], !P5 ;  /* 0x0c90008006d82fae */ /* 0x0003e8000e901d46 */
[----:B------:R-:W-:Y:S01]  /*40d0*/  @P1 IMAD.X R5, R4, 0x1, R145, P3 ;  /* 0x0000000104051824 */ /* 0x000fe200018e0691 */
[----:B------:R-:W-:-:S04]  /*40e0*/  @P1 LEA R4, P3, R0, c[0x0][0x1c8], 0x1 ;  /* 0x0000720000041a11 */ /* 0x000fc800078608ff */
[----:B------:R-:W-:Y:S02]  /*40f0*/  @P1 LEA.HI.X R5, R0, c[0x0][0x1cc], R5, 0x1, P3 ;  /* 0x0000730000051a11 */ /* 0x000fe400018f0c05 */
        /* <DEDUP_REMOVED lines=8> */
.L_x_1018:
[----:B------:R-:W-:Y:S05]  /*4180*/  BSYNC B0 ;  /* 0x0000000000007941 */ /* 0x000fea0003800000 */
.L_x_1017:
[----:B------:R-:W2:Y:S04]  /*4190*/  LDL R0, [R1+0x90] ;  /* 0x0000900001007983 */ /* 0x000ea80000100800 */
[----:B-1----:R-:W3:Y:S01]  /*41a0*/  LDL R3, [R1+0x58] ;  /* 0x0000580001037983 */ /* 0x002ee20000100800 */
[----:B------:R-:W-:-:S03]  /*41b0*/  ISETP.NE.AND P0, PT, R143, 0x1, PT ;  /* 0x000000018f00780c */ /* 0x000fc60003f05270 */
[----:B------:R-:W0:Y:S01]  /*41c0*/  LDGDEPBAR ;  /* 0x00000000000079af */ /* 0x000e220000000000 */
[----:B--2---:R-:W-:-:S09]  /*41d0*/  IMAD.IADD R0, R0, 0x1, R142 ;  /* 0x0000000100007824 */ /* 0x004fd200078e028e */
[----:B------:R-:W-:-:S05]  /*41e0*/  @P0 IMAD.HI.U32 R2, R0, c[0x0][0x2c8], RZ ;  /* 0x0000b20000020a27 */ /* 0x000fca00078e00ff */
[----:B------:R-:W-:-:S05]  /*41f0*/  @P0 SHF.R.U32.HI R0, RZ, c[0x0][0x2cc], R2 ;  /* 0x0000b300ff000a19 */ /* 0x000fca0000011602 */
[----:B------:R-:W1:Y:S04]  /*4200*/  SHFL.IDX PT, R4, R0, RZ, 0x1c1f ;  /* 0x001c1fff00047589 */ /* 0x000e6800000e0000 */
[----:B------:R3:W2:Y:S02]  /*4210*/  SHFL.IDX PT, R2, R0, 0x1, 0x1c1f ;  /* 0x003c1f0000027f89 */ /* 0x0006a400000e0000 */
[----:B---3--:R-:W-:Y:S01]  /*4220*/  IADD3 R0, -R3, 0x1, R140 ;  /* 0x0000000103007810 */ /* 0x008fe20007ffe18c */
[----:B------:R-:W-:-:S04]  /*4230*/  IMAD.IADD R3, R140, 0x1, -R3 ;  /* 0x000000018c037824 */ /* 0x000fc800078e0a03 */
[----:B------:R-:W-:-:S04]  /*4240*/  IMAD.IADD R0, R0, 0x1, -R154 ;  /* 0x0000000100007824 */ /* 0x000fc800078e0a9a */
[C---:B-1----:R-:W-:Y:S02]  /*4250*/  IMAD.IADD R4, R0.reuse, 0x1, R4 ;  /* 0x0000000100047824 */ /* 0x042fe400078e0204 */
[----:B--2---:R-:W-:-:S03]  /*4260*/  IMAD.IADD R0, R0, 0x1, R2 ;  /* 0x0000000100007824 */ /* 0x004fc600078e0202 */
[C---:B------:R-:W-:Y:S02]  /*4270*/  IMNMX R2, R3.reuse, R4, PT ;  /* 0x0000000403027217 */ /* 0x040fe40003800200 */
[----:B------:R-:W-:Y:S02]  /*4280*/  IMNMX R0, R3, R0, PT ;  /* 0x0000000003007217 */ /* 0x000fe40003800200 */
[C---:B------:R-:W-:Y:S02]  /*4290*/  ISETP.GT.AND P3, PT, R2.reuse, RZ, PT ;  /* 0x000000ff0200720c */ /* 0x040fe40003f64270 */
[----:B------:R-:W-:Y:S02]  /*42a0*/  ISETP.GT.AND P2, PT, R2, 0x1, PT ;  /* 0x000000010200780c */ /* 0x000fe40003f44270 */
[----:B------:R-:W-:Y:S02]  /*42b0*/  FSEL R6, R84, -INF , P3 ;  /* 0xff80000054067808 */ /* 0x000fe40001800000 */
[----:B------:R-:W-:-:S02]  /*42c0*/  ISETP.GT.AND P3, PT, R2, 0x8, PT ;  /* 0x000000080200780c */ /* 0x000fc40003f64270 */
[----:B------:R-:W-:Y:S02]  /*42d0*/  FSEL R7, R85, -INF , P2 ;  /* 0xff80000055077808 */ /* 0x000fe40001000000 */
[----:B------:R-:W-:Y:S02]  /*42e0*/  ISETP.GT.AND P0, PT, R0, 0x1, PT ;  /* 0x000000010000780c */ /* 0x000fe40003f04270 */
[----:B------:R-:W-:Y:S02]  /*42f0*/  ISETP.GT.AND P2, PT, R2, 0x9, PT ;  /* 0x000000090200780c */ /* 0x000fe40003f44270 */
[----:B------:R-:W-:Y:S02]  /*4300*/  FSEL R8, R96, -INF , P3 ;  /* 0xff80000060087808 */ /* 0x000fe40001800000 */
[----:B------:R-:W-:Y:S02]  /*4310*/  FMNMX.FTZ R3, R6, R7, !PT ;  /* 0x0000000706037209 */ /* 0x000fe40007810000 */
[----:B------:R-:W-:-:S02]  /*4320*/  FSEL R16, R87, -INF , P0 ;  /* 0xff80000057107808 */ /* 0x000fc40000000000 */
[C---:B------:R-:W-:Y:S02]  /*4330*/  ISETP.GT.AND P0, PT, R0.reuse, 0x9, PT ;  /* 0x000000090000780c */ /* 0x040fe40003f04270 */
[----:B------:R-:W-:Y:S02]  /*4340*/  ISETP.GT.AND P1, PT, R0, RZ, PT ;  /* 0x000000ff0000720c */ /* 0x000fe40003f24270 */
[----:B------:R-:W-:Y:S02]  /*4350*/  FSEL R9, R97, -INF , P2 ;  /* 0xff80000061097808 */ /* 0x000fe40001000000 */
[----:B------:R-:W-:Y:S02]  /*4360*/  ISETP.GT.AND P3, PT, R2, 0x10, PT ;  /* 0x000000100200780c */ /* 0x000fe40003f64270 */
[----:B------:R-:W-:Y:S02]  /*4370*/  FMNMX.FTZ R3, R8, R3, !PT ;  /* 0x0000000308037209 */ /* 0x000fe40007810000 */
[----:B------:R-:W-:-:S02]  /*4380*/  FSEL R18, R99, -INF , P0 ;  /* 0xff80000063127808 */ /* 0x000fc40000000000 */
[----:B------:R-:W-:Y:S02]  /*4390*/  FSEL R10, R86, -INF , P1 ;  /* 0xff800000560a7808 */ /* 0x000fe40000800000 */
[----:B------:R-:W-:Y:S02]  /*43a0*/  ISETP.GT.AND P2, PT, R2, 0x11, PT ;  /* 0x000000110200780c */ /* 0x000fe40003f44270 */
[----:B------:R-:W-:Y:S02]  /*43b0*/  FSEL R19, R76, -INF , P3 ;  /* 0xff8000004c137808 */ /* 0x000fe40001800000 */
[C---:B------:R-:W-:Y:S02]  /*43c0*/  ISETP.GT.AND P0, PT, R0.reuse, 0x11, PT ;  /* 0x000000110000780c */ /* 0x040fe40003f04270 */
        /* <DEDUP_REMOVED lines=8> */
[----:B------:R-:W-:Y:S02]  /*4450*/  ISETP.GT.AND P1, PT, R0, 0x10, PT ;  /* 0x000000100000780c */ /* 0x000fe40003f24270 */
[----:B------:R-:W-:Y:S02]  /*4460*/  ISETP.GT.AND P2, PT, R2, 0x19, PT ;  /* 0x000000190200780c */ /* 0x000fe40003f44270 */
[----:B------:R-:W-:Y:S02]  /*4470*/  FSEL R33, R72, -INF , P3 ;  /* 0xff80000048217808 */ /* 0x000fe40001800000 */
[----:B------:R-:W-:Y:S02]  /*4480*/  FMNMX.FTZ R3, R32, R3, !PT ;  /* 0x0000000320037209 */ /* 0x000fe40007810000 */
[----:B------:R-:W-:Y:S02]  /*4490*/  FSEL R38, R75, -INF , P0 ;  /* 0xff8000004b267808 */ /* 0x000fe40000000000 */
[----:B------:R-:W-:-:S02]  /*44a0*/  FSEL R35, R78, -INF , P1 ;  /* 0xff8000004e237808 */ /* 0x000fc40000800000 */
[----:B------:R-:W-:Y:S02]  /*44b0*/  ISETP.GT.AND P0, PT, R2, 0x28, PT ;  /* 0x000000280200780c */ /* 0x000fe40003f04270 */
[----:B------:R-:W-:Y:S02]  /*44c0*/  ISETP.GT.AND P1, PT, R0, 0x18, PT ;  /* 0x000000180000780c */ /* 0x000fe40003f24270 */
[----:B------:R-:W-:Y:S02]  /*44d0*/  FSEL R34, R73, -INF , P2 ;  /* 0xff80000049227808 */ /* 0x000fe40001000000 */
[----:B------:R-:W-:Y:S02]  /*44e0*/  ISETP.GT.AND P2, PT, R2, 0x20, PT ;  /* 0x000000200200780c */ /* 0x000fe40003f44270 */
[----:B------:R-:W-:Y:S02]  /*44f0*/  FMNMX.FTZ R4, R10, R16, !PT ;  /* 0x000000100a047209 */ /* 0x000fe40007810000 */
[----:B------:R-:W-:-:S02]  /*4500*/  FMNMX.FTZ R3, R33, R3, !PT ;  /* 0x0000000321037209 */ /* 0x000fc40007810000 */
[----:B------:R-:W-:Y:S02]  /*4510*/  FSEL R111, R40, -INF , P0 ;  /* 0xff800000286f7808 */ /* 0x000fe40000000000 */
[----:B------:R-:W-:Y:S02]  /*4520*/  FSEL R37, R74, -INF , P1 ;  /* 0xff8000004a257808 */ /* 0x000fe40000800000 */
[----:B------:R-:W-:Y:S02]  /*4530*/  ISETP.GT.AND P0, PT, R0, 0x29, PT ;  /* 0x000000290000780c */ /* 0x000fe40003f04270 */
        /* <DEDUP_REMOVED lines=13> */
[C---:B------:R-:W-:Y:S02]  /*4610*/  ISETP.GT.AND P0, PT, R0.reuse, 0x31, PT ;  /* 0x000000310000780c */ /* 0x040fe40003f04270 */
[----:B------:R-:W-:-:S02]  /*4620*/  ISETP.GT.AND P2, PT, R0, 0x21, PT ;  /* 0x000000210000780c */ /* 0x000fc40003f44270 */
[----:B------:R-:W-:Y:S02]  /*4630*/  FSEL R110, R41, -INF , P4 ;  /* 0xff800000296e7808 */ /* 0x000fe40002000000 */
[----:B------:R-:W-:Y:S02]  /*4640*/  FMNMX.FTZ R4, R36, R4, !PT ;  /* 0x0000000424047209 */ /* 0x000fe40007810000 */
[----:B------:R-:W-:Y:S02]  /*4650*/  FMNMX.FTZ R3, R111, R3, !PT ;  /* 0x000000036f037209 */ /* 0x000fe40007810000 */
[----:B------:R-:W-:Y:S02]  /*4660*/  FSEL R142, R23, -INF , P0 ;  /* 0xff800000178e7808 */ /* 0x000fe40000000000 */
[----:B------:R-:W-:Y:S02]  /*4670*/  ISETP.GT.AND P0, PT, R2, 0x38, PT ;  /* 0x000000380200780c */ /* 0x000fe40003f04270 */
[----:B------:R-:W-:-:S02]  /*4680*/  FSEL R136, R51, -INF , P2 ;  /* 0xff80000033887808 */ /* 0x000fc40001000000 */
[----:B------:R-:W-:Y:S02]  /*4690*/  ISETP.GT.AND P3, PT, R0, 0x20, PT ;  /* 0x000000200000780c */ /* 0x000fe40003f64270 */
[----:B------:R-:W-:Y:S02]  /*46a0*/  ISETP.GT.AND P2, PT, R2, 0x31, PT ;  /* 0x000000310200780c */ /* 0x000fe40003f44270 */
[----:B------:R-:W-:Y:S02]  /*46b0*/  FMNMX.FTZ R4, R37, R4, !PT ;  /* 0x0000000425047209 */ /* 0x000fe40007810000 */
[----:B------:R-:W-:Y:S02]  /*46c0*/  FMNMX.FTZ R3, R110, R3, !PT ;  /* 0x000000036e037209 */ /* 0x000fe40007810000 */
[----:B------:R-:W-:Y:S02]  /*46d0*/  FSEL R138, R64, -INF , P0 ;  /* 0xff800000408a7808 */ /* 0x000fe40000000000 */
[----:B------:R-:W-:-:S02]  /*46e0*/  ISETP.GT.AND P0, PT, R0, 0x39, PT ;  /* 0x000000390000780c */ /* 0x000fc40003f04270 */
[----:B------:R-:W-:Y:S02]  /*46f0*/  FSEL R112, R50, -INF , P3 ;  /* 0xff80000032707808 */ /* 0x000fe40001800000 */
[----:B------:R-:W-:Y:S02]  /*4700*/  FSEL R141, R21, -INF , P2 ;  /* 0xff800000158d7808 */ /* 0x000fe40001000000 */
[----:B------:R-:W-:Y:S02]  /*4710*/  FMNMX.FTZ R4, R38, R4, !PT ;  /* 0x0000000426047209 */ /* 0x000fe40007810000 */
[----:B------:R-:W-:Y:S02]  /*4720*/  FMNMX.FTZ R3, R139, R3, !PT ;  /* 0x000000038b037209 */ /* 0x000fe40007810000 */
[----:B------:R-:W-:Y:S02]  /*4730*/  FSEL R144, R67, -INF , P0 ;  /* 0xff80000043907808 */ /* 0x000fe40000000000 */
[----:B------:R-:W-:-:S02]  /*4740*/  ISETP.GT.AND P1, PT, R0, 0x28, PT ;  /* 0x000000280000780c */ /* 0x000fc40003f24270 */
[C---:B------:R-:W-:Y:S02]  /*4750*/  ISETP.GT.AND P2, PT, R2.reuse, 0x39, PT ;  /* 0x000000390200780c */ /* 0x040fe40003f44270 */
[----:B------:R-:W-:Y:S02]  /*4760*/  ISETP.GT.AND P0, PT, R2, 0x40, PT ;  /* 0x000000400200780c */ /* 0x000fe40003f04270 */
[----:B------:R-:W-:Y:S02]  /*4770*/  FMNMX.FTZ R4, R112, R4, !PT ;  /* 0x0000000470047209 */ /* 0x000fe40007810000 */
[----:B------:R-:W-:Y:S02]  /*4780*/  FMNMX.FTZ R3, R141, R3, !PT ;  /* 0x000000038d037209 */ /* 0x000fe40007810000 */
[----:B------:R-:W-:Y:S02]  /*4790*/  FSEL R115, R42, -INF , P1 ;  /* 0xff8000002a737808 */ /* 0x000fe40000800000 */
[----:B------:R-:W-:-:S02]  /*47a0*/  FSEL R140, R65, -INF , P2 ;  /* 0xff800000418c7808 */ /* 0x000fc40001000000 */
[----:B------:R-:W-:Y:S02]  /*47b0*/  FSEL R147, R28, -INF , P0 ;  /* 0xff8000001c937808 */ /* 0x000fe40000000000 */
[----:B------:R-:W-:Y:S02]  /*47c0*/  FMNMX.FTZ R4, R136, R4, !PT ;  /* 0x0000000488047209 */ /* 0x000fe40007810000 */
[----:B------:R-:W-:Y:S02]  /*47d0*/  FMNMX.FTZ R3, R138, R3, !PT ;  /* 0x000000038a037209 */ /* 0x000fe40007810000 */
[C---:B------:R-:W-:Y:S02]  /*47e0*/  ISETP.GT.AND P0, PT, R0.reuse, 0x41, PT ;  /* 0x000000410000780c */ /* 0x040fe40003f04270 */
[----:B------:R-:W-:Y:S02]  /*47f0*/  ISETP.GT.AND P1, PT, R0, 0x30, PT ;  /* 0x000000300000780c */ /* 0x000fe40003f24270 */
[----:B------:R-:W-:-:S02]  /*4800*/  ISETP.GT.AND P2, PT, R2, 0x41, PT ;  /* 0x000000410200780c */ /* 0x000fc40003f44270 */
[----:B------:R-:W-:Y:S02]  /*4810*/  FMNMX.FTZ R4, R115, R4, !PT ;  /* 0x0000000473047209 */ /* 0x000fe40007810000 */
[----:B------:R-:W-:Y:S02]  /*4820*/  FMNMX.FTZ R3, R140, R3, !PT ;  /* 0x000000038c037209 */ /* 0x000fe40007810000 */
[----:B------:R-:W-:Y:S02]  /*4830*/  FSEL R158, R31, -INF , P0 ;  /* 0xff8000001f9e7808 */ /* 0x000fe40000000000 */
[----:B------:R-:W-:Y:S02]  /*4840*/  ISETP.GT.AND P0, PT, R2, 0x48, PT ;  /* 0x000000480200780c */ /* 0x000fe40003f04270 */
[----:B------:R-:W-:Y:S02]  /*4850*/  FSEL R143, R22, -INF , P1 ;  /* 0xff800000168f7808 */ /* 0x000fe40000800000 */
[----:B------:R-:W-:Y:S01]  /*4860*/  FSEL R148, R29, -INF , P2 ;  /* 0xff8000001d947808 */ /* 0x000fe20001000000 */
[----:B------:R-:W-:Y:S01]  /*4870*/  LDSM.16.MT88.4 R20, [R192] ;  /* 0x00000000c014783b */ /* 0x000fe20000004200 */
[----:B------:R-:W-:-:S02]  /*4880*/  FMNMX.FTZ R4, R137, R4, !PT ;  /* 0x0000000489047209 */ /* 0x000fc40007810000 */
[----:B------:R-:W-:Y:S02]  /*4890*/  FMNMX.FTZ R3, R147, R3, !PT ;  /* 0x0000000393037209 */ /* 0x000fe40007810000 */
[----:B------:R-:W-:Y:S02]  /*48a0*/  FSEL R146, R24, -INF , P0 ;  /* 0xff80000018927808 */ /* 0x000fe40000000000 */
[C---:B------:R-:W-:Y:S02]  /*48b0*/  ISETP.GT.AND P0, PT, R0.reuse, 0x49, PT ;  /* 0x000000490000780c */ /* 0x040fe40003f04270 */
[----:B------:R-:W-:Y:S02]  /*48c0*/  ISETP.GT.AND P1, PT, R0, 0x38, PT ;  /* 0x000000380000780c */ /* 0x000fe40003f24270 */
[----:B------:R-:W-:Y:S02]  /*48d0*/  ISETP.GT.AND P2, PT, R2, 0x49, PT ;  /* 0x000000490200780c */ /* 0x000fe40003f44270 */
[----:B------:R-:W-:-:S02]  /*48e0*/  FMNMX.FTZ R4, R143, R4, !PT ;  /* 0x000000048f047209 */ /* 0x000fc40007810000 */
[----:B------:R-:W-:Y:S02]  /*48f0*/  FMNMX.FTZ R3, R148, R3, !PT ;  /* 0x0000000394037209 */ /* 0x000fe40007810000 */
[----:B------:R-:W-:Y:S02]  /*4900*/  FSEL R155, R27, -INF , P0 ;  /* 0xff8000001b9b7808 */ /* 0x000fe40000000000 */
[----:B------:R-:W-:Y:S02]  /*4910*/  FSEL R145, R66, -INF , P1 ;  /* 0xff80000042917808 */ /* 0x000fe40000800000 */
[----:B------:R-:W-:Y:S02]  /*4920*/  FSEL R151, R25, -INF , P2 ;  /* 0xff80000019977808 */ /* 0x000fe40001000000 */
[----:B------:R-:W-:Y:S02]  /*4930*/  ISETP.GT.AND P0, PT, R2, 0x50, PT ;  /* 0x000000500200780c */ /* 0x000fe40003f04270 */
[----:B------:R-:W-:-:S02]  /*4940*/  FMNMX.FTZ R4, R142, R4, !PT ;  /* 0x000000048e047209 */ /* 0x000fc40007810000 */
[----:B------:R-:W-:Y:S02]  /*4950*/  FMNMX.FTZ R3, R146, R3, !PT ;  /* 0x0000000392037209 */ /* 0x000fe40007810000 */
[----:B------:R-:W-:Y:S02]  /*4960*/  ISETP.GT.AND P1, PT, R0, 0x40, PT ;  /* 0x000000400000780c */ /* 0x000fe40003f24270 */
[----:B------:R-:W-:Y:S02]  /*4970*/  ISETP.GT.AND P2, PT, R2, 0x51, PT ;  /* 0x000000510200780c */ /* 0x000fe40003f44270 */
[----:B------:R-:W-:Y:S02]  /*4980*/  FSEL R214, R44, -INF , P0 ;  /* 0xff8000002cd67808 */ /* 0x000fe40000000000 */
[----:B------:R-:W-:Y:S02]  /*4990*/  FMNMX.FTZ R4, R145, R4, !PT ;  /* 0x0000000491047209 */ /* 0x000fe40007810000 */
[----:B------:R-:W-:-:S02]  /*49a0*/  FMNMX.FTZ R3, R151, R3, !PT ;  /* 0x0000000397037209 */ /* 0x000fc40007810000 */
[----:B------:R-:W-:Y:S02]  /*49b0*/  FSEL R157, R30, -INF , P1 ;  /* 0xff8000001e9d7808 */ /* 0x000fe40000800000 */
[----:B------:R-:W-:Y:S01]  /*49c0*/  ISETP.GT.AND P1, PT, R0, 0x48, PT ;  /* 0x000000480000780c */ /* 0x000fe20003f24270 */
[----:B------:R-:W-:Y:S01]  /*49d0*/  LDSM.16.MT88.4 R28, [R196] ;  /* 0x00000000c41c783b */ /* 0x000fe20000004200 */
[----:B------:R-:W-:Y:S02]  /*49e0*/  ISETP.GT.AND P3, PT, R2, 0x58, PT ;  /* 0x000000580200780c */ /* 0x000fe40003f64270 */
[----:B------:R-:W-:Y:S02]  /*49f0*/  FSEL R163, R45, -INF , P2 ;  /* 0xff8000002da37808 */ /* 0x000fe40001000000 */
        /* <DEDUP_REMOVED lines=8> */
[----:B------:R-:W-:-:S02]  /*4a80*/  ISETP.GT.AND P0, PT, R2, 0x60, PT ;  /* 0x000000600200780c */ /* 0x000fc40003f04270 */
[----:B------:R-:W-:Y:S02]  /*4a90*/  FSEL R217, R13, -INF , P1 ;  /* 0xff8000000dd97808 */ /* 0x000fe40000800000 */
[----:B------:R-:W-:Y:S02]  /*4aa0*/  FMNMX.FTZ R4, R158, R4, !PT ;  /* 0x000000049e047209 */ /* 0x000fe40007810000 */
[----:B------:R-:W-:Y:S02]  /*4ab0*/  FMNMX.FTZ R3, R218, R3, !PT ;  /* 0x00000003da037209 */ /* 0x000fe40007810000 */
[C---:B------:R-:W-:Y:S02]  /*4ac0*/  ISETP.GT.AND P4, PT, R2.reuse, 0x61, PT ;  /* 0x000000610200780c */ /* 0x040fe40003f84270 */
[C---:B------:R-:W-:Y:S02]  /*4ad0*/  ISETP.GT.AND P3, PT, R2.reuse, 0x68, PT ;  /* 0x000000680200780c */ /* 0x040fe40003f64270 */
[----:B------:R-:W-:-:S02]  /*4ae0*/  ISETP.GT.AND P2, PT, R2, 0x69, PT ;  /* 0x000000690200780c */ /* 0x000fc40003f44270 */
[----:B------:R-:W-:Y:S02]  /*4af0*/  FSEL R234, R52, -INF , P0 ;  /* 0xff80000034ea7808 */ /* 0x000fe40000000000 */
[----:B------:R-:W-:Y:S02]  /*4b00*/  ISETP.GT.AND P1, PT, R0, 0x50, PT ;  /* 0x000000500000780c */ /* 0x000fe40003f24270 */
[----:B------:R-:W-:Y:S02]  /*4b10*/  FMNMX.FTZ R2, R156, R4, !PT ;  /* 0x000000049c027209 */ /* 0x000fe40007810000 */
[----:B------:R-:W-:Y:S02]  /*4b20*/  FMNMX.FTZ R3, R217, R3, !PT ;  /* 0x00000003d9037209 */ /* 0x000fe40007810000 */
[----:B------:R-:W-:Y:S02]  /*4b30*/  ISETP.GT.AND P0, PT, R0, 0x51, PT ;  /* 0x000000510000780c */ /* 0x000fe40003f04270 */
[----:B------:R-:W-:-:S02]  /*4b40*/  FSEL R215, R46, -INF , P1 ;  /* 0xff8000002ed77808 */ /* 0x000fc40000800000 */
[----:B------:R-:W-:Y:S02]  /*4b50*/  FSEL R233, R53, -INF , P4 ;  /* 0xff80000035e97808 */ /* 0x000fe40002000000 */
[----:B------:R-:W-:Y:S02]  /*4b60*/  FMNMX.FTZ R2, R155, R2, !PT ;  /* 0x000000029b027209 */ /* 0x000fe40007810000 */
[----:B------:R-:W-:Y:S02]  /*4b70*/  FMNMX.FTZ R3, R234, R3, !PT ;  /* 0x00000003ea037209 */ /* 0x000fe40007810000 */
[----:B------:R-:W-:Y:S02]  /*4b80*/  FSEL R219, R47, -INF , P0 ;  /* 0xff8000002fdb7808 */ /* 0x000fe40000000000 */
[----:B------:R-:W-:Y:S02]  /*4b90*/  ISETP.GT.AND P1, PT, R0, 0x58, PT ;  /* 0x000000580000780c */ /* 0x000fe40003f24270 */
[----:B------:R-:W-:-:S02]  /*4ba0*/  FSEL R232, R56, -INF , P3 ;  /* 0xff80000038e87808 */ /* 0x000fc40001800000 */
[----:B------:R-:W-:Y:S02]  /*4bb0*/  FMNMX.FTZ R2, R215, R2, !PT ;  /* 0x00000002d7027209 */ /* 0x000fe40007810000 */
[----:B------:R-:W-:Y:S02]  /*4bc0*/  FMNMX.FTZ R3, R233, R3, !PT ;  /* 0x00000003e9037209 */ /* 0x000fe40007810000 */
[----:B------:R-:W-:Y:S02]  /*4bd0*/  ISETP.GT.AND P0, PT, R0, 0x59, PT ;  /* 0x000000590000780c */ /* 0x000fe40003f04270 */
[----:B------:R-:W-:Y:S02]  /*4be0*/  FSEL R231, R57, -INF , P2 ;  /* 0xff80000039e77808 */ /* 0x000fe40001000000 */
[----:B------:R-:W-:Y:S02]  /*4bf0*/  FSEL R162, R14, -INF , P1 ;  /* 0xff8000000ea27808 */ /* 0x000fe40000800000 */
[----:B------:R-:W-:-:S02]  /*4c00*/  FMNMX.FTZ R2, R219, R2, !PT ;  /* 0x00000002db027209 */ /* 0x000fc40007810000 */
[----:B------:R-:W-:Y:S02]  /*4c10*/  FMNMX.FTZ R3, R232, R3, !PT ;  /* 0x00000003e8037209 */ /* 0x000fe40007810000 */
[----:B------:R-:W-:Y:S02]  /*4c20*/  FSEL R221, R15, -INF , P0 ;  /* 0xff8000000fdd7808 */ /* 0x000fe40000000000 */
[----:B------:R-:W-:Y:S01]  /*4c30*/  ISETP.GT.AND P1, PT, R0, 0x60, PT ;  /* 0x000000600000780c */ /* 0x000fe20003f24270 */
[----:B------:R-:W-:Y:S01]  /*4c40*/  LDSM.16.MT88.4 R12, [R193] ;  /* 0x00000000c10c783b */ /* 0x000fe20000004200 */
[----:B------:R-:W-:Y:S02]  /*4c50*/  FMNMX.FTZ R2, R162, R2, !PT ;  /* 0x00000002a2027209 */ /* 0x000fe40007810000 */
[----:B------:R-:W-:Y:S02]  /*4c60*/  FMNMX.FTZ R3, R231, R3, !PT ;  /* 0x00000003e7037209 */ /* 0x000fe40007810000 */
[----:B------:R-:W-:-:S02]  /*4c70*/  ISETP.GT.AND P0, PT, R0, 0x61, PT ;  /* 0x000000610000780c */ /* 0x000fc40003f04270 */
[----:B------:R-:W-:Y:S01]  /*4c80*/  FSEL R230, R54, -INF , P1 ;  /* 0xff80000036e67808 */ /* 0x000fe20000800000 */
[----:B------:R-:W1:Y:S01]  /*4c90*/  SHFL.BFLY PT, R5, R3, 0x2, 0x1f ;  /* 0x0c401f0003057f89 */ /* 0x000e6200000e0000 */
[----:B------:R-:W-:Y:S02]  /*4ca0*/  FMNMX.FTZ R2, R221, R2, !PT ;  /* 0x00000002dd027209 */ /* 0x000fe40007810000 */
[----:B------:R-:W-:Y:S02]  /*4cb0*/  FSEL R237, R55, -INF , P0 ;  /* 0xff80000037ed7808 */ /* 0x000fe40000000000 */
[----:B------:R-:W-:Y:S02]  /*4cc0*/  ISETP.GT.AND P1, PT, R0, 0x68, PT ;  /* 0x000000680000780c */ /* 0x000fe40003f24270 */
[----:B------:R-:W-:Y:S02]  /*4cd0*/  FMNMX.FTZ R2, R230, R2, !PT ;  /* 0x00000002e6027209 */ /* 0x000fe40007810000 */
[----:B------:R-:W-:-:S02]  /*4ce0*/  ISETP.GT.AND P0, PT, R0, 0x69, PT ;  /* 0x000000690000780c */ /* 0x000fc40003f04270 */
[----:B------:R-:W-:Y:S02]  /*4cf0*/  FSEL R236, R58, -INF , P1 ;  /* 0xff8000003aec7808 */ /* 0x000fe40000800000 */
[----:B------:R-:W-:Y:S02]  /*4d00*/  FMNMX.FTZ R2, R237, R2, !PT ;  /* 0x00000002ed027209 */ /* 0x000fe40007810000 */
[----:B------:R-:W-:Y:S02]  /*4d10*/  FSEL R235, R59, -INF , P0 ;  /* 0xff8000003beb7808 */ /* 0x000fe40000000000 */
[----:B------:R-:W-:-:S04]  /*4d20*/  FMNMX.FTZ R2, R236, R2, !PT ;  /* 0x00000002ec027209 */ /* 0x000fc80007810000 */
[----:B------:R-:W-:Y:S02]  /*4d30*/  FMNMX.FTZ R2, R235, R2, !PT ;  /* 0x00000002eb027209 */ /* 0x000fe40007810000 */
        /* <DEDUP_REMOVED lines=9> */
[----:B------:R-:W-:-:S04]  /*4dd0*/  FFMA.FTZ R0, R6, c[0x0][0x2d0], -R2 ;  /* 0x0000b40006007a23 */ /* 0x000fc80000010802 */
[----:B------:R2:W-:Y:S01]  /*4de0*/  MUFU.EX2 R252, R0 ;  /* 0x0000000000fc7308 */ /* 0x0005e20000000800 */
[----:B-1----:R-:W-:Y:S01]  /*4df0*/  FMNMX.FTZ R113, R3, R4, !PT ;  /* 0x0000000403717209 */ /* 0x002fe20007810000 */
[----:B------:R-:W-:-:S03]  /*4e00*/  FFMA.FTZ R3, R8, c[0x0][0x2d0], -R2 ;  /* 0x0000b40008037a23 */ /* 0x000fc60000010802 */
[----:B------:R-:W-:-:S03]  /*4e10*/  FSETP.NEU.FTZ.AND P0, PT, R113, -INF , PT ;  /* 0xff8000007100780b */ /* 0x000fc60003f1d000 */
[----:B------:R1:W-:Y:S01]  /*4e20*/  MUFU.EX2 R250, R3 ;  /* 0x0000000300fa7308 */ /* 0x0003e20000000800 */
[----:B--2---:R-:W-:-:S07]  /*4e30*/  FFMA.FTZ R0, R7, c[0x0][0x2d0], -R2 ;  /* 0x0000b40007007a23 */ /* 0x004fce0000010802 */
[----:B------:R2:W3:Y:S01]  /*4e40*/  MUFU.EX2 R251, R0 ;  /* 0x0000000000fb7308 */ /* 0x0004e20000000800 */
[----:B-1----:R-:W-:-:S07]  /*4e50*/  FFMA.FTZ R3, R9, c[0x0][0x2d0], -R2 ;  /* 0x0000b40009037a23 */ /* 0x002fce0000010802 */
[----:B------:R1:W4:Y:S01]  /*4e60*/  MUFU.EX2 R150, R3 ;  /* 0x0000000300967308 */ /* 0x0003220000000800 */
[----:B--2---:R-:W-:Y:S01]  /*4e70*/  FMUL.FTZ R0, R113, c[0x0][0x2d0] ;  /* 0x0000b40071007a20 */ /* 0x004fe20000410000 */
[----:B---3--:R-:W-:-:S04]  /*4e80*/  F2FP.PACK_AB R4, R251, R252 ;  /* 0x000000fcfb04723e */ /* 0x008fc800000000ff */
[----:B------:R-:W-:-:S05]  /*4e90*/  FSEL R0, R0, RZ, P0 ;  /* 0x000000ff00007208 */ /* 0x000fca0000000000 */
[--C-:B-1----:R-:W-:Y:S01]  /*4ea0*/  FFMA.FTZ R3, R10, c[0x0][0x2d0], -R0.reuse ;  /* 0x0000b4000a037a23 */ /* 0x102fe20000010800 */
[----:B----4-:R-:W-:Y:S01]  /*4eb0*/  F2FP.PACK_AB R6, R150, R250 ;  /* 0x000000fa9606723e */ /* 0x010fe200000000ff */
[----:B------:R-:W1:Y:S02]  /*4ec0*/  LDSM.16.MT88.4 R8, [R191] ;  /* 0x00000000bf08783b */ /* 0x000e640000004200 */
[----:B------:R2:W-:Y:S02]  /*4ed0*/  MUFU.EX2 R246, R3 ;  /* 0x0000000300f67308 */ /* 0x0005e40000000800 */
[----:B--2---:R-:W-:-:S06]  /*4ee0*/  FFMA.FTZ R3, R16, c[0x0][0x2d0], -R0 ;  /* 0x0000b40010037a23 */ /* 0x004fcc0000010800 */
[----:B------:R2:W3:Y:S02]  /*4ef0*/  MUFU.EX2 R243, R3 ;  /* 0x0000000300f37308 */ /* 0x0004e40000000800 */
[----:B--2---:R-:W-:Y:S01]  /*4f00*/  FFMA.FTZ R3, R17, c[0x0][0x2d0], -R0 ;  /* 0x0000b40011037a23 */ /* 0x004fe20000010800 */
[----:B---3--:R-:W-:-:S05]  /*4f10*/  F2FP.PACK_AB R5, R243, R246 ;  /* 0x000000f6f305723e */ /* 0x008fca00000000ff */
[----:B------:R2:W-:Y:S02]  /*4f20*/  MUFU.EX2 R242, R3 ;  /* 0x0000000300f27308 */ /* 0x0005e40000000800 */
[----:B--2---:R-:W-:-:S06]  /*4f30*/  FFMA.FTZ R3, R18, c[0x0][0x2d0], -R0 ;  /* 0x0000b40012037a23 */ /* 0x004fcc0000010800 */
[----:B------:R-:W2:Y:S02]  /*4f40*/  MUFU.EX2 R249, R3 ;  /* 0x0000000300f97308 */ /* 0x000ea40000000800 */
[----:B--2---:R-:W-:Y:S01]  /*4f50*/  F2FP.PACK_AB R7, R249, R242 ;  /* 0x000000f2f907723e */ /* 0x004fe200000000ff */
[--C-:B------:R-:W-:Y:S02]  /*4f60*/  FFMA.FTZ R3, R19, c[0x0][0x2d0], -R2.reuse ;  /* 0x0000b40013037a23 */ /* 0x100fe40000010802 */
[----:B------:R-:W-:Y:S03]  /*4f70*/  LDSM.16.MT88.4 R16, [R193+0x3800] ;  /* 0x00380000c110783b */ /* 0x000fe60000004200 */
[----:B------:R2:W-:Y:S01]  /*4f80*/  MUFU.EX2 R245, R3 ;  /* 0x0000000300f57308 */ /* 0x0005e20000000800 */
[C---:B-1----:R-:W-:Y:S08]  /*4f90*/  HMMA.16816.F32 R56, R4.reuse, R8, RZ ;  /* 0x000000080438723c */ /* 0x042ff000000018ff */
[----:B------:R-:W-:Y:S01]  /*4fa0*/  HMMA.16816.F32 R68, R4, R10, RZ ;  /* 0x0000000a0444723c */ /* 0x000fe200000018ff */
[----:B------:R-:W1:Y:S01]  /*4fb0*/  LDSM.16.MT88.4 R8, [R194+0x3800] ;  /* 0x00380000c208783b */ /* 0x000e620000004200 */
[----:B--2---:R-:W-:-:S06]  /*4fc0*/  FFMA.FTZ R3, R32, c[0x0][0x2d0], -R2 ;  /* 0x0000b40020037a23 */ /* 0x004fcc0000010802 */
[C---:B------:R-:W-:Y:S01]  /*4fd0*/  HMMA.16816.F32 R72, R4.reuse, R12, RZ ;  /* 0x0000000c0448723c */ /* 0x040fe200000018ff */
[----:B------:R2:W3:Y:S07]  /*4fe0*/  MUFU.EX2 R247, R3 ;  /* 0x0000000300f77308 */ /* 0x0004ee0000000800 */
[C---:B------:R-:W-:Y:S01]  /*4ff0*/  HMMA.16816.F32 R64, R4.reuse, R14, RZ ;  /* 0x0000000e0440723c */ /* 0x040fe200000018ff */
[----:B------:R-:W4:Y:S07]  /*5000*/  LDSM.16.MT88.4 R12, [R192+0x3800] ;  /* 0x00380000c00c783b */ /* 0x000f2e0000004200 */
[----:B------:R-:W-:Y:S01]  /*5010*/  HMMA.16816.F32 R60, R4, R20, RZ ;  /* 0x00000014043c723c */ /* 0x000fe200000018ff */
[----:B--2---:R-:W-:-:S04]  /*5020*/  FFMA.FTZ R3, R33, c[0x0][0x2d0], -R2 ;  /* 0x0000b40021037a23 */ /* 0x004fc80000010802 */
[----:B------:R2:W-:Y:S03]  /*5030*/  MUFU.EX2 R244, R3 ;  /* 0x0000000300f47308 */ /* 0x0005e60000000800 */
[C---:B------:R-:W-:Y:S01]  /*5040*/  HMMA.16816.F32 R52, R4.reuse, R22, RZ ;  /* 0x000000160434723c */ /* 0x040fe200000018ff */
[----:B------:R-:W-:Y:S07]  /*5050*/  LDSM.16.MT88.4 R20, [R191+0x800] ;  /* 0x00080000bf14783b */ /* 0x000fee0000004200 */
[----:B------:R-:W-:Y:S01]  /*5060*/  HMMA.16816.F32 R40, R4, R24, RZ ;  /* 0x000000180428723c */ /* 0x000fe200000018ff */
[----:B--2---:R-:W-:-:S07]  /*5070*/  FFMA.FTZ R3, R34, c[0x0][0x2d0], -R2 ;  /* 0x0000b40022037a23 */ /* 0x004fce0000010802 */
[C---:B-1----:R-:W-:Y:S01]  /*5080*/  HMMA.16816.F32 R104, R4.reuse, R8, RZ ;  /* 0x000000080468723c */ /* 0x042fe200000018ff */
[----:B------:R1:W-:Y:S07]  /*5090*/  MUFU.EX2 R248, R3 ;  /* 0x0000000300f87308 */ /* 0x0003ee0000000800 */
[C---:B------:R-:W-:Y:S01]  /*50a0*/  HMMA.16816.F32 R92, R4.reuse, R10, RZ ;  /* 0x0000000a045c723c */ /* 0x040fe200000018ff */
[----:B------:R-:W2:Y:S07]  /*50b0*/  LDSM.16.MT88.4 R8, [R192+0x800] ;  /* 0x00080000c008783b */ /* 0x000eae0000004200 */
[----:B----4-:R-:W-:Y:S01]  /*50c0*/  HMMA.16816.F32 R76, R4, R14, RZ ;  /* 0x0000000e044c723c */ /* 0x010fe200000018ff */
[----:B-1----:R-:W-:-:S04]  /*50d0*/  FFMA.FTZ R3, R35, c[0x0][0x2d0], -R0 ;  /* 0x0000b40023037a23 */ /* 0x002fc80000010800 */
[----:B------:R1:W-:Y:S03]  /*50e0*/  MUFU.EX2 R239, R3 ;  /* 0x0000000300ef7308 */ /* 0x0003e60000000800 */
[C---:B------:R-:W-:Y:S08]  /*50f0*/  HMMA.16816.F32 R48, R4.reuse, R28, RZ ;  /* 0x0000001c0430723c */ /* 0x040ff000000018ff */
[----:B------:R-:W-:Y:S01]  /*5100*/  HMMA.16816.F32 R44, R4, R30, RZ ;  /* 0x0000001e042c723c */ /* 0x000fe200000018ff */
[----:B-1----:R-:W-:-:S07]  /*5110*/  FFMA.FTZ R3, R36, c[0x0][0x2d0], -R0 ;  /* 0x0000b40024037a23 */ /* 0x002fce0000010800 */
[C---:B------:R-:W-:Y:S01]  /*5120*/  HMMA.16816.F32 R32, R4.reuse, R16, RZ ;  /* 0x000000100420723c */ /* 0x040fe200000018ff */
[----:B------:R1:W4:Y:S07]  /*5130*/  MUFU.EX2 R240, R3 ;  /* 0x0000000300f07308 */ /* 0x00032e0000000800 */
[----:B------:R-:W-:Y:S01]  /*5140*/  HMMA.16816.F32 R28, R4, R18, RZ ;  /* 0x00000012041c723c */ /* 0x000fe200000018ff */
[----:B------:R-:W-:Y:S01]  /*5150*/  LDSM.16.MT88.4 R16, [R194+0x800] ;  /* 0x00080000c210783b */ /* 0x000fe20000004200 */
[----:B-1----:R-:W-:-:S04]  /*5160*/  FFMA.FTZ R3, R37, c[0x0][0x2d0], -R0 ;  /* 0x0000b40025037a23 */ /* 0x002fc80000010800 */
[----:B------:R1:W-:Y:S02]  /*5170*/  MUFU.EX2 R238, R3 ;  /* 0x0000000300ee7308 */ /* 0x0003e40000000800 */
[----:B-1----:R-:W-:Y:S02]  /*5180*/  FFMA.FTZ R3, R38, c[0x0][0x2d0], -R0 ;  /* 0x0000b40026037a23 */ /* 0x002fe40000010800 */
[C---:B------:R-:W-:Y:S04]  /*5190*/  HMMA.16816.F32 R36, R4.reuse, R26, RZ ;  /* 0x0000001a0424723c */ /* 0x040fe800000018ff */
[----:B------:R1:W5:Y:S04]  /*51a0*/  MUFU.EX2 R241, R3 ;  /* 0x0000000300f17308 */ /* 0x0003680000000800 */
[----:B------:R-:W-:Y:S01]  /*51b0*/  HMMA.16816.F32 R24, R4, R12, RZ ;  /* 0x0000000c0418723c */ /* 0x000fe200000018ff */
[----:B------:R-:W2:Y:S06]  /*51c0*/  LDSM.16.MT88.4 R12, [R193+0x800] ;  /* 0x00080000c10c783b */ /* 0x000eac0000004200 */
[----:B---3--:R-:W-:-:S02]  /*51d0*/  F2FP.PACK_AB R4, R247, R245 ;  /* 0x000000f5f704723e */ /* 0x008fc400000000ff */
[----:B----4-:R-:W-:Y:S01]  /*51e0*/  F2FP.PACK_AB R5, R240, R239 ;  /* 0x000000eff005723e */ /* 0x010fe200000000ff */
[--C-:B-1----:R-:W-:Y:S01]  /*51f0*/  FFMA.FTZ R3, R109, c[0x0][0x2d0], -R2.reuse ;  /* 0x0000b4006d037a23 */ /* 0x102fe20000010802 */
[----:B------:R-:W-:Y:S02]  /*5200*/  F2FP.PACK_AB R6, R248, R244 ;  /* 0x000000f4f806723e */ /* 0x000fe400000000ff */
[----:B-----5:R-:W-:Y:S01]  /*5210*/  F2FP.PACK_AB R7, R241, R238 ;  /* 0x000000eef107723e */ /* 0x020fe200000000ff */
[----:B------:R1:W-:Y:S06]  /*5220*/  MUFU.EX2 R227, R3 ;  /* 0x0000000300e37308 */ /* 0x0003ec0000000800 */
[C---:B--2---:R-:W-:Y:S08]  /*5230*/  HMMA.16816.F32 R124, R4.reuse, R8, R60 ;  /* 0x00000008047c723c */ /* 0x044ff0000000183c */
[----:B------:R-:W-:Y:S01]  /*5240*/  HMMA.16816.F32 R116, R4, R10, R52 ;  /* 0x0000000a0474723c */ /* 0x000fe20000001834 */
[----:B------:R-:W2:Y:S01]  /*5250*/  LDSM.16.MT88.4 R8, [R193+0x4000] ;  /* 0x00400000c108783b */ /* 0x000ea20000004200 */
[----:B-1----:R-:W-:-:S04]  /*5260*/  FFMA.FTZ R3, R108, c[0x0][0x2d0], -R2 ;  /* 0x0000b4006c037a23 */ /* 0x002fc80000010802 */
[----:B------:R1:W3:Y:S02]  /*5270*/  MUFU.EX2 R229, R3 ;  /* 0x0000000300e57308 */ /* 0x0002e40000000800 */
[C---:B------:R-:W-:Y:S08]  /*5280*/  HMMA.16816.F32 R100, R4.reuse, R20, R56 ;  /* 0x000000140464723c */ /* 0x040ff00000001838 */
[----:B------:R-:W-:Y:S01]  /*5290*/  HMMA.16816.F32 R88, R4, R22, R68 ;  /* 0x000000160458723c */ /* 0x000fe20000001844 */
[----:B------:R-:W4:Y:S01]  /*52a0*/  LDSM.16.MT88.4 R20, [R191+0x4000] ;  /* 0x00400000bf14783b */ /* 0x000f220000004200 */
[----:B-1----:R-:W-:-:S06]  /*52b0*/  FFMA.FTZ R3, R111, c[0x0][0x2d0], -R2 ;  /* 0x0000b4006f037a23 */ /* 0x002fcc0000010802 */
[C---:B------:R-:W-:Y:S01]  /*52c0*/  HMMA.16816.F32 R84, R4.reuse, R12, R72 ;  /* 0x0000000c0454723c */ /* 0x040fe20000001848 */
[----:B------:R1:W-:Y:S07]  /*52d0*/  MUFU.EX2 R226, R3 ;  /* 0x0000000300e27308 */ /* 0x0003ee0000000800 */
[C---:B------:R-:W-:Y:S01]  /*52e0*/  HMMA.16816.F32 R120, R4.reuse, R14, R64 ;  /* 0x0000000e0478723c */ /* 0x040fe20000001840 */
[----:B------:R-:W5:Y:S07]  /*52f0*/  LDSM.16.MT88.4 R12, [R192+0x4000] ;  /* 0x00400000c00c783b */ /* 0x000f6e0000004200 */
[----:B------:R-:W-:Y:S01]  /*5300*/  HMMA.16816.F32 R96, R4, R16, R48 ;  /* 0x000000100460723c */ /* 0x000fe20000001830 */
[----:B-1----:R-:W-:-:S04]  /*5310*/  FFMA.FTZ R3, R110, c[0x0][0x2d0], -R2 ;  /* 0x0000b4006e037a23 */ /* 0x002fc80000010802 */
[----:B------:R1:W-:Y:S03]  /*5320*/  MUFU.EX2 R228, R3 ;  /* 0x0000000300e47308 */ /* 0x0003e60000000800 */
[C---:B--2---:R-:W-:Y:S08]  /*5330*/  HMMA.16816.F32 R64, R4.reuse, R8, R32 ;  /* 0x000000080440723c */ /* 0x044ff00000001820 */
[----:B------:R-:W-:Y:S01]  /*5340*/  HMMA.16816.F32 R56, R4, R10, R28 ;  /* 0x0000000a0438723c */ /* 0x000fe2000000181c */
[----:B------:R-:W2:Y:S01]  /*5350*/  LDSM.16.MT88.4 R8, [R194+0x4000] ;  /* 0x00400000c208783b */ /* 0x000ea20000004200 */
[----:B-1----:R-:W-:-:S06]  /*5360*/  FFMA.FTZ R3, R112, c[0x0][0x2d0], -R0 ;  /* 0x0000b40070037a23 */ /* 0x002fcc0000010800 */
[C---:B----4-:R-:W-:Y:S01]  /*5370*/  HMMA.16816.F32 R72, R4.reuse, R20, R40 ;  /* 0x000000140448723c */ /* 0x050fe20000001828 */
[----:B------:R-:W-:Y:S01]  /*5380*/  IMAD.MOV.U32 R112, RZ, RZ, R150 ;  /* 0x000000ffff707224 */ /* 0x000fe200078e0096 */
[----:B------:R1:W-:Y:S06]  /*5390*/  MUFU.EX2 R225, R3 ;  /* 0x0000000300e17308 */ /* 0x0003ec0000000800 */
[C---:B------:R-:W-:Y:S01]  /*53a0*/  HMMA.16816.F32 R80, R4.reuse, R18, R44 ;  /* 0x000000120450723c */ /* 0x040fe2000000182c */
[----:B------:R-:W-:Y:S07]  /*53b0*/  LDSM.16.MT88.4 R16, [R191+0x4800] ;  /* 0x00480000bf10783b */ /* 0x000fee0000004200 */
[----:B-----5:R-:W-:Y:S01]  /*53c0*/  HMMA.16816.F32 R40, R4, R12, R24 ;  /* 0x0000000c0428723c */ /* 0x020fe20000001818 */
[----:B-1----:R-:W-:-:S02]  /*53d0*/  FFMA.FTZ R3, R136, c[0x0][0x2d0], -R0 ;  /* 0x0000b40088037a23 */ /* 0x002fc40000010800 */
[----:B------:R-:W-:Y:S02]  /*53e0*/  IMAD.MOV.U32 R136, RZ, RZ, R149 ;  /* 0x000000ffff887224 */ /* 0x000fe400078e0095 */
[----:B------:R1:W4:Y:S03]  /*53f0*/  MUFU.EX2 R223, R3 ;  /* 0x0000000300df7308 */ /* 0x0003260000000800 */
[C---:B------:R-:W-:Y:S01]  /*5400*/  HMMA.16816.F32 R32, R4.reuse, R14, R76 ;  /* 0x0000000e0420723c */ /* 0x040fe2000000184c */
[----:B------:R-:W5:Y:S07]  /*5410*/  LDSM.16.MT88.4 R12, [R191+0x1000] ;  /* 0x00100000bf0c783b */ /* 0x000f6e0000004200 */
[----:B------:R-:W-:Y:S01]  /*5420*/  HMMA.16816.F32 R68, R4, R22, R36 ;  /* 0x000000160444723c */ /* 0x000fe20000001824 */
[----:B------:R-:W5:Y:S01]  /*5430*/  LDSM.16.MT88.4 R20, [R193+0x1000] ;  /* 0x00100000c114783b */ /* 0x000f620000004200 */
[----:B-1----:R-:W-:-:S06]  /*5440*/  FFMA.FTZ R3, R115, c[0x0][0x2d0], -R0 ;  /* 0x0000b40073037a23 */ /* 0x002fcc0000010800 */
[C---:B--2---:R-:W-:Y:S01]  /*5450*/  HMMA.16816.F32 R28, R4.reuse, R8, R104 ;  /* 0x00000008041c723c */ /* 0x044fe20000001868 */
[----:B------:R1:W-:Y:S07]  /*5460*/  MUFU.EX2 R222, R3 ;  /* 0x0000000300de7308 */ /* 0x0003ee0000000800 */
[----:B------:R-:W-:Y:S01]  /*5470*/  HMMA.16816.F32 R24, R4, R10, R92 ;  /* 0x0000000a0418723c */ /* 0x000fe2000000185c */
[----:B------:R-:W2:Y:S06]  /*5480*/  LDSM.16.MT88.4 R8, [R194+0x1000] ;  /* 0x00100000c208783b */ /* 0x000eac0000004200 */
[----:B---3--:R-:W-:-:S02]  /*5490*/  F2FP.PACK_AB R4, R229, R227 ;  /* 0x000000e3e504723e */ /* 0x008fc400000000ff */
[----:B----4-:R-:W-:Y:S01]  /*54a0*/  F2FP.PACK_AB R5, R223, R225 ;  /* 0x000000e1df05723e */ /* 0x010fe200000000ff */
[----:B-1----:R-:W-:Y:S01]  /*54b0*/  FFMA.FTZ R3, R137, c[0x0][0x2d0], -R0 ;  /* 0x0000b40089037a23 */ /* 0x002fe20000010800 */
[----:B------:R-:W-:-:S03]  /*54c0*/  F2FP.PACK_AB R6, R228, R226 ;  /* 0x000000e2e406723e */ /* 0x000fc600000000ff */
[----:B------:R-:W1:Y:S02]  /*54d0*/  MUFU.EX2 R224, R3 ;  /* 0x0000000300e07308 */ /* 0x000e640000000800 */
[----:B-1----:R-:W-:Y:S01]  /*54e0*/  F2FP.PACK_AB R7, R224, R222 ;  /* 0x000000dee007723e */ /* 0x002fe200000000ff */
[----:B------:R-:W-:-:S06]  /*54f0*/  FFMA.FTZ R3, R139, c[0x0][0x2d0], -R2 ;  /* 0x0000b4008b037a23 */ /* 0x000fcc0000010802 */
[C---:B-----5:R-:W-:Y:S08]  /*5500*/  HMMA.16816.F32 R60, R4.reuse, R12, R100 ;  /* 0x0000000c043c723c */ /* 0x060ff00000001864 */
[C---:B------:R-:W-:Y:S01]  /*5510*/  HMMA.16816.F32 R52, R4.reuse, R14, R88 ;  /* 0x0000000e0434723c */ /* 0x040fe20000001858 */
[----:B------:R-:W1:Y:S07]  /*5520*/  LDSM.16.MT88.4 R12, [R192+0x1000] ;  /* 0x00100000c00c783b */ /* 0x000e6e0000004200 */
[C---:B------:R-:W-:Y:S08]  /*5530*/  HMMA.16816.F32 R48, R4.reuse, R20, R84 ;  /* 0x000000140430723c */ /* 0x040ff00000001854 */
[C---:B------:R-:W-:Y:S01]  /*5540*/  HMMA.16816.F32 R44, R4.reuse, R22, R120 ;  /* 0x00000016042c723c */ /* 0x040fe20000001878 */
[----:B------:R-:W3:Y:S04]  /*5550*/  LDSM.16.MT88.4 R20, [R193+0x4800] ;  /* 0x00480000c114783b */ /* 0x000ee80000004200 */
[----:B------:R-:W-:Y:S03]  /*5560*/  LDSM.16.MT88.4 R120, [R191+0x3000] ;  /* 0x00300000bf78783b */ /* 0x000fe60000004200 */
[C---:B--2---:R-:W-:Y:S08]  /*5570*/  HMMA.16816.F32 R100, R4.reuse, R10, R80 ;  /* 0x0000000a0464723c */ /* 0x044ff00000001850 */
[C---:B------:R-:W-:Y:S08]  /*5580*/  HMMA.16816.F32 R88, R4.reuse, R16, R72 ;  /* 0x000000100458723c */ /* 0x040ff00000001848 */
[C---:B------:R-:W-:Y:S01]  /*5590*/  HMMA.16816.F32 R80, R4.reuse, R18, R68 ;  /* 0x000000120450723c */ /* 0x040fe20000001844 */
[----:B------:R-:W-:Y:S07]  /*55a0*/  LDSM.16.MT88.4 R16, [R191+0x1800] ;  /* 0x00180000bf10783b */ /* 0x000fee0000004200 */
[C---:B-1----:R-:W-:Y:S08]  /*55b0*/  HMMA.16816.F32 R104, R4.reuse, R14, R116 ;  /* 0x0000000e0468723c */ /* 0x042ff00000001874 */
[C---:B------:R-:W-:Y:S01]  /*55c0*/  HMMA.16816.F32 R116, R4.reuse, R8, R96 ;  /* 0x000000080474723c */ /* 0x040fe20000001860 */
[----:B------:R-:W1:Y:S07]  /*55d0*/  LDSM.16.MT88.4 R8, [R192+0x4800] ;  /* 0x00480000c008783b */ /* 0x000e6e0000004200 */
[C---:B------:R-:W-:Y:S01]  /*55e0*/  HMMA.16816.F32 R36, R4.reuse, R12, R124 ;  /* 0x0000000c0424723c */ /* 0x040fe2000000187c */
[----:B------:R2:W-:Y:S01]  /*55f0*/  MUFU.EX2 R124, R3 ;  /* 0x00000003007c7308 */ /* 0x0005e20000000800 */
[----:B------:R-:W4:Y:S05]  /*5600*/  LDSM.16.MT88.4 R12, [R194+0x4800] ;  /* 0x00480000c20c783b */ /* 0x000f2a0000004200 */
[----:B------:R-:W-:Y:S01]  /*5610*/  IMAD.MOV.U32 R127, RZ, RZ, R154 ;  /* 0x000000ffff7f7224 */ /* 0x000fe200078e009a */
[----:B---3--:R-:W-:Y:S01]  /*5620*/  HMMA.16816.F32 R72, R4, R22, R56 ;  /* 0x000000160448723c */ /* 0x008fe20000001838 */
[----:B------:R-:W-:-:S02]  /*5630*/  IMAD.MOV.U32 R126, RZ, RZ, R153 ;  /* 0x000000ffff7e7224 */ /* 0x000fc400078e0099 */
[----:B------:R-:W-:-:S05]  /*5640*/  IMAD.MOV.U32 R125, RZ, RZ, R152 ;  /* 0x000000ffff7d7224 */ /* 0x000fca00078e0098 */
[C---:B------:R-:W-:Y:S01]  /*5650*/  HMMA.16816.F32 R76, R4.reuse, R20, R64 ;  /* 0x00000014044c723c */ /* 0x040fe20000001840 */
[--C-:B--2---:R-:W-:Y:S01]  /*5660*/  FFMA.FTZ R3, R141, c[0x0][0x2d0], -R2.reuse ;  /* 0x0000b4008d037a23 */ /* 0x104fe20000010802 */
[----:B------:R-:W-:Y:S03]  /*5670*/  LDSM.16.MT88.4 R20, [R192+0x1800] ;  /* 0x00180000c014783b */ /* 0x000fe60000004200 */
[----:B------:R2:W3:Y:S03]  /*5680*/  MUFU.EX2 R161, R3 ;  /* 0x0000000300a17308 */ /* 0x0004e60000000800 */
[----:B-1----:R-:W-:Y:S01]  /*5690*/  HMMA.16816.F32 R56, R4, R8, R40 ;  /* 0x000000080438723c */ /* 0x002fe20000001828 */
[----:B--2---:R-:W-:-:S04]  /*56a0*/  FFMA.FTZ R3, R138, c[0x0][0x2d0], -R2 ;  /* 0x0000b4008a037a23 */ /* 0x004fc80000010802 */
[----:B------:R1:W-:Y:S03]  /*56b0*/  MUFU.EX2 R160, R3 ;  /* 0x0000000300a07308 */ /* 0x0003e60000000800 */
[C---:B------:R-:W-:Y:S01]  /*56c0*/  HMMA.16816.F32 R68, R4.reuse, R10, R32 ;  /* 0x0000000a0444723c */ /* 0x040fe20000001820 */
[----:B------:R-:W2:Y:S07]  /*56d0*/  LDSM.16.MT88.4 R8, [R193+0x1800] ;  /* 0x00180000c108783b */ /* 0x000eae0000004200 */
[----:B----4-:R-:W-:Y:S01]  /*56e0*/  HMMA.16816.F32 R84, R4, R12, R28 ;  /* 0x0000000c0454723c */ /* 0x010fe2000000181c */
[----:B-1----:R-:W-:-:S07]  /*56f0*/  FFMA.FTZ R3, R140, c[0x0][0x2d0], -R2 ;  /* 0x0000b4008c037a23 */ /* 0x002fce0000010802 */
[----:B------:R-:W-:Y:S01]  /*5700*/  HMMA.16816.F32 R64, R4, R14, R24 ;  /* 0x0000000e0440723c */ /* 0x000fe20000001818 */
[----:B------:R-:W1:Y:S01]  /*5710*/  LDSM.16.MT88.4 R12, [R194+0x1800] ;  /* 0x00180000c20c783b */ /* 0x000e620000004200 */
[----:B------:R4:W5:Y:S05]  /*5720*/  MUFU.EX2 R159, R3 ;  /* 0x00000003009f7308 */ /* 0x00096a0000000800 */
[----:B---3--:R-:W-:Y:S01]  /*5730*/  F2FP.PACK_AB R4, R161, R124 ;  /* 0x0000007ca104723e */ /* 0x008fe200000000ff */
[----:B----4-:R-:W-:Y:S01]  /*5740*/  FFMA.FTZ R3, R143, c[0x0][0x2d0], -R0 ;  /* 0x0000b4008f037a23 */ /* 0x010fe20000010800 */
[----:B-----5:R-:W-:-:S03]  /*5750*/  F2FP.PACK_AB R6, R159, R160 ;  /* 0x000000a09f06723e */ /* 0x020fc600000000ff */
[----:B------:R3:W-:Y:S02]  /*5760*/  MUFU.EX2 R154, R3 ;  /* 0x00000003009a7308 */ /* 0x0007e40000000800 */
[----:B---3--:R-:W-:-:S06]  /*5770*/  FFMA.FTZ R3, R142, c[0x0][0x2d0], -R0 ;  /* 0x0000b4008e037a23 */ /* 0x008fcc0000010800 */
[----:B------:R3:W4:Y:S02]  /*5780*/  MUFU.EX2 R150, R3 ;  /* 0x0000000300967308 */ /* 0x0007240000000800 */
[----:B---3--:R-:W-:Y:S01]  /*5790*/  FFMA.FTZ R3, R145, c[0x0][0x2d0], -R0 ;  /* 0x0000b40091037a23 */ /* 0x008fe20000010800 */
[----:B----4-:R-:W-:-:S05]  /*57a0*/  F2FP.PACK_AB R5, R150, R154 ;  /* 0x0000009a9605723e */ /* 0x010fca00000000ff */
[----:B------:R3:W-:Y:S02]  /*57b0*/  MUFU.EX2 R153, R3 ;  /* 0x0000000300997308 */ /* 0x0007e40000000800 */
[----:B---3--:R-:W-:-:S06]  /*57c0*/  FFMA.FTZ R3, R144, c[0x0][0x2d0], -R0 ;  /* 0x0000b40090037a23 */ /* 0x008fcc0000010800 */
        /* <DEDUP_REMOVED lines=8> */
[C---:B------:R-:W-:Y:S01]  /*5850*/  HMMA.16816.F32 R44, R4.reuse, R20, R36 ;  /* 0x00000014042c723c */ /* 0x040fe20000001824 */
[----:B------:R3:W4:Y:S07]  /*5860*/  MUFU.EX2 R149, R3 ;  /* 0x0000000300957308 */ /* 0x00072e0000000800 */
[C---:B------:R-:W-:Y:S01]  /*5870*/  HMMA.16816.F32 R40, R4.reuse, R22, R104 ;  /* 0x000000160428723c */ /* 0x040fe20000001868 */
[----:B------:R-:W5:Y:S07]  /*5880*/  LDSM.16.MT88.4 R20, [R192+0x5000] ;  /* 0x00500000c014783b */ /* 0x000f6e0000004200 */
[----:B------:R-:W-:Y:S01]  /*5890*/  HMMA.16816.F32 R60, R4, R16, R60 ;  /* 0x00000010043c723c */ /* 0x000fe2000000183c */
[----:B---3--:R-:W-:-:S04]  /*58a0*/  FFMA.FTZ R3, R146, c[0x0][0x2d0], -R2 ;  /* 0x0000b40092037a23 */ /* 0x008fc80000010802 */
[----:B------:R3:W-:Y:S03]  /*58b0*/  MUFU.EX2 R146, R3 ;  /* 0x0000000300927308 */ /* 0x0007e60000000800 */
[C---:B------:R-:W-:Y:S01]  /*58c0*/  HMMA.16816.F32 R96, R4.reuse, R18, R52 ;  /* 0x000000120460723c */ /* 0x040fe20000001834 */
[----:B------:R-:W4:Y:S07]  /*58d0*/  LDSM.16.MT88.4 R16, [R193+0x5000] ;  /* 0x00500000c110783b */ /* 0x000f2e0000004200 */
[----:B-1----:R-:W-:Y:S01]  /*58e0*/  HMMA.16816.F32 R28, R4, R12, R116 ;  /* 0x0000000c041c723c */ /* 0x002fe20000001874 */
[----:B---3--:R-:W-:-:S07]  /*58f0*/  FFMA.FTZ R3, R151, c[0x0][0x2d0], -R2 ;  /* 0x0000b40097037a23 */ /* 0x008fce0000010802 */
[C---:B--2---:R-:W-:Y:S01]  /*5900*/  HMMA.16816.F32 R24, R4.reuse, R8, R88 ;  /* 0x000000080418723c */ /* 0x044fe20000001858 */
[----:B------:R-:W-:Y:S01]  /*5910*/  IMAD.MOV.U32 R151, RZ, RZ, R136 ;  /* 0x000000ffff977224 */ /* 0x000fe200078e0088 */
[----:B------:R1:W-:Y:S06]  /*5920*/  MUFU.EX2 R148, R3 ;  /* 0x0000000300947308 */ /* 0x0003ec0000000800 */
[C---:B------:R-:W-:Y:S01]  /*5930*/  HMMA.16816.F32 R32, R4.reuse, R10, R80 ;  /* 0x0000000a0420723c */ /* 0x040fe20000001850 */
[----:B------:R-:W2:Y:S07]  /*5940*/  LDSM.16.MT88.4 R8, [R194+0x5000] ;  /* 0x00500000c208783b */ /* 0x000eae0000004200 */
[----:B-----5:R-:W-:Y:S01]  /*5950*/  HMMA.16816.F32 R56, R4, R20, R56 ;  /* 0x000000140438723c */ /* 0x020fe20000001838 */
[----:B-1----:R-:W-:-:S02]  /*5960*/  FFMA.FTZ R3, R157, c[0x0][0x2d0], -R0 ;  /* 0x0000b4009d037a23 */ /* 0x002fc40000010800 */
[----:B------:R-:W-:Y:S02]  /*5970*/  IMAD.MOV.U32 R157, RZ, RZ, R112 ;  /* 0x000000ffff9d7224 */ /* 0x000fe400078e0070 */
[----:B------:R1:W-:Y:S03]  /*5980*/  MUFU.EX2 R142, R3 ;  /* 0x00000003008e7308 */ /* 0x0003e60000000800 */
[C---:B------:R-:W-:Y:S01]  /*5990*/  HMMA.16816.F32 R68, R4.reuse, R22, R68 ;  /* 0x000000160444723c */ /* 0x040fe20000001844 */
[----:B------:R-:W3:Y:S07]  /*59a0*/  LDSM.16.MT88.4 R20, [R191+0x2000] ;  /* 0x00200000bf14783b */ /* 0x000eee0000004200 */
[----:B------:R-:W-:Y:S01]  /*59b0*/  HMMA.16816.F32 R36, R4, R14, R100 ;  /* 0x0000000e0424723c */ /* 0x000fe20000001864 */
[----:B------:R-:W-:Y:S01]  /*59c0*/  LDSM.16.MT88.4 R12, [R193+0x2000] ;  /* 0x00200000c10c783b */ /* 0x000fe20000004200 */
[----:B-1----:R-:W-:-:S06]  /*59d0*/  FFMA.FTZ R3, R158, c[0x0][0x2d0], -R0 ;  /* 0x0000b4009e037a23 */ /* 0x002fcc0000010800 */
[C---:B----4-:R-:W-:Y:S01]  /*59e0*/  HMMA.16816.F32 R48, R4.reuse, R16, R76 ;  /* 0x000000100430723c */ /* 0x050fe2000000184c */
[----:B------:R-:W-:Y:S01]  /*59f0*/  IMAD.MOV.U32 R158, RZ, RZ, R125 ;  /* 0x000000ffff9e7224 */ /* 0x000fe200078e007d */
[----:B------:R1:W4:Y:S06]  /*5a00*/  MUFU.EX2 R143, R3 ;  /* 0x00000003008f7308 */ /* 0x00032c0000000800 */
[C---:B------:R-:W-:Y:S01]  /*5a10*/  HMMA.16816.F32 R52, R4.reuse, R18, R72 ;  /* 0x000000120434723c */ /* 0x040fe20000001848 */
[----:B------:R-:W-:Y:S07]  /*5a20*/  LDSM.16.MT88.4 R16, [R194+0x2000] ;  /* 0x00200000c210783b */ /* 0x000fee0000004200 */
[----:B--2---:R-:W-:Y:S01]  /*5a30*/  HMMA.16816.F32 R80, R4, R8, R84 ;  /* 0x000000080450723c */ /* 0x004fe20000001854 */
[----:B-1----:R-:W-:-:S02]  /*5a40*/  FFMA.FTZ R3, R156, c[0x0][0x2d0], -R0 ;  /* 0x0000b4009c037a23 */ /* 0x002fc40000010800 */
[----:B------:R-:W-:Y:S02]  /*5a50*/  IMAD.MOV.U32 R156, RZ, RZ, R126 ;  /* 0x000000ffff9c7224 */ /* 0x000fe400078e007e */
[----:B------:R1:W-:Y:S03]  /*5a60*/  MUFU.EX2 R144, R3 ;  /* 0x0000000300907308 */ /* 0x0003e60000000800 */
[----:B------:R-:W-:Y:S01]  /*5a70*/  HMMA.16816.F32 R64, R4, R10, R64 ;  /* 0x0000000a0440723c */ /* 0x000fe20000001840 */
[----:B------:R-:W2:Y:S06]  /*5a80*/  LDSM.16.MT88.4 R8, [R192+0x2000] ;  /* 0x00200000c008783b */ /* 0x000eac0000004200 */
[----:B------:R-:W-:-:S02]  /*5a90*/  F2FP.PACK_AB R4, R149, R147 ;  /* 0x000000939504723e */ /* 0x000fc400000000ff */
[----:B----4-:R-:W-:Y:S02]  /*5aa0*/  F2FP.PACK_AB R5, R143, R142 ;  /* 0x0000008e8f05723e */ /* 0x010fe400000000ff */
[----:B------:R-:W-:Y:S01]  /*5ab0*/  F2FP.PACK_AB R6, R148, R146 ;  /* 0x000000929406723e */ /* 0x000fe200000000ff */
[----:B-1----:R-:W-:Y:S02]  /*5ac0*/  FFMA.FTZ R3, R155, c[0x0][0x2d0], -R0 ;  /* 0x0000b4009b037a23 */ /* 0x002fe40000010800 */
[----:B------:R-:W-:Y:S02]  /*5ad0*/  IMAD.MOV.U32 R155, RZ, RZ, R127 ;  /* 0x000000ffff9b7224 */ /* 0x000fe400078e007f */
[----:B------:R-:W1:Y:S02]  /*5ae0*/  MUFU.EX2 R145, R3 ;  /* 0x0000000300917308 */ /* 0x000e640000000800 */
[----:B-1----:R-:W-:Y:S01]  /*5af0*/  F2FP.PACK_AB R7, R145, R144 ;  /* 0x000000909107723e */ /* 0x002fe200000000ff */
[----:B------:R-:W-:-:S05]  /*5b00*/  FFMA.FTZ R3, R214, c[0x0][0x2d0], -R2 ;  /* 0x0000b400d6037a23 */ /* 0x000fca0000010802 */
[----:B------:R1:W-:Y:S01]  /*5b10*/  MUFU.EX2 R138, R3 ;  /* 0x00000003008a7308 */ /* 0x0003e20000000800 */
[C---:B---3--:R-:W-:Y:S08]  /*5b20*/  HMMA.16816.F32 R116, R4.reuse, R20, R60 ;  /* 0x000000140474723c */ /* 0x048ff0000000183c */
[----:B------:R-:W-:Y:S01]  /*5b30*/  HMMA.16816.F32 R72, R4, R22, R96 ;  /* 0x000000160448723c */ /* 0x000fe20000001860 */
[----:B------:R-:W3:Y:S01]  /*5b40*/  LDSM.16.MT88.4 R20, [R191+0x5800] ;  /* 0x00580000bf14783b */ /* 0x000ee20000004200 */
[----:B-1----:R-:W-:-:S06]  /*5b50*/  FFMA.FTZ R3, R163, c[0x0][0x2d0], -R2 ;  /* 0x0000b400a3037a23 */ /* 0x002fcc0000010802 */
[C---:B--2---:R-:W-:Y:S01]  /*5b60*/  HMMA.16816.F32 R100, R4.reuse, R8, R44 ;  /* 0x000000080464723c */ /* 0x044fe2000000182c */
[----:B------:R1:W2:Y:S07]  /*5b70*/  MUFU.EX2 R140, R3 ;  /* 0x00000003008c7308 */ /* 0x0002ae0000000800 */
[C---:B------:R-:W-:Y:S01]  /*5b80*/  HMMA.16816.F32 R84, R4.reuse, R10, R40 ;  /* 0x0000000a0454723c */ /* 0x040fe20000001828 */
[----:B------:R-:W4:Y:S07]  /*5b90*/  LDSM.16.MT88.4 R8, [R193+0x5800] ;  /* 0x00580000c108783b */ /* 0x000f2e0000004200 */
[----:B------:R-:W-:Y:S01]  /*5ba0*/  HMMA.16816.F32 R88, R4, R18, R36 ;  /* 0x000000120458723c */ /* 0x000fe20000001824 */
[----:B-1----:R-:W-:-:S04]  /*5bb0*/  FFMA.FTZ R3, R218, c[0x0][0x2d0], -R2 ;  /* 0x0000b400da037a23 */ /* 0x002fc80000010802 */
[----:B------:R1:W-:Y:S03]  /*5bc0*/  MUFU.EX2 R139, R3 ;  /* 0x00000003008b7308 */ /* 0x0003e60000000800 */
[C---:B------:R-:W-:Y:S01]  /*5bd0*/  HMMA.16816.F32 R76, R4.reuse, R12, R108 ;  /* 0x0000000c044c723c */ /* 0x040fe2000000186c */
[----:B------:R-:W-:Y:S01]  /*5be0*/  IMAD.MOV.U32 R214, RZ, RZ, c[0x0][0x2c4] ;  /* 0x0000b100ffd67624 */ /* 0x000fe200078e00ff */
[----:B------:R-:W-:Y:S06]  /*5bf0*/  LDSM.16.MT88.4 R108, [R192+0x6800] ;  /* 0x00680000c06c783b */ /* 0x000fec0000004200 */
[----:B------:R-:W-:Y:S01]  /*5c00*/  HMMA.16816.F32 R96, R4, R14, R92 ;  /* 0x0000000e0460723c */ /* 0x000fe2000000185c */
[----:B------:R-:W5:Y:S01]  /*5c10*/  LDSM.16.MT88.4 R12, [R192+0x5800] ;  /* 0x00580000c00c783b */ /* 0x000f620000004200 */
[----:B-1----:R-:W-:-:S06]  /*5c20*/  FFMA.FTZ R3, R217, c[0x0][0x2d0], -R2 ;  /* 0x0000b400d9037a23 */ /* 0x002fcc0000010802 */
[C---:B---3--:R-:W-:Y:S01]  /*5c30*/  HMMA.16816.F32 R60, R4.reuse, R20, R24 ;  /* 0x00000014043c723c */ /* 0x048fe20000001818 */
[----:B------:R1:W-:Y:S07]  /*5c40*/  MUFU.EX2 R141, R3 ;  /* 0x00000003008d7308 */ /* 0x0003ee0000000800 */
[C---:B------:R-:W-:Y:S01]  /*5c50*/  HMMA.16816.F32 R40, R4.reuse, R22, R32 ;  /* 0x000000160428723c */ /* 0x040fe20000001820 */
[----:B------:R-:W-:Y:S07]  /*5c60*/  LDSM.16.MT88.4 R20, [R193+0x2800] ;  /* 0x00280000c114783b */ /* 0x000fee0000004200 */
[----:B----4-:R-:W-:Y:S01]  /*5c70*/  HMMA.16816.F32 R36, R4, R8, R48 ;  /* 0x000000080424723c */ /* 0x010fe20000001830 */
[----:B-1----:R-:W-:-:S04]  /*5c80*/  FFMA.FTZ R3, R215, c[0x0][0x2d0], -R0 ;  /* 0x0000b400d7037a23 */ /* 0x002fc80000010800 */
[----:B------:R1:W-:Y:S03]  /*5c90*/  MUFU.EX2 R137, R3 ;  /* 0x0000000300897308 */ /* 0x0003e60000000800 */
[C---:B------:R-:W-:Y:S01]  /*5ca0*/  HMMA.16816.F32 R24, R4.reuse, R10, R52 ;  /* 0x0000000a0418723c */ /* 0x040fe20000001834 */
[----:B------:R-:W3:Y:S07]  /*5cb0*/  LDSM.16.MT88.4 R8, [R194+0x5800] ;  /* 0x00580000c208783b */ /* 0x000eee0000004200 */
[----:B------:R-:W-:Y:S01]  /*5cc0*/  HMMA.16816.F32 R92, R4, R16, R28 ;  /* 0x00000010045c723c */ /* 0x000fe2000000181c */
[----:B------:R-:W4:Y:S01]  /*5cd0*/  LDSM.16.MT88.4 R16, [R192+0x2800] ;  /* 0x00280000c010783b */ /* 0x000f220000004200 */
[----:B-1----:R-:W-:-:S06]  /*5ce0*/  FFMA.FTZ R3, R219, c[0x0][0x2d0], -R0 ;  /* 0x0000b400db037a23 */ /* 0x002fcc0000010800 */
[C---:B-----5:R-:W-:Y:S01]  /*5cf0*/  HMMA.16816.F32 R44, R4.reuse, R12, R56 ;  /* 0x0000000c042c723c */ /* 0x060fe20000001838 */
[----:B------:R1:W5:Y:S07]  /*5d00*/  MUFU.EX2 R115, R3 ;  /* 0x0000000300737308 */ /* 0x00036e0000000800 */
[----:B------:R-:W-:Y:S01]  /*5d10*/  HMMA.16816.F32 R28, R4, R14, R68 ;  /* 0x0000000e041c723c */ /* 0x000fe20000001844 */
[----:B------:R-:W-:Y:S01]  /*5d20*/  LDSM.16.MT88.4 R12, [R191+0x2800] ;  /* 0x00280000bf0c783b */ /* 0x000fe20000004200 */
[----:B-1----:R-:W-:-:S04]  /*5d30*/  FFMA.FTZ R3, R162, c[0x0][0x2d0], -R0 ;  /* 0x0000b400a2037a23 */ /* 0x002fc80000010800 */
[----:B------:R1:W-:Y:S02]  /*5d40*/  MUFU.EX2 R112, R3 ;  /* 0x0000000300707308 */ /* 0x0003e40000000800 */
[C---:B---3--:R-:W-:Y:S01]  /*5d50*/  HMMA.16816.F32 R48, R4.reuse, R8, R80 ;  /* 0x000000080430723c */ /* 0x048fe20000001850 */
[----:B------:R-:W-:Y:S01]  /*5d60*/  ISETP.NE.AND P4, PT, R214, 0x1, PT ;  /* 0x00000001d600780c */ /* 0x000fe20003f85270 */
[----:B------:R-:W-:Y:S06]  /*5d70*/  LDSM.16.MT88.4 R80, [R192+0x3000] ;  /* 0x00300000c050783b */ /* 0x000fec0000004200 */
[----:B------:R-:W-:Y:S01]  /*5d80*/  HMMA.16816.F32 R32, R4, R10, R64 ;  /* 0x0000000a0420723c */ /* 0x000fe20000001840 */
[----:B------:R-:W3:Y:S01]  /*5d90*/  LDSM.16.MT88.4 R8, [R191+0x6000] ;  /* 0x00600000bf08783b */ /* 0x000ee20000004200 */
[----:B-1----:R-:W-:-:S05]  /*5da0*/  FFMA.FTZ R3, R221, c[0x0][0x2d0], -R0 ;  /* 0x0000b400dd037a23 */ /* 0x002fca0000010800 */
[----:B--2---:R-:W-:Y:S01]  /*5db0*/  F2FP.PACK_AB R4, R140, R138 ;  /* 0x0000008a8c04723e */ /* 0x004fe200000000ff */
[----:B------:R-:W1:Y:S01]  /*5dc0*/  MUFU.EX2 R136, R3 ;  /* 0x0000000300887308 */ /* 0x000e620000000800 */
[----:B-----5:R-:W-:Y:S02]  /*5dd0*/  F2FP.PACK_AB R5, R115, R137 ;  /* 0x000000897305723e */ /* 0x020fe400000000ff */
[----:B------:R-:W-:Y:S02]  /*5de0*/  F2FP.PACK_AB R6, R141, R139 ;  /* 0x0000008b8d06723e */ /* 0x000fe400000000ff */
[----:B-1----:R-:W-:Y:S01]  /*5df0*/  F2FP.PACK_AB R7, R136, R112 ;  /* 0x000000708807723e */ /* 0x002fe200000000ff */
[----:B------:R-:W-:-:S06]  /*5e00*/  FFMA.FTZ R3, R234, c[0x0][0x2d0], -R2 ;  /* 0x0000b400ea037a23 */ /* 0x000fcc0000010802 */
[C---:B------:R-:W-:Y:S08]  /*5e10*/  HMMA.16816.F32 R68, R4.reuse, R20, R76 ;  /* 0x000000140444723c */ /* 0x040ff0000000184c */
[C---:B----4-:R-:W-:Y:S01]  /*5e20*/  HMMA.16816.F32 R76, R4.reuse, R16, R100 ;  /* 0x00000010044c723c */ /* 0x050fe20000001864 */
[----:B------:R1:W-:Y:S01]  /*5e30*/  MUFU.EX2 R17, R3 ;  /* 0x0000000300117308 */ /* 0x0003e20000000800 */
[----:B------:R-:W-:Y:S06]  /*5e40*/  LDSM.16.MT88.4 R100, [R193+0x6800] ;  /* 0x00680000c164783b */ /* 0x000fec0000004200 */
[C---:B---3--:R-:W-:Y:S08]  /*5e50*/  HMMA.16816.F32 R60, R4.reuse, R8, R60 ;  /* 0x00000008043c723c */ /* 0x048ff0000000183c */
[----:B------:R-:W-:Y:S01]  /*5e60*/  HMMA.16816.F32 R40, R4, R10, R40 ;  /* 0x0000000a0428723c */ /* 0x000fe20000001828 */
[----:B------:R-:W2:Y:S01]  /*5e70*/  LDSM.16.MT88.4 R8, [R192+0x6000] ;  /* 0x00600000c008783b */ /* 0x000ea20000004200 */
[----:B-1----:R-:W-:-:S06]  /*5e80*/  FFMA.FTZ R3, R233, c[0x0][0x2d0], -R2 ;  /* 0x0000b400e9037a23 */ /* 0x002fcc0000010802 */
[C---:B------:R-:W-:Y:S01]  /*5e90*/  HMMA.16816.F32 R84, R4.reuse, R18, R84 ;  /* 0x000000120454723c */ /* 0x040fe20000001854 */
[----:B------:R1:W3:Y:S07]  /*5ea0*/  MUFU.EX2 R18, R3 ;  /* 0x0000000300127308 */ /* 0x0002ee0000000800 */
[C---:B------:R-:W-:Y:S01]  /*5eb0*/  HMMA.16816.F32 R56, R4.reuse, R22, R96 ;  /* 0x000000160438723c */ /* 0x040fe20000001860 */
[----:B------:R-:W4:Y:S04]  /*5ec0*/  LDSM.16.MT88.4 R20, [R193+0x6000] ;  /* 0x00600000c114783b */ /* 0x000f280000004200 */
[----:B------:R-:W-:Y:S03]  /*5ed0*/  LDSM.16.MT88.4 R96, [R191+0x6800] ;  /* 0x00680000bf60783b */ /* 0x000fe60000004200 */
[----:B------:R-:W-:Y:S01]  /*5ee0*/  HMMA.16816.F32 R116, R4, R12, R116 ;  /* 0x0000000c0474723c */ /* 0x000fe20000001874 */
[--C-:B-1----:R-:W-:Y:S01]  /*5ef0*/  FFMA.FTZ R3, R232, c[0x0][0x2d0], -R2.reuse ;  /* 0x0000b400e8037a23 */ /* 0x102fe20000010802 */
[----:B------:R-:W-:Y:S01]  /*5f00*/  IADD3 R217, R158, -0x2, RZ ;  /* 0xfffffffe9ed97810 */ /* 0x000fe20007ffe0ff */
[----:B------:R-:W-:Y:S01]  /*5f10*/  FFMA.FTZ R2, R231, c[0x0][0x2d0], -R2 ;  /* 0x0000b400e7027a23 */ /* 0x000fe20000010802 */
[----:B---3--:R-:W-:-:S03]  /*5f20*/  F2FP.PACK_AB R64, R18, R17 ;  /* 0x000000111240723e */ /* 0x008fc600000000ff */
[----:B------:R1:W-:Y:S01]  /*5f30*/  MUFU.EX2 R19, R2 ;  /* 0x0000000200137308 */ /* 0x0003e20000000800 */
[C---:B------:R-:W-:Y:S01]  /*5f40*/  HMMA.16816.F32 R52, R4.reuse, R14, R72 ;  /* 0x0000000e0434723c */ /* 0x040fe20000001848 */
[----:B------:R-:W3:Y:S04]  /*5f50*/  LDSM.16.MT88.4 R12, [R194+0x2800] ;  /* 0x00280000c20c783b */ /* 0x000ee80000004200 */
[----:B------:R-:W-:Y:S03]  /*5f60*/  LDSM.16.MT88.4 R72, [R193+0x3000] ;  /* 0x00300000c148783b */ /* 0x000fe60000004200 */
[----:B--2---:R-:W-:Y:S01]  /*5f70*/  HMMA.16816.F32 R44, R4, R8, R44 ;  /* 0x00000008042c723c */ /* 0x004fe2000000182c */
[----:B-1----:R-:W-:-:S07]  /*5f80*/  FFMA.FTZ R2, R230, c[0x0][0x2d0], -R0 ;  /* 0x0000b400e6027a23 */ /* 0x002fce0000010800 */
[C---:B------:R-:W-:Y:S01]  /*5f90*/  HMMA.16816.F32 R28, R4.reuse, R10, R28 ;  /* 0x0000000a041c723c */ /* 0x040fe2000000181c */
[----:B------:R1:W-:Y:S07]  /*5fa0*/  MUFU.EX2 R16, R2 ;  /* 0x0000000200107308 */ /* 0x0003ee0000000800 */
[C---:B----4-:R-:W-:Y:S01]  /*5fb0*/  HMMA.16816.F32 R36, R4.reuse, R20, R36 ;  /* 0x000000140424723c */ /* 0x050fe20000001824 */
[----:B------:R-:W2:Y:S07]  /*5fc0*/  MUFU.EX2 R20, R3 ;  /* 0x0000000300147308 */ /* 0x000eae0000000800 */
[----:B------:R-:W-:Y:S01]  /*5fd0*/  HMMA.16816.F32 R24, R4, R22, R24 ;  /* 0x000000160418723c */ /* 0x000fe20000001818 */
[----:B-1----:R-:W-:-:S04]  /*5fe0*/  FFMA.FTZ R2, R237, c[0x0][0x2d0], -R0 ;  /* 0x0000b400ed027a23 */ /* 0x002fc80000010800 */
[----:B------:R1:W4:Y:S03]  /*5ff0*/  MUFU.EX2 R9, R2 ;  /* 0x0000000200097308 */ /* 0x0003260000000800 */
[----:B---3--:R-:W-:Y:S01]  /*6000*/  HMMA.16816.F32 R92, R4, R12, R92 ;  /* 0x0000000c045c723c */ /* 0x008fe2000000185c */
[----:B--2---:R-:W-:-:S07]  /*6010*/  F2FP.PACK_AB R66, R19, R20 ;  /* 0x000000141342723e */ /* 0x004fce00000000ff */
[----:B------:R-:W-:Y:S01]  /*6020*/  HMMA.16816.F32 R104, R4, R14, R88 ;  /* 0x0000000e0468723c */ /* 0x000fe20000001858 */
[----:B------:R-:W2:Y:S04]  /*6030*/  LDSM.16.MT88.4 R12, [R194+0x6000] ;  /* 0x00600000c20c783b */ /* 0x000ea80000004200 */
[----:B------:R-:W3:Y:S01]  /*6040*/  LDSM.16.MT88.4 R88, [R194+0x3000] ;  /* 0x00300000c258783b */ /* 0x000ee20000004200 */
[--C-:B-1----:R-:W-:Y:S01]  /*6050*/  FFMA.FTZ R2, R236, c[0x0][0x2d0], -R0.reuse ;  /* 0x0000b400ec027a23 */ /* 0x102fe20000010800 */
[----:B----4-:R-:W-:Y:S01]  /*6060*/  F2FP.PACK_AB R65, R9, R16 ;  /* 0x000000100941723e */ /* 0x010fe200000000ff */
[----:B------:R-:W-:Y:S02]  /*6070*/  FFMA.FTZ R0, R235, c[0x0][0x2d0], -R0 ;  /* 0x0000b400eb007a23 */ /* 0x000fe40000010800 */
[----:B------:R1:W-:Y:S08]  /*6080*/  MUFU.EX2 R10, R2 ;  /* 0x00000002000a7308 */ /* 0x0003f00000000800 */
[----:B------:R-:W4:Y:S01]  /*6090*/  MUFU.EX2 R8, R0 ;  /* 0x0000000000087308 */ /* 0x000f220000000800 */
[----:B-1----:R-:W-:-:S04]  /*60a0*/  FADD.FTZ R2, R252, R251 ;  /* 0x000000fbfc027221 */ /* 0x002fc80000010000 */
[----:B------:R-:W-:-:S04]  /*60b0*/  FADD.FTZ R2, R250, R2 ;  /* 0x00000002fa027221 */ /* 0x000fc80000010000 */
[----:B------:R-:W-:Y:S01]  /*60c0*/  FADD.FTZ R2, R157, R2 ;  /* 0x000000029d027221 */ /* 0x000fe20000010000 */
[----:B----4-:R-:W-:Y:S01]  /*60d0*/  F2FP.PACK_AB R67, R8, R10 ;  /* 0x0000000a0843723e */ /* 0x010fe200000000ff */
[----:B------:R-:W4:Y:S01]  /*60e0*/  LDL R157, [R1+0x64] ;  /* 0x00006400019d7983 */ /* 0x000f220000100800 */
[----:B------:R-:W-:-:S04]  /*60f0*/  FADD.FTZ R0, R246, R243 ;  /* 0x000000f3f6007221 */ /* 0x000fc80000010000 */
[----:B------:R-:W-:Y:S01]  /*6100*/  FADD.FTZ R0, R242, R0 ;  /* 0x00000000f2007221 */ /* 0x000fe20000010000 */
[C---:B--2---:R-:W-:Y:S01]  /*6110*/  HMMA.16816.F32 R48, R4.reuse, R12, R48 ;  /* 0x0000000c0430723c */ /* 0x044fe20000001830 */
[----:B------:R-:W-:Y:S02]  /*6120*/  FADD.FTZ R2, R245, R2 ;  /* 0x00000002f5027221 */ /* 0x000fe40000010000 */
[----:B------:R-:W-:Y:S02]  /*6130*/  FADD.FTZ R0, R249, R0 ;  /* 0x00000000f9007221 */ /* 0x000fe40000010000 */
[----:B------:R-:W-:Y:S02]  /*6140*/  FADD.FTZ R2, R247, R2 ;  /* 0x00000002f7027221 */ /* 0x000fe40000010000 */
[----:B------:R-:W-:Y:S01]  /*6150*/  FADD.FTZ R0, R239, R0 ;  /* 0x00000000ef007221 */ /* 0x000fe20000010000 */
[----:B------:R-:W-:Y:S01]  /*6160*/  HMMA.16816.F32 R32, R4, R14, R32 ;  /* 0x0000000e0420723c */ /* 0x000fe20000001820 */
[----:B------:R-:W-:Y:S01]  /*6170*/  FADD.FTZ R3, R244, R2 ;  /* 0x00000002f4037221 */ /* 0x000fe20000010000 */
[----:B------:R-:W1:Y:S01]  /*6180*/  LDSM.16.MT88.4 R12, [R194+0x6800] ;  /* 0x00680000c20c783b */ /* 0x000e620000004200 */
[----:B------:R-:W-:-:S04]  /*6190*/  FADD.FTZ R0, R240, R0 ;  /* 0x00000000f0007221 */ /* 0x000fc80000010000 */
        /* <DEDUP_REMOVED lines=16> */
[C---:B---3--:R-:W-:Y:S01]  /*62a0*/  HMMA.16816.F32 R84, R64.reuse, R88, R92 ;  /* 0x000000584054723c */ /* 0x048fe2000000185c */
        /* <DEDUP_REMOVED lines=14> */
[----:B------:R-:W-:Y:S01]  /*6390*/  HMMA.16816.F32 R92, R64, R96, R60 ;  /* 0x00000060405c723c */ /* 0x000fe2000000183c */
[----:B------:R-:W-:-:S04]  /*63a0*/  FADD.FTZ R2, R148, R2 ;  /* 0x0000000294027221 */ /* 0x000fc80000010000 */
[----:B------:R-:W-:-:S03]  /*63b0*/  FADD.FTZ R2, R138, R2 ;  /* 0x000000028a027221 */ /* 0x000fc60000010000 */
        /* <DEDUP_REMOVED lines=8> */
[----:B------:R-:W-:Y:S01]  /*6440*/  HMMA.16816.F32 R64, R64, R14, R32 ;  /* 0x0000000e4040723c */ /* 0x000fe20000001820 */
[----:B----4-:R-:W-:-:S04]  /*6450*/  @P4 IMAD.HI.U32 R4, R157, c[0x0][0x2c8], RZ ;  /* 0x0000b2009d044a27 */ /* 0x010fc800078e00ff */
[----:B------:R-:W-:Y:S01]  /*6460*/  IMAD.MOV.U32 R0, RZ, RZ, R157 ;  /* 0x000000ffff007224 */ /* 0x000fe200078e009d */
[----:B------:R-:W-:Y:S01]  /*6470*/  @P4 SHF.R.U32.HI R0, RZ, c[0x0][0x2cc], R4 ;  /* 0x0000b300ff004a19 */ /* 0x000fe20000011604 */
[----:B------:R-:W-:-:S03]  /*6480*/  FADD.FTZ R4, R145, R3 ;  /* 0x0000000391047221 */ /* 0x000fc60000010000 */
[----:B------:R-:W-:Y:S01]  /*6490*/  IADD3 R3, R0, R156, -R155 ;  /* 0x0000009c00037210 */ /* 0x000fe20007ffe89b */
[----:B------:R-:W-:Y:S02]  /*64a0*/  FADD.FTZ R0, R140, R2 ;  /* 0x000000028c007221 */ /* 0x000fe40000010000 */
[----:B------:R-:W-:Y:S02]  /*64b0*/  IMAD.MOV.U32 R2, RZ, RZ, RZ ;  /* 0x000000ffff027224 */ /* 0x000fe400078e00ff */
[----:B------:R-:W-:Y:S02]  /*64c0*/  FADD.FTZ R4, R137, R4 ;  /* 0x0000000489047221 */ /* 0x000fe40000010000 */
[----:B------:R-:W-:-:S04]  /*64d0*/  IMAD.HI R2, R3, -0x6db6db6d, R2 ;  /* 0x9249249303027827 */ /* 0x000fc800078e0202 */
[----:B------:R-:W-:Y:S02]  /*64e0*/  FADD.FTZ R3, R115, R4 ;  /* 0x0000000473037221 */ /* 0x000fe40000010000 */
[----:B------:R-:W-:Y:S02]  /*64f0*/  FADD.FTZ R0, R139, R0 ;  /* 0x000000008b007221 */ /* 0x000fe40000010000 */
[----:B------:R-:W-:Y:S02]  /*6500*/  FADD.FTZ R3, R112, R3 ;  /* 0x0000000370037221 */ /* 0x000fe40000010000 */
[----:B------:R-:W-:Y:S01]  /*6510*/  FADD.FTZ R4, R141, R0 ;  /* 0x000000008d047221 */ /* 0x000fe20000010000 */
[----:B------:R-:W-:Y:S01]  /*6520*/  SHF.R.U32.HI R0, RZ, 0x1f, R2 ;  /* 0x0000001fff007819 */ /* 0x000fe20000011602 */
[----:B------:R-:W-:-:S03]  /*6530*/  FADD.FTZ R3, R136, R3 ;  /* 0x0000000388037221 */ /* 0x000fc60000010000 */
[----:B------:R-:W-:Y:S01]  /*6540*/  LEA.HI.SX32 R2, R2, R0, 0x1a ;  /* 0x0000000002027211 */ /* 0x000fe200078fd2ff */
[----:B------:R-:W-:Y:S02]  /*6550*/  FADD.FTZ R0, R17, R4 ;  /* 0x0000000411007221 */ /* 0x000fe40000010000 */
[----:B------:R-:W-:Y:S01]  /*6560*/  FADD.FTZ R3, R16, R3 ;  /* 0x0000000310037221 */ /* 0x000fe20000010000 */
[----:B------:R-:W-:Y:S01]  /*6570*/  IMNMX R4, R151, R2, !PT ;  /* 0x0000000297047217 */ /* 0x000fe20007800200 */
[----:B------:R-:W-:Y:S02]  /*6580*/  FADD.FTZ R0, R18, R0 ;  /* 0x0000000012007221 */ /* 0x000fe40000010000 */
[----:B------:R-:W-:Y:S02]  /*6590*/  FADD.FTZ R2, R9, R3 ;  /* 0x0000000309027221 */ /* 0x000fe40000010000 */
[----:B------:R-:W-:Y:S02]  /*65a0*/  FADD.FTZ R0, R20, R0 ;  /* 0x0000000014007221 */ /* 0x000fe40000010000 */
[----:B------:R-:W-:-:S02]  /*65b0*/  FADD.FTZ R2, R10, R2 ;  /* 0x000000020a027221 */ /* 0x000fc40000010000 */
[----:B------:R-:W-:Y:S02]  /*65c0*/  FADD.FTZ R3, R19, R0 ;  /* 0x0000000013037221 */ /* 0x000fe40000010000 */
[----:B------:R-:W-:Y:S01]  /*65d0*/  FADD.FTZ R0, R8, R2 ;  /* 0x0000000208007221 */ /* 0x000fe20000010000 */
[----:B------:R1:W-:Y:S04]  /*65e0*/  STL [R1+0x3c], R4 ;  /* 0x00003c0401007387 */ /* 0x0003e80000100800 */
[----:B------:R1:W-:Y:S04]  /*65f0*/  STL [R1+0x20], R0 ;  /* 0x0000200001007387 */ /* 0x0003e80000100800 */
[----:B------:R1:W-:Y:S01]  /*6600*/  STL [R1+0x24], R3 ;  /* 0x0000240301007387 */ /* 0x0003e20000100800 */
[----:B------:R-:W-:Y:S11]  /*6610*/  ISETP.GE.AND P0, PT, R217, R4, PT ;  /* 0x00000004d900720c */ /* 0x000ff60003f06270 */
[----:B------:R-:W-:Y:S02]  /*6620*/  @!UPT UIADD3 URZ, URZ, URZ, URZ ;  /* 0x0000003f3f3ff290 */ /* 0x000fe4000fffe03f */
[----:B------:R-:W-:Y:S05]  /*6630*/  @!P0 BRA `(.L_x_1019) ;  /* 0x00003c4000008947 */ /* 0x000fea0003800000 */
[----:B------:R-:W2:Y:S01]  /*6640*/  LDL R151, [R1+0x90] ;  /* 0x0000900001977983 */ /* 0x000ea20000100800 */
[----:B------:R-:W-:Y:S01]  /*6650*/  IMAD.MOV.U32 R115, RZ, RZ, R113 ;  /* 0x000000ffff737224 */ /* 0x000fe200078e0071 */
[----:B-1----:R-:W-:Y:S02]  /*6660*/  MOV R3, R114 ;  /* 0x0000007200037202 */ /* 0x002fe40000000f00 */
[----:B------:R-:W-:Y:S01]  /*6670*/  MOV R214, R217 ;  /* 0x000000d900d67202 */ /* 0x000fe20000000f00 */
[----:B--2---:R-:W-:-:S05]  /*6680*/  IMAD.IADD R0, R151, 0x1, R157 ;  /* 0x0000000197007824 */ /* 0x004fca00078e029d */
[----:B------:R1:W-:Y:S02]  /*6690*/  STL [R1+0x38], R0 ;  /* 0x0000380001007387 */ /* 0x0003e40000100800 */
[----:B-1----:R-:W-:-:S05]  /*66a0*/  @P4 IMAD.HI.U32 R0, R0, c[0x0][0x2c8], RZ ;  /* 0x0000b20000004a27 */ /* 0x002fca00078e00ff */
[----:B------:R-:W-:-:S05]  /*66b0*/  @P4 SHF.R.U32.HI R0, RZ, c[0x0][0x2cc], R0 ;  /* 0x0000b300ff004a19 */ /* 0x000fca0000011600 */
[----:B------:R1:W-:Y:S02]  /*66c0*/  @P4 STL [R1+0x40], R0 ;  /* 0x0000400001004387 */ /* 0x0003e40000100800 */
.L_x_1024:
[----:B------:R-:W2:Y:S01]  /*66d0*/  LDL R112, [R1+0x28] ;  /* 0x0000280001707983 */ /* 0x000ea20000100800 */
[----:B------:R-:W-:Y:S04]  /*66e0*/  DEPBAR.LE SB0, 0x0 ;  /* 0x000080000000791a */ /* 0x000fe80000000000 */
[----:B------:R-:W-:Y:S01]  /*66f0*/  WARPSYNC 0xffffffff ;  /* 0xffffffff00007948 */ /* 0x000fe20003800000 */
[----:B------:R-:W-:Y:S06]  /*6700*/  BAR.SYNC.DEFER_BLOCKING 0x0 ;  /* 0x0000000000007b1d */ /* 0x000fec0000010000 */
[----:B------:R3:W4:Y:S01]  /*6710*/  LDSM.16.M88.4 R8, [R188] ;  /* 0x00000000bc08783b */ /* 0x0007220000000200 */
[----:B------:R-:W-:Y:S03]  /*6720*/  BSSY B0, `(.L_x_1020) ;  /* 0x000004b000007945 */ /* 0x000fe60003800000 */
[----:B------:R3:W1:Y:S04]  /*6730*/  LDSM.16.M88.4 R16, [R188+0x800] ;  /* 0x00080000bc10783b */ /* 0x0006680000000200 */
[----:B------:R3:W1:Y:S04]  /*6740*/  LDSM.16.M88.4 R24, [R188+0x1000] ;  /* 0x00100000bc18783b */ /* 0x0006680000000200 */
[----:B------:R3:W1:Y:S04]  /*6750*/  LDSM.16.M88.4 R32, [R188+0x1800] ;  /* 0x00180000bc20783b */ /* 0x0006680000000200 */
[----:B------:R3:W1:Y:S04]  /*6760*/  LDSM.16.M88.4 R40, [R188+0x2000] ;  /* 0x00200000bc28783b */ /* 0x0006680000000200 */
[----:B------:R3:W1:Y:S04]  /*6770*/  LDSM.16.M88.4 R48, [R188+0x2800] ;  /* 0x00280000bc30783b */ /* 0x0006680000000200 */
[----:B------:R3:W1:Y:S04]  /*6780*/  LDSM.16.M88.4 R56, [R188+0x3000] ;  /* 0x00300000bc38783b */ /* 0x0006680000000200 */
[----:B------:R3:W1:Y:S04]  /*6790*/  LDSM.16.M88.4 R136, [R195] ;  /* 0x00000000c388783b */ /* 0x0006680000000200 */
[----:B------:R3:W1:Y:S04]  /*67a0*/  LDSM.16.M88.4 R140, [R204] ;  /* 0x00000000cc8c783b */ /* 0x0006680000000200 */
[----:B------:R3:W1:Y:S04]  /*67b0*/  LDSM.16.M88.4 R144, [R205] ;  /* 0x00000000cd90783b */ /* 0x0006680000000200 */
[----:B------:R3:W1:Y:S04]  /*67c0*/  LDSM.16.M88.4 R148, [R206] ;  /* 0x00000000ce94783b */ /* 0x0006680000000200 */
[----:B------:R3:W1:Y:S04]  /*67d0*/  LDSM.16.M88.4 R152, [R207] ;  /* 0x00000000cf98783b */ /* 0x0006680000000200 */
[----:B------:R3:W1:Y:S04]  /*67e0*/  LDSM.16.M88.4 R156, [R208] ;  /* 0x00000000d09c783b */ /* 0x0006680000000200 */
[----:B------:R3:W1:Y:S01]  /*67f0*/  LDSM.16.M88.4 R160, [R209] ;  /* 0x00000000d1a0783b */ /* 0x0006620000000200 */
[----:B--2---:R-:W-:Y:S11]  /*6800*/  ISETP.GT.AND P0, PT, R112, R214, PT ;  /* 0x000000d67000720c */ /* 0x004ff60003f04270 */
[----:B------:R-:W-:Y:S02]  /*6810*/  @!UPT UIADD3 URZ, URZ, URZ, URZ ;  /* 0x0000003f3f3ff290 */ /* 0x000fe4000fffe03f */
[----:B------:R-:W-:-:S05]  /*6820*/  @P0 BRA `(.L_x_1021) ;  /* 0x000003a000000947 */ /* 0x000fca0003800000 */
[----:B-1-34-:R-:W-:Y:S01]  /*6830*/  IMAD.WIDE.U32 R22, R214, c[0x0][0x208], RZ ;  /* 0x00008200d6167a25 */ /* 0x01afe200078e00ff */
[----:B------:R-:W2:Y:S01]  /*6840*/  LDL.64 R30, [R1+0x8] ;  /* 0x00000800011e7983 */ /* 0x000ea20000100a00 */
[----:B------:R-:W-:Y:S01]  /*6850*/  ULDC.64 UR4, c[0x0][0x208] ;  /* 0x0000820000047ab9 */ /* 0x000fe20000000a00 */
[----:B------:R-:W-:Y:S01]  /*6860*/  SHF.R.S32.HI R0, RZ, 0x1f, R214 ;  /* 0x0000001fff007819 */ /* 0x000fe200000114d6 */
[----:B------:R-:W-:Y:S01]  /*6870*/  USHF.L.U32 UR9, UR4, 0x5, URZ ;  /* 0x0000000504097899 */ /* 0x000fe2000800063f */
[----:B------:R-:W3:Y:S01]  /*6880*/  LDL.64 R28, [R1] ;  /* 0x00000000011c7983 */ /* 0x000ee20000100a00 */
[----:B------:R-:W-:Y:S02]  /*6890*/  UMOV UR8, 0x5 ;  /* 0x0000000500087882 */ /* 0x000fe40000000000 */
[----:B------:R-:W-:Y:S01]  /*68a0*/  IMAD R0, R0, c[0x0][0x208], RZ ;  /* 0x0000820000007a24 */ /* 0x000fe200078e02ff */
[----:B------:R-:W1:Y:S01]  /*68b0*/  S2R R12, SR_TID.X ;  /* 0x00000000000c7919 */ /* 0x000e620000002100 */
[----:B------:R-:W-:Y:S01]  /*68c0*/  USHF.L.U64.HI UR5, UR4, UR8, UR5 ;  /* 0x0000000804057299 */ /* 0x000fe20008010205 */
[----:B------:R-:W-:Y:S01]  /*68d0*/  IMAD.U32 R4, RZ, RZ, UR9 ;  /* 0x00000009ff047e24 */ /* 0x000fe2000f8e00ff */
[----:B------:R-:W-:Y:S01]  /*68e0*/  UIADD3 UR8, UP0, UR9, UR9, URZ ;  /* 0x0000000909087290 */ /* 0x000fe2000ff1e03f */
[----:B------:R-:W-:Y:S03]  /*68f0*/  IMAD R0, R214, c[0x0][0x20c], R0 ;  /* 0x00008300d6007a24 */ /* 0x000fe600078e0200 */
[----:B------:R-:W-:Y:S01]  /*6900*/  IMAD.U32 R5, RZ, RZ, UR5 ;  /* 0x00000005ff057e24 */ /* 0x000fe2000f8e00ff */
[----:B------:R-:W-:Y:S01]  /*6910*/  UIADD3.X UR4, UR5, UR5, URZ, UP0, !UPT ;  /* 0x0000000505047290 */ /* 0x000fe200087fe43f */
[----:B------:R-:W-:Y:S02]  /*6920*/  IMAD.IADD R0, R23, 0x1, R0 ;  /* 0x0000000117007824 */ /* 0x000fe400078e0200 */
[----:B------:R-:W-:Y:S04]  /*6930*/  IMAD.WIDE.U32 R6, R22, 0x70, R4 ;  /* 0x0000007016067825 */ /* 0x000fe800078e0004 */
[----:B------:R-:W-:Y:S01]  /*6940*/  IMAD R21, R0, 0x70, RZ ;  /* 0x0000007000157824 */ /* 0x000fe200078e02ff */
[----:B------:R-:W-:Y:S01]  /*6950*/  IADD3 R20, P1, R6, UR9, RZ ;  /* 0x0000000906147c10 */ /* 0x000fe2000ff3e0ff */
[----:B------:R-:W-:Y:S02]  /*6960*/  IMAD.U32 R14, RZ, RZ, UR8 ;  /* 0x00000008ff0e7e24 */ /* 0x000fe4000f8e00ff */
[----:B------:R-:W-:Y:S02]  /*6970*/  IMAD.IADD R0, R21, 0x1, R7 ;  /* 0x0000000115007824 */ /* 0x000fe400078e0207 */
[----:B------:R-:W-:Y:S01]  /*6980*/  IMAD.U32 R15, RZ, RZ, UR4 ;  /* 0x00000004ff0f7e24 */ /* 0x000fe2000f8e00ff */
[----:B-1----:R-:W-:Y:S03]  /*6990*/  ISETP.GT.AND P3, PT, R12, 0x7f, PT ;  /* 0x0000007f0c00780c */ /* 0x002fe60003f64270 */
[----:B------:R-:W-:Y:S01]  /*69a0*/  IMAD.WIDE.U32 R14, R22, 0x70, R14 ;  /* 0x00000070160e7825 */ /* 0x000fe200078e000e */
[----:B--2---:R-:W-:Y:S03]  /*69b0*/  IADD3 R2, P0, R30, R6, RZ ;  /* 0x000000061e027210 */ /* 0x004fe60007f1e0ff */
[----:B------:R-:W-:Y:S02]  /*69c0*/  IMAD.MOV.U32 R4, RZ, RZ, R30 ;  /* 0x000000ffff047224 */ /* 0x000fe400078e001e */
[--C-:B---3--:R-:W-:Y:S02]  /*69d0*/  IMAD.MOV.U32 R5, RZ, RZ, R29.reuse ;  /* 0x000000ffff057224 */ /* 0x108fe400078e001d */
[----:B------:R-:W-:Y:S01]  /*69e0*/  IMAD.X R7, R0, 0x1, R29, P0 ;  /* 0x0000000100077824 */ /* 0x000fe200000e061d */
[----:B------:R-:W-:Y:S01]  /*69f0*/  LEA R6, P0, R2, c[0x0][0x1f8], 0x1 ;  /* 0x00007e0002067a11 */ /* 0x000fe200078008ff */
[----:B------:R-:W-:Y:S01]  /*6a00*/  IMAD.WIDE.U32 R4, R22, 0x70, R4 ;  /* 0x0000007016047825 */ /* 0x000fe200078e0004 */
[----:B------:R-:W-:Y:S02]  /*6a10*/  IADD3.X R0, R0, UR5, RZ, P1, !PT ;  /* 0x0000000500007c10 */ /* 0x000fe40008ffe4ff */
[----:B------:R-:W-:Y:S01]  /*6a20*/  LEA.HI.X R7, R2, c[0x0][0x1fc], R7, 0x1, P0 ;  /* 0x00007f0002077a11 */ /* 0x000fe200000f0c07 */
[----:B------:R-:W-:Y:S01]  /*6a30*/  IMAD.IADD R5, R5, 0x1, R21 ;  /* 0x0000000105057824 */ /* 0x000fe200078e0215 */
[C---:B------:R-:W-:Y:S04]  /*6a40*/  LEA R12, P2, R4.reuse, c[0x0][0x1f8], 0x1 ;  /* 0x00007e00040c7a11 */ /* 0x040fe800078408ff */
[----:B------:R-:W-:Y:S02]  /*6a50*/  LEA.HI.X R13, R4, c[0x0][0x1fc], R5, 0x1, P2 ;  /* 0x00007f00040d7a11 */ /* 0x000fe400010f0c05 */
[----:B------:R-:W-:Y:S02]  /*6a60*/  IADD3 R2, P2, R20, R30, RZ ;  /* 0x0000001e14027210 */ /* 0x000fe40007f5e0ff */
[----:B------:R-:W-:Y:S01]  /*6a70*/  @!P3 IADD3 R5, P1, P0, R30, UR9, R20 ;  /* 0x000000091e05bc10 */ /* 0x000fe2000f83e014 */
[----:B------:R-:W-:Y:S01]  /*6a80*/  @!PT LDS RZ, [RZ] ;  /* 0x00000000fffff984 */ /* 0x000fe20000000800 */
[----:B------:R-:W-:Y:S01]  /*6a90*/  @!PT LDS RZ, [RZ] ;  /* 0x00000000fffff984 */ /* 0x000fe20000000800 */
[----:B------:R-:W-:Y:S01]  /*6aa0*/  @!PT LDS RZ, [RZ] ;  /* 0x00000000fffff984 */ /* 0x000fe20000000800 */
[----:B------:R1:W-:Y:S02]  /*6ab0*/  LDGSTS.E.BYPASS.LTC128B.128 [R216+0x100], [R12.64], !P6 ;  /* 0x001000000cd87fae */ /* 0x0003e4000f101d46 */
[----:B------:R-:W-:Y:S01]  /*6ac0*/  IMAD.X R23, R0, 0x1, R29, P2 ;  /* 0x0000000100177824 */ /* 0x000fe200010e061d */
[----:B------:R-:W-:Y:S01]  /*6ad0*/  LEA R20, P2, R2, c[0x0][0x1f8], 0x1 ;  /* 0x00007e0002147a11 */ /* 0x000fe200078408ff */
[----:B------:R1:W-:Y:S01]  /*6ae0*/  LDGSTS.E.BYPASS.LTC128B.128 [R216+0x3900], [R12.64+0x80], !P5 ;  /* 0x039000800cd87fae */ /* 0x0003e2000e901d46 */
[----:B------:R-:W-:Y:S02]  /*6af0*/  @!P3 IADD3.X R22, R29, UR5, R0, P1, P0 ;  /* 0x000000051d16bc10 */ /* 0x000fe40008fe0400 */
[C---:B------:R-:W-:Y:S01]  /*6b00*/  @!P3 LEA R4, P0, R5.reuse, c[0x0][0x1f8], 0x1 ;  /* 0x00007e000504ba11 */ /* 0x040fe200078008ff */
[----:B------:R1:W-:Y:S01]  /*6b10*/  LDGSTS.E.BYPASS.LTC128B.128 [R216+0x1100], [R6.64], !P6 ;  /* 0x0110000006d87fae */ /* 0x0003e2000f101d46 */
[----:B------:R-:W-:Y:S02]  /*6b20*/  IADD3 R0, P1, R30, R14, RZ ;  /* 0x0000000e1e007210 */ /* 0x000fe40007f3e0ff */
[----:B------:R-:W-:Y:S01]  /*6b30*/  @!P3 LEA.HI.X R5, R5, c[0x0][0x1fc], R22, 0x1, P0 ;  /* 0x00007f000505ba11 */ /* 0x000fe200000f0c16 */
[----:B------:R1:W-:Y:S01]  /*6b40*/  LDGSTS.E.BYPASS.LTC128B.128 [R216+0x4900], [R6.64+0x80], !P5 ;  /* 0x0490008006d87fae */ /* 0x0003e2000e901d46 */
[----:B------:R-:W-:Y:S02]  /*6b50*/  LEA R14, P0, R0, c[0x0][0x1f8], 0x1 ;  /* 0x00007e00000e7a11 */ /* 0x000fe400078008ff */
[----:B------:R-:W-:Y:S02]  /*6b60*/  IADD3.X R15, R29, R21, R15, P1, !PT ;  /* 0x000000151d0f7210 */ /* 0x000fe40000ffe40f */
[----:B------:R-:W-:Y:S02]  /*6b70*/  LEA.HI.X R21, R2, c[0x0][0x1fc], R23, 0x1, P2 ;  /* 0x00007f0002157a11 */ /* 0x000fe400010f0c17 */
[----:B------:R-:W-:Y:S03]  /*6b80*/  LEA.HI.X R15, R0, c[0x0][0x1fc], R15, 0x1, P0 ;  /* 0x00007f00000f7a11 */ /* 0x000fe600000f0c0f */
[----:B------:R1:W-:Y:S04]  /*6b90*/  LDGSTS.E.BYPASS.LTC128B.128 [R216+0x2100], [R20.64], !P6 ;  /* 0x0210000014d87fae */ /* 0x0003e8000f101d46 */
[----:B------:R1:W-:Y:S04]  /*6ba0*/  LDGSTS.E.BYPASS.LTC128B.128 [R216+0x5900], [R14.64+0x80], !P5 ;  /* 0x059000800ed87fae */ /* 0x0003e8000e901d46 */
[----:B------:R1:W-:Y:S04]  /*6bb0*/  @!P3 LDGSTS.E.BYPASS.LTC128B.128 [R216+0x3100], [R4.64], !P6 ;  /* 0x0310000004d8bfae */ /* 0x0003e8000f101d46 */
[----:B------:R1:W-:Y:S02]  /*6bc0*/  @!P3 LDGSTS.E.BYPASS.LTC128B.128 [R216+0x6900], [R4.64+0x80], !P5 ;  /* 0x0690008004d8bfae */ /* 0x0003e4000e901d46 */
.L_x_1021:
[----:B-1-34-:R-:W-:Y:S05]  /*6bd0*/  BSYNC B0 ;  /* 0x0000000000007941 */ /* 0x01afea0003800000 */
.L_x_1020:
[C---:B------:R-:W-:Y:S01]  /*6be0*/  HMMA.16816.F32 R4, R128.reuse, R8, RZ ;  /* 0x000000088004723c */ /* 0x040fe200000018ff */
[----:B------:R-:W0:Y:S01]  /*6bf0*/  LDGDEPBAR ;  /* 0x00000000000079af */ /* 0x000e220000000000 */
[----:B------:R-:W-:Y:S01]  /*6c00*/  BSSY B0, `(.L_x_1022) ;  /* 0x00000d5000007945 */ /* 0x000fe20003800000 */
[----:B------:R-:W-:Y:S05]  /*6c10*/  ISETP.GT.AND P0, PT, R214, R112, PT ;  /* 0x00000070d600720c */ /* 0x000fea0003f04270 */
[C---:B------:R-:W-:Y:S08]  /*6c20*/  HMMA.16816.F32 R8, R128.reuse, R10, RZ ;  /* 0x0000000a8008723c */ /* 0x040ff000000018ff */
        /* <DEDUP_REMOVED lines=11> */
[----:B------:R-:W-:Y:S08]  /*6ce0*/  HMMA.16816.F32 R56, R128, R58, RZ ;  /* 0x0000003a8038723c */ /* 0x000ff000000018ff */
[C---:B------:R-:W-:Y:S08]  /*6cf0*/  HMMA.16816.F32 R4, R132.reuse, R136, R4 ;  /* 0x000000888404723c */ /* 0x040ff00000001804 */
[C---:B------:R-:W-:Y:S01]  /*6d00*/  HMMA.16816.F32 R8, R132.reuse, R138, R8 ;  /* 0x0000008a8408723c */ /* 0x040fe20000001808 */
[----:B------:R-:W1:Y:S07]  /*6d10*/  LDSM.16.M88.4 R136, [R190] ;  /* 0x00000000be88783b */ /* 0x000e6e0000000200 */
        /* <DEDUP_REMOVED lines=16> */
[----:B------:R-:W-:Y:S08]  /*6e20*/  HMMA.16816.F32 R56, R132, R162, R56 ;  /* 0x000000a28438723c */ /* 0x000ff00000001838 */
[C---:B-1----:R-:W-:Y:S08]  /*6e30*/  HMMA.16816.F32 R4, R164.reuse, R136, R4 ;  /* 0x00000088a404723c */ /* 0x042ff00000001804 */
[C---:B------:R-:W-:Y:S01]  /*6e40*/  HMMA.16816.F32 R8, R164.reuse, R138, R8 ;  /* 0x0000008aa408723c */ /* 0x040fe20000001808 */
[----:B------:R-:W1:Y:S07]  /*6e50*/  LDSM.16.M88.4 R136, [R190+0x3000] ;  /* 0x00300000be88783b */ /* 0x000e6e0000000200 */
        /* <DEDUP_REMOVED lines=14> */
[----:B------:R-:W4:Y:S07]  /*6f40*/  LDSM.16.M88.4 R156, [R189+0x2000] ;  /* 0x00200000bd9c783b */ /* 0x000f2e0000000200 */
[C---:B-1----:R-:W-:Y:S08]  /*6f50*/  HMMA.16816.F32 R52, R164.reuse, R136, R52 ;  /* 0x00000088a434723c */ /* 0x042ff00000001834 */
[----:B------:R-:W-:Y:S01]  /*6f60*/  HMMA.16816.F32 R56, R164, R138, R56 ;  /* 0x0000008aa438723c */ /* 0x000fe20000001838 */
[----:B------:R-:W1:Y:S07]  /*6f70*/  LDSM.16.M88.4 R136, [R189+0x2800] ;  /* 0x00280000bd88783b */ /* 0x000e6e0000000200 */
[C---:B--2---:R-:W-:Y:S08]  /*6f80*/  HMMA.16816.F32 R4, R168.reuse, R140, R4 ;  /* 0x0000008ca804723c */ /* 0x044ff00000001804 */
[C---:B------:R-:W-:Y:S01]  /*6f90*/  HMMA.16816.F32 R8, R168.reuse, R142, R8 ;  /* 0x0000008ea808723c */ /* 0x040fe20000001808 */
[----:B------:R-:W2:Y:S07]  /*6fa0*/  LDSM.16.M88.4 R140, [R189+0x3000] ;  /* 0x00300000bd8c783b */ /* 0x000eae0000000200 */
        /* <DEDUP_REMOVED lines=27> */
[C---:B------:R-:W-:Y:S08]  /*7160*/  HMMA.16816.F32 R28, R172.reuse, R156, R28 ;  /* 0x0000009cac1c723c */ /* 0x040ff0000000181c */
[C---:B------:R-:W-:Y:S01]  /*7170*/  HMMA.16816.F32 R32, R172.reuse, R158, R32 ;  /* 0x0000009eac20723c */ /* 0x040fe20000001820 */
[----:B------:R-:W4:Y:S07]  /*7180*/  LDSM.16.M88.4 R156, [R198] ;  /* 0x00000000c69c783b */ /* 0x000f2e0000000200 */
[C---:B-1----:R-:W-:Y:S08]  /*7190*/  HMMA.16816.F32 R36, R172.reuse, R136, R36 ;  /* 0x00000088ac24723c */ /* 0x042ff00000001824 */
[C---:B------:R-:W-:Y:S01]  /*71a0*/  HMMA.16816.F32 R40, R172.reuse, R138, R40 ;  /* 0x0000008aac28723c */ /* 0x040fe20000001828 */
[----:B------:R-:W1:Y:S07]  /*71b0*/  LDSM.16.M88.4 R136, [R199] ;  /* 0x00000000c788783b */ /* 0x000e6e0000000200 */
[C---:B--2---:R-:W-:Y:S08]  /*71c0*/  HMMA.16816.F32 R44, R172.reuse, R140, R44 ;  /* 0x0000008cac2c723c */ /* 0x044ff0000000182c */
[C---:B------:R-:W-:Y:S01]  /*71d0*/  HMMA.16816.F32 R48, R172.reuse, R142, R48 ;  /* 0x0000008eac30723c */ /* 0x040fe20000001830 */
[----:B------:R-:W2:Y:S07]  /*71e0*/  LDSM.16.M88.4 R140, [R200] ;  /* 0x00000000c88c783b */ /* 0x000eae0000000200 */
[C---:B---3--:R-:W-:Y:S08]  /*71f0*/  HMMA.16816.F32 R52, R172.reuse, R144, R52 ;  /* 0x00000090ac34723c */ /* 0x048ff00000001834 */
[----:B------:R-:W-:Y:S01]  /*7200*/  HMMA.16816.F32 R56, R172, R146, R56 ;  /* 0x00000092ac38723c */ /* 0x000fe20000001838 */
[----:B------:R-:W3:Y:S07]  /*7210*/  LDSM.16.M88.4 R144, [R201] ;  /* 0x00000000c990783b */ /* 0x000eee0000000200 */
[C---:B----4-:R-:W-:Y:S08]  /*7220*/  HMMA.16816.F32 R4, R176.reuse, R148, R4 ;  /* 0x00000094b004723c */ /* 0x050ff00000001804 */
[C---:B------:R-:W-:Y:S01]  /*7230*/  HMMA.16816.F32 R8, R176.reuse, R150, R8 ;  /* 0x00000096b008723c */ /* 0x040fe20000001808 */
[----:B------:R-:W4:Y:S07]  /*7240*/  LDSM.16.M88.4 R148, [R202] ;  /* 0x00000000ca94783b */ /* 0x000f2e0000000200 */
        /* <DEDUP_REMOVED lines=37> */
[----:B------:R-:W-:Y:S01]  /*74a0*/  HMMA.16816.F32 R56, R180, R154, R56 ;  /* 0x0000009ab438723c */ /* 0x000fe20000001838 */
[----:B------:R-:W5:Y:S07]  /*74b0*/  LDSM.16.M88.4 R152, [R189+0x6000] ;  /* 0x00600000bd98783b */ /* 0x000f6e0000000200 */
[C---:B------:R-:W-:Y:S08]  /*74c0*/  HMMA.16816.F32 R4, R184.reuse, R156, R4 ;  /* 0x0000009cb804723c */ /* 0x040ff00000001804 */
[C---:B------:R-:W-:Y:S01]  /*74d0*/  HMMA.16816.F32 R8, R184.reuse, R158, R8 ;  /* 0x0000009eb808723c */ /* 0x040fe20000001808 */
[----:B------:R-:W4:Y:S01]  /*74e0*/  LDSM.16.M88.4 R156, [R189+0x6800] ;  /* 0x00680000bd9c783b */ /* 0x000f220000000200 */
[----:B------:R-:W-:Y:S06]  /*74f0*/  DEPBAR.LE SB0, 0x0 ;  /* 0x000080000000791a */ /* 0x000fec0000000000 */
[C---:B-1----:R-:W-:Y:S01]  /*7500*/  HMMA.16816.F32 R12, R184.reuse, R136, R12 ;  /* 0x00000088b80c723c */ /* 0x042fe2000000180c */
[----:B------:R-:W-:Y:S07]  /*7510*/  BAR.SYNC.DEFER_BLOCKING 0x0 ;  /* 0x0000000000007b1d */ /* 0x000fee0000010000 */
[C---:B------:R-:W-:Y:S08]  /*7520*/  HMMA.16816.F32 R16, R184.reuse, R138, R16 ;  /* 0x0000008ab810723c */ /* 0x040ff00000001810 */
[C---:B--2---:R-:W-:Y:S08]  /*7530*/  HMMA.16816.F32 R20, R184.reuse, R140, R20 ;  /* 0x0000008cb814723c */ /* 0x044ff00000001814 */
[C---:B------:R-:W-:Y:S08]  /*7540*/  HMMA.16816.F32 R24, R184.reuse, R142, R24 ;  /* 0x0000008eb818723c */ /* 0x040ff00000001818 */
[C---:B---3--:R-:W-:Y:S08]  /*7550*/  HMMA.16816.F32 R28, R184.reuse, R144, R28 ;  /* 0x00000090b81c723c */ /* 0x048ff0000000181c */
[C---:B------:R-:W-:Y:S08]  /*7560*/  HMMA.16816.F32 R32, R184.reuse, R146, R32 ;  /* 0x00000092b820723c */ /* 0x040ff00000001820 */
[C---:B----4-:R-:W-:Y:S08]  /*7570*/  HMMA.16816.F32 R36, R184.reuse, R148, R36 ;  /* 0x00000094b824723c */ /* 0x050ff00000001824 */
[C---:B------:R-:W-:Y:S08]  /*7580*/  HMMA.16816.F32 R40, R184.reuse, R150, R40 ;  /* 0x00000096b828723c */ /* 0x040ff00000001828 */
[C---:B-----5:R-:W-:Y:S08]  /*7590*/  HMMA.16816.F32 R44, R184.reuse, R152, R44 ;  /* 0x00000098b82c723c */ /* 0x060ff0000000182c */
[C---:B------:R-:W-:Y:S08]  /*75a0*/  HMMA.16816.F32 R48, R184.reuse, R154, R48 ;  /* 0x0000009ab830723c */ /* 0x040ff00000001830 */
[C---:B------:R-:W-:Y:S08]  /*75b0*/  HMMA.16816.F32 R52, R184.reuse, R156, R52 ;  /* 0x0000009cb834723c */ /* 0x040ff00000001834 */
[----:B------:R-:W-:Y:S01]  /*75c0*/  HMMA.16816.F32 R56, R184, R158, R56 ;  /* 0x0000009eb838723c */ /* 0x000fe20000001838 */
[----:B------:R-:W-:Y:S07]  /*75d0*/  @!UPT UIADD3 URZ, URZ, URZ, URZ ;  /* 0x0000003f3f3ff290 */ /* 0x000fee000fffe03f */
[----:B------:R-:W-:-:S11]  /*75e0*/  @!P0 BRA `(.L_x_1023) ;  /* 0x0000036000008947 */ /* 0x000fd60003800000 */
[----:B------:R-:W-:Y:S01]  /*75f0*/  IADD3 R0, R214, -0x1, RZ ;  /* 0xffffffffd6007810 */ /* 0x000fe20007ffe0ff */
[----:B------:R-:W2:Y:S01]  /*7600*/  LDL.64 R222, [R1+0x18] ;  /* 0x0000180001de7983 */ /* 0x000ea20000100a00 */
[----:B------:R-:W-:Y:S02]  /*7610*/  ISETP.GE.AND P2, PT, R220, 0x21, PT ;  /* 0x00000021dc00780c */ /* 0x000fe40003f46270 */
[----:B------:R-:W-:Y:S01]  /*7620*/  SHF.R.S32.HI R2, RZ, 0x1f, R0 ;  /* 0x0000001fff027819 */ /* 0x000fe20000011400 */
[----:B------:R-:W-:Y:S01]  /*7630*/  IMAD.WIDE.U32 R112, R0, c[0x0][0x1e0], RZ ;  /* 0x0000780000707a25 */ /* 0x000fe200078e00ff */
[C---:B------:R-:W-:Y:S01]  /*7640*/  ISETP.GE.AND P1, PT, R220.reuse, 0x41, PT ;  /* 0x00000041dc00780c */ /* 0x040fe20003f26270 */
[----:B------:R-:W3:Y:S01]  /*7650*/  LDL.64 R218, [R1+0x10] ;  /* 0x0000100001da7983 */ /* 0x000ee20000100a00 */
[----:B------:R-:W-:Y:S01]  /*7660*/  ISETP.GE.AND P3, PT, R220, 0x1, PT ;  /* 0x00000001dc00780c */ /* 0x000fe20003f66270 */
[----:B------:R-:W-:Y:S04]  /*7670*/  IMAD R2, R2, c[0x0][0x1e0], RZ ;  /* 0x0000780002027a24 */ /* 0x000fe800078e02ff */
[----:B------:R-:W-:Y:S02]  /*7680*/  IMAD R0, R0, c[0x0][0x1e4], R2 ;  /* 0x0000790000007a24 */ /* 0x000fe400078e0202 */
[----:B------:R-:W-:Y:S02]  /*7690*/  @P2 IMAD.MOV.U32 R2, RZ, RZ, c[0x0][0x1e0] ;  /* 0x00007800ff022624 */ /* 0x000fe400078e00ff */
[----:B------:R-:W-:Y:S02]  /*76a0*/  IMAD.IADD R0, R113, 0x1, R0 ;  /* 0x0000000171007824 */ /* 0x000fe400078e0200 */
[----:B------:R-:W-:Y:S04]  /*76b0*/  IMAD.WIDE.U32 R112, R112, 0x70, RZ ;  /* 0x0000007070707825 */ /* 0x000fe800078e00ff */
[----:B------:R-:W-:Y:S01]  /*76c0*/  IMAD R0, R0, 0x70, RZ ;  /* 0x0000007000007824 */ /* 0x000fe200078e02ff */
[CC--:B------:R-:W-:Y:S01]  /*76d0*/  @P2 LEA R136, P0, R2.reuse, R112.reuse, 0x5 ;  /* 0x0000007002882211 */ /* 0x0c0fe200078028ff */
[----:B------:R-:W-:Y:S02]  /*76e0*/  @P2 IMAD.MOV.U32 R114, RZ, RZ, c[0x0][0x1e4] ;  /* 0x00007900ff722624 */ /* 0x000fe400078e00ff */
[----:B------:R-:W-:Y:S02]  /*76f0*/  IMAD.IADD R113, R113, 0x1, R0 ;  /* 0x0000000171717824 */ /* 0x000fe400078e0200 */
[----:B------:R-:W-:Y:S03]  /*7700*/  @P1 IMAD.MOV.U32 R0, RZ, RZ, c[0x0][0x1e0] ;  /* 0x00007800ff001624 */ /* 0x000fe600078e00ff */
[-C--:B------:R-:W-:Y:S01]  /*7710*/  @P2 LEA.HI.X R114, R2, R113.reuse, R114, 0x5, P0 ;  /* 0x0000007102722211 */ /* 0x080fe200000f2c72 */
[----:B------:R-:W-:Y:S01]  /*7720*/  @P1 IMAD.MOV.U32 R2, RZ, RZ, c[0x0][0x1e4] ;  /* 0x00007900ff021624 */ /* 0x000fe200078e00ff */
[CC--:B------:R-:W-:Y:S04]  /*7730*/  @P1 LEA R137, P0, R0.reuse, R112.reuse, 0x6 ;  /* 0x0000007000891211 */ /* 0x0c0fe800078030ff */
[----:B------:R-:W-:Y:S02]  /*7740*/  @P1 LEA.HI.X R138, R0, R113, R2, 0x6, P0 ;  /* 0x00000071008a1211 */ /* 0x000fe400000f3402 */
[----:B--2---:R-:W-:Y:S05]  /*7750*/  @P3 IADD3 R0, P0, R222, R112, RZ ;  /* 0x00000070de003210 */ /* 0x004fea0007f1e0ff */
[--C-:B---3--:R-:W-:Y:S01]  /*7760*/  @P3 IMAD.X R2, R113, 0x1, R219.reuse, P0 ;  /* 0x0000000171023824 */ /* 0x108fe200000e06db */
        /* <DEDUP_REMOVED lines=25> */
[----:B------:R-:W-:Y:S02]  /*7900*/  @P0 IADD3.X R2, R219, R2, R113, P4, !PT ;  /* 0x00000002db020210 */ /* 0x000fe400027fe471 */
[C---:B------:R-:W-:Y:S04]  /*7910*/  @P0 LEA R112, P4, R0.reuse, c[0x0][0x1c8], 0x1 ;  /* 0x0000720000700a11 */ /* 0x040fe800078808ff */
[----:B------:R-:W-:Y:S05]  /*7920*/  @P0 LEA.HI.X R113, R0, c[0x0][0x1cc], R2, 0x1, P4 ;  /* 0x0000730000710a11 */ /* 0x000fea00020f0c02 */
[----:B------:R1:W-:Y:S04]  /*7930*/  @P0 LDGSTS.E.BYPASS.LTC128B.128 [R216+0xb100], [R112.64], !P6 ;  /* 0x0b10000070d80fae */ /* 0x0003e8000f101d46 */
[----:B------:R1:W-:Y:S02]  /*7940*/  @P0 LDGSTS.E.BYPASS.LTC128B.128 [R216+0xe900], [R112.64+0x80], !P5 ;  /* 0x0e90008070d80fae */ /* 0x0003e4000e901d46 */
.L_x_1023:
[----:B------:R-:W-:Y:S05]  /*7950*/  BSYNC B0 ;  /* 0x0000000000007941 */ /* 0x000fea0003800000 */
.L_x_1022:
[----:B------:R-:W-:Y:S01]  /*7960*/  IMAD.MOV.U32 R0, RZ, RZ, c[0x0][0x2c4] ;  /* 0x0000b100ff007624 */ /* 0x000fe200078e00ff */
[----:B------:R-:W2:Y:S04]  /*7970*/  LDL R2, [R1+0x40] ;  /* 0x0000400001027983 */ /* 0x000ea80000100800 */
[----:B------:R-:W-:Y:S01]  /*7980*/  ISETP.NE.AND P0, PT, R0, 0x1, PT ;  /* 0x000000010000780c */ /* 0x000fe20003f05270 */
[----:B-1----:R-:W3:Y:S04]  /*7990*/  LDL R137, [R1+0x58] ;  /* 0x0000580001897983 */ /* 0x002ee80000100800 */
[----:B------:R1:W2:Y:S04]  /*79a0*/  LDL R0, [R1+0x38] ;  /* 0x0000380001007983 */ /* 0x0002a80000100800 */
[----:B------:R-:W4:Y:S04]  /*79b0*/  LDL R136, [R1+0x4c] ;  /* 0x00004c0001887983 */ /* 0x000f280000100800 */
[----:B------:R-:W4:Y:S04]  /*79c0*/  LDL R114, [R1+0x44] ;  /* 0x0000440001727983 */ /* 0x000f280000100800 */
[----:B------:R-:W0:Y:S01]  /*79d0*/  LDGDEPBAR ;  /* 0x00000000000079af */ /* 0x000e220000000000 */
[----:B--2---:R-:W-:Y:S02]  /*79e0*/  @P0 IMAD.MOV.U32 R0, RZ, RZ, R2 ;  /* 0x000000ffff000224 */ /* 0x004fe400078e0002 */
[----:B------:R-:W-:Y:S05]  /*79f0*/  IMAD R2, R214, -0x70, RZ ;  /* 0xffffff90d6027824 */ /* 0x000fea00078e02ff */
[----:B------:R-:W2:Y:S01]  /*7a00*/  SHFL.IDX PT, R112, R0, 0x1, 0x1c1f ;  /* 0x003c1f0000707f89 */ /* 0x000ea200000e0000 */
[----:B---3--:R-:W-:Y:S04]  /*7a10*/  IADD3 R2, -R137, 0x1, R2 ;  /* 0x0000000189027810 */ /* 0x008fe80007ffe102 */
[----:B----4-:R-:W-:Y:S03]  /*7a20*/  IADD3 R2, -R114, R2, R136 ;  /* 0x0000000272027210 */ /* 0x010fe60007ffe188 */
[----:B------:R2:W3:Y:S02]  /*7a30*/  SHFL.IDX PT, R113, R0, RZ, 0x1c1f ;  /* 0x001c1fff00717589 */ /* 0x0004e400000e0000 */
[C---:B--2---:R-:W-:Y:S02]  /*7a40*/  IMAD.IADD R0, R2.reuse, 0x1, R112 ;  /* 0x0000000102007824 */ /* 0x044fe400078e0270 */
[----:B---3--:R-:W-:Y:S03]  /*7a50*/  IMAD.IADD R112, R2, 0x1, R113 ;  /* 0x0000000102707824 */ /* 0x008fe600078e0271 */
[C---:B------:R-:W-:Y:S02]  /*7a60*/  ISETP.GT.AND P1, PT, R0.reuse, RZ, PT ;  /* 0x000000ff0000720c */ /* 0x040fe40003f24270 */
[----:B------:R-:W-:Y:S02]  /*7a70*/  ISETP.GT.AND P0, PT, R0, 0x1, PT ;  /* 0x000000010000780c */ /* 0x000fe40003f04270 */
[----:B------:R-:W-:Y:S02]  /*7a80*/  FSEL R6, R6, -INF , P1 ;  /* 0xff80000006067808 */ /* 0x000fe40000800000 */
[----:B------:R-:W-:Y:S02]  /*7a90*/  ISETP.GT.AND P1, PT, R0, 0x8, PT ;  /* 0x000000080000780c */ /* 0x000fe40003f24270 */
[----:B------:R-:W-:Y:S02]  /*7aa0*/  FMNMX.FTZ R2, R6, R115, !PT ;  /* 0x0000007306027209 */ /* 0x000fe40007810000 */
[----:B------:R-:W-:Y:S02]  /*7ab0*/  FSEL R114, R7, -INF , P0 ;  /* 0xff80000007727808 */ /* 0x000fe40000000000 */
[----:B------:R-:W-:Y:S02]  /*7ac0*/  ISETP.GT.AND P0, PT, R0, 0x9, PT ;  /* 0x000000090000780c */ /* 0x000fe40003f04270 */
[----:B------:R-:W-:Y:S02]  /*7ad0*/  FSEL R7, R10, -INF , P1 ;  /* 0xff8000000a077808 */ /* 0x000fe40000800000 */
[----:B------:R-:W-:Y:S02]  /*7ae0*/  FMNMX.FTZ R2, R114, R2, !PT ;  /* 0x0000000272027209 */ /* 0x000fe40007810000 */
[----:B------:R-:W-:Y:S02]  /*7af0*/  ISETP.GT.AND P1, PT, R0, 0x10, PT ;  /* 0x000000100000780c */ /* 0x000fe40003f24270 */
[----:B------:R-:W-:Y:S02]  /*7b00*/  FSEL R11, R11, -INF , P0 ;  /* 0xff8000000b0b7808 */ /* 0x000fe40000000000 */
[----:B------:R-:W-:Y:S02]  /*7b10*/  FMNMX.FTZ R2, R7, R2, !PT ;  /* 0x0000000207027209 */ /* 0x000fe40007810000 */
[----:B------:R-:W-:Y:S02]  /*7b20*/  FSEL R144, R14, -INF , P1 ;  /* 0xff8000000e907808 */ /* 0x000fe40000800000 */
[----:B------:R-:W-:Y:S02]  /*7b30*/  ISETP.GT.AND P0, PT, R0, 0x11, PT ;  /* 0x000000110000780c */ /* 0x000fe40003f04270 */
[----:B------:R-:W-:Y:S02]  /*7b40*/  FMNMX.FTZ R2, R11, R2, !PT ;  /* 0x000000020b027209 */ /* 0x000fe40007810000 */
[----:B------:R-:W-:Y:S02]  /*7b50*/  ISETP.GT.AND P3, PT, R112, RZ, PT ;  /* 0x000000ff7000720c */ /* 0x000fe40003f64270 */
        /* <DEDUP_REMOVED lines=9> */
[----:B------:R-:W-:Y:S02]  /*7bf0*/  ISETP.GT.AND P3, PT, R112, 0x8, PT ;  /* 0x000000087000780c */ /* 0x000fe40003f64270 */
[----:B------:R-:W-:Y:S02]  /*7c00*/  FMNMX.FTZ R4, R136, R3, !PT ;  /* 0x0000000388047209 */ /* 0x000fe40007810000 */
[----:B------:R-:W-:Y:S02]  /*7c10*/  FSEL R149, R19, -INF , P0 ;  /* 0xff80000013957808 */ /* 0x000fe40000000000 */
[----:B------:R-:W-:Y:S02]  /*7c20*/  ISETP.GT.AND P1, PT, R0, 0x20, PT ;  /* 0x000000200000780c */ /* 0x000fe40003f24270 */
[----:B------:R-:W-:Y:S02]  /*7c30*/  FMNMX.FTZ R5, R148, R2, !PT ;  /* 0x0000000294057209 */ /* 0x000fe40007810000 */
[----:B------:R-:W-:Y:S02]  /*7c40*/  ISETP.GT.AND P2, PT, R112, 0x9, PT ;  /* 0x000000097000780c */ /* 0x000fe40003f44270 */
[----:B------:R-:W-:Y:S02]  /*7c50*/  FSEL R8, R8, -INF , P3 ;  /* 0xff80000008087808 */ /* 0x000fe40001800000 */
        /* <DEDUP_REMOVED lines=8> */
[----:B------:R-:W-:Y:S02]  /*7ce0*/  FMNMX.FTZ R2, R152, R5, !PT ;  /* 0x0000000598027209 */ /* 0x000fe40007810000 */
[----:B------:R-:W-:Y:S02]  /*7cf0*/  ISETP.GT.AND P1, PT, R0, 0x28, PT ;  /* 0x000000280000780c */ /* 0x000fe40003f24270 */
[----:B------:R-:W-:Y:S02]  /*7d00*/  FSEL R142, R12, -INF , P3 ;  /* 0xff8000000c8e7808 */ /* 0x000fe40001800000 */
[----:B------:R-:W-:Y:S02]  /*7d10*/  ISETP.GT.AND P2, PT, R112, 0x11, PT ;  /* 0x000000117000780c */ /* 0x000fe40003f44270 */
[----:B------:R-:W-:Y:S02]  /*7d20*/  FMNMX.FTZ R4, R9, R4, !PT ;  /* 0x0000000409047209 */ /* 0x000fe40007810000 */
[----:B------:R-:W-:Y:S02]  /*7d30*/  FSEL R156, R26, -INF , P1 ;  /* 0xff8000001a9c7808 */ /* 0x000fe40000800000 */
[----:B------:R-:W-:Y:S02]  /*7d40*/  FMNMX.FTZ R2, R153, R2, !PT ;  /* 0x0000000299027209 */ /* 0x000fe40007810000 */
[----:B------:R-:W-:Y:S02]  /*7d50*/  ISETP.GT.AND P0, PT, R0, 0x29, PT ;  /* 0x000000290000780c */ /* 0x000fe40003f04270 */
[----:B------:R-:W-:Y:S02]  /*7d60*/  FSEL R143, R13, -INF , P2 ;  /* 0xff8000000d8f7808 */ /* 0x000fe40001000000 */
[----:B------:R-:W-:Y:S01]  /*7d70*/  ISETP.GT.AND P3, PT, R112, 0x18, PT ;  /* 0x000000187000780c */ /* 0x000fe20003f64270 */
[----:B------:R-:W-:Y:S01]  /*7d80*/  LDSM.16.MT88.4 R12, [R191] ;  /* 0x00000000bf0c783b */ /* 0x000fe20000004200 */
        /* <DEDUP_REMOVED lines=19> */
[----:B------:R-:W-:Y:S02]  /*7ec0*/  FMNMX.FTZ R2, R163, R2, !PT ;  /* 0x00000002a3027209 */ /* 0x000fe40007810000 */
[----:B------:R-:W-:Y:S02]  /*7ed0*/  ISETP.GT.AND P0, PT, R0, 0x39, PT ;  /* 0x000000390000780c */ /* 0x000fe40003f04270 */
[----:B------:R-:W-:Y:S02]  /*7ee0*/  FSEL R215, R34, -INF , P1 ;  /* 0xff80000022d77808 */ /* 0x000fe40000800000 */
[----:B------:R-:W-:Y:S02]  /*7ef0*/  FSEL R150, R21, -INF , P2 ;  /* 0xff80000015967808 */ /* 0x000fe40001000000 */
[----:B------:R-:W-:Y:S01]  /*7f00*/  FMNMX.FTZ R4, R151, R4, !PT ;  /* 0x0000000497047209 */ /* 0x000fe20007810000 */
[----:B------:R-:W-:Y:S01]  /*7f10*/  LDSM.16.MT88.4 R20, [R193] ;  /* 0x00000000c114783b */ /* 0x000fe20000004200 */
[----:B------:R-:W-:Y:S02]  /*7f20*/  ISETP.GT.AND P3, PT, R112, 0x28, PT ;  /* 0x000000287000780c */ /* 0x000fe40003f64270 */
[----:B------:R-:W-:Y:S02]  /*7f30*/  FSEL R217, R35, -INF , P0 ;  /* 0xff80000023d97808 */ /* 0x000fe40000000000 */
[----:B------:R-:W-:Y:S02]  /*7f40*/  ISETP.GT.AND P1, PT, R0, 0x40, PT ;  /* 0x000000400000780c */ /* 0x000fe40003f24270 */
[----:B------:R-:W-:Y:S02]  /*7f50*/  ISETP.GT.AND P2, PT, R112, 0x29, PT ;  /* 0x000000297000780c */ /* 0x000fe40003f44270 */
[----:B------:R-:W-:Y:S02]  /*7f60*/  FMNMX.FTZ R5, R215, R2, !PT ;  /* 0x00000002d7057209 */ /* 0x000fe40007810000 */
[----:B------:R-:W-:Y:S02]  /*7f70*/  FSEL R154, R24, -INF , P3 ;  /* 0xff800000189a7808 */ /* 0x000fe40001800000 */
[----:B------:R-:W-:Y:S02]  /*7f80*/  FMNMX.FTZ R2, R150, R4, !PT ;  /* 0x0000000496027209 */ /* 0x000fe40007810000 */
[----:B------:R-:W-:Y:S02]  /*7f90*/  FSEL R224, R38, -INF , P1 ;  /* 0xff80000026e07808 */ /* 0x000fe40000800000 */
[----:B------:R-:W-:Y:S02]  /*7fa0*/  FSEL R155, R25, -INF , P2 ;  /* 0xff800000199b7808 */ /* 0x000fe40001000000 */
[----:B------:R-:W-:Y:S02]  /*7fb0*/  ISETP.GT.AND P2, PT, R112, 0x31, PT ;  /* 0x000000317000780c */ /* 0x000fe40003f44270 */
[----:B------:R-:W-:Y:S02]  /*7fc0*/  ISETP.GT.AND P0, PT, R0, 0x41, PT ;  /* 0x000000410000780c */ /* 0x000fe40003f04270 */
[----:B------:R-:W-:Y:S02]  /*7fd0*/  FMNMX.FTZ R5, R217, R5, !PT ;  /* 0x00000005d9057209 */ /* 0x000fe40007810000 */
[----:B------:R-:W-:Y:S02]  /*7fe0*/  ISETP.GT.AND P3, PT, R112, 0x30, PT ;  /* 0x000000307000780c */ /* 0x000fe40003f64270 */
[----:B------:R-:W-:Y:S02]  /*7ff0*/  FMNMX.FTZ R4, R154, R2, !PT ;  /* 0x000000029a047209 */ /* 0x000fe40007810000 */
[----:B------:R-:W-:Y:S02]  /*8000*/  FSEL R159, R29, -INF , P2 ;  /* 0xff8000001d9f7808 */ /* 0x000fe40001000000 */
[----:B------:R-:W-:Y:S02]  /*8010*/  FSEL R225, R39, -INF , P0 ;  /* 0xff80000027e17808 */ /* 0x000fe40000000000 */
[----:B------:R-:W-:Y:S02]  /*8020*/  ISETP.GT.AND P2, PT, R112, 0x39, PT ;  /* 0x000000397000780c */ /* 0x000fe40003f44270 */
[----:B------:R-:W-:Y:S02]  /*8030*/  ISETP.GT.AND P1, PT, R0, 0x48, PT ;  /* 0x000000480000780c */ /* 0x000fe40003f24270 */
[----:B------:R-:W-:Y:S02]  /*8040*/  FMNMX.FTZ R2, R224, R5, !PT ;  /* 0x00000005e0027209 */ /* 0x000fe40007810000 */
[----:B------:R-:W-:Y:S02]  /*8050*/  FSEL R158, R28, -INF , P3 ;  /* 0xff8000001c9e7808 */ /* 0x000fe40001800000 */
[----:B------:R-:W-:Y:S01]  /*8060*/  FMNMX.FTZ R4, R155, R4, !PT ;  /* 0x000000049b047209 */ /* 0x000fe20007810000 */
[----:B------:R-:W-:Y:S01]  /*8070*/  LDSM.16.MT88.4 R28, [R192] ;  /* 0x00000000c01c783b */ /* 0x000fe20000004200 */
[C---:B------:R-:W-:Y:S02]  /*8080*/  ISETP.GT.AND P3, PT, R112.reuse, 0x38, PT ;  /* 0x000000387000780c */ /* 0x040fe40003f64270 */
[----:B------:R-:W-:Y:S02]  /*8090*/  FSEL R162, R33, -INF , P2 ;  /* 0xff80000021a27808 */ /* 0x000fe40001000000 */
[----:B------:R-:W-:Y:S02]  /*80a0*/  ISETP.GT.AND P2, PT, R112, 0x41, PT ;  /* 0x000000417000780c */ /* 0x000fe40003f44270 */
[----:B------:R-:W-:Y:S02]  /*80b0*/  ISETP.GT.AND P0, PT, R0, 0x49, PT ;  /* 0x000000490000780c */ /* 0x000fe40003f04270 */
[----:B------:R-:W-:Y:S02]  /*80c0*/  FSEL R235, R42, -INF , P1 ;  /* 0xff8000002aeb7808 */ /* 0x000fe40000800000 */
[----:B------:R-:W-:Y:S02]  /*80d0*/  FMNMX.FTZ R2, R225, R2, !PT ;  /* 0x00000002e1027209 */ /* 0x000fe40007810000 */
[----:B------:R-:W-:Y:S02]  /*80e0*/  FMNMX.FTZ R5, R158, R4, !PT ;  /* 0x000000049e057209 */ /* 0x000fe40007810000 */
[----:B------:R-:W-:Y:S02]  /*80f0*/  FSEL R221, R37, -INF , P2 ;  /* 0xff80000025dd7808 */ /* 0x000fe40001000000 */
[----:B------:R-:W-:Y:S02]  /*8100*/  FSEL R161, R32, -INF , P3 ;  /* 0xff80000020a17808 */ /* 0x000fe40001800000 */
[C---:B------:R-:W-:Y:S02]  /*8110*/  ISETP.GT.AND P3, PT, R112.reuse, 0x40, PT ;  /* 0x000000407000780c */ /* 0x040fe40003f64270 */
[----:B------:R-:W-:Y:S02]  /*8120*/  ISETP.GT.AND P2, PT, R112, 0x49, PT ;  /* 0x000000497000780c */ /* 0x000fe40003f44270 */
[----:B------:R-:W-:Y:S02]  /*8130*/  FSEL R240, R43, -INF , P0 ;  /* 0xff8000002bf07808 */ /* 0x000fe40000000000 */
[----:B------:R-:W-:Y:S02]  /*8140*/  ISETP.GT.AND P0, PT, R0, 0x50, PT ;  /* 0x000000500000780c */ /* 0x000fe40003f04270 */
[----:B------:R-:W-:Y:S02]  /*8150*/  FMNMX.FTZ R2, R235, R2, !PT ;  /* 0x00000002eb027209 */ /* 0x000fe40007810000 */
[----:B------:R-:W-:Y:S02]  /*8160*/  FMNMX.FTZ R5, R159, R5, !PT ;  /* 0x000000059f057209 */ /* 0x000fe40007810000 */
[----:B------:R-:W-:Y:S02]  /*8170*/  FSEL R219, R36, -INF , P3 ;  /* 0xff80000024db7808 */ /* 0x000fe40001800000 */
[----:B------:R-:W-:Y:S01]  /*8180*/  FSEL R243, R46, -INF , P0 ;  /* 0xff8000002ef37808 */ /* 0x000fe20000000000 */
[----:B------:R-:W-:Y:S01]  /*8190*/  LDSM.16.MT88.4 R36, [R196] ;  /* 0x00000000c424783b */ /* 0x000fe20000004200 */
[----:B------:R-:W-:Y:S02]  /*81a0*/  FSEL R227, R41, -INF , P2 ;  /* 0xff80000029e37808 */ /* 0x000fe40001000000 */
[----:B------:R-:W-:Y:S02]  /*81b0*/  ISETP.GT.AND P2, PT, R0, 0x51, PT ;  /* 0x000000510000780c */ /* 0x000fe40003f44270 */
        /* <DEDUP_REMOVED lines=12> */
[C---:B------:R-:W-:Y:S02]  /*8280*/  ISETP.GT.AND P1, PT, R0.reuse, 0x60, PT ;  /* 0x000000600000780c */ /* 0x040fe40003f24270 */
[C---:B------:R-:W-:Y:S02]  /*8290*/  ISETP.GT.AND P0, PT, R0.reuse, 0x61, PT ;  /* 0x000000610000780c */ /* 0x040fe40003f04270 */
[C---:B------:R-:W-:Y:S02]  /*82a0*/  ISETP.GT.AND P2, PT, R0.reuse, 0x68, PT ;  /* 0x000000680000780c */ /* 0x040fe40003f44270 */
        /* <DEDUP_REMOVED lines=10> */
[----:B------:R-:W-:Y:S02]  /*8350*/  FSEL R239, R44, -INF , P1 ;  /* 0xff8000002cef7808 */ /* 0x000fe40000800000 */
[----:B------:R-:W-:Y:S02]  /*8360*/  ISETP.GT.AND P0, PT, R112, 0x51, PT ;  /* 0x000000517000780c */ /* 0x000fe40003f04270 */
[----:B------:R-:W-:Y:S02]  /*8370*/  FMNMX.FTZ R2, R227, R2, !PT ;  /* 0x00000002e3027209 */ /* 0x000fe40007810000 */
[----:B------:R-:W-:Y:S02]  /*8380*/  FSEL R223, R58, -INF , P2 ;  /* 0xff8000003adf7808 */ /* 0x000fe40001000000 */
[----:B------:R-:W-:Y:S02]  /*8390*/  FMNMX.FTZ R0, R222, R0, !PT ;  /* 0x00000000de007209 */ /* 0x000fe40007810000 */
[----:B------:R-:W-:Y:S02]  /*83a0*/  FSEL R238, R45, -INF , P0 ;  /* 0xff8000002dee7808 */ /* 0x000fe40000000000 */
[----:B------:R-:W-:Y:S01]  /*83b0*/  ISETP.GT.AND P1, PT, R112, 0x58, PT ;  /* 0x000000587000780c */ /* 0x000fe20003f24270 */
[----:B------:R-:W-:Y:S01]  /*83c0*/  LDSM.16.MT88.4 R44, [R191+0x3800] ;  /* 0x00380000bf2c783b */ /* 0x000fe20000004200 */
[----:B------:R-:W-:Y:S02]  /*83d0*/  FMNMX.FTZ R2, R239, R2, !PT ;  /* 0x00000002ef027209 */ /* 0x000fe40007810000 */
[----:B------:R-:W-:Y:S02]  /*83e0*/  FSEL R113, R59, -INF , P3 ;  /* 0xff8000003b717808 */ /* 0x000fe40001800000 */
[----:B------:R-:W-:Y:S02]  /*83f0*/  FMNMX.FTZ R0, R223, R0, !PT ;  /* 0x00000000df007209 */ /* 0x000fe40007810000 */
[----:B------:R-:W-:Y:S02]  /*8400*/  FSEL R234, R48, -INF , P1 ;  /* 0xff80000030ea7808 */ /* 0x000fe40000800000 */
[----:B------:R-:W-:Y:S02]  /*8410*/  FMNMX.FTZ R2, R238, R2, !PT ;  /* 0x00000002ee027209 */ /* 0x000fe40007810000 */
[----:B------:R-:W-:Y:S02]  /*8420*/  FMNMX.FTZ R0, R113, R0, !PT ;  /* 0x0000000071007209 */ /* 0x000fe40007810000 */
[----:B------:R-:W-:Y:S02]  /*8430*/  FMNMX.FTZ R4, R234, R2, !PT ;  /* 0x00000002ea047209 */ /* 0x000fe40007810000 */
[C---:B------:R-:W-:Y:S01]  /*8440*/  ISETP.GT.AND P0, PT, R112.reuse, 0x59, PT ;  /* 0x000000597000780c */ /* 0x040fe20003f04270 */
[----:B------:R-:W2:Y:S01]  /*8450*/  SHFL.BFLY PT, R2, R0, 0x2, 0x1f ;  /* 0x0c401f0000027f89 */ /* 0x000ea200000e0000 */
[C---:B------:R-:W-:Y:S02]  /*8460*/  ISETP.GT.AND P1, PT, R112.reuse, 0x60, PT ;  /* 0x000000607000780c */ /* 0x040fe40003f24270 */
[----:B------:R-:W-:Y:S02]  /*8470*/  FSEL R232, R49, -INF , P0 ;  /* 0xff80000031e87808 */ /* 0x000fe40000000000 */
[----:B------:R-:W-:Y:S02]  /*8480*/  ISETP.GT.AND P0, PT, R112, 0x61, PT ;  /* 0x000000617000780c */ /* 0x000fe40003f04270 */
[----:B------:R-:W-:Y:S02]  /*8490*/  FSEL R231, R52, -INF , P1 ;  /* 0xff80000034e77808 */ /* 0x000fe40000800000 */
[----:B------:R-:W-:Y:S02]  /*84a0*/  FSEL R230, R53, -INF , P0 ;  /* 0xff80000035e67808 */ /* 0x000fe40000000000 */
[C---:B------:R-:W-:Y:S01]  /*84b0*/  ISETP.GT.AND P1, PT, R112.reuse, 0x68, PT ;  /* 0x000000687000780c */ /* 0x040fe20003f24270 */
[----:B------:R-:W-:Y:S01]  /*84c0*/  LDSM.16.MT88.4 R52, [R193+0x3800] ;  /* 0x00380000c134783b */ /* 0x000fe20000004200 */
[----:B------:R-:W-:Y:S02]  /*84d0*/  ISETP.GT.AND P0, PT, R112, 0x69, PT ;  /* 0x000000697000780c */ /* 0x000fe40003f04270 */
[----:B------:R-:W-:Y:S02]  /*84e0*/  FMNMX.FTZ R4, R232, R4, !PT ;  /* 0x00000004e8047209 */ /* 0x000fe40007810000 */
[----:B------:R-:W-:Y:S02]  /*84f0*/  FSEL R228, R57, -INF , P0 ;  /* 0xff80000039e47808 */ /* 0x000fe40000000000 */
[----:B------:R-:W-:Y:S02]  /*8500*/  FMNMX.FTZ R4, R231, R4, !PT ;  /* 0x00000004e7047209 */ /* 0x000fe40007810000 */
[----:B------:R-:W-:Y:S02]  /*8510*/  FSEL R229, R56, -INF , P1 ;  /* 0xff80000038e57808 */ /* 0x000fe40000800000 */
[----:B------:R-:W-:Y:S02]  /*8520*/  FMNMX.FTZ R4, R230, R4, !PT ;  /* 0x00000004e6047209 */ /* 0x000fe40007810000 */
[----:B--2---:R-:W-:Y:S02]  /*8530*/  FMNMX.FTZ R0, R0, R2, !PT ;  /* 0x0000000200007209 */ /* 0x004fe40007810000 */
[----:B------:R-:W-:Y:S03]  /*8540*/  FMNMX.FTZ R4, R229, R4, !PT ;  /* 0x00000004e5047209 */ /* 0x000fe60007810000 */
[----:B------:R-:W2:Y:S01]  /*8550*/  SHFL.BFLY PT, R2, R0, 0x1, 0x1f ;  /* 0x0c201f0000027f89 */ /* 0x000ea200000e0000 */
[----:B------:R-:W-:Y:S07]  /*8560*/  FMNMX.FTZ R4, R228, R4, !PT ;  /* 0x00000004e4047209 */ /* 0x000fee0007810000 */
[----:B------:R-:W3:Y:S01]  /*8570*/  SHFL.BFLY PT, R5, R4, 0x2, 0x1f ;  /* 0x0c401f0004057f89 */ /* 0x000ee200000e0000 */
[----:B--2---:R-:W-:Y:S04]  /*8580*/  FMNMX.FTZ R112, R0, R2, !PT ;  /* 0x0000000200707209 */ /* 0x004fe80007810000 */
[C---:B------:R-:W-:Y:S01]  /*8590*/  FSETP.NEU.FTZ.AND P0, PT, R112.reuse, -INF , PT ;  /* 0xff8000007000780b */ /* 0x040fe20003f1d000 */
[----:B------:R-:W-:Y:S01]  /*85a0*/  FMUL.FTZ R0, R112, c[0x0][0x2d0] ;  /* 0x0000b40070007a20 */ /* 0x000fe20000410000 */
[----:B---3--:R-:W-:Y:S04]  /*85b0*/  FMNMX.FTZ R4, R4, R5, !PT ;  /* 0x0000000504047209 */ /* 0x008fe80007810000 */
[----:B------:R-:W-:Y:S01]  /*85c0*/  FSEL R141, R0, RZ, P0 ;  /* 0x000000ff008d7208 */ /* 0x000fe20000000000 */
[----:B------:R-:W2:Y:S04]  /*85d0*/  SHFL.BFLY PT, R2, R4, 0x1, 0x1f ;  /* 0x0c201f0004027f89 */ /* 0x000ea800000e0000 */
[--C-:B------:R-:W-:Y:S04]  /*85e0*/  FFMA.FTZ R0, R6, c[0x0][0x2d0], -R141.reuse ;  /* 0x0000b40006007a23 */ /* 0x100fe8000001088d */
[----:B------:R3:W-:Y:S02]  /*85f0*/  MUFU.EX2 R244, R0 ;  /* 0x0000000000f47308 */ /* 0x0007e40000000800 */
[--C-:B---3--:R-:W-:Y:S01]  /*8600*/  FFMA.FTZ R0, R114, c[0x0][0x2d0], -R141.reuse ;  /* 0x0000b40072007a23 */ /* 0x108fe2000001088d */
[----:B--2---:R-:W-:Y:S07]  /*8610*/  FMNMX.FTZ R114, R4, R2, !PT ;  /* 0x0000000204727209 */ /* 0x004fee0007810000 */
[----:B------:R2:W3:Y:S01]  /*8620*/  MUFU.EX2 R247, R0 ;  /* 0x0000000000f77308 */ /* 0x0004e20000000800 */
[C---:B------:R-:W-:Y:S01]  /*8630*/  FSETP.NEU.FTZ.AND P1, PT, R114.reuse, -INF , PT ;  /* 0xff8000007200780b */ /* 0x040fe20003f3d000 */
[----:B------:R-:W-:Y:S05]  /*8640*/  FMUL.FTZ R2, R114, c[0x0][0x2d0] ;  /* 0x0000b40072027a20 */ /* 0x000fea0000410000 */
[----:B------:R-:W-:Y:S05]  /*8650*/  FSEL R140, R2, RZ, P1 ;  /* 0x000000ff028c7208 */ /* 0x000fea0000800000 */
[--C-:B------:R-:W-:Y:S02]  /*8660*/  FFMA.FTZ R2, R9, c[0x0][0x2d0], -R140.reuse ;  /* 0x0000b40009027a23 */ /* 0x100fe4000001088c */
[--C-:B------:R-:W-:Y:S02]  /*8670*/  FFMA.FTZ R4, R137, c[0x0][0x2d0], -R140.reuse ;  /* 0x0000b40089047a23 */ /* 0x100fe4000001088c */
[----:B------:R4:W-:Y:S01]  /*8680*/  MUFU.EX2 R233, R2 ;  /* 0x0000000200e97308 */ /* 0x0009e20000000800 */
[--C-:B------:R-:W-:Y:S02]  /*8690*/  FFMA.FTZ R5, R136, c[0x0][0x2d0], -R140.reuse ;  /* 0x0000b40088057a23 */ /* 0x100fe4000001088c */
[--C-:B--2---:R-:W-:Y:S01]  /*86a0*/  FFMA.FTZ R0, R7, c[0x0][0x2d0], -R141.reuse ;  /* 0x0000b40007007a23 */ /* 0x104fe2000001088d */
[----:B---3--:R-:W-:Y:S06]  /*86b0*/  F2FP.PACK_AB R137, R247, R244 ;  /* 0x000000f4f789723e */ /* 0x008fec00000000ff */
[----:B------:R-:W-:Y:S10]  /*86c0*/  MUFU.EX2 R138, R4 ;  /* 0x00000004008a7308 */ /* 0x000ff40000000800 */
[----:B------:R2:W-:Y:S01]  /*86d0*/  MUFU.EX2 R241, R0 ;  /* 0x0000000000f17308 */ /* 0x0005e20000000800 */
[----:B----4-:R-:W-:Y:S09]  /*86e0*/  FSEL R2, R112, RZ, P0 ;  /* 0x000000ff70027208 */ /* 0x010ff20000000000 */
[----:B------:R-:W-:Y:S01]  /*86f0*/  MUFU.EX2 R245, R5 ;  /* 0x0000000500f57308 */ /* 0x000fe20000000800 */
[----:B--2---:R-:W-:Y:S09]  /*8700*/  FFMA.FTZ R0, R11, c[0x0][0x2d0], -R141 ;  /* 0x0000b4000b007a23 */ /* 0x004ff2000001088d */
[----:B------:R2:W3:Y:S02]  /*8710*/  MUFU.EX2 R236, R0 ;  /* 0x0000000000ec7308 */ /* 0x0004e40000000800 */
[--C-:B--2---:R-:W-:Y:S01]  /*8720*/  FFMA.FTZ R0, R8, c[0x0][0x2d0], -R140.reuse ;  /* 0x0000b40008007a23 */ /* 0x104fe2000001088c */
[----:B---3--:R-:W-:Y:S07]  /*8730*/  F2FP.PACK_AB R139, R236, R241 ;  /* 0x000000f1ec8b723e */ /* 0x008fee00000000ff */
[----:B------:R2:W-:Y:S02]  /*8740*/  MUFU.EX2 R237, R0 ;  /* 0x0000000000ed7308 */ /* 0x0005e40000000800 */
[----:B--2---:R-:W-:Y:S05]  /*8750*/  FSEL R0, R114, RZ, P1 ;  /* 0x000000ff72007208 */ /* 0x004fea0000800000 */
[----:B------:R-:W-:Y:S04]  /*8760*/  FADD.FTZ R0, -R0, R3 ;  /* 0x0000000300007221 */ /* 0x000fe80000010100 */
[----:B------:R-:W-:Y:S04]  /*8770*/  FMUL.FTZ R0, R0, c[0x0][0x2d0] ;  /* 0x0000b40000007a20 */ /* 0x000fe80000410000 */
[----:B------:R2:W3:Y:S02]  /*8780*/  MUFU.EX2 R3, R0 ;  /* 0x0000000000037308 */ /* 0x0004e40000000800 */
[----:B--2---:R-:W-:Y:S02]  /*8790*/  FADD.FTZ R0, -R2, R115 ;  /* 0x0000007302007221 */ /* 0x004fe40000010100 */
[----:B------:R-:W-:Y:S02]  /*87a0*/  FFMA.FTZ R2, R142, c[0x0][0x2d0], -R140 ;  /* 0x0000b4008e027a23 */ /* 0x000fe4000001088c */
[C---:B---3--:R-:W-:Y:S04]  /*87b0*/  FMUL.FTZ R9, R3.reuse, R121 ;  /* 0x0000007903097220 */ /* 0x048fe80000410000 */
[----:B------:R2:W-:Y:S01]  /*87c0*/  MUFU.EX2 R121, R2 ;  /* 0x0000000200797308 */ /* 0x0005e20000000800 */
[C---:B------:R-:W-:Y:S02]  /*87d0*/  FMUL.FTZ R4, R3.reuse, R116 ;  /* 0x0000007403047220 */ /* 0x040fe40000410000 */
[----:B------:R-:W-:Y:S02]  /*87e0*/  FMUL.FTZ R0, R0, c[0x0][0x2d0] ;  /* 0x0000b40000007a20 */ /* 0x000fe40000410000 */
[C---:B------:R-:W-:Y:S02]  /*87f0*/  FMUL.FTZ R57, R3.reuse, R109 ;  /* 0x0000006d03397220 */ /* 0x040fe40000410000 */
[C---:B------:R-:W-:Y:S02]  /*8800*/  FMUL.FTZ R8, R3.reuse, R120 ;  /* 0x0000007803087220 */ /* 0x040fe40000410000 */
[----:B------:R-:W-:Y:S01]  /*8810*/  IMAD.MOV.U32 R120, RZ, RZ, R241 ;  /* 0x000000ffff787224 */ /* 0x000fe200078e00f1 */
[----:B------:R-:W3:Y:S01]  /*8820*/  MUFU.EX2 R0, R0 ;  /* 0x0000000000007308 */ /* 0x000ee20000000800 */
[----:B------:R-:W-:Y:S02]  /*8830*/  FMUL.FTZ R56, R3, R108 ;  /* 0x0000006c03387220 */ /* 0x000fe40000410000 */
[----:B------:R-:W-:Y:S01]  /*8840*/  IMAD.MOV.U32 R115, RZ, RZ, R138 ;  /* 0x000000ffff737224 */ /* 0x000fe200078e008a */
[----:B------:R-:W-:Y:S01]  /*8850*/  F2FP.PACK_AB R138, R233, R237 ;  /* 0x000000ede98a723e */ /* 0x000fe200000000ff */
[C---:B------:R-:W-:Y:S02]  /*8860*/  FMUL.FTZ R5, R3.reuse, R117 ;  /* 0x0000007503057220 */ /* 0x040fe40000410000 */
[----:B------:R-:W-:Y:S01]  /*8870*/  FMUL.FTZ R16, R3, R72 ;  /* 0x0000004803107220 */ /* 0x000fe20000410000 */
[----:B------:R-:W-:Y:S01]  /*8880*/  F2FP.PACK_AB R136, R115, R245 ;  /* 0x000000f57388723e */ /* 0x000fe200000000ff */
[C---:B------:R-:W-:Y:S02]  /*8890*/  FMUL.FTZ R17, R3.reuse, R73 ;  /* 0x0000004903117220 */ /* 0x040fe40000410000 */
[C---:B------:R-:W-:Y:S02]  /*88a0*/  FMUL.FTZ R24, R3.reuse, R80 ;  /* 0x0000005003187220 */ /* 0x040fe40000410000 */
[----:B------:R-:W-:Y:S02]  /*88b0*/  FMUL.FTZ R25, R3, R81 ;  /* 0x0000005103197220 */ /* 0x000fe40000410000 */
[----:B--2---:R-:W-:Y:S02]  /*88c0*/  FFMA.FTZ R2, R143, c[0x0][0x2d0], -R140 ;  /* 0x0000b4008f027a23 */ /* 0x004fe4000001088c */
[----:B------:R-:W-:Y:S02]  /*88d0*/  IMAD.MOV.U32 R117, RZ, RZ, R233 ;  /* 0x000000ffff757224 */ /* 0x000fe400078e00e9 */
[----:B------:R2:W4:Y:S01]  /*88e0*/  MUFU.EX2 R242, R2 ;  /* 0x0000000200f27308 */ /* 0x0005220000000800 */
[C---:B------:R-:W-:Y:S02]  /*88f0*/  FMUL.FTZ R33, R3.reuse, R89 ;  /* 0x0000005903217220 */ /* 0x040fe40000410000 */
[C---:B------:R-:W-:Y:S02]  /*8900*/  FMUL.FTZ R32, R3.reuse, R88 ;  /* 0x0000005803207220 */ /* 0x040fe40000410000 */
[C---:B---3--:R-:W-:Y:S02]  /*8910*/  FMUL.FTZ R58, R0.reuse, R110 ;  /* 0x0000006e003a7220 */ /* 0x048fe40000410000 */
[C---:B------:R-:W-:Y:S02]  /*8920*/  FMUL.FTZ R59, R0.reuse, R111 ;  /* 0x0000006f003b7220 */ /* 0x040fe40000410000 */
[C---:B------:R-:W-:Y:S02]  /*8930*/  FMUL.FTZ R6, R0.reuse, R118 ;  /* 0x0000007600067220 */ /* 0x040fe40000410000 */
[C---:B------:R-:W-:Y:S02]  /*8940*/  FMUL.FTZ R7, R0.reuse, R119 ;  /* 0x0000007700077220 */ /* 0x040fe40000410000 */
[----:B------:R-:W-:Y:S02]  /*8950*/  IMAD.MOV.U32 R119, RZ, RZ, R237 ;  /* 0x000000ffff777224 */ /* 0x000fe400078e00ed */
[C---:B------:R-:W-:Y:S02]  /*8960*/  FMUL.FTZ R18, R0.reuse, R74 ;  /* 0x0000004a00127220 */ /* 0x040fe40000410000 */
[C---:B------:R-:W-:Y:S01]  /*8970*/  FMUL.FTZ R19, R0.reuse, R75 ;  /* 0x0000004b00137220 */ /* 0x040fe20000410000 */
[C---:B------:R-:W-:Y:S01]  /*8980*/  HMMA.16816.F32 R4, R136.reuse, R12, R4 ;  /* 0x0000000c8804723c */ /* 0x040fe20000001804 */
[----:B------:R-:W-:Y:S04]  /*8990*/  LDSM.16.MT88.4 R72, [R194+0x3800] ;  /* 0x00380000c248783b */ /* 0x000fe80000004200 */
[----:B------:R-:W-:Y:S02]  /*89a0*/  FMUL.FTZ R10, R0, R122 ;  /* 0x0000007a000a7220 */ /* 0x000fe40000410000 */
[----:B--2---:R-:W-:Y:S02]  /*89b0*/  FFMA.FTZ R2, R144, c[0x0][0x2d0], -R141 ;  /* 0x0000b40090027a23 */ /* 0x004fe4000001088d */
[----:B----4-:R-:W-:Y:S02]  /*89c0*/  IMAD.MOV.U32 R111, RZ, RZ, R242 ;  /* 0x000000ffff6f7224 */ /* 0x010fe400078e00f2 */
[----:B------:R2:W-:Y:S01]  /*89d0*/  MUFU.EX2 R116, R2 ;  /* 0x0000000200747308 */ /* 0x0005e20000000800 */
[C---:B------:R-:W-:Y:S02]  /*89e0*/  FMUL.FTZ R11, R0.reuse, R123 ;  /* 0x0000007b000b7220 */ /* 0x040fe40000410000 */
[C---:B------:R-:W-:Y:S02]  /*89f0*/  FMUL.FTZ R12, R3.reuse, R68 ;  /* 0x00000044030c7220 */ /* 0x040fe40000410000 */
[----:B------:R-:W-:Y:S02]  /*8a00*/  FMUL.FTZ R13, R3, R69 ;  /* 0x00000045030d7220 */ /* 0x000fe40000410000 */
[C---:B------:R-:W-:Y:S01]  /*8a10*/  FMUL.FTZ R26, R0.reuse, R82 ;  /* 0x00000052001a7220 */ /* 0x040fe20000410000 */
[C---:B------:R-:W-:Y:S03]  /*8a20*/  HMMA.16816.F32 R8, R136.reuse, R14, R8 ;  /* 0x0000000e8808723c */ /* 0x040fe60000001808 */
[----:B------:R-:W-:Y:S02]  /*8a30*/  IMAD.MOV.U32 R118, RZ, RZ, R236 ;  /* 0x000000ffff767224 */ /* 0x000fe400078e00ec */
[C---:B------:R-:W-:Y:S02]  /*8a40*/  FMUL.FTZ R27, R0.reuse, R83 ;  /* 0x00000053001b7220 */ /* 0x040fe40000410000 */
[C---:B------:R-:W-:Y:S01]  /*8a50*/  FMUL.FTZ R14, R0.reuse, R70 ;  /* 0x00000046000e7220 */ /* 0x040fe20000410000 */
[----:B------:R-:W-:Y:S01]  /*8a60*/  LDSM.16.MT88.4 R80, [R193+0x800] ;  /* 0x00080000c150783b */ /* 0x000fe20000004200 */
[C---:B------:R-:W-:Y:S03]  /*8a70*/  FMUL.FTZ R15, R0.reuse, R71 ;  /* 0x00000047000f7220 */ /* 0x040fe60000410000 */
[C---:B------:R-:W-:Y:S02]  /*8a80*/  FMUL.FTZ R35, R0.reuse, R91 ;  /* 0x0000005b00237220 */ /* 0x040fe40000410000 */
[----:B------:R-:W-:Y:S02]  /*8a90*/  IMAD.MOV.U32 R122, RZ, RZ, R223 ;  /* 0x000000ffff7a7224 */ /* 0x000fe400078e00df */
[C---:B------:R-:W-:Y:S01]  /*8aa0*/  HMMA.16816.F32 R12, R136.reuse, R20, R12 ;  /* 0x00000014880c723c */ /* 0x040fe2000000180c */
[----:B------:R-:W3:Y:S02]  /*8ab0*/  LDSM.16.MT88.4 R68, [R192+0x3800] ;  /* 0x00380000c044783b */ /* 0x000ee40000004200 */
[--C-:B--2---:R-:W-:Y:S02]  /*8ac0*/  FFMA.FTZ R2, R145, c[0x0][0x2d0], -R141.reuse ;  /* 0x0000b40091027a23 */ /* 0x104fe4000001088d */
[----:B------:R-:W-:Y:S02]  /*8ad0*/  IMAD.MOV.U32 R123, RZ, RZ, R222 ;  /* 0x000000ffff7b7224 */ /* 0x000fe400078e00de */
[----:B------:R2:W4:Y:S01]  /*8ae0*/  MUFU.EX2 R252, R2 ;  /* 0x0000000200fc7308 */ /* 0x0005220000000800 */
[C---:B------:R-:W-:Y:S04]  /*8af0*/  HMMA.16816.F32 R16, R136.reuse, R22, R16 ;  /* 0x000000168810723c */ /* 0x040fe80000001810 */
[C---:B------:R-:W-:Y:S02]  /*8b00*/  FMUL.FTZ R20, R3.reuse, R76 ;  /* 0x0000004c03147220 */ /* 0x040fe40000410000 */
[C---:B------:R-:W-:Y:S02]  /*8b10*/  FMUL.FTZ R21, R3.reuse, R77 ;  /* 0x0000004d03157220 */ /* 0x040fe40000410000 */
[C---:B------:R-:W-:Y:S04]  /*8b20*/  FMUL.FTZ R22, R0.reuse, R78 ;  /* 0x0000004e00167220 */ /* 0x040fe80000410000 */
[----:B------:R-:W-:Y:S02]  /*8b30*/  FMUL.FTZ R23, R0, R79 ;  /* 0x0000004f00177220 */ /* 0x000fe40000410000 */
[----:B------:R-:W2:Y:S01]  /*8b40*/  LDSM.16.MT88.4 R76, [R191+0x800] ;  /* 0x00080000bf4c783b */ /* 0x000ea20000004200 */
[--C-:B------:R-:W-:Y:S02]  /*8b50*/  FFMA.FTZ R89, R234, c[0x0][0x2d0], -R140.reuse ;  /* 0x0000b400ea597a23 */ /* 0x100fe4000001088c */
[----:B------:R-:W-:Y:S02]  /*8b60*/  FMUL.FTZ R34, R0, R90 ;  /* 0x0000005a00227220 */ /* 0x000fe40000410000 */
[C---:B------:R-:W-:Y:S03]  /*8b70*/  HMMA.16816.F32 R20, R136.reuse, R28, R20 ;  /* 0x0000001c8814723c */ /* 0x040fe60000001814 */
[--C-:B------:R-:W-:Y:S02]  /*8b80*/  FFMA.FTZ R90, R232, c[0x0][0x2d0], -R140.reuse ;  /* 0x0000b400e85a7a23 */ /* 0x100fe4000001088c */
[--C-:B--2---:R-:W-:Y:S02]  /*8b90*/  FFMA.FTZ R2, R146, c[0x0][0x2d0], -R140.reuse ;  /* 0x0000b40092027a23 */ /* 0x104fe4000001088c */
[C---:B------:R-:W-:Y:S01]  /*8ba0*/  FMUL.FTZ R28, R3.reuse, R84 ;  /* 0x00000054031c7220 */ /* 0x040fe20000410000 */
[C---:B------:R-:W-:Y:S01]  /*8bb0*/  HMMA.16816.F32 R24, R136.reuse, R30, R24 ;  /* 0x0000001e8818723c */ /* 0x040fe20000001818 */
[----:B------:R2:W-:Y:S03]  /*8bc0*/  MUFU.EX2 R251, R2 ;  /* 0x0000000200fb7308 */ /* 0x0005e60000000800 */
[C---:B------:R-:W-:Y:S02]  /*8bd0*/  FMUL.FTZ R29, R3.reuse, R85 ;  /* 0x00000055031d7220 */ /* 0x040fe40000410000 */
[----:B------:R-:W-:Y:S02]  /*8be0*/  FMUL.FTZ R40, R3, R96 ;  /* 0x0000006003287220 */ /* 0x000fe40000410000 */
[C---:B------:R-:W-:Y:S04]  /*8bf0*/  FMUL.FTZ R30, R0.reuse, R86 ;  /* 0x00000056001e7220 */ /* 0x040fe80000410000 */
[----:B------:R-:W-:Y:S02]  /*8c00*/  FMUL.FTZ R31, R0, R87 ;  /* 0x00000057001f7220 */ /* 0x000fe40000410000 */
[----:B------:R-:W1:Y:S01]  /*8c10*/  LDSM.16.MT88.4 R84, [R192+0x800] ;  /* 0x00080000c054783b */ /* 0x000e620000004200 */
[--C-:B------:R-:W-:Y:S02]  /*8c20*/  FFMA.FTZ R96, R123, c[0x0][0x2d0], -R141.reuse ;  /* 0x0000b4007b607a23 */ /* 0x100fe4000001088d */
[----:B------:R-:W-:Y:S02]  /*8c30*/  FMUL.FTZ R41, R3, R97 ;  /* 0x0000006103297220 */ /* 0x000fe40000410000 */
[C---:B------:R-:W-:Y:S01]  /*8c40*/  HMMA.16816.F32 R28, R136.reuse, R36, R28 ;  /* 0x00000024881c723c */ /* 0x040fe2000000181c */
[----:B------:R-:W-:Y:S02]  /*8c50*/  MUFU.EX2 R143, R96 ;  /* 0x00000060008f7308 */ /* 0x000fe40000000800 */
[--C-:B------:R-:W-:Y:S02]  /*8c60*/  FFMA.FTZ R97, R122, c[0x0][0x2d0], -R141.reuse ;  /* 0x0000b4007a617a23 */ /* 0x100fe4000001088d */
[C---:B------:R-:W-:Y:S02]  /*8c70*/  FMUL.FTZ R42, R0.reuse, R98 ;  /* 0x00000062002a7220 */ /* 0x040fe40000410000 */
[--C-:B--2---:R-:W-:Y:S01]  /*8c80*/  FFMA.FTZ R2, R147, c[0x0][0x2d0], -R140.reuse ;  /* 0x0000b40093027a23 */ /* 0x104fe2000001088c */
[C---:B------:R-:W-:Y:S03]  /*8c90*/  HMMA.16816.F32 R32, R136.reuse, R38, R32 ;  /* 0x000000268820723c */ /* 0x040fe60000001820 */
[----:B------:R2:W-:Y:S01]  /*8ca0*/  MUFU.EX2 R248, R2 ;  /* 0x0000000200f87308 */ /* 0x0005e20000000800 */
[C---:B------:R-:W-:Y:S02]  /*8cb0*/  FMUL.FTZ R36, R3.reuse, R92 ;  /* 0x0000005c03247220 */ /* 0x040fe40000410000 */
[----:B------:R-:W-:Y:S01]  /*8cc0*/  FMUL.FTZ R37, R3, R93 ;  /* 0x0000005d03257220 */ /* 0x000fe20000410000 */
[----:B------:R-:W5:Y:S01]  /*8cd0*/  LDL.LU R92, [R1+0x20] ;  /* 0x00002000015c7983 */ /* 0x000f620000300800 */
[C---:B------:R-:W-:Y:S03]  /*8ce0*/  FMUL.FTZ R38, R0.reuse, R94 ;  /* 0x0000005e00267220 */ /* 0x040fe60000410000 */
[----:B------:R-:W5:Y:S01]  /*8cf0*/  LDL.LU R91, [R1+0x24] ;  /* 0x00002400015b7983 */ /* 0x000f620000300800 */
[C---:B------:R-:W-:Y:S02]  /*8d00*/  FMUL.FTZ R39, R0.reuse, R95 ;  /* 0x0000005f00277220 */ /* 0x040fe40000410000 */
[----:B------:R-:W-:Y:S02]  /*8d10*/  FMUL.FTZ R43, R0, R99 ;  /* 0x00000063002b7220 */ /* 0x000fe40000410000 */
[--C-:B------:R-:W-:Y:S02]  /*8d20*/  FFMA.FTZ R99, R231, c[0x0][0x2d0], -R140.reuse ;  /* 0x0000b400e7637a23 */ /* 0x100fe4000001088c */
[C---:B------:R-:W-:Y:S01]  /*8d30*/  FMUL.FTZ R48, R3.reuse, R100 ;  /* 0x0000006403307220 */ /* 0x040fe20000410000 */
[C---:B------:R-:W-:Y:S01]  /*8d40*/  HMMA.16816.F32 R36, R136.reuse, R44, R36 ;  /* 0x0000002c8824723c */ /* 0x040fe20000001824 */
[----:B------:R-:W-:Y:S02]  /*8d50*/  MUFU.EX2 R145, R99 ;  /* 0x0000006300917308 */ /* 0x000fe40000000800 */
[--C-:B------:R-:W-:Y:S02]  /*8d60*/  FFMA.FTZ R100, R230, c[0x0][0x2d0], -R140.reuse ;  /* 0x0000b400e6647a23 */ /* 0x100fe4000001088c */
[----:B------:R-:W-:Y:S02]  /*8d70*/  FMUL.FTZ R49, R3, R101 ;  /* 0x0000006503317220 */ /* 0x000fe40000410000 */
[----:B------:R-:W-:Y:S01]  /*8d80*/  FFMA.FTZ R101, R229, c[0x0][0x2d0], -R140 ;  /* 0x0000b400e5657a23 */ /* 0x000fe2000001088c */
[C---:B------:R-:W-:Y:S03]  /*8d90*/  HMMA.16816.F32 R40, R136.reuse, R46, R40 ;  /* 0x0000002e8828723c */ /* 0x040fe60000001828 */
[----:B------:R-:W-:Y:S01]  /*8da0*/  MUFU.EX2 R146, R100 ;  /* 0x0000006400927308 */ /* 0x000fe20000000800 */
[----:B--2---:R-:W-:Y:S02]  /*8db0*/  FFMA.FTZ R2, R148, c[0x0][0x2d0], -R141 ;  /* 0x0000b40094027a23 */ /* 0x004fe4000001088d */
[C---:B------:R-:W-:Y:S02]  /*8dc0*/  FMUL.FTZ R44, R3.reuse, R124 ;  /* 0x0000007c032c7220 */ /* 0x040fe40000410000 */
[C---:B------:R-:W-:Y:S04]  /*8dd0*/  FMUL.FTZ R46, R0.reuse, R126 ;  /* 0x0000007e002e7220 */ /* 0x040fe80000410000 */
[C---:B------:R-:W-:Y:S01]  /*8de0*/  FMUL.FTZ R47, R0.reuse, R127 ;  /* 0x0000007f002f7220 */ /* 0x040fe20000410000 */
[----:B------:R2:W-:Y:S01]  /*8df0*/  MUFU.EX2 R110, R2 ;  /* 0x00000002006e7308 */ /* 0x0005e20000000800 */
[C---:B------:R-:W-:Y:S02]  /*8e00*/  FMUL.FTZ R45, R3.reuse, R125 ;  /* 0x0000007d032d7220 */ /* 0x040fe40000410000 */
[C---:B------:R-:W-:Y:S02]  /*8e10*/  FMUL.FTZ R50, R0.reuse, R102 ;  /* 0x0000006600327220 */ /* 0x040fe40000410000 */
[----:B------:R-:W-:Y:S02]  /*8e20*/  IMAD.MOV.U32 R102, RZ, RZ, R120 ;  /* 0x000000ffff667224 */ /* 0x000fe400078e0078 */
[C---:B------:R-:W-:Y:S01]  /*8e30*/  FMUL.FTZ R51, R0.reuse, R103 ;  /* 0x0000006700337220 */ /* 0x040fe20000410000 */
[C---:B------:R-:W-:Y:S03]  /*8e40*/  HMMA.16816.F32 R44, R136.reuse, R52, R44 ;  /* 0x00000034882c723c */ /* 0x040fe6000000182c */
[----:B------:R-:W-:Y:S02]  /*8e50*/  IMAD.MOV.U32 R103, RZ, RZ, R115 ;  /* 0x000000ffff677224 */ /* 0x000fe400078e0073 */
[----:B------:R-:W-:Y:S02]  /*8e60*/  IMAD.MOV.U32 R142, RZ, RZ, R218 ;  /* 0x000000ffff8e7224 */ /* 0x000fe400078e00da */
[C---:B------:R-:W-:Y:S01]  /*8e70*/  FMUL.FTZ R60, R3.reuse, R60 ;  /* 0x0000003c033c7220 */ /* 0x040fe20000410000 */
[C---:B------:R-:W-:Y:S04]  /*8e80*/  HMMA.16816.F32 R48, R136.reuse, R54, R48 ;  /* 0x000000368830723c */ /* 0x040fe80000001830 */
[C---:B------:R-:W-:Y:S02]  /*8e90*/  FMUL.FTZ R52, R3.reuse, R104 ;  /* 0x0000006803347220 */ /* 0x040fe40000410000 */
[----:B------:R-:W-:Y:S02]  /*8ea0*/  FMUL.FTZ R53, R3, R105 ;  /* 0x0000006903357220 */ /* 0x000fe40000410000 */
[--C-:B--2---:R-:W-:Y:S04]  /*8eb0*/  FFMA.FTZ R2, R149, c[0x0][0x2d0], -R141.reuse ;  /* 0x0000b40095027a23 */ /* 0x104fe8000001088d */
[----:B------:R2:W1:Y:S01]  /*8ec0*/  MUFU.EX2 R109, R2 ;  /* 0x00000002006d7308 */ /* 0x0004620000000800 */
[C---:B------:R-:W-:Y:S02]  /*8ed0*/  FMUL.FTZ R54, R0.reuse, R106 ;  /* 0x0000006a00367220 */ /* 0x040fe40000410000 */
[C---:B------:R-:W-:Y:S02]  /*8ee0*/  FMUL.FTZ R55, R0.reuse, R107 ;  /* 0x0000006b00377220 */ /* 0x040fe40000410000 */
[C---:B------:R-:W-:Y:S02]  /*8ef0*/  FMUL.FTZ R61, R3.reuse, R61 ;  /* 0x0000003d033d7220 */ /* 0x040fe40000410000 */
[C---:B------:R-:W-:Y:S02]  /*8f00*/  FMUL.FTZ R62, R0.reuse, R62 ;  /* 0x0000003e003e7220 */ /* 0x040fe40000410000 */
[C---:B------:R-:W-:Y:S01]  /*8f10*/  FMUL.FTZ R63, R0.reuse, R63 ;  /* 0x0000003f003f7220 */ /* 0x040fe20000410000 */
[C---:B---3--:R-:W-:Y:S03]  /*8f20*/  HMMA.16816.F32 R52, R136.reuse, R68, R52 ;  /* 0x000000448834723c */ /* 0x048fe60000001834 */
[C---:B------:R-:W-:Y:S02]  /*8f30*/  FMUL.FTZ R64, R3.reuse, R64 ;  /* 0x0000004003407220 */ /* 0x040fe40000410000 */
[----:B------:R-:W-:Y:S02]  /*8f40*/  FMUL.FTZ R65, R3, R65 ;  /* 0x0000004103417220 */ /* 0x000fe40000410000 */
[----:B------:R-:W-:Y:S01]  /*8f50*/  F2FP.PACK_AB R68, R111, R121 ;  /* 0x000000796f44723e */ /* 0x000fe200000000ff */
[C---:B------:R-:W-:Y:S04]  /*8f60*/  HMMA.16816.F32 R56, R136.reuse, R70, R56 ;  /* 0x000000468838723c */ /* 0x040fe80000001838 */
[----:B------:R-:W-:Y:S01]  /*8f70*/  FMUL.FTZ R66, R0, R66 ;  /* 0x0000004200427220 */ /* 0x000fe20000410000 */
[----:B----4-:R-:W-:Y:S01]  /*8f80*/  F2FP.PACK_AB R69, R252, R116 ;  /* 0x00000074fc45723e */ /* 0x010fe200000000ff */
[--C-:B--2---:R-:W-:Y:S01]  /*8f90*/  FFMA.FTZ R2, R151, c[0x0][0x2d0], -R140.reuse ;  /* 0x0000b40097027a23 */ /* 0x104fe2000001088c */
[----:B-1----:R-:W-:Y:S01]  /*8fa0*/  F2FP.PACK_AB R71, R109, R110 ;  /* 0x0000006e6d47723e */ /* 0x002fe200000000ff */
[C---:B------:R-:W-:Y:S01]  /*8fb0*/  HMMA.16816.F32 R60, R136.reuse, R72, R60 ;  /* 0x00000048883c723c */ /* 0x040fe2000000183c */
[----:B------:R-:W-:Y:S03]  /*8fc0*/  MUFU.EX2 R151, R90 ;  /* 0x0000005a00977308 */ /* 0x000fe60000000800 */
[----:B------:R-:W-:Y:S01]  /*8fd0*/  FMUL.FTZ R67, R0, R67 ;  /* 0x0000004300437220 */ /* 0x000fe20000410000 */
[----:B------:R-:W-:Y:S01]  /*8fe0*/  F2FP.PACK_AB R70, R248, R251 ;  /* 0x000000fbf846723e */ /* 0x000fe200000000ff */
[--C-:B------:R-:W-:Y:S05]  /*8ff0*/  FFMA.FTZ R88, R225, c[0x0][0x2d0], -R141.reuse ;  /* 0x0000b400e1587a23 */ /* 0x100fea000001088d */
[----:B------:R-:W-:Y:S01]  /*9000*/  HMMA.16816.F32 R64, R136, R74, R64 ;  /* 0x0000004a8840723c */ /* 0x000fe20000001840 */
[----:B------:R1:W-:Y:S01]  /*9010*/  MUFU.EX2 R242, R2 ;  /* 0x0000000200f27308 */ /* 0x0003e20000000800 */
[----:B------:R-:W2:Y:S05]  /*9020*/  LDSM.16.MT88.4 R72, [R194+0x800] ;  /* 0x00080000c248783b */ /* 0x000eaa0000004200 */
[----:B------:R-:W-:Y:S01]  /*9030*/  F2FP.PACK_AB R136, R146, R145 ;  /* 0x000000919288723e */ /* 0x000fe200000000ff */
[C---:B------:R-:W-:Y:S03]  /*9040*/  HMMA.16816.F32 R4, R68.reuse, R76, R4 ;  /* 0x0000004c4404723c */ /* 0x040fe60000001804 */
[----:B------:R3:W-:Y:S05]  /*9050*/  MUFU.EX2 R105, R88 ;  /* 0x0000005800697308 */ /* 0x0007ea0000000800 */
[C---:B------:R-:W-:Y:S01]  /*9060*/  HMMA.16816.F32 R8, R68.reuse, R78, R8 ;  /* 0x0000004e4408723c */ /* 0x040fe20000001808 */
[----:B------:R-:W4:Y:S07]  /*9070*/  LDSM.16.MT88.4 R76, [R191+0x4000] ;  /* 0x00400000bf4c783b */ /* 0x000f2e0000004200 */
[C---:B------:R-:W-:Y:S04]  /*9080*/  HMMA.16816.F32 R12, R68.reuse, R80, R12 ;  /* 0x00000050440c723c */ /* 0x040fe8000000180c */
[--C-:B-1----:R-:W-:Y:S04]  /*9090*/  FFMA.FTZ R2, R150, c[0x0][0x2d0], -R140.reuse ;  /* 0x0000b40096027a23 */ /* 0x102fe8000001088c */
[C---:B------:R-:W-:Y:S01]  /*90a0*/  HMMA.16816.F32 R16, R68.reuse, R82, R16 ;  /* 0x000000524410723c */ /* 0x040fe20000001810 */
[----:B------:R1:W1:Y:S01]  /*90b0*/  MUFU.EX2 R241, R2 ;  /* 0x0000000200f17308 */ /* 0x0002620000000800 */
[----:B------:R-:W4:Y:S02]  /*90c0*/  LDSM.16.MT88.4 R80, [R193+0x4000] ;  /* 0x00400000c150783b */ /* 0x000f240000004200 */
[--C-:B---3--:R-:W-:Y:S04]  /*90d0*/  FFMA.FTZ R88, R238, c[0x0][0x2d0], -R140.reuse ;  /* 0x0000b400ee587a23 */ /* 0x108fe8000001088c */
[C---:B------:R-:W-:Y:S08]  /*90e0*/  HMMA.16816.F32 R20, R68.reuse, R84, R20 ;  /* 0x000000544414723c */ /* 0x040ff00000001814 */
[C---:B------:R-:W-:Y:S01]  /*90f0*/  HMMA.16816.F32 R24, R68.reuse, R86, R24 ;  /* 0x000000564418723c */ /* 0x040fe20000001818 */
[----:B------:R-:W3:Y:S07]  /*9100*/  LDSM.16.MT88.4 R84, [R192+0x4000] ;  /* 0x00400000c054783b */ /* 0x000eee0000004200 */
[C---:B--2---:R-:W-:Y:S04]  /*9110*/  HMMA.16816.F32 R28, R68.reuse, R72, R28 ;  /* 0x00000048441c723c */ /* 0x044fe8000000181c */
[--C-:B-1----:R-:W-:Y:S02]  /*9120*/  FFMA.FTZ R2, R152, c[0x0][0x2d0], -R141.reuse ;  /* 0x0000b40098027a23 */ /* 0x102fe4000001088d */
[----:B------:R-:W-:Y:S02]  /*9130*/  MUFU.EX2 R152, R89 ;  /* 0x0000005900987308 */ /* 0x000fe40000000800 */
[C---:B------:R-:W-:Y:S01]  /*9140*/  HMMA.16816.F32 R32, R68.reuse, R74, R32 ;  /* 0x0000004a4420723c */ /* 0x040fe20000001820 */
[----:B------:R-:W1:Y:S07]  /*9150*/  LDSM.16.MT88.4 R72, [R194+0x4000] ;  /* 0x00400000c248783b */ /* 0x000e6e0000004200 */
[C---:B----4-:R-:W-:Y:S01]  /*9160*/  HMMA.16816.F32 R36, R68.reuse, R76, R36 ;  /* 0x0000004c4424723c */ /* 0x050fe20000001824 */
[----:B------:R2:W-:Y:S07]  /*9170*/  MUFU.EX2 R108, R2 ;  /* 0x00000002006c7308 */ /* 0x0005ee0000000800 */
[C---:B------:R-:W-:Y:S01]  /*9180*/  HMMA.16816.F32 R40, R68.reuse, R78, R40 ;  /* 0x0000004e4428723c */ /* 0x040fe20000001828 */
[----:B------:R-:W4:Y:S07]  /*9190*/  LDSM.16.MT88.4 R76, [R191+0x1000] ;  /* 0x00100000bf4c783b */ /* 0x000f2e0000004200 */
[C---:B------:R-:W-:Y:S08]  /*91a0*/  HMMA.16816.F32 R44, R68.reuse, R80, R44 ;  /* 0x00000050442c723c */ /* 0x040ff0000000182c */
[C---:B------:R-:W-:Y:S01]  /*91b0*/  HMMA.16816.F32 R48, R68.reuse, R82, R48 ;  /* 0x000000524430723c */ /* 0x040fe20000001830 */
[----:B------:R-:W4:Y:S03]  /*91c0*/  LDSM.16.MT88.4 R80, [R193+0x1000] ;  /* 0x00100000c150783b */ /* 0x000f260000004200 */
[--C-:B--2---:R-:W-:Y:S02]  /*91d0*/  FFMA.FTZ R2, R153, c[0x0][0x2d0], -R141.reuse ;  /* 0x0000b40099027a23 */ /* 0x104fe4000001088d */
[----:B------:R-:W-:Y:S02]  /*91e0*/  MUFU.EX2 R153, R88 ;  /* 0x0000005800997308 */ /* 0x000fe40000000800 */
[C---:B---3--:R-:W-:Y:S08]  /*91f0*/  HMMA.16816.F32 R52, R68.reuse, R84, R52 ;  /* 0x000000544434723c */ /* 0x048ff00000001834 */
[C---:B------:R-:W-:Y:S01]  /*9200*/  HMMA.16816.F32 R56, R68.reuse, R86, R56 ;  /* 0x000000564438723c */ /* 0x040fe20000001838 */
[----:B------:R2:W3:Y:S01]  /*9210*/  MUFU.EX2 R237, R2 ;  /* 0x0000000200ed7308 */ /* 0x0004e20000000800 */
[----:B------:R-:W4:Y:S06]  /*9220*/  LDSM.16.MT88.4 R84, [R192+0x1000] ;  /* 0x00100000c054783b */ /* 0x000f2c0000004200 */
[C---:B-1----:R-:W-:Y:S08]  /*9230*/  HMMA.16816.F32 R60, R68.reuse, R72, R60 ;  /* 0x00000048443c723c */ /* 0x042ff0000000183c */
[----:B------:R-:W-:Y:S01]  /*9240*/  HMMA.16816.F32 R64, R68, R74, R64 ;  /* 0x0000004a4440723c */ /* 0x000fe20000001840 */
[----:B------:R-:W1:Y:S06]  /*9250*/  LDSM.16.MT88.4 R72, [R194+0x1000] ;  /* 0x00100000c248783b */ /* 0x000e6c0000004200 */
[----:B------:R-:W-:Y:S01]  /*9260*/  F2FP.PACK_AB R68, R241, R242 ;  /* 0x000000f2f144723e */ /* 0x000fe200000000ff */
[--C-:B--2---:R-:W-:Y:S01]  /*9270*/  FFMA.FTZ R2, R154, c[0x0][0x2d0], -R140.reuse ;  /* 0x0000b4009a027a23 */ /* 0x104fe2000001088c */
[----:B---3--:R-:W-:Y:S03]  /*9280*/  F2FP.PACK_AB R69, R237, R108 ;  /* 0x0000006ced45723e */ /* 0x008fe600000000ff */
[----:B------:R2:W-:Y:S02]  /*9290*/  MUFU.EX2 R236, R2 ;  /* 0x0000000200ec7308 */ /* 0x0005e40000000800 */
[----:B--2---:R-:W-:Y:S08]  /*92a0*/  FFMA.FTZ R2, R155, c[0x0][0x2d0], -R140 ;  /* 0x0000b4009b027a23 */ /* 0x004ff0000001088c */
[----:B------:R2:W3:Y:S02]  /*92b0*/  MUFU.EX2 R233, R2 ;  /* 0x0000000200e97308 */ /* 0x0004e40000000800 */
[----:B--2---:R-:W-:Y:S01]  /*92c0*/  FFMA.FTZ R2, R156, c[0x0][0x2d0], -R141 ;  /* 0x0000b4009c027a23 */ /* 0x004fe2000001088d */
[----:B---3--:R-:W-:Y:S07]  /*92d0*/  F2FP.PACK_AB R70, R233, R236 ;  /* 0x000000ece946723e */ /* 0x008fee00000000ff */
[----:B------:R2:W3:Y:S01]  /*92e0*/  MUFU.EX2 R223, R2 ;  /* 0x0000000200df7308 */ /* 0x0004e20000000800 */
[----:B-----5:R-:W-:Y:S02]  /*92f0*/  FFMA.FTZ R0, R0, R92, R244 ;  /* 0x0000005c00007223 */ /* 0x020fe400000100f4 */
[----:B------:R-:W-:Y:S01]  /*9300*/  LDSM.16.MT88.4 R92, [R193+0x6000] ;  /* 0x00600000c15c783b */ /* 0x000fe20000004200 */
[----:B------:R-:W-:Y:S02]  /*9310*/  FFMA.FTZ R98, R3, R91, R245 ;  /* 0x0000005b03627223 */ /* 0x000fe400000100f5 */
[----:B------:R-:W-:Y:S05]  /*9320*/  FADD.FTZ R0, R247, R0 ;  /* 0x00000000f7007221 */ /* 0x000fea0000010000 */
[----:B------:R-:W-:Y:S01]  /*9330*/  LDSM.16.MT88.4 R88, [R191+0x6000] ;  /* 0x00600000bf58783b */ /* 0x000fe20000004200 */
[----:B------:R-:W-:Y:S04]  /*9340*/  FADD.FTZ R0, R102, R0 ;  /* 0x0000000066007221 */ /* 0x000fe80000010000 */
[----:B------:R-:W-:Y:S02]  /*9350*/  FADD.FTZ R0, R118, R0 ;  /* 0x0000000076007221 */ /* 0x000fe40000010000 */
[--C-:B--2---:R-:W-:Y:S02]  /*9360*/  FFMA.FTZ R2, R157, c[0x0][0x2d0], -R141.reuse ;  /* 0x0000b4009d027a23 */ /* 0x104fe4000001088d */
[----:B------:R-:W-:Y:S02]  /*9370*/  FADD.FTZ R0, R116, R0 ;  /* 0x0000000074007221 */ /* 0x000fe40000010000 */
[----:B------:R2:W5:Y:S02]  /*9380*/  MUFU.EX2 R222, R2 ;  /* 0x0000000200de7308 */ /* 0x0005640000000800 */
[----:B------:R-:W-:Y:S04]  /*9390*/  FADD.FTZ R0, R252, R0 ;  /* 0x00000000fc007221 */ /* 0x000fe80000010000 */
[----:B------:R-:W-:Y:S04]  /*93a0*/  FADD.FTZ R0, R110, R0 ;  /* 0x000000006e007221 */ /* 0x000fe80000010000 */
[----:B------:R-:W-:Y:S04]  /*93b0*/  FADD.FTZ R0, R109, R0 ;  /* 0x000000006d007221 */ /* 0x000fe80000010000 */
[----:B------:R-:W-:Y:S04]  /*93c0*/  FADD.FTZ R0, R108, R0 ;  /* 0x000000006c007221 */ /* 0x000fe80000010000 */
[----:B------:R-:W-:Y:S04]  /*93d0*/  FADD.FTZ R0, R237, R0 ;  /* 0x00000000ed007221 */ /* 0x000fe80000010000 */
[----:B---3--:R-:W-:Y:S02]  /*93e0*/  FADD.FTZ R0, R223, R0 ;  /* 0x00000000df007221 */ /* 0x008fe40000010000 */
[----:B--2---:R-:W-:Y:S01]  /*93f0*/  FFMA.FTZ R2, R158, c[0x0][0x2d0], -R140 ;  /* 0x0000b4009e027a23 */ /* 0x004fe2000001088c */
[C---:B-----5:R-:W-:Y:S01]  /*9400*/  F2FP.PACK_AB R71, R222.reuse, R223 ;  /* 0x000000dfde47723e */ /* 0x060fe200000000ff */
[----:B------:R-:W-:Y:S02]  /*9410*/  FADD.FTZ R0, R222, R0 ;  /* 0x00000000de007221 */ /* 0x000fe40000010000 */
[----:B------:R2:W-:Y:S04]  /*9420*/  MUFU.EX2 R218, R2 ;  /* 0x0000000200da7308 */ /* 0x0005e80000000800 */
[C---:B----4-:R-:W-:Y:S08]  /*9430*/  HMMA.16816.F32 R4, R68.reuse, R76, R4 ;  /* 0x0000004c4404723c */ /* 0x050ff00000001804 */
[C---:B------:R-:W-:Y:S01]  /*9440*/  HMMA.16816.F32 R8, R68.reuse, R78, R8 ;  /* 0x0000004e4408723c */ /* 0x040fe20000001808 */
[----:B------:R-:W3:Y:S07]  /*9450*/  LDSM.16.MT88.4 R76, [R191+0x4800] ;  /* 0x00480000bf4c783b */ /* 0x000eee0000004200 */
[C---:B------:R-:W-:Y:S04]  /*9460*/  HMMA.16816.F32 R12, R68.reuse, R80, R12 ;  /* 0x00000050440c723c */ /* 0x040fe8000000180c */
[----:B--2---:R-:W-:Y:S04]  /*9470*/  FFMA.FTZ R2, R159, c[0x0][0x2d0], -R140 ;  /* 0x0000b4009f027a23 */ /* 0x004fe8000001088c */
[C---:B------:R-:W-:Y:S01]  /*9480*/  HMMA.16816.F32 R16, R68.reuse, R82, R16 ;  /* 0x000000524410723c */ /* 0x040fe20000001810 */
[----:B------:R2:W-:Y:S01]  /*9490*/  MUFU.EX2 R127, R2 ;  /* 0x00000002007f7308 */ /* 0x0005e20000000800 */
[----:B------:R-:W4:Y:S06]  /*94a0*/  LDSM.16.MT88.4 R80, [R193+0x4800] ;  /* 0x00480000c150783b */ /* 0x000f2c0000004200 */
[C---:B------:R-:W-:Y:S08]  /*94b0*/  HMMA.16816.F32 R20, R68.reuse, R84, R20 ;  /* 0x000000544414723c */ /* 0x040ff00000001814 */
[C---:B------:R-:W-:Y:S01]  /*94c0*/  HMMA.16816.F32 R24, R68.reuse, R86, R24 ;  /* 0x000000564418723c */ /* 0x040fe20000001818 */
[----:B------:R-:W5:Y:S07]  /*94d0*/  LDSM.16.MT88.4 R84, [R192+0x4800] ;  /* 0x00480000c054783b */ /* 0x000f6e0000004200 */
[C---:B-1----:R-:W-:Y:S04]  /*94e0*/  HMMA.16816.F32 R28, R68.reuse, R72, R28 ;  /* 0x00000048441c723c */ /* 0x042fe8000000181c */
[--C-:B--2---:R-:W-:Y:S04]  /*94f0*/  FFMA.FTZ R2, R160, c[0x0][0x2d0], -R141.reuse ;  /* 0x0000b400a0027a23 */ /* 0x104fe8000001088d */
[C---:B------:R-:W-:Y:S01]  /*9500*/  HMMA.16816.F32 R32, R68.reuse, R74, R32 ;  /* 0x0000004a4420723c */ /* 0x040fe20000001820 */
[----:B------:R1:W2:Y:S01]  /*9510*/  MUFU.EX2 R125, R2 ;  /* 0x00000002007d7308 */ /* 0x0002a20000000800 */
[----:B------:R-:W5:Y:S06]  /*9520*/  LDSM.16.MT88.4 R72, [R194+0x4800] ;  /* 0x00480000c248783b */ /* 0x000f6c0000004200 */
[C---:B---3--:R-:W-:Y:S08]  /*9530*/  HMMA.16816.F32 R36, R68.reuse, R76, R36 ;  /* 0x0000004c4424723c */ /* 0x048ff00000001824 */
[C---:B------:R-:W-:Y:S01]  /*9540*/  HMMA.16816.F32 R40, R68.reuse, R78, R40 ;  /* 0x0000004e4428723c */ /* 0x040fe20000001828 */
[----:B------:R-:W3:Y:S07]  /*9550*/  LDSM.16.MT88.4 R76, [R191+0x1800] ;  /* 0x00180000bf4c783b */ /* 0x000eee0000004200 */
[C---:B----4-:R-:W-:Y:S04]  /*9560*/  HMMA.16816.F32 R44, R68.reuse, R80, R44 ;  /* 0x00000050442c723c */ /* 0x050fe8000000182c */
[----:B-1----:R-:W-:Y:S02]  /*9570*/  FFMA.FTZ R2, R163, c[0x0][0x2d0], -R141 ;  /* 0x0000b400a3027a23 */ /* 0x002fe4000001088d */
[----:B------:R-:W-:Y:S02]  /*9580*/  IMAD.MOV.U32 R163, RZ, RZ, R121 ;  /* 0x000000ffffa37224 */ /* 0x000fe400078e0079 */
[C---:B------:R-:W-:Y:S01]  /*9590*/  HMMA.16816.F32 R48, R68.reuse, R82, R48 ;  /* 0x000000524430723c */ /* 0x040fe20000001830 */
[----:B------:R1:W4:Y:S01]  /*95a0*/  MUFU.EX2 R126, R2 ;  /* 0x00000002007e7308 */ /* 0x0003220000000800 */
[----:B------:R-:W3:Y:S02]  /*95b0*/  LDSM.16.MT88.4 R80, [R193+0x1800] ;  /* 0x00180000c150783b */ /* 0x000ee40000004200 */
[----:B--2---:R-:W-:Y:S04]  /*95c0*/  FADD.FTZ R0, R125, R0 ;  /* 0x000000007d007221 */ /* 0x004fe80000010000 */
[C---:B-----5:R-:W-:Y:S02]  /*95d0*/  HMMA.16816.F32 R52, R68.reuse, R84, R52 ;  /* 0x000000544434723c */ /* 0x060fe40000001834 */
[----:B------:R-:W-:Y:S06]  /*95e0*/  LDSM.16.MT88.4 R120, [R191+0x3000] ;  /* 0x00300000bf78783b */ /* 0x000fec0000004200 */
[C---:B------:R-:W-:Y:S02]  /*95f0*/  HMMA.16816.F32 R56, R68.reuse, R86, R56 ;  /* 0x000000564438723c */ /* 0x040fe40000001838 */
[----:B------:R-:W2:Y:S06]  /*9600*/  LDSM.16.MT88.4 R84, [R192+0x1800] ;  /* 0x00180000c054783b */ /* 0x000eac0000004200 */
[C---:B------:R-:W-:Y:S04]  /*9610*/  HMMA.16816.F32 R60, R68.reuse, R72, R60 ;  /* 0x00000048443c723c */ /* 0x040fe8000000183c */
[----:B-1----:R-:W-:Y:S02]  /*9620*/  FFMA.FTZ R2, R161, c[0x0][0x2d0], -R140 ;  /* 0x0000b400a1027a23 */ /* 0x002fe4000001088c */
[C---:B----4-:R-:W-:Y:S02]  /*9630*/  FADD.FTZ R0, R126.reuse, R0 ;  /* 0x000000007e007221 */ /* 0x050fe40000010000 */
[----:B------:R-:W-:Y:S01]  /*9640*/  HMMA.16816.F32 R64, R68, R74, R64 ;  /* 0x0000004a4440723c */ /* 0x000fe20000001840 */
[----:B------:R1:W-:Y:S01]  /*9650*/  MUFU.EX2 R161, R2 ;  /* 0x0000000200a17308 */ /* 0x0003e20000000800 */
[----:B------:R-:W4:Y:S05]  /*9660*/  LDSM.16.MT88.4 R72, [R194+0x1800] ;  /* 0x00180000c248783b */ /* 0x000f2a0000004200 */
[----:B------:R-:W-:Y:S02]  /*9670*/  F2FP.PACK_AB R68, R127, R218 ;  /* 0x000000da7f44723e */ /* 0x000fe400000000ff */
[----:B------:R-:W-:Y:S03]  /*9680*/  F2FP.PACK_AB R69, R126, R125 ;  /* 0x0000007d7e45723e */ /* 0x000fe600000000ff */
[----:B-1----:R-:W-:Y:S04]  /*9690*/  FFMA.FTZ R2, R162, c[0x0][0x2d0], -R140 ;  /* 0x0000b400a2027a23 */ /* 0x002fe8000001088c */
[----:B------:R1:W5:Y:S02]  /*96a0*/  MUFU.EX2 R160, R2 ;  /* 0x0000000200a07308 */ /* 0x0003640000000800 */
[--C-:B-1----:R-:W-:Y:S01]  /*96b0*/  FFMA.FTZ R2, R215, c[0x0][0x2d0], -R141.reuse ;  /* 0x0000b400d7027a23 */ /* 0x102fe2000001088d */
[----:B-----5:R-:W-:Y:S07]  /*96c0*/  F2FP.PACK_AB R70, R160, R161 ;  /* 0x000000a1a046723e */ /* 0x020fee00000000ff */
[----:B------:R1:W5:Y:S02]  /*96d0*/  MUFU.EX2 R124, R2 ;  /* 0x00000002007c7308 */ /* 0x0003640000000800 */
[--C-:B-1----:R-:W-:Y:S01]  /*96e0*/  FFMA.FTZ R2, R217, c[0x0][0x2d0], -R141.reuse ;  /* 0x0000b400d9027a23 */ /* 0x102fe2000001088d */
[----:B------:R-:W-:Y:S01]  /*96f0*/  IADD3 R217, R214, -0x1, RZ ;  /* 0xffffffffd6d97810 */ /* 0x000fe20007ffe0ff */
[----:B-----5:R-:W-:Y:S06]  /*9700*/  FADD.FTZ R0, R124, R0 ;  /* 0x000000007c007221 */ /* 0x020fec0000010000 */
[----:B------:R1:W5:Y:S02]  /*9710*/  MUFU.EX2 R159, R2 ;  /* 0x00000002009f7308 */ /* 0x0003640000000800 */
[----:B-1----:R-:W-:Y:S01]  /*9720*/  FFMA.FTZ R2, R219, c[0x0][0x2d0], -R140 ;  /* 0x0000b400db027a23 */ /* 0x002fe2000001088c */
[C---:B-----5:R-:W-:Y:S01]  /*9730*/  F2FP.PACK_AB R71, R159.reuse, R124 ;  /* 0x0000007c9f47723e */ /* 0x060fe200000000ff */
[----:B------:R-:W-:Y:S06]  /*9740*/  FADD.FTZ R0, R159, R0 ;  /* 0x000000009f007221 */ /* 0x000fec0000010000 */
[----:B------:R1:W-:Y:S01]  /*9750*/  MUFU.EX2 R158, R2 ;  /* 0x00000002009e7308 */ /* 0x0003e20000000800 */
[C---:B---3--:R-:W-:Y:S08]  /*9760*/  HMMA.16816.F32 R4, R68.reuse, R76, R4 ;  /* 0x0000004c4404723c */ /* 0x048ff00000001804 */
[C---:B------:R-:W-:Y:S01]  /*9770*/  HMMA.16816.F32 R8, R68.reuse, R78, R8 ;  /* 0x0000004e4408723c */ /* 0x040fe20000001808 */
[----:B------:R-:W3:Y:S07]  /*9780*/  LDSM.16.MT88.4 R76, [R191+0x5000] ;  /* 0x00500000bf4c783b */ /* 0x000eee0000004200 */
[C---:B------:R-:W-:Y:S04]  /*9790*/  HMMA.16816.F32 R12, R68.reuse, R80, R12 ;  /* 0x00000050440c723c */ /* 0x040fe8000000180c */
[--C-:B-1----:R-:W-:Y:S04]  /*97a0*/  FFMA.FTZ R2, R221, c[0x0][0x2d0], -R140.reuse ;  /* 0x0000b400dd027a23 */ /* 0x102fe8000001088c */
[C---:B------:R-:W-:Y:S01]  /*97b0*/  HMMA.16816.F32 R16, R68.reuse, R82, R16 ;  /* 0x000000524410723c */ /* 0x040fe20000001810 */
[----:B------:R1:W-:Y:S01]  /*97c0*/  MUFU.EX2 R107, R2 ;  /* 0x00000002006b7308 */ /* 0x0003e20000000800 */
[----:B------:R-:W5:Y:S06]  /*97d0*/  LDSM.16.MT88.4 R80, [R193+0x5000] ;  /* 0x00500000c150783b */ /* 0x000f6c0000004200 */
[C---:B--2---:R-:W-:Y:S08]  /*97e0*/  HMMA.16816.F32 R20, R68.reuse, R84, R20 ;  /* 0x000000544414723c */ /* 0x044ff00000001814 */
[C---:B------:R-:W-:Y:S01]  /*97f0*/  HMMA.16816.F32 R24, R68.reuse, R86, R24 ;  /* 0x000000564418723c */ /* 0x040fe20000001818 */
[----:B------:R-:W2:Y:S07]  /*9800*/  LDSM.16.MT88.4 R84, [R192+0x5000] ;  /* 0x00500000c054783b */ /* 0x000eae0000004200 */
[C---:B----4-:R-:W-:Y:S04]  /*9810*/  HMMA.16816.F32 R28, R68.reuse, R72, R28 ;  /* 0x00000048441c723c */ /* 0x050fe8000000181c */
[--C-:B-1----:R-:W-:Y:S04]  /*9820*/  FFMA.FTZ R2, R224, c[0x0][0x2d0], -R141.reuse ;  /* 0x0000b400e0027a23 */ /* 0x102fe8000001088d */
[C---:B------:R-:W-:Y:S01]  /*9830*/  HMMA.16816.F32 R32, R68.reuse, R74, R32 ;  /* 0x0000004a4420723c */ /* 0x040fe20000001820 */
[----:B------:R1:W4:Y:S01]  /*9840*/  MUFU.EX2 R106, R2 ;  /* 0x00000002006a7308 */ /* 0x0003220000000800 */
[----:B------:R-:W2:Y:S06]  /*9850*/  LDSM.16.MT88.4 R72, [R194+0x5000] ;  /* 0x00500000c248783b */ /* 0x000eac0000004200 */
[C---:B---3--:R-:W-:Y:S08]  /*9860*/  HMMA.16816.F32 R36, R68.reuse, R76, R36 ;  /* 0x0000004c4424723c */ /* 0x048ff00000001824 */
[C---:B------:R-:W-:Y:S01]  /*9870*/  HMMA.16816.F32 R40, R68.reuse, R78, R40 ;  /* 0x0000004e4428723c */ /* 0x040fe20000001828 */
[----:B------:R-:W3:Y:S07]  /*9880*/  LDSM.16.MT88.4 R76, [R191+0x2000] ;  /* 0x00200000bf4c783b */ /* 0x000eee0000004200 */
[C---:B-----5:R-:W-:Y:S04]  /*9890*/  HMMA.16816.F32 R44, R68.reuse, R80, R44 ;  /* 0x00000050442c723c */ /* 0x060fe8000000182c */
[----:B-1----:R-:W-:Y:S02]  /*98a0*/  FFMA.FTZ R2, R226, c[0x0][0x2d0], -R140 ;  /* 0x0000b400e2027a23 */ /* 0x002fe4000001088c */
[----:B----4-:R-:W-:Y:S02]  /*98b0*/  FADD.FTZ R0, R106, R0 ;  /* 0x000000006a007221 */ /* 0x010fe40000010000 */
[C---:B------:R-:W-:Y:S01]  /*98c0*/  HMMA.16816.F32 R48, R68.reuse, R82, R48 ;  /* 0x000000524430723c */ /* 0x040fe20000001830 */
[----:B------:R1:W-:Y:S01]  /*98d0*/  MUFU.EX2 R157, R2 ;  /* 0x00000002009d7308 */ /* 0x0003e20000000800 */
[----:B------:R-:W4:Y:S02]  /*98e0*/  LDSM.16.MT88.4 R80, [R193+0x2000] ;  /* 0x00200000c150783b */ /* 0x000f240000004200 */
[----:B------:R-:W-:Y:S04]  /*98f0*/  FADD.FTZ R0, R105, R0 ;  /* 0x0000000069007221 */ /* 0x000fe80000010000 */
[C---:B--2---:R-:W-:Y:S08]  /*9900*/  HMMA.16816.F32 R52, R68.reuse, R84, R52 ;  /* 0x000000544434723c */ /* 0x044ff00000001834 */
[C---:B------:R-:W-:Y:S01]  /*9910*/  HMMA.16816.F32 R56, R68.reuse, R86, R56 ;  /* 0x000000564438723c */ /* 0x040fe20000001838 */
[----:B------:R-:W-:Y:S07]  /*9920*/  LDSM.16.MT88.4 R84, [R194+0x2000] ;  /* 0x00200000c254783b */ /* 0x000fee0000004200 */
[C---:B------:R-:W-:Y:S04]  /*9930*/  HMMA.16816.F32 R60, R68.reuse, R72, R60 ;  /* 0x00000048443c723c */ /* 0x040fe8000000183c */
[----:B-1----:R-:W-:Y:S04]  /*9940*/  FFMA.FTZ R2, R227, c[0x0][0x2d0], -R140 ;  /* 0x0000b400e3027a23 */ /* 0x002fe8000001088c */
[----:B------:R-:W-:Y:S01]  /*9950*/  HMMA.16816.F32 R64, R68, R74, R64 ;  /* 0x0000004a4440723c */ /* 0x000fe20000001840 */
[----:B------:R1:W2:Y:S01]  /*9960*/  MUFU.EX2 R156, R2 ;  /* 0x00000002009c7308 */ /* 0x0002a20000000800 */
[----:B------:R-:W5:Y:S05]  /*9970*/  LDSM.16.MT88.4 R72, [R192+0x2000] ;  /* 0x00200000c048783b */ /* 0x000f6a0000004200 */
[----:B------:R-:W-:Y:S02]  /*9980*/  F2FP.PACK_AB R68, R107, R158 ;  /* 0x0000009e6b44723e */ /* 0x000fe400000000ff */
[----:B------:R-:W-:Y:S03]  /*9990*/  F2FP.PACK_AB R69, R105, R106 ;  /* 0x0000006a6945723e */ /* 0x000fe600000000ff */
[--C-:B-1----:R-:W-:Y:S01]  /*99a0*/  FFMA.FTZ R2, R235, c[0x0][0x2d0], -R141.reuse ;  /* 0x0000b400eb027a23 */ /* 0x102fe2000001088d */
[----:B--2---:R-:W-:Y:S03]  /*99b0*/  F2FP.PACK_AB R70, R156, R157 ;  /* 0x0000009d9c46723e */ /* 0x004fe600000000ff */
[----:B------:R1:W2:Y:S02]  /*99c0*/  MUFU.EX2 R104, R2 ;  /* 0x0000000200687308 */ /* 0x0002a40000000800 */
[--C-:B-1----:R-:W-:Y:S02]  /*99d0*/  FFMA.FTZ R2, R240, c[0x0][0x2d0], -R141.reuse ;  /* 0x0000b400f0027a23 */ /* 0x102fe4000001088d */
[----:B--2---:R-:W-:Y:S06]  /*99e0*/  FADD.FTZ R0, R104, R0 ;  /* 0x0000000068007221 */ /* 0x004fec0000010000 */
[----:B------:R1:W2:Y:S02]  /*99f0*/  MUFU.EX2 R155, R2 ;  /* 0x00000002009b7308 */ /* 0x0002a40000000800 */
[--C-:B-1----:R-:W-:Y:S01]  /*9a00*/  FFMA.FTZ R2, R239, c[0x0][0x2d0], -R140.reuse ;  /* 0x0000b400ef027a23 */ /* 0x102fe2000001088c */
[C---:B--2---:R-:W-:Y:S01]  /*9a10*/  F2FP.PACK_AB R71, R155.reuse, R104 ;  /* 0x000000689b47723e */ /* 0x044fe200000000ff */
[----:B------:R-:W-:Y:S06]  /*9a20*/  FFMA.FTZ R140, R228, c[0x0][0x2d0], -R140 ;  /* 0x0000b400e48c7a23 */ /* 0x000fec000001088c */
[----:B------:R1:W-:Y:S01]  /*9a30*/  MUFU.EX2 R154, R2 ;  /* 0x00000002009a7308 */ /* 0x0003e20000000800 */
[----:B------:R-:W-:Y:S01]  /*9a40*/  FADD.FTZ R0, R155, R0 ;  /* 0x000000009b007221 */ /* 0x000fe20000010000 */
[C---:B---3--:R-:W-:Y:S08]  /*9a50*/  HMMA.16816.F32 R4, R68.reuse, R76, R4 ;  /* 0x0000004c4404723c */ /* 0x048ff00000001804 */
[----:B------:R-:W-:Y:S01]  /*9a60*/  MUFU.EX2 R115, R140 ;  /* 0x0000008c00737308 */ /* 0x000fe20000000800 */
[C---:B------:R-:W-:Y:S01]  /*9a70*/  HMMA.16816.F32 R8, R68.reuse, R78, R8 ;  /* 0x0000004e4408723c */ /* 0x040fe20000001808 */
[----:B------:R-:W2:Y:S07]  /*9a80*/  LDSM.16.MT88.4 R76, [R191+0x5800] ;  /* 0x00580000bf4c783b */ /* 0x000eae0000004200 */
[C---:B----4-:R-:W-:Y:S04]  /*9a90*/  HMMA.16816.F32 R12, R68.reuse, R80, R12 ;  /* 0x00000050440c723c */ /* 0x050fe8000000180c */
        /* <DEDUP_REMOVED lines=8> */
[--C-:B-1----:R-:W-:Y:S02]  /*9b20*/  FFMA.FTZ R2, R246, c[0x0][0x2d0], -R141.reuse ;  /* 0x0000b400f6027a23 */ /* 0x102fe4000001088d */
[----:B---3--:R-:W-:Y:S02]  /*9b30*/  FADD.FTZ R0, R149, R0 ;  /* 0x0000000095007221 */ /* 0x008fe40000010000 */
[C---:B------:R-:W-:Y:S01]  /*9b40*/  HMMA.16816.F32 R32, R68.reuse, R86, R32 ;  /* 0x000000564420723c */ /* 0x040fe20000001820 */
[----:B------:R1:W3:Y:S01]  /*9b50*/  MUFU.EX2 R150, R2 ;  /* 0x0000000200967308 */ /* 0x0002e20000000800 */
[----:B------:R-:W5:Y:S06]  /*9b60*/  LDSM.16.MT88.4 R84, [R194+0x5800] ;  /* 0x00580000c254783b */ /* 0x000f6c0000004200 */
[C---:B--2---:R-:W-:Y:S08]  /*9b70*/  HMMA.16816.F32 R36, R68.reuse, R76, R36 ;  /* 0x0000004c4424723c */ /* 0x044ff00000001824 */
[C---:B------:R-:W-:Y:S01]  /*9b80*/  HMMA.16816.F32 R40, R68.reuse, R78, R40 ;  /* 0x0000004e4428723c */ /* 0x040fe20000001828 */
[----:B------:R-:W2:Y:S07]  /*9b90*/  LDSM.16.MT88.4 R76, [R191+0x2800] ;  /* 0x00280000bf4c783b */ /* 0x000eae0000004200 */
[C---:B----4-:R-:W-:Y:S04]  /*9ba0*/  HMMA.16816.F32 R44, R68.reuse, R80, R44 ;  /* 0x00000050442c723c */ /* 0x050fe8000000182c */
[--C-:B-1----:R-:W-:Y:S02]  /*9bb0*/  FFMA.FTZ R2, R249, c[0x0][0x2d0], -R141.reuse ;  /* 0x0000b400f9027a23 */ /* 0x102fe4000001088d */
[----:B---3--:R-:W-:Y:S02]  /*9bc0*/  FADD.FTZ R0, R150, R0 ;  /* 0x0000000096007221 */ /* 0x008fe40000010000 */
        /* <DEDUP_REMOVED lines=9> */
[----:B------:R-:W-:Y:S01]  /*9c60*/  HMMA.16816.F32 R64, R68, R86, R64 ;  /* 0x000000564440723c */ /* 0x000fe20000001840 */
[----:B------:R-:W1:Y:S01]  /*9c70*/  MUFU.EX2 R147, R2 ;  /* 0x0000000200937308 */ /* 0x000e620000000800 */
[----:B------:R-:W3:Y:S05]  /*9c80*/  LDSM.16.MT88.4 R84, [R194+0x2800] ;  /* 0x00280000c254783b */ /* 0x000eea0000004200 */
[----:B------:R-:W-:Y:S02]  /*9c90*/  F2FP.PACK_AB R68, R153, R154 ;  /* 0x0000009a9944723e */ /* 0x000fe400000000ff */
[----:B------:R-:W-:Y:S03]  /*9ca0*/  F2FP.PACK_AB R69, R150, R149 ;  /* 0x000000959645723e */ /* 0x000fe600000000ff */
[----:B------:R-:W-:Y:S02]  /*9cb0*/  F2FP.PACK_AB R70, R151, R152 ;  /* 0x000000989746723e */ /* 0x000fe400000000ff */
[----:B-1----:R-:W-:Y:S01]  /*9cc0*/  F2FP.PACK_AB R71, R147, R148 ;  /* 0x000000949347723e */ /* 0x002fe200000000ff */
[--C-:B------:R-:W-:Y:S02]  /*9cd0*/  FFMA.FTZ R2, R142, c[0x0][0x2d0], -R141.reuse ;  /* 0x0000b4008e027a23 */ /* 0x100fe4000001088d */
[----:B------:R-:W1:Y:S01]  /*9ce0*/  MUFU.EX2 R142, R101 ;  /* 0x00000065008e7308 */ /* 0x000e620000000800 */
[----:B------:R-:W-:Y:S02]  /*9cf0*/  FFMA.FTZ R141, R113, c[0x0][0x2d0], -R141 ;  /* 0x0000b400718d7a23 */ /* 0x000fe4000001088d */
[----:B------:R-:W-:Y:S01]  /*9d00*/  FADD.FTZ R0, R147, R0 ;  /* 0x0000000093007221 */ /* 0x000fe20000010000 */
[C---:B--2---:R-:W-:Y:S06]  /*9d10*/  HMMA.16816.F32 R4, R68.reuse, R76, R4 ;  /* 0x0000004c4404723c */ /* 0x044fec0000001804 */
[----:B------:R-:W-:Y:S02]  /*9d20*/  MUFU.EX2 R113, R97 ;  /* 0x0000006100717308 */ /* 0x000fe40000000800 */
[C---:B------:R-:W-:Y:S01]  /*9d30*/  HMMA.16816.F32 R8, R68.reuse, R78, R8 ;  /* 0x0000004e4408723c */ /* 0x040fe20000001808 */
[----:B------:R-:W2:Y:S07]  /*9d40*/  LDSM.16.MT88.4 R76, [R192+0x6000] ;  /* 0x00600000c04c783b */ /* 0x000eae0000004200 */
[C---:B----4-:R-:W-:Y:S01]  /*9d50*/  HMMA.16816.F32 R12, R68.reuse, R80, R12 ;  /* 0x00000050440c723c */ /* 0x050fe2000000180c */
[----:B------:R4:W3:Y:S03]  /*9d60*/  MUFU.EX2 R144, R2 ;  /* 0x0000000200907308 */ /* 0x0008e60000000800 */
[----:B-1----:R-:W-:Y:S04]  /*9d70*/  F2FP.PACK_AB R138, R115, R142 ;  /* 0x0000008e738a723e */ /* 0x002fe800000000ff */
[C---:B------:R-:W-:Y:S01]  /*9d80*/  HMMA.16816.F32 R16, R68.reuse, R82, R16 ;  /* 0x000000524410723c */ /* 0x040fe20000001810 */
[----:B------:R-:W1:Y:S02]  /*9d90*/  LDSM.16.MT88.4 R80, [R194+0x6000] ;  /* 0x00600000c250783b */ /* 0x000e640000004200 */
[----:B------:R-:W2:Y:S05]  /*9da0*/  MUFU.EX2 R3, R141 ;  /* 0x0000008d00037308 */ /* 0x000eaa0000000800 */
[C---:B-----5:R-:W-:Y:S08]  /*9db0*/  HMMA.16816.F32 R20, R68.reuse, R72, R20 ;  /* 0x000000484414723c */ /* 0x060ff00000001814 */
[C---:B------:R-:W-:Y:S01]  /*9dc0*/  HMMA.16816.F32 R24, R68.reuse, R74, R24 ;  /* 0x0000004a4418723c */ /* 0x040fe20000001818 */
[----:B------:R-:W5:Y:S03]  /*9dd0*/  LDSM.16.MT88.4 R72, [R193+0x3000] ;  /* 0x00300000c148783b */ /* 0x000f660000004200 */
[----:B----4-:R-:W-:Y:S01]  /*9de0*/  FADD.FTZ R2, R103, R98 ;  /* 0x0000006267027221 */ /* 0x010fe20000010000 */
[----:B---3--:R-:W-:Y:S01]  /*9df0*/  F2FP.PACK_AB R137, R143, R144 ;  /* 0x000000908f89723e */ /* 0x008fe200000000ff */
[----:B------:R-:W-:Y:S02]  /*9e00*/  FADD.FTZ R0, R144, R0 ;  /* 0x0000000090007221 */ /* 0x000fe40000010000 */
[C---:B------:R-:W-:Y:S01]  /*9e10*/  HMMA.16816.F32 R28, R68.reuse, R84, R28 ;  /* 0x00000054441c723c */ /* 0x040fe2000000181c */
[----:B------:R-:W-:Y:S03]  /*9e20*/  LDSM.16.MT88.4 R96, [R191+0x6800] ;  /* 0x00680000bf60783b */ /* 0x000fe60000004200 */
[----:B------:R-:W-:Y:S01]  /*9e30*/  FADD.FTZ R2, R119, R2 ;  /* 0x0000000277027221 */ /* 0x000fe20000010000 */
[----:B--2---:R-:W-:Y:S01]  /*9e40*/  F2FP.PACK_AB R139, R3, R113 ;  /* 0x00000071038b723e */ /* 0x004fe200000000ff */
[----:B------:R-:W-:Y:S02]  /*9e50*/  FADD.FTZ R0, R143, R0 ;  /* 0x000000008f007221 */ /* 0x000fe40000010000 */
[C---:B------:R-:W-:Y:S01]  /*9e60*/  HMMA.16816.F32 R32, R68.reuse, R86, R32 ;  /* 0x000000564420723c */ /* 0x040fe20000001820 */
[----:B------:R-:W2:Y:S03]  /*9e70*/  LDSM.16.MT88.4 R84, [R192+0x3000] ;  /* 0x00300000c054783b */ /* 0x000ea60000004200 */
[----:B------:R-:W-:Y:S02]  /*9e80*/  FADD.FTZ R2, R117, R2 ;  /* 0x0000000275027221 */ /* 0x000fe40000010000 */
[----:B------:R-:W-:Y:S02]  /*9e90*/  FADD.FTZ R0, R113, R0 ;  /* 0x0000000071007221 */ /* 0x000fe40000010000 */
[C---:B------:R-:W-:Y:S01]  /*9ea0*/  HMMA.16816.F32 R36, R68.reuse, R88, R36 ;  /* 0x000000584424723c */ /* 0x040fe20000001824 */
[----:B------:R-:W-:Y:S03]  /*9eb0*/  LDSM.16.MT88.4 R100, [R193+0x6800] ;  /* 0x00680000c164783b */ /* 0x000fe60000004200 */
[----:B------:R-:W-:Y:S02]  /*9ec0*/  FADD.FTZ R3, R3, R0 ;  /* 0x0000000003037221 */ /* 0x000fe40000010000 */
[----:B------:R-:W-:Y:S02]  /*9ed0*/  FADD.FTZ R2, R163, R2 ;  /* 0x00000002a3027221 */ /* 0x000fe40000010000 */
[C---:B------:R-:W-:Y:S01]  /*9ee0*/  HMMA.16816.F32 R40, R68.reuse, R90, R40 ;  /* 0x0000005a4428723c */ /* 0x040fe20000001828 */
[----:B------:R-:W3:Y:S03]  /*9ef0*/  LDSM.16.MT88.4 R88, [R194+0x3000] ;  /* 0x00300000c258783b */ /* 0x000ee60000004200 */
[----:B------:R-:W-:Y:S02]  /*9f00*/  FADD.FTZ R2, R111, R2 ;  /* 0x000000026f027221 */ /* 0x000fe40000010000 */
[----:B------:R-:W-:Y:S02]  /*9f10*/  IMAD.MOV.U32 R113, RZ, RZ, R112 ;  /* 0x000000ffff717224 */ /* 0x000fe400078e0070 */
[C---:B------:R-:W-:Y:S01]  /*9f20*/  HMMA.16816.F32 R44, R68.reuse, R92, R44 ;  /* 0x0000005c442c723c */ /* 0x040fe2000000182c */
[----:B------:R-:W2:Y:S03]  /*9f30*/  LDSM.16.MT88.4 R108, [R192+0x6800] ;  /* 0x00680000c06c783b */ /* 0x000ea60000004200 */
        /* <DEDUP_REMOVED lines=9> */
[----:B------:R-:W-:Y:S04]  /*9fd0*/  HMMA.16816.F32 R64, R68, R82, R64 ;  /* 0x000000524440723c */ /* 0x000fe80000001840 */
[----:B------:R-:W-:Y:S04]  /*9fe0*/  FADD.FTZ R2, R233, R2 ;  /* 0x00000002e9027221 */ /* 0x000fe80000010000 */
[C---:B------:R-:W-:Y:S01]  /*9ff0*/  HMMA.16816.F32 R116, R136.reuse, R120, R4 ;  /* 0x000000788874723c */ /* 0x040fe20000001804 */
[----:B------:R-:W1:Y:S04]  /*a000*/  LDSM.16.MT88.4 R4, [R194+0x6800] ;  /* 0x00680000c204783b */ /* 0x000e680000004200 */
[----:B------:R-:W-:Y:S03]  /*a010*/  FADD.FTZ R2, R218, R2 ;  /* 0x00000002da027221 */ /* 0x000fe60000010000 */
[C---:B------:R-:W-:Y:S01]  /*a020*/  HMMA.16816.F32 R120, R136.reuse, R122, R8 ;  /* 0x0000007a8878723c */ /* 0x040fe20000001808 */
[----:B------:R-:W4:Y:S03]  /*a030*/  LDL R8, [R1+0x3c] ;  /* 0x00003c0001087983 */ /* 0x000f260000100800 */
[----:B------:R-:W-:Y:S01]  /*a040*/  FADD.FTZ R2, R127, R2 ;  /* 0x000000027f027221 */ /* 0x000fe20000010000 */
[----:B------:R3:W-:Y:S03]  /*a050*/  STL [R1+0x20], R3 ;  /* 0x0000200301007387 */ /* 0x0007e60000100800 */
[C---:B-----5:R-:W-:Y:S04]  /*a060*/  HMMA.16816.F32 R68, R136.reuse, R72, R12 ;  /* 0x000000488844723c */ /* 0x060fe8000000180c */
[----:B------:R-:W-:Y:S04]  /*a070*/  FADD.FTZ R2, R161, R2 ;  /* 0x00000002a1027221 */ /* 0x000fe80000010000 */
[C---:B------:R-:W-:Y:S04]  /*a080*/  HMMA.16816.F32 R72, R136.reuse, R74, R16 ;  /* 0x0000004a8848723c */ /* 0x040fe80000001810 */
[----:B------:R-:W-:Y:S04]  /*a090*/  FADD.FTZ R2, R160, R2 ;  /* 0x00000002a0027221 */ /* 0x000fe80000010000 */
[C---:B--2---:R-:W-:Y:S04]  /*a0a0*/  HMMA.16816.F32 R76, R136.reuse, R84, R20 ;  /* 0x00000054884c723c */ /* 0x044fe80000001814 */
[----:B------:R-:W-:Y:S02]  /*a0b0*/  FADD.FTZ R2, R158, R2 ;  /* 0x000000029e027221 */ /* 0x000fe40000010000 */
[----:B---3--:R-:W-:Y:S02]  /*a0c0*/  IMAD.MOV.U32 R3, RZ, RZ, R114 ;  /* 0x000000ffff037224 */ /* 0x008fe400078e0072 */
        /* <DEDUP_REMOVED lines=21> */
[----:B------:R-:W-:Y:S02]  /*a220*/  FADD.FTZ R0, R115, R2 ;  /* 0x0000000273007221 */ /* 0x000fe40000010000 */
[----:B------:R-:W-:Y:S03]  /*a230*/  IMAD.MOV.U32 R115, RZ, RZ, R112 ;  /* 0x000000ffff737224 */ /* 0x000fe600078e0070 */
[----:B------:R1:W-:Y:S01]  /*a240*/  STL [R1+0x24], R0 ;  /* 0x0000240001007387 */ /* 0x0003e20000100800 */
[----:B----4-:R-:W-:Y:S02]  /*a250*/  ISETP.GT.AND P0, PT, R214, R8, PT ;  /* 0x00000008d600720c */ /* 0x010fe40003f04270 */
[----:B------:R-:W-:Y:S11]  /*a260*/  IMAD.MOV.U32 R214, RZ, RZ, R217 ;  /* 0x000000ffffd67224 */ /* 0x000ff600078e00d9 */
[----:B-1----:R-:W-:-:S05]  /*a270*/  @P0 BRA `(.L_x_1024) ;  /* 0xffffc45000000947 */ /* 0x002fca000383ffff */
.L_x_1019:
[----:B-1----:R-:W2:Y:S02]  /*a280*/  LDL R0, [R1+0x28] ;  /* 0x0000280001007983 */ /* 0x002ea40000100800 */
[----:B--2---:R-:W-:-:S13]  /*a290*/  ISETP.GE.AND P0, PT, R217, R0, PT ;  /* 0x00000000d900720c */ /* 0x004fda0003f06270 */
[----:B------:R-:W-:Y:S05]  /*a2a0*/  @!P0 BRA `(.L_x_1025) ;  /* 0x0000327000008947 */ /* 0x000fea0003800000 */
.L_x_1028:
[----:B------:R-:W2:Y:S01]  /*a2b0*/  LDL.64 R218, [R1+0x8] ;  /* 0x0000080001da7983 */ /* 0x000ea20000100a00 */
[----:B------:R-:W-:Y:S04]  /*a2c0*/  DEPBAR.LE SB0, 0x0 ;  /* 0x000080000000791a */ /* 0x000fe80000000000 */
[----:B------:R-:W3:Y:S01]  /*a2d0*/  LDL.64 R214, [R1] ;  /* 0x0000000001d67983 */ /* 0x000ee20000100a00 */
[----:B------:R-:W-:Y:S01]  /*a2e0*/  WARPSYNC 0xffffffff ;  /* 0xffffffff00007948 */ /* 0x000fe20003800000 */
[----:B-1----:R-:W-:Y:S01]  /*a2f0*/  SHF.R.S32.HI R0, RZ, 0x1f, R217 ;  /* 0x0000001fff007819 */ /* 0x002fe200000114d9 */
[C---:B------:R-:W-:Y:S01]  /*a300*/  IMAD.WIDE.U32 R28, R217.reuse, c[0x0][0x208], RZ ;  /* 0x00008200d91c7a25 */ /* 0x040fe200078e00ff */
[----:B------:R-:W-:Y:S01]  /*a310*/  ULDC.64 UR4, c[0x0][0x208] ;  /* 0x0000820000047ab9 */ /* 0x000fe20000000a00 */
[----:B------:R-:W4:Y:S01]  /*a320*/  LDL.64 R44, [R1+0x30] ;  /* 0x00003000012c7983 */ /* 0x000f220000100a00 */
[----:B------:R-:W-:Y:S01]  /*a330*/  UMOV UR9, 0x5 ;  /* 0x0000000500097882 */ /* 0x000fe20000000000 */
[----:B------:R-:W-:Y:S01]  /*a340*/  IMAD R0, R0, c[0x0][0x208], RZ ;  /* 0x0000820000007a24 */ /* 0x000fe200078e02ff */
[----:B------:R-:W-:Y:S01]  /*a350*/  USHF.L.U32 UR8, UR4, 0x5, URZ ;  /* 0x0000000504087899 */ /* 0x000fe2000800063f */
[----:B------:R-:W-:Y:S01]  /*a360*/  BSSY B0, `(.L_x_1026) ;  /* 0x000011e000007945 */ /* 0x000fe20003800000 */
[----:B------:R-:W5:Y:S01]  /*a370*/  LDL R31, [R1+0x2c] ;  /* 0x00002c00011f7983 */ /* 0x000f620000100800 */
[----:B------:R-:W-:Y:S01]  /*a380*/  IMAD R0, R217, c[0x0][0x20c], R0 ;  /* 0x00008300d9007a24 */ /* 0x000fe200078e0200 */
[----:B------:R-:W-:Y:S02]  /*a390*/  USHF.L.U64.HI UR9, UR4, UR9, UR5 ;  /* 0x0000000904097299 */ /* 0x000fe40008010205 */
[----:B------:R-:W-:Y:S01]  /*a3a0*/  UIADD3 UR5, UP0, UR8, UR8, URZ ;  /* 0x0000000808057290 */ /* 0x000fe2000ff1e03f */
[----:B------:R-:W-:Y:S01]  /*a3b0*/  BAR.SYNC.DEFER_BLOCKING 0x0 ;  /* 0x0000000000007b1d */ /* 0x000fe20000010000 */
[----:B------:R-:W-:Y:S02]  /*a3c0*/  IMAD.IADD R0, R29, 0x1, R0 ;  /* 0x000000011d007824 */ /* 0x000fe400078e0200 */
[----:B------:R-:W-:Y:S01]  /*a3d0*/  IMAD.U32 R20, RZ, RZ, UR8 ;  /* 0x00000008ff147e24 */ /* 0x000fe2000f8e00ff */
[----:B------:R-:W-:Y:S01]  /*a3e0*/  UIADD3.X UR4, UR9, UR9, URZ, UP0, !UPT ;  /* 0x0000000909047290 */ /* 0x000fe200087fe43f */
[----:B------:R-:W-:Y:S02]  /*a3f0*/  IMAD R47, R0, 0x70, RZ ;  /* 0x00000070002f7824 */ /* 0x000fe400078e02ff */
[----:B------:R-:W-:Y:S04]  /*a400*/  IMAD.U32 R21, RZ, RZ, UR9 ;  /* 0x00000009ff157e24 */ /* 0x000fe8000f8e00ff */
[----:B------:R-:W-:Y:S01]  /*a410*/  IMAD.WIDE.U32 R20, R28, 0x70, R20 ;  /* 0x000000701c147825 */ /* 0x000fe200078e0014 */
[----:B------:R-:W1:Y:S05]  /*a420*/  LDSM.16.M88.4 R8, [R188] ;  /* 0x00000000bc08783b */ /* 0x000e6a0000000200 */
[----:B------:R-:W1:Y:S05]  /*a430*/  LDSM.16.M88.4 R16, [R188+0x800] ;  /* 0x00080000bc10783b */ /* 0x000e6a0000000200 */
[----:B------:R-:W2:Y:S05]  /*a440*/  LDSM.16.M88.4 R24, [R188+0x1000] ;  /* 0x00100000bc18783b */ /* 0x000eaa0000000200 */
[----:B------:R-:W5:Y:S05]  /*a450*/  LDL R112, [R1+0x28] ;  /* 0x0000280001707983 */ /* 0x000f6a0000100800 */
[----:B------:R-:W2:Y:S05]  /*a460*/  LDSM.16.M88.4 R32, [R188+0x1800] ;  /* 0x00180000bc20783b */ /* 0x000eaa0000000200 */
[----:B------:R-:W2:Y:S05]  /*a470*/  LDSM.16.M88.4 R40, [R188+0x2000] ;  /* 0x00200000bc28783b */ /* 0x000eaa0000000200 */
[----:B------:R-:W2:Y:S05]  /*a480*/  LDSM.16.M88.4 R48, [R188+0x2800] ;  /* 0x00280000bc30783b */ /* 0x000eaa0000000200 */
[----:B------:R-:W2:Y:S01]  /*a490*/  LDSM.16.M88.4 R56, [R188+0x3000] ;  /* 0x00300000bc38783b */ /* 0x000ea20000000200 */
[C---:B-1----:R-:W-:Y:S04]  /*a4a0*/  HMMA.16816.F32 R4, R128.reuse, R8, RZ ;  /* 0x000000088004723c */ /* 0x042fe800000018ff */
[----:B------:R-:W1:Y:S05]  /*a4b0*/  LDSM.16.M88.4 R136, [R195] ;  /* 0x00000000c388783b */ /* 0x000e6a0000000200 */
[----:B------:R-:W1:Y:S01]  /*a4c0*/  LDSM.16.M88.4 R140, [R204] ;  /* 0x00000000cc8c783b */ /* 0x000e620000000200 */
[C---:B------:R-:W-:Y:S04]  /*a4d0*/  HMMA.16816.F32 R8, R128.reuse, R10, RZ ;  /* 0x0000000a8008723c */ /* 0x040fe800000018ff */
[----:B------:R-:W1:Y:S04]  /*a4e0*/  LDSM.16.M88.4 R144, [R205] ;  /* 0x00000000cd90783b */ /* 0x000e680000000200 */
[C---:B------:R-:W-:Y:S01]  /*a4f0*/  HMMA.16816.F32 R12, R128.reuse, R16, RZ ;  /* 0x00000010800c723c */ /* 0x040fe200000018ff */
[----:B------:R-:W1:Y:S05]  /*a500*/  LDSM.16.M88.4 R148, [R206] ;  /* 0x00000000ce94783b */ /* 0x000e6a0000000200 */
[----:B------:R-:W1:Y:S02]  /*a510*/  LDSM.16.M88.4 R152, [R207] ;  /* 0x00000000cf98783b */ /* 0x000e640000000200 */
[C---:B------:R-:W-:Y:S03]  /*a520*/  HMMA.16816.F32 R16, R128.reuse, R18, RZ ;  /* 0x000000128010723c */ /* 0x040fe600000018ff */
[----:B------:R-:W1:Y:S05]  /*a530*/  LDSM.16.M88.4 R156, [R208] ;  /* 0x00000000d09c783b */ /* 0x000e6a0000000200 */
[----:B------:R-:W1:Y:S05]  /*a540*/  LDSM.16.M88.4 R160, [R209] ;  /* 0x00000000d1a0783b */ /* 0x000e6a0000000200 */
[----:B------:R-:W1:Y:S02]  /*a550*/  S2R R30, SR_TID.X ;  /* 0x00000000001e7919 */ /* 0x000e640000002100 */
[----:B-1----:R-:W-:Y:S01]  /*a560*/  ISETP.GT.AND P4, PT, R30, 0x7f, PT ;  /* 0x0000007f1e00780c */ /* 0x002fe20003f84270 */
[----:B--2---:R-:W-:Y:S01]  /*a570*/  IMAD.MOV.U32 R2, RZ, RZ, R218 ;  /* 0x000000ffff027224 */ /* 0x004fe200078e00da */
[----:B------:R-:W-:Y:S01]  /*a580*/  IADD3 R38, P1, R218, R20, RZ ;  /* 0x00000014da267210 */ /* 0x000fe20007f3e0ff */
[----:B---3--:R-:W-:Y:S04]  /*a590*/  IMAD.MOV.U32 R3, RZ, RZ, R215 ;  /* 0x000000ffff037224 */ /* 0x008fe800078e00d7 */
[----:B------:R-:W-:Y:S01]  /*a5a0*/  IMAD.WIDE.U32 R2, R28, 0x70, R2 ;  /* 0x000000701c027825 */ /* 0x000fe200078e0002 */
[----:B----4-:R-:W-:Y:S03]  /*a5b0*/  ISETP.GE.AND P5, PT, R44, c[0x0][0x1d4], PT ;  /* 0x000075002c007a0c */ /* 0x010fe60003fa6270 */
[----:B------:R-:W-:Y:S01]  /*a5c0*/  IMAD.IADD R0, R3, 0x1, R47 ;  /* 0x0000000103007824 */ /* 0x000fe200078e022f */
[C---:B------:R-:W-:Y:S01]  /*a5d0*/  LEA R36, P0, R2.reuse, c[0x0][0x1f8], 0x1 ;  /* 0x00007e0002247a11 */ /* 0x040fe200078008ff */
[----:B------:R-:W-:Y:S01]  /*a5e0*/  IMAD.U32 R3, RZ, RZ, UR4 ;  /* 0x00000004ff037e24 */ /* 0x000fe2000f8e00ff */
[----:B-----5:R-:W-:Y:S02]  /*a5f0*/  ISETP.GE.AND P6, PT, R31, c[0x0][0x1d4], PT ;  /* 0x000075001f007a0c */ /* 0x020fe40003fc6270 */
[----:B------:R-:W-:Y:S01]  /*a600*/  LEA.HI.X R37, R2, c[0x0][0x1fc], R0, 0x1, P0 ;  /* 0x00007f0002257a11 */ /* 0x000fe200000f0c00 */
[----:B------:R-:W-:Y:S01]  /*a610*/  IMAD.IADD R0, R47, 0x1, R21 ;  /* 0x000000012f007824 */ /* 0x000fe200078e0215 */
[----:B------:R-:W-:Y:S01]  /*a620*/  IADD3 R39, P0, R20, UR8, RZ ;  /* 0x0000000814277c10 */ /* 0x000fe2000ff1e0ff */
[----:B------:R-:W-:Y:S01]  /*a630*/  IMAD.U32 R2, RZ, RZ, UR5 ;  /* 0x00000005ff027e24 */ /* 0x000fe2000f8e00ff */
[C---:B------:R-:W-:Y:S01]  /*a640*/  HMMA.16816.F32 R20, R128.reuse, R24, RZ ;  /* 0x000000188014723c */ /* 0x040fe200000018ff */
[----:B------:R-:W-:Y:S01]  /*a650*/  @!PT LDS RZ, [RZ] ;  /* 0x00000000fffff984 */ /* 0x000fe20000000800 */
[----:B------:R-:W-:Y:S01]  /*a660*/  @!PT LDS RZ, [RZ] ;  /* 0x00000000fffff984 */ /* 0x000fe20000000800 */
[----:B------:R-:W-:Y:S01]  /*a670*/  @!PT LDS RZ, [RZ] ;  /* 0x00000000fffff984 */ /* 0x000fe20000000800 */
[----:B------:R1:W-:Y:S01]  /*a680*/  LDGSTS.E.BYPASS.LTC128B.128 [R216+0x100], [R36.64], !P5 ;  /* 0x0010000024d87fae */ /* 0x0003e2000e901d46 */
[----:B------:R-:W-:Y:S01]  /*a690*/  IADD3.X R44, R0, UR9, RZ, P0, !PT ;  /* 0x00000009002c7c10 */ /* 0x000fe200087fe4ff */
[----:B------:R-:W-:Y:S04]  /*a6a0*/  IMAD.WIDE.U32 R52, R28, 0x70, R2 ;  /* 0x000000701c347825 */ /* 0x000fe800078e0002 */
[----:B------:R1:W-:Y:S01]  /*a6b0*/  LDGSTS.E.BYPASS.LTC128B.128 [R216+0x3900], [R36.64+0x80], !P6 ;  /* 0x0390008024d87fae */ /* 0x0003e2000f101d46 */
[C---:B------:R-:W-:Y:S01]  /*a6c0*/  HMMA.16816.F32 R24, R128.reuse, R26, RZ ;  /* 0x0000001a8018723c */ /* 0x040fe200000018ff */
[----:B------:R-:W-:Y:S03]  /*a6d0*/  IMAD.X R3, R0, 0x1, R215, P1 ;  /* 0x0000000100037824 */ /* 0x000fe600008e06d7 */
[C---:B------:R-:W-:Y:S02]  /*a6e0*/  LEA R2, P1, R38.reuse, c[0x0][0x1f8], 0x1 ;  /* 0x00007e0026027a11 */ /* 0x040fe400078208ff */
[----:B------:R-:W-:Y:S02]  /*a6f0*/  IADD3 R0, P0, R39, R218, RZ ;  /* 0x000000da27007210 */ /* 0x000fe40007f1e0ff */
[C---:B------:R-:W-:Y:S01]  /*a700*/  HMMA.16816.F32 R28, R128.reuse, R32, RZ ;  /* 0x00000020801c723c */ /* 0x040fe200000018ff */
[----:B------:R-:W-:Y:S03]  /*a710*/  LEA.HI.X R3, R38, c[0x0][0x1fc], R3, 0x1, P1 ;  /* 0x00007f0026037a11 */ /* 0x000fe600008f0c03 */
[----:B------:R-:W-:Y:S02]  /*a720*/  LEA R54, P2, R0, c[0x0][0x1f8], 0x1 ;  /* 0x00007e0000367a11 */ /* 0x000fe400078408ff */
[----:B------:R2:W-:Y:S01]  /*a730*/  LDGSTS.E.BYPASS.LTC128B.128 [R216+0x1100], [R2.64], !P5 ;  /* 0x0110000002d87fae */ /* 0x0005e2000e901d46 */
[----:B------:R-:W-:Y:S01]  /*a740*/  IADD3 R45, P3, R218, R52, RZ ;  /* 0x00000034da2d7210 */ /* 0x000fe20007f7e0ff */
[C---:B------:R-:W-:Y:S03]  /*a750*/  HMMA.16816.F32 R32, R128.reuse, R34, RZ ;  /* 0x000000228020723c */ /* 0x040fe600000018ff */
[----:B------:R2:W-:Y:S01]  /*a760*/  LDGSTS.E.BYPASS.LTC128B.128 [R216+0x4900], [R2.64+0x80], !P6 ;  /* 0x0490008002d87fae */ /* 0x0005e2000f101d46 */
[----:B------:R-:W-:Y:S01]  /*a770*/  IADD3.X R47, R215, R47, R53, P3, !PT ;  /* 0x0000002fd72f7210 */ /* 0x000fe20001ffe435 */
[----:B-1----:R-:W-:Y:S01]  /*a780*/  IMAD.X R36, R44, 0x1, R215, P0 ;  /* 0x000000012c247824 */ /* 0x002fe200000e06d7 */
[----:B------:R-:W-:Y:S02]  /*a790*/  @!P4 IADD3 R46, P1, P0, R218, UR8, R39 ;  /* 0x00000008da2ecc10 */ /* 0x000fe4000f83e027 */
[----:B------:R-:W-:Y:S01]  /*a7a0*/  ISETP.GT.AND P3, PT, R217, R112, PT ;  /* 0x00000070d900720c */ /* 0x000fe20003f64270 */
[----:B------:R-:W-:Y:S03]  /*a7b0*/  IMAD.MOV.U32 R112, RZ, RZ, R114 ;  /* 0x000000ffff707224 */ /* 0x000fe600078e0072 */
[----:B------:R-:W-:Y:S02]  /*a7c0*/  LEA.HI.X R55, R0, c[0x0][0x1fc], R36, 0x1, P2 ;  /* 0x00007f0000377a11 */ /* 0x000fe400010f0c24 */
[C---:B------:R-:W-:Y:S01]  /*a7d0*/  HMMA.16816.F32 R36, R128.reuse, R40, RZ ;  /* 0x000000288024723c */ /* 0x040fe200000018ff */
[----:B------:R-:W-:Y:S02]  /*a7e0*/  @!P4 IADD3.X R0, R215, UR9, R44, P1, P0 ;  /* 0x00000009d700cc10 */ /* 0x000fe40008fe042c */
[C---:B------:R-:W-:Y:S01]  /*a7f0*/  LEA R52, P1, R45.reuse, c[0x0][0x1f8], 0x1 ;  /* 0x00007e002d347a11 */ /* 0x040fe200078208ff */
[----:B------:R1:W-:Y:S01]  /*a800*/  LDGSTS.E.BYPASS.LTC128B.128 [R216+0x2100], [R54.64], !P5 ;  /* 0x0210000036d87fae */ /* 0x0003e2000e901d46 */
[C---:B------:R-:W-:Y:S02]  /*a810*/  @!P4 LEA R214, P0, R46.reuse, c[0x0][0x1f8], 0x1 ;  /* 0x00007e002ed6ca11 */ /* 0x040fe400078008ff */
[----:B------:R-:W-:Y:S01]  /*a820*/  LEA.HI.X R53, R45, c[0x0][0x1fc], R47, 0x1, P1 ;  /* 0x00007f002d357a11 */ /* 0x000fe200008f0c2f */
[C---:B------:R-:W-:Y:S01]  /*a830*/  HMMA.16816.F32 R40, R128.reuse, R42, RZ ;  /* 0x0000002a8028723c */ /* 0x040fe200000018ff */
[----:B------:R-:W-:Y:S03]  /*a840*/  @!P4 LEA.HI.X R215, R46, c[0x0][0x1fc], R0, 0x1, P0 ;  /* 0x00007f002ed7ca11 */ /* 0x000fe600000f0c00 */
[----:B------:R1:W-:Y:S04]  /*a850*/  LDGSTS.E.BYPASS.LTC128B.128 [R216+0x5900], [R52.64+0x80], !P6 ;  /* 0x0590008034d87fae */ /* 0x0003e8000f101d46 */
[C---:B------:R-:W-:Y:S01]  /*a860*/  HMMA.16816.F32 R44, R128.reuse, R48, RZ ;  /* 0x00000030802c723c */ /* 0x040fe200000018ff */
[----:B------:R2:W-:Y:S05]  /*a870*/  @!P4 LDGSTS.E.BYPASS.LTC128B.128 [R216+0x3100], [R214.64], !P5 ;  /* 0x03100000d6d8cfae */ /* 0x0005ea000e901d46 */
[----:B------:R2:W-:Y:S02]  /*a880*/  @!P4 LDGSTS.E.BYPASS.LTC128B.128 [R216+0x6900], [R214.64+0x80], !P6 ;  /* 0x06900080d6d8cfae */ /* 0x0005e4000f101d46 */
[C---:B------:R-:W-:Y:S03]  /*a890*/  HMMA.16816.F32 R48, R128.reuse, R50, RZ ;  /* 0x000000328030723c */ /* 0x040fe600000018ff */
[----:B------:R-:W0:Y:S05]  /*a8a0*/  LDGDEPBAR ;  /* 0x00000000000079af */ /* 0x000e2a0000000000 */
[C---:B-1----:R-:W-:Y:S08]  /*a8b0*/  HMMA.16816.F32 R52, R128.reuse, R56, RZ ;  /* 0x000000388034723c */ /* 0x042ff000000018ff */
[----:B------:R-:W-:Y:S08]  /*a8c0*/  HMMA.16816.F32 R56, R128, R58, RZ ;  /* 0x0000003a8038723c */ /* 0x000ff000000018ff */
[C---:B------:R-:W-:Y:S08]  /*a8d0*/  HMMA.16816.F32 R4, R132.reuse, R136, R4 ;  /* 0x000000888404723c */ /* 0x040ff00000001804 */
[C---:B------:R-:W-:Y:S01]  /*a8e0*/  HMMA.16816.F32 R8, R132.reuse, R138, R8 ;  /* 0x0000008a8408723c */ /* 0x040fe20000001808 */
[----:B------:R-:W1:Y:S07]  /*a8f0*/  LDSM.16.M88.4 R136, [R190] ;  /* 0x00000000be88783b */ /* 0x000e6e0000000200 */
        /* <DEDUP_REMOVED lines=11> */
[----:B------:R-:W2:Y:S07]  /*a9b0*/  LDSM.16.M88.4 R152, [R190+0x2000] ;  /* 0x00200000be98783b */ /* 0x000eae0000000200 */
[C---:B------:R-:W-:Y:S08]  /*a9c0*/  HMMA.16816.F32 R44, R132.reuse, R156, R44 ;  /* 0x0000009c842c723c */ /* 0x040ff0000000182c */
[C---:B------:R-:W-:Y:S01]  /*a9d0*/  HMMA.16816.F32 R48, R132.reuse, R158, R48 ;  /* 0x0000009e8430723c */ /* 0x040fe20000001830 */
[----:B------:R-:W2:Y:S07]  /*a9e0*/  LDSM.16.M88.4 R156, [R190+0x2800] ;  /* 0x00280000be9c783b */ /* 0x000eae0000000200 */
[C---:B------:R-:W-:Y:S08]  /*a9f0*/  HMMA.16816.F32 R52, R132.reuse, R160, R52 ;  /* 0x000000a08434723c */ /* 0x040ff00000001834 */
[----:B------:R-:W-:Y:S01]  /*aa00*/  HMMA.16816.F32 R56, R132, R162, R56 ;  /* 0x000000a28438723c */ /* 0x000fe20000001838 */
[----:B------:R-:W2:Y:S07]  /*aa10*/  LDSM.16.M88.4 R160, [R190+0x3000] ;  /* 0x00300000bea0783b */ /* 0x000eae0000000200 */
[C---:B-1----:R-:W-:Y:S08]  /*aa20*/  HMMA.16816.F32 R4, R164.reuse, R136, R4 ;  /* 0x00000088a404723c */ /* 0x042ff00000001804 */
[C---:B------:R-:W-:Y:S01]  /*aa30*/  HMMA.16816.F32 R8, R164.reuse, R138, R8 ;  /* 0x0000008aa408723c */ /* 0x040fe20000001808 */
[----:B------:R-:W1:Y:S07]  /*aa40*/  LDSM.16.M88.4 R136, [R189] ;  /* 0x00000000bd88783b */ /* 0x000e6e0000000200 */
        /* <DEDUP_REMOVED lines=54> */
[C---:B------:R-:W-:Y:S08]  /*adb0*/  HMMA.16816.F32 R44, R172.reuse, R156, R44 ;  /* 0x0000009cac2c723c */ /* 0x040ff0000000182c */
[C---:B------:R-:W-:Y:S01]  /*adc0*/  HMMA.16816.F32 R48, R172.reuse, R158, R48 ;  /* 0x0000009eac30723c */ /* 0x040fe20000001830 */
[----:B------:R-:W2:Y:S07]  /*add0*/  LDSM.16.M88.4 R156, [R201] ;  /* 0x00000000c99c783b */ /* 0x000eae0000000200 */
[C---:B------:R-:W-:Y:S08]  /*ade0*/  HMMA.16816.F32 R52, R172.reuse, R160, R52 ;  /* 0x000000a0ac34723c */ /* 0x040ff00000001834 */
[----:B------:R-:W-:Y:S01]  /*adf0*/  HMMA.16816.F32 R56, R172, R162, R56 ;  /* 0x000000a2ac38723c */ /* 0x000fe20000001838 */
[----:B------:R-:W2:Y:S07]  /*ae00*/  LDSM.16.M88.4 R160, [R202] ;  /* 0x00000000caa0783b */ /* 0x000eae0000000200 */
        /* <DEDUP_REMOVED lines=41> */
[----:B------:R-:W2:Y:S01]  /*b0a0*/  LDSM.16.M88.4 R160, [R189+0x6800] ;  /* 0x00680000bda0783b */ /* 0x000ea20000000200 */
[----:B------:R-:W-:Y:S04]  /*b0b0*/  DEPBAR.LE SB0, 0x0 ;  /* 0x000080000000791a */ /* 0x000fe80000000000 */
[----:B------:R-:W-:Y:S02]  /*b0c0*/  BAR.SYNC.DEFER_BLOCKING 0x0 ;  /* 0x0000000000007b1d */ /* 0x000fe40000010000 */
[C---:B-1----:R-:W-:Y:S08]  /*b0d0*/  HMMA.16816.F32 R4, R184.reuse, R136, R4 ;  /* 0x00000088b804723c */ /* 0x042ff00000001804 */
[C---:B------:R-:W-:Y:S08]  /*b0e0*/  HMMA.16816.F32 R8, R184.reuse, R138, R8 ;  /* 0x0000008ab808723c */ /* 0x040ff00000001808 */
[C---:B---3--:R-:W-:Y:S08]  /*b0f0*/  HMMA.16816.F32 R12, R184.reuse, R140, R12 ;  /* 0x0000008cb80c723c */ /* 0x048ff0000000180c */
[C---:B------:R-:W-:Y:S07]  /*b100*/  HMMA.16816.F32 R16, R184.reuse, R142, R16 ;  /* 0x0000008eb810723c */ /* 0x040fee0000001810 */
[----:B------:R-:W-:Y:S01]  /*b110*/  P2R R142, PR, RZ, 0x8 ;  /* 0x00000008ff8e7803 */ /* 0x000fe20000000000 */
[C---:B----4-:R-:W-:Y:S08]  /*b120*/  HMMA.16816.F32 R20, R184.reuse, R144, R20 ;  /* 0x00000090b814723c */ /* 0x050ff00000001814 */
[C---:B------:R-:W-:Y:S08]  /*b130*/  HMMA.16816.F32 R24, R184.reuse, R146, R24 ;  /* 0x00000092b818723c */ /* 0x040ff00000001818 */
[C---:B-----5:R-:W-:Y:S08]  /*b140*/  HMMA.16816.F32 R28, R184.reuse, R148, R28 ;  /* 0x00000094b81c723c */ /* 0x060ff0000000181c */
[C---:B------:R-:W-:Y:S08]  /*b150*/  HMMA.16816.F32 R32, R184.reuse, R150, R32 ;  /* 0x00000096b820723c */ /* 0x040ff00000001820 */
[C---:B--2---:R-:W-:Y:S08]  /*b160*/  HMMA.16816.F32 R36, R184.reuse, R152, R36 ;  /* 0x00000098b824723c */ /* 0x044ff00000001824 */
[C---:B------:R-:W-:Y:S08]  /*b170*/  HMMA.16816.F32 R40, R184.reuse, R154, R40 ;  /* 0x0000009ab828723c */ /* 0x040ff00000001828 */
[C---:B------:R-:W-:Y:S08]  /*b180*/  HMMA.16816.F32 R44, R184.reuse, R156, R44 ;  /* 0x0000009cb82c723c */ /* 0x040ff0000000182c */
[C---:B------:R-:W-:Y:S08]  /*b190*/  HMMA.16816.F32 R48, R184.reuse, R158, R48 ;  /* 0x0000009eb830723c */ /* 0x040ff00000001830 */
[C---:B------:R-:W-:Y:S08]  /*b1a0*/  HMMA.16816.F32 R52, R184.reuse, R160, R52 ;  /* 0x000000a0b834723c */ /* 0x040ff00000001834 */
[----:B------:R-:W-:Y:S01]  /*b1b0*/  HMMA.16816.F32 R56, R184, R162, R56 ;  /* 0x000000a2b838723c */ /* 0x000fe20000001838 */
[----:B------:R-:W-:Y:S07]  /*b1c0*/  @!UPT UIADD3 URZ, URZ, URZ, URZ ;  /* 0x0000003f3f3ff290 */ /* 0x000fee000fffe03f */
[----:B------:R-:W-:-:S11]  /*b1d0*/  @!P3 BRA `(.L_x_1027) ;  /* 0x000003600000b947 */ /* 0x000fd60003800000 */
[----:B------:R-:W-:Y:S01]  /*b1e0*/  IADD3 R0, R217, -0x1, RZ ;  /* 0xffffffffd9007810 */ /* 0x000fe20007ffe0ff */
[----:B------:R-:W2:Y:S01]  /*b1f0*/  LDL.64 R222, [R1+0x18] ;  /* 0x0000180001de7983 */ /* 0x000ea20000100a00 */
[C---:B------:R-:W-:Y:S02]  /*b200*/  ISETP.GE.AND P2, PT, R220.reuse, 0x21, PT ;  /* 0x00000021dc00780c */ /* 0x040fe40003f46270 */
[----:B------:R-:W-:Y:S01]  /*b210*/  SHF.R.S32.HI R2, RZ, 0x1f, R0 ;  /* 0x0000001fff027819 */ /* 0x000fe20000011400 */
[----:B------:R-:W3:Y:S01]  /*b220*/  LDL.64 R218, [R1+0x10] ;  /* 0x0000100001da7983 */ /* 0x000ee20000100a00 */
        /* <DEDUP_REMOVED lines=18> */
[----:B---3--:R-:W-:Y:S01]  /*b350*/  @P3 IMAD.X R115, R3, 0x1, R219, P0 ;  /* 0x0000000103733824 */ /* 0x008fe200000e06db */
        /* <DEDUP_REMOVED lines=30> */
.L_x_1027:
[----:B------:R-:W-:Y:S05]  /*b540*/  BSYNC B0 ;  /* 0x0000000000007941 */ /* 0x000fea0003800000 */
.L_x_1026:
        /* <DEDUP_REMOVED lines=11> */
[----:B------:R-:W2:Y:S01]  /*b600*/  LDL.LU R229, [R1+0x24] ;  /* 0x0000240001e57983 */ /* 0x000ea20000300800 */
[----:B------:R-:W-:Y:S02]  /*b610*/  FMNMX.FTZ R2, R14, R2, !PT ;  /* 0x000000020e027209 */ /* 0x000fe40007810000 */
[----:B------:R-:W-:Y:S01]  /*b620*/  FMNMX.FTZ R0, R13, R0, !PT ;  /* 0x000000000d007209 */ /* 0x000fe20007810000 */
[----:B------:R-:W3:Y:S01]  /*b630*/  LDL.LU R228, [R1+0x20] ;  /* 0x0000200001e47983 */ /* 0x000ee20000300800 */
        /* <DEDUP_REMOVED lines=41> */
[----:B------:R-:W-:Y:S02]  /*b8d0*/  ISETP.NE.AND P0, PT, R142, RZ, PT ;  /* 0x000000ff8e00720c */ /* 0x000fe40003f05270 */
[----:B------:R-:W-:Y:S01]  /*b8e0*/  FMNMX.FTZ R3, R56, R0, !PT ;  /* 0x0000000038037209 */ /* 0x000fe20007810000 */
[----:B------:R-:W-:Y:S01]  /*b8f0*/  LDSM.16.MT88.4 R140, [R193] ;  /* 0x00000000c18c783b */ /* 0x000fe20000004200 */
[----:B------:R-:W-:Y:S02]  /*b900*/  FMNMX.FTZ R0, R55, R2, !PT ;  /* 0x0000000237007209 */ /* 0x000fe40007810000 */
[----:B------:R-:W-:Y:S02]  /*b910*/  FMNMX.FTZ R3, R57, R3, !PT ;  /* 0x0000000339037209 */ /* 0x000fe40007810000 */
[----:B------:R-:W-:Y:S02]  /*b920*/  FMNMX.FTZ R0, R58, R0, !PT ;  /* 0x000000003a007209 */ /* 0x000fe40007810000 */
[----:B------:R-:W-:Y:S01]  /*b930*/  IADD3 R217, R217, -0x1, RZ ;  /* 0xffffffffd9d97810 */ /* 0x000fe20007ffe0ff */
[----:B------:R-:W1:Y:S01]  /*b940*/  SHFL.BFLY PT, R114, R3, 0x2, 0x1f ;  /* 0x0c401f0003727f89 */ /* 0x000e6200000e0000 */
[----:B------:R-:W-:Y:S07]  /*b950*/  FMNMX.FTZ R0, R59, R0, !PT ;  /* 0x000000003b007209 */ /* 0x000fee0007810000 */
[----:B------:R-:W4:Y:S01]  /*b960*/  SHFL.BFLY PT, R2, R0, 0x2, 0x1f ;  /* 0x0c401f0000027f89 */ /* 0x000f2200000e0000 */
[----:B-1----:R-:W-:Y:S07]  /*b970*/  FMNMX.FTZ R114, R3, R114, !PT ;  /* 0x0000007203727209 */ /* 0x002fee0007810000 */
[----:B------:R-:W1:Y:S01]  /*b980*/  SHFL.BFLY PT, R115, R114, 0x1, 0x1f ;  /* 0x0c201f0072737f89 */ /* 0x000e6200000e0000 */
[----:B----4-:R-:W-:Y:S07]  /*b990*/  FMNMX.FTZ R0, R0, R2, !PT ;  /* 0x0000000200007209 */ /* 0x010fee0007810000 */
[----:B------:R-:W4:Y:S01]  /*b9a0*/  SHFL.BFLY PT, R3, R0, 0x1, 0x1f ;  /* 0x0c201f0000037f89 */ /* 0x000f2200000e0000 */
[----:B-1----:R-:W-:Y:S05]  /*b9b0*/  FMNMX.FTZ R114, R114, R115, !PT ;  /* 0x0000007372727209 */ /* 0x002fea0007810000 */
[----:B------:R-:W-:Y:S01]  /*b9c0*/  FADD.FTZ R2, -R114, R112 ;  /* 0x0000007072027221 */ /* 0x000fe20000010100 */
[----:B----4-:R-:W-:Y:S03]  /*b9d0*/  FMNMX.FTZ R3, R0, R3, !PT ;  /* 0x0000000300037209 */ /* 0x010fe60007810000 */
[----:B------:R-:W-:Y:S04]  /*b9e0*/  FMUL.FTZ R0, R2, c[0x0][0x2d0] ;  /* 0x0000b40002007a20 */ /* 0x000fe80000410000 */
[----:B------:R1:W4:Y:S01]  /*b9f0*/  MUFU.EX2 R2, R0 ;  /* 0x0000000000027308 */ /* 0x0003220000000800 */
[----:B------:R-:W-:Y:S04]  /*ba00*/  FMUL.FTZ R112, R3, c[0x0][0x2d0] ;  /* 0x0000b40003707a20 */ /* 0x000fe80000410000 */
        /* <DEDUP_REMOVED lines=12> */
[----:B-1----:R-:W-:Y:S02]  /*bad0*/  FADD.FTZ R0, -R3, R113 ;  /* 0x0000007103007221 */ /* 0x002fe40000010100 */
[----:B------:R-:W-:Y:S02]  /*bae0*/  FMUL.FTZ R113, R114, c[0x0][0x2d0] ;  /* 0x0000b40072717a20 */ /* 0x000fe40000410000 */
[----:B------:R-:W-:Y:S01]  /*baf0*/  FMUL.FTZ R0, R0, c[0x0][0x2d0] ;  /* 0x0000b40000007a20 */ /* 0x000fe20000410000 */
[----:B------:R-:W-:Y:S01]  /*bb00*/  MUFU.EX2 R214, R14 ;  /* 0x0000000e00d67308 */ /* 0x000fe20000000800 */
[--C-:B------:R-:W-:Y:S02]  /*bb10*/  FFMA.FTZ R4, R4, c[0x0][0x2d0], -R113.reuse ;  /* 0x0000b40004047a23 */ /* 0x100fe40000010871 */
[--C-:B------:R-:W-:Y:S02]  /*bb20*/  FFMA.FTZ R5, R5, c[0x0][0x2d0], -R113.reuse ;  /* 0x0000b40005057a23 */ /* 0x100fe40000010871 */
[C---:B----4-:R-:W-:Y:S02]  /*bb30*/  FMUL.FTZ R68, R2.reuse, R68 ;  /* 0x0000004402447220 */ /* 0x050fe40000410000 */
        /* <DEDUP_REMOVED lines=8> */
[----:B------:R-:W4:Y:S01]  /*bbc0*/  MUFU.EX2 R0, R0 ;  /* 0x0000000000007308 */ /* 0x000f220000000800 */
        /* <DEDUP_REMOVED lines=8> */
[--C-:B-1----:R-:W-:Y:S02]  /*bc50*/  FFMA.FTZ R4, R8, c[0x0][0x2d0], -R113.reuse ;  /* 0x0000b40008047a23 */ /* 0x102fe40000010871 */
[C---:B------:R-:W-:Y:S02]  /*bc60*/  FMUL.FTZ R8, R2.reuse, R120 ;  /* 0x0000007802087220 */ /* 0x040fe40000410000 */
[C---:B------:R-:W-:Y:S01]  /*bc70*/  FMUL.FTZ R93, R2.reuse, R93 ;  /* 0x0000005d025d7220 */ /* 0x040fe20000410000 */
[----:B------:R1:W-:Y:S01]  /*bc80*/  MUFU.EX2 R227, R4 ;  /* 0x0000000400e37308 */ /* 0x0003e20000000800 */
[C---:B------:R-:W-:Y:S02]  /*bc90*/  FMUL.FTZ R96, R2.reuse, R96 ;  /* 0x0000006002607220 */ /* 0x040fe40000410000 */
[----:B------:R-:W-:Y:S02]  /*bca0*/  FMUL.FTZ R97, R2, R97 ;  /* 0x0000006102617220 */ /* 0x000fe40000410000 */
[C---:B----4-:R-:W-:Y:S02]  /*bcb0*/  FMUL.FTZ R6, R0.reuse, R118 ;  /* 0x0000007600067220 */ /* 0x050fe40000410000 */
[C---:B------:R-:W-:Y:S02]  /*bcc0*/  FMUL.FTZ R7, R0.reuse, R119 ;  /* 0x0000007700077220 */ /* 0x040fe40000410000 */
[C---:B------:R-:W-:Y:S01]  /*bcd0*/  FMUL.FTZ R70, R0.reuse, R70 ;  /* 0x0000004600467220 */ /* 0x040fe20000410000 */
[----:B------:R4:W-:Y:S01]  /*bce0*/  MUFU.EX2 R218, R12 ;  /* 0x0000000c00da7308 */ /* 0x0009e20000000800 */
[C---:B------:R-:W-:Y:S02]  /*bcf0*/  FMUL.FTZ R71, R0.reuse, R71 ;  /* 0x0000004700477220 */ /* 0x040fe40000410000 */
[----:B------:R-:W-:Y:S02]  /*bd00*/  FMUL.FTZ R74, R0, R74 ;  /* 0x0000004a004a7220 */ /* 0x000fe40000410000 */
[----:B-----5:R-:W-:Y:S01]  /*bd10*/  FMUL.FTZ R5, R2, R117 ;  /* 0x0000007502057220 */ /* 0x020fe20000410000 */
[----:B------:R-:W-:Y:S01]  /*bd20*/  F2FP.PACK_AB R117, R219, R221 ;  /* 0x000000dddb75723e */ /* 0x000fe200000000ff */
[C---:B------:R-:W-:Y:S02]  /*bd30*/  FMUL.FTZ R75, R0.reuse, R75 ;  /* 0x0000004b004b7220 */ /* 0x040fe40000410000 */
[C---:B------:R-:W-:Y:S01]  /*bd40*/  FMUL.FTZ R78, R0.reuse, R78 ;  /* 0x0000004e004e7220 */ /* 0x040fe20000410000 */
[----:B------:R5:W-:Y:S01]  /*bd50*/  MUFU.EX2 R215, R13 ;  /* 0x0000000d00d77308 */ /* 0x000be20000000800 */
[C---:B------:R-:W-:Y:S02]  /*bd60*/  FMUL.FTZ R79, R0.reuse, R79 ;  /* 0x0000004f004f7220 */ /* 0x040fe40000410000 */
[----:B------:R-:W-:Y:S02]  /*bd70*/  FMUL.FTZ R82, R0, R82 ;  /* 0x0000005200527220 */ /* 0x000fe40000410000 */
[--C-:B-1----:R-:W-:Y:S02]  /*bd80*/  FFMA.FTZ R4, R9, c[0x0][0x2d0], -R113.reuse ;  /* 0x0000b40009047a23 */ /* 0x102fe40000010871 */
[----:B------:R-:W-:Y:S02]  /*bd90*/  FMUL.FTZ R9, R2, R121 ;  /* 0x0000007902097220 */ /* 0x000fe40000410000 */
[C---:B------:R-:W-:Y:S01]  /*bda0*/  FMUL.FTZ R83, R0.reuse, R83 ;  /* 0x0000005300537220 */ /* 0x040fe20000410000 */
[----:B------:R-:W1:Y:S01]  /*bdb0*/  MUFU.EX2 R226, R4 ;  /* 0x0000000400e27308 */ /* 0x000e620000000800 */
        /* <DEDUP_REMOVED lines=9> */
[C---:B----4-:R-:W-:Y:S02]  /*be50*/  FMUL.FTZ R12, R2.reuse, R124 ;  /* 0x0000007c020c7220 */ /* 0x050fe40000410000 */
[----:B-----5:R-:W-:Y:S01]  /*be60*/  FMUL.FTZ R13, R2, R125 ;  /* 0x0000007d020d7220 */ /* 0x020fe20000410000 */
[----:B------:R-:W-:Y:S01]  /*be70*/  MUFU.EX2 R160, R18 ;  /* 0x0000001200a07308 */ /* 0x000fe20000000800 */
[----:B------:R-:W-:Y:S02]  /*be80*/  FMUL.FTZ R14, R0, R126 ;  /* 0x0000007e000e7220 */ /* 0x000fe40000410000 */
[----:B------:R-:W-:Y:S01]  /*be90*/  FMUL.FTZ R100, R2, R100 ;  /* 0x0000006402647220 */ /* 0x000fe20000410000 */
[----:B-1----:R-:W-:Y:S01]  /*bea0*/  F2FP.PACK_AB R118, R226, R227 ;  /* 0x000000e3e276723e */ /* 0x002fe200000000ff */
[--C-:B------:R-:W-:Y:S02]  /*beb0*/  FFMA.FTZ R4, R10, c[0x0][0x2d0], -R112.reuse ;  /* 0x0000b4000a047a23 */ /* 0x100fe40000010870 */
[----:B------:R-:W-:Y:S02]  /*bec0*/  FMUL.FTZ R10, R0, R122 ;  /* 0x0000007a000a7220 */ /* 0x000fe40000410000 */
[----:B------:R-:W-:Y:S01]  /*bed0*/  FMUL.FTZ R101, R2, R101 ;  /* 0x0000006502657220 */ /* 0x000fe20000410000 */
[----:B------:R1:W-:Y:S01]  /*bee0*/  MUFU.EX2 R225, R4 ;  /* 0x0000000400e17308 */ /* 0x0003e20000000800 */
[C---:B------:R-:W-:Y:S02]  /*bef0*/  FMUL.FTZ R102, R0.reuse, R102 ;  /* 0x0000006600667220 */ /* 0x040fe40000410000 */
[C---:B------:R-:W-:Y:S02]  /*bf00*/  FMUL.FTZ R103, R0.reuse, R103 ;  /* 0x0000006700677220 */ /* 0x040fe40000410000 */
[----:B--2---:R-:W-:Y:S02]  /*bf10*/  FMUL.FTZ R15, R0, R127 ;  /* 0x0000007f000f7220 */ /* 0x004fe40000410000 */
[----:B------:R-:W-:Y:S01]  /*bf20*/  LDSM.16.MT88.4 R124, [R194+0x3800] ;  /* 0x00380000c27c783b */ /* 0x000fe20000004200 */
[C---:B------:R-:W-:Y:S02]  /*bf30*/  FMUL.FTZ R104, R2.reuse, R104 ;  /* 0x0000006802687220 */ /* 0x040fe40000410000 */
[----:B------:R-:W-:Y:S01]  /*bf40*/  FMUL.FTZ R105, R2, R105 ;  /* 0x0000006902697220 */ /* 0x000fe20000410000 */
[----:B------:R-:W2:Y:S01]  /*bf50*/  MUFU.EX2 R159, R19 ;  /* 0x00000013009f7308 */ /* 0x000ea20000000800 */
[C---:B------:R-:W-:Y:S02]  /*bf60*/  FMUL.FTZ R106, R0.reuse, R106 ;  /* 0x0000006a006a7220 */ /* 0x040fe40000410000 */
[----:B------:R-:W-:Y:S02]  /*bf70*/  FMUL.FTZ R107, R0, R107 ;  /* 0x0000006b006b7220 */ /* 0x000fe40000410000 */
[--C-:B------:R-:W-:Y:S02]  /*bf80*/  FFMA.FTZ R16, R16, c[0x0][0x2d0], -R113.reuse ;  /* 0x0000b40010107a23 */ /* 0x100fe40000010871 */
[--C-:B------:R-:W-:Y:S02]  /*bf90*/  FFMA.FTZ R17, R17, c[0x0][0x2d0], -R113.reuse ;  /* 0x0000b40011117a23 */ /* 0x100fe40000010871 */
[C---:B------:R-:W-:Y:S01]  /*bfa0*/  FMUL.FTZ R108, R2.reuse, R108 ;  /* 0x0000006c026c7220 */ /* 0x040fe20000410000 */
[----:B------:R4:W-:Y:S01]  /*bfb0*/  MUFU.EX2 R162, R16 ;  /* 0x0000001000a27308 */ /* 0x0009e20000000800 */
[----:B------:R-:W-:Y:S02]  /*bfc0*/  FMUL.FTZ R109, R2, R109 ;  /* 0x0000006d026d7220 */ /* 0x000fe40000410000 */
[--C-:B-1----:R-:W-:Y:S02]  /*bfd0*/  FFMA.FTZ R4, R11, c[0x0][0x2d0], -R112.reuse ;  /* 0x0000b4000b047a23 */ /* 0x102fe40000010870 */
[C---:B------:R-:W-:Y:S02]  /*bfe0*/  FMUL.FTZ R11, R0.reuse, R123 ;  /* 0x0000007b000b7220 */ /* 0x040fe40000410000 */
[----:B------:R-:W1:Y:S01]  /*bff0*/  LDSM.16.MT88.4 R120, [R196] ;  /* 0x00000000c478783b */ /* 0x000e620000004200 */
[C---:B------:R-:W-:Y:S02]  /*c000*/  FMUL.FTZ R110, R0.reuse, R110 ;  /* 0x0000006e006e7220 */ /* 0x040fe40000410000 */
[----:B------:R-:W5:Y:S01]  /*c010*/  MUFU.EX2 R224, R4 ;  /* 0x0000000400e07308 */ /* 0x000f620000000800 */
[----:B------:R-:W-:Y:S02]  /*c020*/  FMUL.FTZ R111, R0, R111 ;  /* 0x0000006f006f7220 */ /* 0x000fe40000410000 */
[C---:B------:R-:W-:Y:S01]  /*c030*/  FMUL.FTZ R60, R2.reuse, R60 ;  /* 0x0000003c023c7220 */ /* 0x040fe20000410000 */
[----:B--2---:R-:W-:Y:S01]  /*c040*/  F2FP.PACK_AB R19, R159, R160 ;  /* 0x000000a09f13723e */ /* 0x004fe200000000ff */
[----:B------:R-:W-:Y:S02]  /*c050*/  FMUL.FTZ R61, R2, R61 ;  /* 0x0000003d023d7220 */ /* 0x000fe40000410000 */
[C---:B------:R-:W-:Y:S02]  /*c060*/  FMUL.FTZ R62, R0.reuse, R62 ;  /* 0x0000003e003e7220 */ /* 0x040fe40000410000 */
[----:B------:R-:W-:Y:S01]  /*c070*/  FMUL.FTZ R63, R0, R63 ;  /* 0x0000003f003f7220 */ /* 0x000fe20000410000 */
[----:B------:R2:W1:Y:S01]  /*c080*/  MUFU.EX2 R161, R17 ;  /* 0x0000001100a17308 */ /* 0x0004620000000800 */
[C---:B------:R-:W-:Y:S02]  /*c090*/  FMUL.FTZ R64, R2.reuse, R64 ;  /* 0x0000004002407220 */ /* 0x040fe40000410000 */
[----:B------:R-:W-:Y:S01]  /*c0a0*/  FMUL.FTZ R65, R2, R65 ;  /* 0x0000004102417220 */ /* 0x000fe20000410000 */
[----:B----4-:R-:W-:Y:S01]  /*c0b0*/  F2FP.PACK_AB R16, R215, R218 ;  /* 0x000000dad710723e */ /* 0x010fe200000000ff */
[C---:B------:R-:W-:Y:S02]  /*c0c0*/  FMUL.FTZ R66, R0.reuse, R66 ;  /* 0x0000004200427220 */ /* 0x040fe40000410000 */
        /* <DEDUP_REMOVED lines=10> */
[----:B------:R-:W-:Y:S01]  /*c170*/  MUFU.EX2 R157, R21 ;  /* 0x00000015009d7308 */ /* 0x000fe20000000800 */
[----:B------:R-:W-:Y:S02]  /*c180*/  FFMA.FTZ R39, R39, c[0x0][0x2d0], -R112 ;  /* 0x0000b40027277a23 */ /* 0x000fe40000010870 */
[C---:B------:R-:W-:Y:S05]  /*c190*/  HMMA.16816.F32 R4, R116.reuse, R136, R4 ;  /* 0x000000887404723c */ /* 0x040fea0000001804 */
[----:B--2---:R-:W-:Y:S01]  /*c1a0*/  F2FP.PACK_AB R17, R163, R214 ;  /* 0x000000d6a311723e */ /* 0x004fe200000000ff */
[----:B------:R-:W-:Y:S01]  /*c1b0*/  FFMA.FTZ R28, R28, c[0x0][0x2d0], -R113 ;  /* 0x0000b4001c1c7a23 */ /* 0x000fe20000010871 */
[----:B------:R-:W-:Y:S01]  /*c1c0*/  MUFU.EX2 R155, R23 ;  /* 0x00000017009b7308 */ /* 0x000fe20000000800 */
[C---:B------:R-:W-:Y:S01]  /*c1d0*/  HMMA.16816.F32 R8, R116.reuse, R138, R8 ;  /* 0x0000008a7408723c */ /* 0x040fe20000001808 */
[----:B------:R-:W2:Y:S03]  /*c1e0*/  LDSM.16.MT88.4 R136, [R191+0x3800] ;  /* 0x00380000bf88783b */ /* 0x000ea60000004200 */
[----:B-1----:R-:W-:Y:S01]  /*c1f0*/  F2FP.PACK_AB R18, R161, R162 ;  /* 0x000000a2a112723e */ /* 0x002fe200000000ff */
[----:B------:R-:W-:Y:S02]  /*c200*/  FFMA.FTZ R2, R2, R229, R223 ;  /* 0x000000e502027223 */ /* 0x000fe400000100df */
[----:B---3--:R-:W-:Y:S01]  /*c210*/  FFMA.FTZ R0, R0, R228, R221 ;  /* 0x000000e400007223 */ /* 0x008fe200000100dd */
[C---:B------:R-:W-:Y:S01]  /*c220*/  HMMA.16816.F32 R68, R116.reuse, R140, R68 ;  /* 0x0000008c7444723c */ /* 0x040fe20000001844 */
[----:B------:R-:W-:Y:S03]  /*c230*/  MUFU.EX2 R153, R25 ;  /* 0x0000001900997308 */ /* 0x000fe60000000800 */
[----:B------:R-:W-:Y:S02]  /*c240*/  FADD.FTZ R2, R222, R2 ;  /* 0x00000002de027221 */ /* 0x000fe40000010000 */
[----:B------:R-:W-:Y:S02]  /*c250*/  FADD.FTZ R0, R219, R0 ;  /* 0x00000000db007221 */ /* 0x000fe40000010000 */
[C---:B------:R-:W-:Y:S01]  /*c260*/  HMMA.16816.F32 R72, R116.reuse, R142, R72 ;  /* 0x0000008e7448723c */ /* 0x040fe20000001848 */
[----:B------:R-:W1:Y:S02]  /*c270*/  LDSM.16.MT88.4 R140, [R193+0x3800] ;  /* 0x00380000c18c783b */ /* 0x000e640000004200 */
[----:B------:R-:W-:Y:S01]  /*c280*/  MUFU.EX2 R152, R26 ;  /* 0x0000001a00987308 */ /* 0x000fe20000000800 */
[----:B------:R-:W-:Y:S02]  /*c290*/  FADD.FTZ R2, R227, R2 ;  /* 0x00000002e3027221 */ /* 0x000fe40000010000 */
[----:B------:R-:W-:Y:S02]  /*c2a0*/  FADD.FTZ R0, R225, R0 ;  /* 0x00000000e1007221 */ /* 0x000fe40000010000 */
[C---:B------:R-:W-:Y:S04]  /*c2b0*/  HMMA.16816.F32 R76, R116.reuse, R144, R76 ;  /* 0x00000090744c723c */ /* 0x040fe8000000184c */
[----:B------:R-:W-:Y:S01]  /*c2c0*/  FADD.FTZ R2, R226, R2 ;  /* 0x00000002e2027221 */ /* 0x000fe20000010000 */
[----:B------:R-:W-:Y:S01]  /*c2d0*/  MUFU.EX2 R151, R27 ;  /* 0x0000001b00977308 */ /* 0x000fe20000000800 */
[----:B------:R-:W-:Y:S02]  /*c2e0*/  FADD.FTZ R0, R224, R0 ;  /* 0x00000000e0007221 */ /* 0x000fe40000010000 */
[C---:B------:R-:W-:Y:S01]  /*c2f0*/  HMMA.16816.F32 R80, R116.reuse, R146, R80 ;  /* 0x000000927450723c */ /* 0x040fe20000001850 */
[----:B------:R-:W-:Y:S03]  /*c300*/  LDSM.16.MT88.4 R144, [R194+0x800] ;  /* 0x00080000c290783b */ /* 0x000fe60000004200 */
[----:B------:R-:W-:Y:S02]  /*c310*/  FADD.FTZ R2, R218, R2 ;  /* 0x00000002da027221 */ /* 0x000fe40000010000 */
[----:B------:R-:W-:Y:S01]  /*c320*/  FADD.FTZ R0, R214, R0 ;  /* 0x00000000d6007221 */ /* 0x000fe20000010000 */
[----:B------:R3:W4:Y:S01]  /*c330*/  MUFU.EX2 R158, R20 ;  /* 0x00000014009e7308 */ /* 0x0007220000000800 */
[C---:B------:R-:W-:Y:S04]  /*c340*/  HMMA.16816.F32 R84, R116.reuse, R120, R84 ;  /* 0x000000787454723c */ /* 0x040fe80000001854 */
[----:B------:R-:W-:Y:S02]  /*c350*/  FADD.FTZ R2, R215, R2 ;  /* 0x00000002d7027221 */ /* 0x000fe40000010000 */
[----:B------:R-:W-:Y:S02]  /*c360*/  FADD.FTZ R0, R163, R0 ;  /* 0x00000000a3007221 */ /* 0x000fe40000010000 */
[C---:B------:R-:W-:Y:S01]  /*c370*/  HMMA.16816.F32 R88, R116.reuse, R122, R88 ;  /* 0x0000007a7458723c */ /* 0x040fe20000001858 */
[----:B------:R-:W5:Y:S03]  /*c380*/  LDSM.16.MT88.4 R120, [R192+0x3800] ;  /* 0x00380000c078783b */ /* 0x000f660000004200 */
[----:B------:R-:W-:Y:S02]  /*c390*/  FADD.FTZ R2, R162, R2 ;  /* 0x00000002a2027221 */ /* 0x000fe40000010000 */
[----:B------:R-:W-:Y:S02]  /*c3a0*/  FADD.FTZ R0, R160, R0 ;  /* 0x00000000a0007221 */ /* 0x000fe40000010000 */
[C---:B--2---:R-:W-:Y:S04]  /*c3b0*/  HMMA.16816.F32 R92, R116.reuse, R136, R92 ;  /* 0x00000088745c723c */ /* 0x044fe8000000185c */
[----:B------:R-:W-:Y:S02]  /*c3c0*/  FADD.FTZ R2, R161, R2 ;  /* 0x00000002a1027221 */ /* 0x000fe40000010000 */
[----:B------:R-:W-:Y:S02]  /*c3d0*/  FADD.FTZ R0, R159, R0 ;  /* 0x000000009f007221 */ /* 0x000fe40000010000 */
[C---:B------:R-:W-:Y:S01]  /*c3e0*/  HMMA.16816.F32 R96, R116.reuse, R138, R96 ;  /* 0x0000008a7460723c */ /* 0x040fe20000001860 */
[----:B------:R-:W2:Y:S03]  /*c3f0*/  LDSM.16.MT88.4 R136, [R191+0x800] ;  /* 0x00080000bf88783b */ /* 0x000ea60000004200 */
[--C-:B---3--:R-:W-:Y:S02]  /*c400*/  FFMA.FTZ R20, R24, c[0x0][0x2d0], -R113.reuse ;  /* 0x0000b40018147a23 */ /* 0x108fe40000010871 */
[----:B----4-:R-:W-:Y:S02]  /*c410*/  FADD.FTZ R2, R158, R2 ;  /* 0x000000029e027221 */ /* 0x010fe40000010000 */
[C---:B-1----:R-:W-:Y:S01]  /*c420*/  HMMA.16816.F32 R12, R116.reuse, R140, R12 ;  /* 0x0000008c740c723c */ /* 0x042fe2000000180c */
[----:B------:R-:W-:Y:S01]  /*c430*/  LDSM.16.MT88.4 R24, [R192+0x1000] ;  /* 0x00100000c018783b */ /* 0x000fe20000004200 */
[----:B------:R-:W1:Y:S02]  /*c440*/  MUFU.EX2 R154, R20 ;  /* 0x00000014009a7308 */ /* 0x000e640000000800 */
[----:B------:R-:W-:Y:S02]  /*c450*/  FADD.FTZ R2, R157, R2 ;  /* 0x000000029d027221 */ /* 0x000fe40000010000 */
[----:B------:R-:W-:Y:S02]  /*c460*/  FADD.FTZ R0, R156, R0 ;  /* 0x000000009c007221 */ /* 0x000fe40000010000 */
[C---:B------:R-:W-:Y:S01]  /*c470*/  HMMA.16816.F32 R100, R116.reuse, R142, R100 ;  /* 0x0000008e7464723c */ /* 0x040fe20000001864 */
[----:B------:R-:W3:Y:S03]  /*c480*/  LDSM.16.MT88.4 R140, [R193+0x800] ;  /* 0x00080000c18c783b */ /* 0x000ee60000004200 */
[----:B------:R-:W-:Y:S04]  /*c490*/  FADD.FTZ R0, R155, R0 ;  /* 0x000000009b007221 */ /* 0x000fe80000010000 */
[----:B------:R-:W-:Y:S01]  /*c4a0*/  FADD.FTZ R0, R152, R0 ;  /* 0x0000000098007221 */ /* 0x000fe20000010000 */
[C---:B-----5:R-:W-:Y:S03]  /*c4b0*/  HMMA.16816.F32 R104, R116.reuse, R120, R104 ;  /* 0x000000787468723c */ /* 0x060fe60000001868 */
[----:B------:R-:W-:Y:S05]  /*c4c0*/  FADD.FTZ R0, R151, R0 ;  /* 0x0000000097007221 */ /* 0x000fea0000010000 */
[C---:B------:R-:W-:Y:S01]  /*c4d0*/  HMMA.16816.F32 R108, R116.reuse, R122, R108 ;  /* 0x0000007a746c723c */ /* 0x040fe2000000186c */
[----:B------:R-:W4:Y:S03]  /*c4e0*/  LDSM.16.MT88.4 R120, [R192+0x800] ;  /* 0x00080000c078783b */ /* 0x000f260000004200 */
[----:B-1----:R-:W-:Y:S04]  /*c4f0*/  FADD.FTZ R2, R154, R2 ;  /* 0x000000029a027221 */ /* 0x002fe80000010000 */
[C---:B------:R-:W-:Y:S01]  /*c500*/  HMMA.16816.F32 R60, R116.reuse, R124, R60 ;  /* 0x0000007c743c723c */ /* 0x040fe2000000183c */
[----:B------:R-:W-:Y:S03]  /*c510*/  LDSM.16.MT88.4 R20, [R192+0x4000] ;  /* 0x00400000c014783b */ /* 0x000fe60000004200 */
[----:B------:R-:W-:Y:S04]  /*c520*/  FADD.FTZ R2, R153, R2 ;  /* 0x0000000299027221 */ /* 0x000fe80000010000 */
[----:B------:R-:W-:Y:S01]  /*c530*/  HMMA.16816.F32 R64, R116, R126, R64 ;  /* 0x0000007e7440723c */ /* 0x000fe20000001840 */
[----:B------:R-:W1:Y:S07]  /*c540*/  LDSM.16.MT88.4 R116, [R191+0x4000] ;  /* 0x00400000bf74783b */ /* 0x000e6e0000004200 */
[C---:B--2---:R-:W-:Y:S01]  /*c550*/  HMMA.16816.F32 R4, R16.reuse, R136, R4 ;  /* 0x000000881004723c */ /* 0x044fe20000001804 */
[----:B------:R-:W2:Y:S07]  /*c560*/  LDSM.16.MT88.4 R124, [R193+0x4000] ;  /* 0x00400000c17c783b */ /* 0x000eae0000004200 */
[C---:B------:R-:W-:Y:S01]  /*c570*/  HMMA.16816.F32 R8, R16.reuse, R138, R8 ;  /* 0x0000008a1008723c */ /* 0x040fe20000001808 */
[----:B------:R-:W-:Y:S07]  /*c580*/  LDSM.16.MT88.4 R136, [R193+0x1000] ;  /* 0x00100000c188783b */ /* 0x000fee0000004200 */
[C---:B---3--:R-:W-:Y:S08]  /*c590*/  HMMA.16816.F32 R68, R16.reuse, R140, R68 ;  /* 0x0000008c1044723c */ /* 0x048ff00000001844 */
[C---:B------:R-:W-:Y:S01]  /*c5a0*/  HMMA.16816.F32 R72, R16.reuse, R142, R72 ;  /* 0x0000008e1048723c */ /* 0x040fe20000001848 */
[----:B------:R-:W-:Y:S07]  /*c5b0*/  MUFU.EX2 R143, R39 ;  /* 0x00000027008f7308 */ /* 0x000fee0000000800 */
[C---:B----4-:R-:W-:Y:S08]  /*c5c0*/  HMMA.16816.F32 R76, R16.reuse, R120, R76 ;  /* 0x00000078104c723c */ /* 0x050ff0000000184c */
[C---:B------:R-:W-:Y:S01]  /*c5d0*/  HMMA.16816.F32 R80, R16.reuse, R122, R80 ;  /* 0x0000007a1050723c */ /* 0x040fe20000001850 */
[----:B------:R-:W3:Y:S07]  /*c5e0*/  LDSM.16.MT88.4 R120, [R194+0x4000] ;  /* 0x00400000c278783b */ /* 0x000eee0000004200 */
[C---:B------:R-:W-:Y:S08]  /*c5f0*/  HMMA.16816.F32 R84, R16.reuse, R144, R84 ;  /* 0x000000901054723c */ /* 0x040ff00000001854 */
[C---:B------:R-:W-:Y:S01]  /*c600*/  HMMA.16816.F32 R88, R16.reuse, R146, R88 ;  /* 0x000000921058723c */ /* 0x040fe20000001858 */
[----:B------:R-:W-:Y:S07]  /*c610*/  MUFU.EX2 R147, R35 ;  /* 0x0000002300937308 */ /* 0x000fee0000000800 */
[C---:B-1----:R-:W-:Y:S08]  /*c620*/  HMMA.16816.F32 R92, R16.reuse, R116, R92 ;  /* 0x00000074105c723c */ /* 0x042ff0000000185c */
[C---:B------:R-:W-:Y:S01]  /*c630*/  HMMA.16816.F32 R96, R16.reuse, R118, R96 ;  /* 0x000000761060723c */ /* 0x040fe20000001860 */
[----:B------:R-:W1:Y:S07]  /*c640*/  LDSM.16.MT88.4 R116, [R191+0x1000] ;  /* 0x00100000bf74783b */ /* 0x000e6e0000004200 */
[C---:B--2---:R-:W-:Y:S08]  /*c650*/  HMMA.16816.F32 R12, R16.reuse, R124, R12 ;  /* 0x0000007c100c723c */ /* 0x044ff0000000180c */
[C---:B------:R-:W-:Y:S01]  /*c660*/  HMMA.16816.F32 R100, R16.reuse, R126, R100 ;  /* 0x0000007e1064723c */ /* 0x040fe20000001864 */
[----:B------:R-:W-:Y:S07]  /*c670*/  MUFU.EX2 R126, R29 ;  /* 0x0000001d007e7308 */ /* 0x000fee0000000800 */
[C---:B------:R-:W-:Y:S03]  /*c680*/  HMMA.16816.F32 R104, R16.reuse, R20, R104 ;  /* 0x000000141068723c */ /* 0x040fe60000001868 */
[----:B------:R2:W4:Y:S05]  /*c690*/  MUFU.EX2 R127, R28 ;  /* 0x0000001c007f7308 */ /* 0x00052a0000000800 */
[C---:B------:R-:W-:Y:S01]  /*c6a0*/  HMMA.16816.F32 R108, R16.reuse, R22, R108 ;  /* 0x00000016106c723c */ /* 0x040fe2000000186c */
[----:B------:R-:W5:Y:S07]  /*c6b0*/  LDSM.16.MT88.4 R20, [R194+0x1000] ;  /* 0x00100000c214783b */ /* 0x000f6e0000004200 */
[C---:B---3--:R-:W-:Y:S08]  /*c6c0*/  HMMA.16816.F32 R60, R16.reuse, R120, R60 ;  /* 0x00000078103c723c */ /* 0x048ff0000000183c */
[----:B------:R-:W-:Y:S01]  /*c6d0*/  HMMA.16816.F32 R64, R16, R122, R64 ;  /* 0x0000007a1040723c */ /* 0x000fe20000001840 */
[----:B------:R-:W-:Y:S03]  /*c6e0*/  LDSM.16.MT88.4 R120, [R193+0x4800] ;  /* 0x00480000c178783b */ /* 0x000fe60000004200 */
[--C-:B--2---:R-:W-:Y:S02]  /*c6f0*/  FFMA.FTZ R28, R33, c[0x0][0x2d0], -R113.reuse ;  /* 0x0000b400211c7a23 */ /* 0x104fe40000010871 */
[----:B----4-:R-:W-:Y:S01]  /*c700*/  FADD.FTZ R2, R127, R2 ;  /* 0x000000027f027221 */ /* 0x010fe20000010000 */
[----:B------:R-:W-:Y:S01]  /*c710*/  F2FP.PACK_AB R16, R157, R158 ;  /* 0x0000009e9d10723e */ /* 0x000fe200000000ff */
[----:B------:R2:W-:Y:S01]  /*c720*/  MUFU.EX2 R149, R28 ;  /* 0x0000001c00957308 */ /* 0x0005e20000000800 */
[----:B------:R-:W-:Y:S03]  /*c730*/  F2FP.PACK_AB R17, R155, R156 ;  /* 0x0000009c9b11723e */ /* 0x000fe600000000ff */
[----:B------:R-:W-:Y:S01]  /*c740*/  F2FP.PACK_AB R18, R153, R154 ;  /* 0x0000009a9912723e */ /* 0x000fe200000000ff */
[----:B------:R-:W-:Y:S01]  /*c750*/  FADD.FTZ R2, R126, R2 ;  /* 0x000000027e027221 */ /* 0x000fe20000010000 */
[----:B------:R-:W-:Y:S07]  /*c760*/  F2FP.PACK_AB R19, R151, R152 ;  /* 0x000000989713723e */ /* 0x000fee00000000ff */
[C---:B-1----:R-:W-:Y:S08]  /*c770*/  HMMA.16816.F32 R4, R16.reuse, R116, R4 ;  /* 0x000000741004723c */ /* 0x042ff00000001804 */
[C---:B------:R-:W-:Y:S01]  /*c780*/  HMMA.16816.F32 R8, R16.reuse, R118, R8 ;  /* 0x000000761008723c */ /* 0x040fe20000001808 */
[----:B------:R-:W1:Y:S03]  /*c790*/  LDSM.16.MT88.4 R116, [R191+0x4800] ;  /* 0x00480000bf74783b */ /* 0x000e660000004200 */
[--C-:B--2---:R-:W-:Y:S04]  /*c7a0*/  FFMA.FTZ R28, R34, c[0x0][0x2d0], -R112.reuse ;  /* 0x0000b400221c7a23 */ /* 0x104fe80000010870 */
[C---:B------:R-:W-:Y:S01]  /*c7b0*/  HMMA.16816.F32 R68, R16.reuse, R136, R68 ;  /* 0x000000881044723c */ /* 0x040fe20000001844 */
[----:B------:R-:W-:Y:S07]  /*c7c0*/  MUFU.EX2 R148, R28 ;  /* 0x0000001c00947308 */ /* 0x000fee0000000800 */
[C---:B------:R-:W-:Y:S08]  /*c7d0*/  HMMA.16816.F32 R72, R16.reuse, R138, R72 ;  /* 0x0000008a1048723c */ /* 0x040ff00000001848 */
[C---:B------:R-:W-:Y:S07]  /*c7e0*/  HMMA.16816.F32 R76, R16.reuse, R24, R76 ;  /* 0x00000018104c723c */ /* 0x040fee000000184c */
[--C-:B------:R-:W-:Y:S01]  /*c7f0*/  FFMA.FTZ R24, R30, c[0x0][0x2d0], -R112.reuse ;  /* 0x0000b4001e187a23 */ /* 0x100fe20000010870 */
[C---:B------:R-:W-:Y:S03]  /*c800*/  HMMA.16816.F32 R80, R16.reuse, R26, R80 ;  /* 0x0000001a1050723c */ /* 0x040fe60000001850 */
[----:B------:R2:W3:Y:S05]  /*c810*/  MUFU.EX2 R125, R24 ;  /* 0x00000018007d7308 */ /* 0x0004ea0000000800 */
[C---:B-----5:R-:W-:Y:S07]  /*c820*/  HMMA.16816.F32 R84, R16.reuse, R20, R84 ;  /* 0x000000141054723c */ /* 0x060fee0000001854 */
[--C-:B------:R-:W-:Y:S01]  /*c830*/  FFMA.FTZ R20, R32, c[0x0][0x2d0], -R113.reuse ;  /* 0x0000b40020147a23 */ /* 0x100fe20000010871 */
[C---:B------:R-:W-:Y:S01]  /*c840*/  HMMA.16816.F32 R88, R16.reuse, R22, R88 ;  /* 0x000000161058723c */ /* 0x040fe20000001858 */
[----:B------:R-:W-:Y:S02]  /*c850*/  LDSM.16.MT88.4 R32, [R192+0x1800] ;  /* 0x00180000c020783b */ /* 0x000fe40000004200 */
[----:B------:R-:W4:Y:S05]  /*c860*/  MUFU.EX2 R150, R20 ;  /* 0x0000001400967308 */ /* 0x000f2a0000000800 */
[C---:B-1----:R-:W-:Y:S04]  /*c870*/  HMMA.16816.F32 R92, R16.reuse, R116, R92 ;  /* 0x00000074105c723c */ /* 0x042fe8000000185c */
[----:B--2---:R-:W-:Y:S02]  /*c880*/  FFMA.FTZ R24, R31, c[0x0][0x2d0], -R112 ;  /* 0x0000b4001f187a23 */ /* 0x004fe40000010870 */
[----:B------:R-:W-:Y:S01]  /*c890*/  LDSM.16.MT88.4 R28, [R191+0x1800] ;  /* 0x00180000bf1c783b */ /* 0x000fe20000004200 */
[----:B---3--:R-:W-:Y:S01]  /*c8a0*/  FADD.FTZ R0, R125, R0 ;  /* 0x000000007d007221 */ /* 0x008fe20000010000 */
[C---:B------:R-:W-:Y:S01]  /*c8b0*/  HMMA.16816.F32 R96, R16.reuse, R118, R96 ;  /* 0x000000761060723c */ /* 0x040fe20000001860 */
[----:B------:R-:W1:Y:S05]  /*c8c0*/  MUFU.EX2 R124, R24 ;  /* 0x00000018007c7308 */ /* 0x000e6a0000000800 */
[----:B------:R-:W-:Y:S02]  /*c8d0*/  LDSM.16.MT88.4 R116, [R193+0x1800] ;  /* 0x00180000c174783b */ /* 0x000fe40000004200 */
[C---:B------:R-:W-:Y:S04]  /*c8e0*/  HMMA.16816.F32 R12, R16.reuse, R120, R12 ;  /* 0x00000078100c723c */ /* 0x040fe8000000180c */
[----:B----4-:R-:W-:Y:S02]  /*c8f0*/  FADD.FTZ R2, R150, R2 ;  /* 0x0000000296027221 */ /* 0x010fe40000010000 */
[----:B------:R-:W-:Y:S02]  /*c900*/  LDSM.16.MT88.4 R20, [R194+0x4800] ;  /* 0x00480000c214783b */ /* 0x000fe40000004200 */
[C---:B------:R-:W-:Y:S04]  /*c910*/  HMMA.16816.F32 R100, R16.reuse, R122, R100 ;  /* 0x0000007a1064723c */ /* 0x040fe80000001864 */
[----:B------:R-:W-:Y:S02]  /*c920*/  FADD.FTZ R2, R149, R2 ;  /* 0x0000000295027221 */ /* 0x000fe40000010000 */
[----:B------:R-:W-:Y:S01]  /*c930*/  LDSM.16.MT88.4 R120, [R191+0x3000] ;  /* 0x00300000bf78783b */ /* 0x000fe20000004200 */
[----:B-1----:R-:W-:Y:S05]  /*c940*/  FADD.FTZ R0, R124, R0 ;  /* 0x000000007c007221 */ /* 0x002fea0000010000 */
[----:B------:R-:W-:Y:S02]  /*c950*/  FADD.FTZ R0, R148, R0 ;  /* 0x0000000094007221 */ /* 0x000fe40000010000 */
[----:B------:R-:W1:Y:S02]  /*c960*/  LDSM.16.MT88.4 R24, [R192+0x4800] ;  /* 0x00480000c018783b */ /* 0x000e640000004200 */
[----:B------:R-:W-:Y:S01]  /*c970*/  FADD.FTZ R0, R147, R0 ;  /* 0x0000000093007221 */ /* 0x000fe20000010000 */
[C---:B-1----:R-:W-:Y:S08]  /*c980*/  HMMA.16816.F32 R104, R16.reuse, R24, R104 ;  /* 0x000000181068723c */ /* 0x042ff00000001868 */
[C---:B------:R-:W-:Y:S01]  /*c990*/  HMMA.16816.F32 R108, R16.reuse, R26, R108 ;  /* 0x0000001a106c723c */ /* 0x040fe2000000186c */
[----:B------:R-:W-:Y:S07]  /*c9a0*/  LDSM.16.MT88.4 R24, [R191+0x5000] ;  /* 0x00500000bf18783b */ /* 0x000fee0000004200 */
[C---:B------:R-:W-:Y:S08]  /*c9b0*/  HMMA.16816.F32 R60, R16.reuse, R20, R60 ;  /* 0x00000014103c723c */ /* 0x040ff0000000183c */
[----:B------:R-:W-:Y:S01]  /*c9c0*/  HMMA.16816.F32 R64, R16, R22, R64 ;  /* 0x000000161040723c */ /* 0x000fe20000001840 */
[----:B------:R-:W1:Y:S06]  /*c9d0*/  LDSM.16.MT88.4 R20, [R194+0x1800] ;  /* 0x00180000c214783b */ /* 0x000e6c0000004200 */
[----:B------:R-:W-:Y:S02]  /*c9e0*/  F2FP.PACK_AB R16, R126, R127 ;  /* 0x0000007f7e10723e */ /* 0x000fe400000000ff */
[----:B------:R-:W-:Y:S03]  /*c9f0*/  F2FP.PACK_AB R17, R124, R125 ;  /* 0x0000007d7c11723e */ /* 0x000fe600000000ff */
[----:B------:R-:W-:Y:S02]  /*ca00*/  F2FP.PACK_AB R18, R149, R150 ;  /* 0x000000969512723e */ /* 0x000fe400000000ff */
[----:B------:R-:W-:Y:S07]  /*ca10*/  F2FP.PACK_AB R19, R147, R148 ;  /* 0x000000949313723e */ /* 0x000fee00000000ff */
[C---:B------:R-:W-:Y:S07]  /*ca20*/  HMMA.16816.F32 R4, R16.reuse, R28, R4 ;  /* 0x0000001c1004723c */ /* 0x040fee0000001804 */
[--C-:B------:R-:W-:Y:S01]  /*ca30*/  FFMA.FTZ R28, R36, c[0x0][0x2d0], -R113.reuse ;  /* 0x0000b400241c7a23 */ /* 0x100fe20000010871 */
[C---:B------:R-:W-:Y:S03]  /*ca40*/  HMMA.16816.F32 R8, R16.reuse, R30, R8 ;  /* 0x0000001e1008723c */ /* 0x040fe60000001808 */
[----:B------:R2:W3:Y:S05]  /*ca50*/  MUFU.EX2 R146, R28 ;  /* 0x0000001c00927308 */ /* 0x0004ea0000000800 */
[C---:B------:R-:W-:Y:S08]  /*ca60*/  HMMA.16816.F32 R68, R16.reuse, R116, R68 ;  /* 0x000000741044723c */ /* 0x040ff00000001844 */
[C---:B------:R-:W-:Y:S08]  /*ca70*/  HMMA.16816.F32 R72, R16.reuse, R118, R72 ;  /* 0x000000761048723c */ /* 0x040ff00000001848 */
[C---:B------:R-:W-:Y:S01]  /*ca80*/  HMMA.16816.F32 R76, R16.reuse, R32, R76 ;  /* 0x00000020104c723c */ /* 0x040fe2000000184c */
[----:B--2---:R-:W2:Y:S03]  /*ca90*/  LDSM.16.MT88.4 R28, [R193+0x5000] ;  /* 0x00500000c11c783b */ /* 0x004ea60000004200 */
[----:B---3--:R-:W-:Y:S03]  /*caa0*/  FADD.FTZ R2, R146, R2 ;  /* 0x0000000292027221 */ /* 0x008fe60000010000 */
[--C-:B------:R-:W-:Y:S01]  /*cab0*/  FFMA.FTZ R32, R37, c[0x0][0x2d0], -R113.reuse ;  /* 0x0000b40025207a23 */ /* 0x100fe20000010871 */
[C---:B------:R-:W-:Y:S03]  /*cac0*/  HMMA.16816.F32 R80, R16.reuse, R34, R80 ;  /* 0x000000221050723c */ /* 0x040fe60000001850 */
[----:B------:R3:W4:Y:S05]  /*cad0*/  MUFU.EX2 R145, R32 ;  /* 0x0000002000917308 */ /* 0x00072a0000000800 */
[C---:B-1----:R-:W-:Y:S07]  /*cae0*/  HMMA.16816.F32 R84, R16.reuse, R20, R84 ;  /* 0x000000141054723c */ /* 0x042fee0000001854 */
[--C-:B------:R-:W-:Y:S01]  /*caf0*/  FFMA.FTZ R20, R40, c[0x0][0x2d0], -R113.reuse ;  /* 0x0000b40028147a23 */ /* 0x100fe20000010871 */
[C---:B------:R-:W-:Y:S03]  /*cb00*/  HMMA.16816.F32 R88, R16.reuse, R22, R88 ;  /* 0x000000161058723c */ /* 0x040fe60000001858 */
[----:B------:R1:W5:Y:S05]  /*cb10*/  MUFU.EX2 R142, R20 ;  /* 0x00000014008e7308 */ /* 0x00036a0000000800 */
[C---:B------:R-:W-:Y:S04]  /*cb20*/  HMMA.16816.F32 R92, R16.reuse, R24, R92 ;  /* 0x00000018105c723c */ /* 0x040fe8000000185c */
[----:B---3--:R-:W-:Y:S02]  /*cb30*/  FFMA.FTZ R32, R38, c[0x0][0x2d0], -R112 ;  /* 0x0000b40026207a23 */ /* 0x008fe40000010870 */
[----:B------:R-:W-:Y:S01]  /*cb40*/  LDSM.16.MT88.4 R36, [R194+0x5000] ;  /* 0x00500000c224783b */ /* 0x000fe20000004200 */
[----:B----4-:R-:W-:Y:S01]  /*cb50*/  FADD.FTZ R2, R145, R2 ;  /* 0x0000000291027221 */ /* 0x010fe20000010000 */
[C---:B------:R-:W-:Y:S01]  /*cb60*/  HMMA.16816.F32 R96, R16.reuse, R26, R96 ;  /* 0x0000001a1060723c */ /* 0x040fe20000001860 */
[----:B------:R3:W4:Y:S05]  /*cb70*/  MUFU.EX2 R144, R32 ;  /* 0x0000002000907308 */ /* 0x00072a0000000800 */
[----:B------:R-:W-:Y:S02]  /*cb80*/  LDSM.16.MT88.4 R24, [R193+0x2000] ;  /* 0x00200000c118783b */ /* 0x000fe40000004200 */
[C---:B--2---:R-:W-:Y:S04]  /*cb90*/  HMMA.16816.F32 R12, R16.reuse, R28, R12 ;  /* 0x0000001c100c723c */ /* 0x044fe8000000180c */
[--C-:B-1----:R-:W-:Y:S02]  /*cba0*/  FFMA.FTZ R20, R41, c[0x0][0x2d0], -R113.reuse ;  /* 0x0000b40029147a23 */ /* 0x102fe40000010871 */
[----:B-----5:R-:W-:Y:S02]  /*cbb0*/  FADD.FTZ R2, R142, R2 ;  /* 0x000000028e027221 */ /* 0x020fe40000010000 */
[C---:B------:R-:W-:Y:S01]  /*cbc0*/  HMMA.16816.F32 R100, R16.reuse, R30, R100 ;  /* 0x0000001e1064723c */ /* 0x040fe20000001864 */
[----:B------:R1:W2:Y:S03]  /*cbd0*/  MUFU.EX2 R141, R20 ;  /* 0x00000014008d7308 */ /* 0x0002a60000000800 */
[----:B------:R-:W-:Y:S01]  /*cbe0*/  FFMA.FTZ R28, R43, c[0x0][0x2d0], -R112 ;  /* 0x0000b4002b1c7a23 */ /* 0x000fe20000010870 */
[----:B---3--:R-:W3:Y:S06]  /*cbf0*/  LDSM.16.MT88.4 R32, [R192+0x5000] ;  /* 0x00500000c020783b */ /* 0x008eec0000004200 */
[----:B------:R5:W-:Y:S01]  /*cc00*/  MUFU.EX2 R139, R28 ;  /* 0x0000001c008b7308 */ /* 0x000be20000000800 */
[----:B----4-:R-:W-:Y:S04]  /*cc10*/  FADD.FTZ R0, R144, R0 ;  /* 0x0000000090007221 */ /* 0x010fe80000010000 */
[----:B------:R-:W-:Y:S02]  /*cc20*/  FADD.FTZ R0, R143, R0 ;  /* 0x000000008f007221 */ /* 0x000fe40000010000 */
[----:B-1----:R-:W-:Y:S02]  /*cc30*/  FFMA.FTZ R20, R42, c[0x0][0x2d0], -R112 ;  /* 0x0000b4002a147a23 */ /* 0x002fe40000010870 */
[----:B--2---:R-:W-:Y:S02]  /*cc40*/  FADD.FTZ R2, R141, R2 ;  /* 0x000000028d027221 */ /* 0x004fe40000010000 */
[----:B------:R1:W2:Y:S01]  /*cc50*/  MUFU.EX2 R140, R20 ;  /* 0x00000014008c7308 */ /* 0x0002a20000000800 */
[----:B-----5:R-:W-:Y:S01]  /*cc60*/  LDSM.16.MT88.4 R28, [R192+0x2000] ;  /* 0x00200000c01c783b */ /* 0x020fe20000004200 */
[C---:B---3--:R-:W-:Y:S07]  /*cc70*/  HMMA.16816.F32 R104, R16.reuse, R32, R104 ;  /* 0x000000201068723c */ /* 0x048fee0000001868 */
[----:B-1----:R-:W1:Y:S01]  /*cc80*/  LDSM.16.MT88.4 R20, [R191+0x2000] ;  /* 0x00200000bf14783b */ /* 0x002e620000004200 */
[----:B--2---:R-:W-:Y:S01]  /*cc90*/  FADD.FTZ R0, R140, R0 ;  /* 0x000000008c007221 */ /* 0x004fe20000010000 */
[C---:B------:R-:W-:Y:S06]  /*cca0*/  HMMA.16816.F32 R108, R16.reuse, R34, R108 ;  /* 0x00000022106c723c */ /* 0x040fec000000186c */
[----:B------:R-:W2:Y:S01]  /*ccb0*/  LDSM.16.MT88.4 R32, [R194+0x2000] ;  /* 0x00200000c220783b */ /* 0x000ea20000004200 */
[----:B------:R-:W-:Y:S01]  /*ccc0*/  FADD.FTZ R0, R139, R0 ;  /* 0x000000008b007221 */ /* 0x000fe20000010000 */
[C---:B------:R-:W-:Y:S07]  /*ccd0*/  HMMA.16816.F32 R60, R16.reuse, R36, R60 ;  /* 0x00000024103c723c */ /* 0x040fee000000183c */
[--C-:B------:R-:W-:Y:S01]  /*cce0*/  FFMA.FTZ R36, R49, c[0x0][0x2d0], -R113.reuse ;  /* 0x0000b40031247a23 */ /* 0x100fe20000010871 */
[----:B------:R-:W-:Y:S07]  /*ccf0*/  HMMA.16816.F32 R64, R16, R38, R64 ;  /* 0x000000261040723c */ /* 0x000fee0000001840 */
[----:B------:R-:W-:Y:S02]  /*cd00*/  F2FP.PACK_AB R16, R145, R146 ;  /* 0x000000929110723e */ /* 0x000fe400000000ff */
[----:B------:R-:W-:Y:S03]  /*cd10*/  F2FP.PACK_AB R17, R143, R144 ;  /* 0x000000908f11723e */ /* 0x000fe600000000ff */
[----:B------:R-:W-:Y:S02]  /*cd20*/  F2FP.PACK_AB R18, R141, R142 ;  /* 0x0000008e8d12723e */ /* 0x000fe400000000ff */
[----:B------:R-:W-:Y:S07]  /*cd30*/  F2FP.PACK_AB R19, R139, R140 ;  /* 0x0000008c8b13723e */ /* 0x000fee00000000ff */
[C---:B-1----:R-:W-:Y:S07]  /*cd40*/  HMMA.16816.F32 R4, R16.reuse, R20, R4 ;  /* 0x000000141004723c */ /* 0x042fee0000001804 */
[--C-:B------:R-:W-:Y:S01]  /*cd50*/  FFMA.FTZ R20, R44, c[0x0][0x2d0], -R113.reuse ;  /* 0x0000b4002c147a23 */ /* 0x100fe20000010871 */
[C---:B------:R-:W-:Y:S03]  /*cd60*/  HMMA.16816.F32 R8, R16.reuse, R22, R8 ;  /* 0x000000161008723c */ /* 0x040fe60000001808 */
[----:B------:R1:W3:Y:S05]  /*cd70*/  MUFU.EX2 R138, R20 ;  /* 0x00000014008a7308 */ /* 0x0002ea0000000800 */
[C---:B------:R-:W-:Y:S07]  /*cd80*/  HMMA.16816.F32 R68, R16.reuse, R24, R68 ;  /* 0x000000181044723c */ /* 0x040fee0000001844 */
[--C-:B------:R-:W-:Y:S01]  /*cd90*/  FFMA.FTZ R24, R45, c[0x0][0x2d0], -R113.reuse ;  /* 0x0000b4002d187a23 */ /* 0x100fe20000010871 */
[C---:B------:R-:W-:Y:S03]  /*cda0*/  HMMA.16816.F32 R72, R16.reuse, R26, R72 ;  /* 0x0000001a1048723c */ /* 0x040fe60000001848 */
[----:B------:R4:W5:Y:S05]  /*cdb0*/  MUFU.EX2 R137, R24 ;  /* 0x0000001800897308 */ /* 0x00096a0000000800 */
[C---:B------:R-:W-:Y:S01]  /*cdc0*/  HMMA.16816.F32 R76, R16.reuse, R28, R76 ;  /* 0x0000001c104c723c */ /* 0x040fe2000000184c */
[----:B-1----:R-:W1:Y:S03]  /*cdd0*/  LDSM.16.MT88.4 R20, [R191+0x5800] ;  /* 0x00580000bf14783b */ /* 0x002e660000004200 */
[----:B---3--:R-:W-:Y:S03]  /*cde0*/  FADD.FTZ R2, R138, R2 ;  /* 0x000000028a027221 */ /* 0x008fe60000010000 */
[----:B------:R-:W-:Y:S01]  /*cdf0*/  FFMA.FTZ R28, R46, c[0x0][0x2d0], -R112 ;  /* 0x0000b4002e1c7a23 */ /* 0x000fe20000010870 */
[C---:B------:R-:W-:Y:S01]  /*ce00*/  HMMA.16816.F32 R80, R16.reuse, R30, R80 ;  /* 0x0000001e1050723c */ /* 0x040fe20000001850 */
[----:B------:R3:W-:Y:S07]  /*ce10*/  MUFU.EX2 R46, R36 ;  /* 0x00000024002e7308 */ /* 0x0007ee0000000800 */
[C---:B--2---:R-:W-:Y:S03]  /*ce20*/  HMMA.16816.F32 R84, R16.reuse, R32, R84 ;  /* 0x000000201054723c */ /* 0x044fe60000001854 */
[----:B------:R2:W1:Y:S01]  /*ce30*/  MUFU.EX2 R136, R28 ;  /* 0x0000001c00887308 */ /* 0x0004620000000800 */
[----:B----4-:R-:W4:Y:S01]  /*ce40*/  LDSM.16.MT88.4 R24, [R193+0x5800] ;  /* 0x00580000c118783b */ /* 0x010f220000004200 */
[----:B-----5:R-:W-:Y:S03]  /*ce50*/  FADD.FTZ R2, R137, R2 ;  /* 0x0000000289027221 */ /* 0x020fe60000010000 */
[C---:B------:R-:W-:Y:S04]  /*ce60*/  HMMA.16816.F32 R88, R16.reuse, R34, R88 ;  /* 0x000000221058723c */ /* 0x040fe80000001858 */
[----:B------:R-:W-:Y:S08]  /*ce70*/  LDSM.16.MT88.4 R32, [R194+0x5800] ;  /* 0x00580000c220783b */ /* 0x000ff00000004200 */
[----:B---3--:R-:W-:Y:S01]  /*ce80*/  LDSM.16.MT88.4 R36, [R193+0x2800] ;  /* 0x00280000c124783b */ /* 0x008fe20000004200 */
[C---:B-1----:R-:W-:Y:S03]  /*ce90*/  HMMA.16816.F32 R92, R16.reuse, R20, R92 ;  /* 0x00000014105c723c */ /* 0x042fe6000000185c */
[----:B--2---:R-:W-:Y:S02]  /*cea0*/  FFMA.FTZ R28, R47, c[0x0][0x2d0], -R112 ;  /* 0x0000b4002f1c7a23 */ /* 0x004fe40000010870 */
[----:B------:R-:W-:Y:S02]  /*ceb0*/  FADD.FTZ R0, R136, R0 ;  /* 0x0000000088007221 */ /* 0x000fe40000010000 */
[----:B------:R1:W2:Y:S01]  /*cec0*/  MUFU.EX2 R115, R28 ;  /* 0x0000001c00737308 */ /* 0x0002a20000000800 */
[C---:B------:R-:W-:Y:S04]  /*ced0*/  HMMA.16816.F32 R96, R16.reuse, R22, R96 ;  /* 0x000000161060723c */ /* 0x040fe80000001860 */
[--C-:B------:R-:W-:Y:S04]  /*cee0*/  FFMA.FTZ R20, R50, c[0x0][0x2d0], -R112.reuse ;  /* 0x0000b40032147a23 */ /* 0x100fe80000010870 */
[C---:B----4-:R-:W-:Y:S01]  /*cef0*/  HMMA.16816.F32 R12, R16.reuse, R24, R12 ;  /* 0x00000018100c723c */ /* 0x050fe2000000180c */
[----:B------:R3:W4:Y:S06]  /*cf00*/  MUFU.EX2 R45, R20 ;  /* 0x00000014002d7308 */ /* 0x00072c0000000800 */
[----:B------:R-:W-:Y:S01]  /*cf10*/  FFMA.FTZ R24, R51, c[0x0][0x2d0], -R112 ;  /* 0x0000b40033187a23 */ /* 0x000fe20000010870 */
[C---:B------:R-:W-:Y:S03]  /*cf20*/  HMMA.16816.F32 R100, R16.reuse, R26, R100 ;  /* 0x0000001a1064723c */ /* 0x040fe60000001864 */
[----:B------:R5:W-:Y:S01]  /*cf30*/  MUFU.EX2 R44, R24 ;  /* 0x00000018002c7308 */ /* 0x000be20000000800 */
[--C-:B-1----:R-:W-:Y:S02]  /*cf40*/  FFMA.FTZ R28, R48, c[0x0][0x2d0], -R113.reuse ;  /* 0x0000b400301c7a23 */ /* 0x102fe40000010871 */
[----:B--2---:R-:W-:Y:S07]  /*cf50*/  FADD.FTZ R0, R115, R0 ;  /* 0x0000000073007221 */ /* 0x004fee0000010000 */
[----:B------:R1:W2:Y:S01]  /*cf60*/  MUFU.EX2 R47, R28 ;  /* 0x0000001c002f7308 */ /* 0x0002a20000000800 */
[----:B---3--:R-:W-:Y:S01]  /*cf70*/  LDSM.16.MT88.4 R20, [R191+0x2800] ;  /* 0x00280000bf14783b */ /* 0x008fe20000004200 */
[----:B----4-:R-:W-:Y:S07]  /*cf80*/  FADD.FTZ R0, R45, R0 ;  /* 0x000000002d007221 */ /* 0x010fee0000010000 */
[----:B-----5:R-:W-:Y:S08]  /*cf90*/  LDSM.16.MT88.4 R24, [R192+0x2800] ;  /* 0x00280000c018783b */ /* 0x020ff00000004200 */
[----:B-1----:R-:W1:Y:S01]  /*cfa0*/  LDSM.16.MT88.4 R28, [R192+0x5800] ;  /* 0x00580000c01c783b */ /* 0x002e620000004200 */
[----:B--2---:R-:W-:Y:S01]  /*cfb0*/  FADD.FTZ R2, R47, R2 ;  /* 0x000000022f027221 */ /* 0x004fe20000010000 */
[C---:B-1----:R-:W-:Y:S08]  /*cfc0*/  HMMA.16816.F32 R104, R16.reuse, R28, R104 ;  /* 0x0000001c1068723c */ /* 0x042ff00000001868 */
[C---:B------:R-:W-:Y:S01]  /*cfd0*/  HMMA.16816.F32 R108, R16.reuse, R30, R108 ;  /* 0x0000001e106c723c */ /* 0x040fe2000000186c */
[----:B------:R-:W1:Y:S07]  /*cfe0*/  LDSM.16.MT88.4 R28, [R194+0x2800] ;  /* 0x00280000c21c783b */ /* 0x000e6e0000004200 */
[C---:B------:R-:W-:Y:S07]  /*cff0*/  HMMA.16816.F32 R60, R16.reuse, R32, R60 ;  /* 0x00000020103c723c */ /* 0x040fee000000183c */
[--C-:B------:R-:W-:Y:S01]  /*d000*/  FFMA.FTZ R32, R52, c[0x0][0x2d0], -R113.reuse ;  /* 0x0000b40034207a23 */ /* 0x100fe20000010871 */
[----:B------:R-:W-:Y:S03]  /*d010*/  HMMA.16816.F32 R64, R16, R34, R64 ;  /* 0x000000221040723c */ /* 0x000fe60000001840 */
[----:B------:R2:W-:Y:S04]  /*d020*/  MUFU.EX2 R43, R32 ;  /* 0x00000020002b7308 */ /* 0x0005e80000000800 */
[----:B------:R-:W-:Y:S02]  /*d030*/  F2FP.PACK_AB R16, R137, R138 ;  /* 0x0000008a8910723e */ /* 0x000fe400000000ff */
[----:B------:R-:W-:Y:S03]  /*d040*/  F2FP.PACK_AB R17, R115, R136 ;  /* 0x000000887311723e */ /* 0x000fe600000000ff */
[----:B------:R-:W-:Y:S02]  /*d050*/  F2FP.PACK_AB R18, R46, R47 ;  /* 0x0000002f2e12723e */ /* 0x000fe400000000ff */
[----:B------:R-:W-:Y:S07]  /*d060*/  F2FP.PACK_AB R19, R44, R45 ;  /* 0x0000002d2c13723e */ /* 0x000fee00000000ff */
[C---:B------:R-:W-:Y:S01]  /*d070*/  HMMA.16816.F32 R4, R16.reuse, R20, R4 ;  /* 0x000000141004723c */ /* 0x040fe20000001804 */
[----:B--2---:R-:W-:Y:S07]  /*d080*/  LDSM.16.MT88.4 R32, [R193+0x6000] ;  /* 0x00600000c120783b */ /* 0x004fee0000004200 */
[C---:B------:R-:W-:Y:S01]  /*d090*/  HMMA.16816.F32 R8, R16.reuse, R22, R8 ;  /* 0x000000161008723c */ /* 0x040fe20000001808 */
[----:B------:R-:W2:Y:S07]  /*d0a0*/  LDSM.16.MT88.4 R20, [R191+0x6000] ;  /* 0x00600000bf14783b */ /* 0x000eae0000004200 */
[C---:B------:R-:W-:Y:S07]  /*d0b0*/  HMMA.16816.F32 R68, R16.reuse, R36, R68 ;  /* 0x000000241044723c */ /* 0x040fee0000001844 */
[--C-:B------:R-:W-:Y:S01]  /*d0c0*/  FFMA.FTZ R36, R56, c[0x0][0x2d0], -R113.reuse ;  /* 0x0000b40038247a23 */ /* 0x100fe20000010871 */
[C---:B------:R-:W-:Y:S03]  /*d0d0*/  HMMA.16816.F32 R72, R16.reuse, R38, R72 ;  /* 0x000000261048723c */ /* 0x040fe60000001848 */
[----:B------:R-:W-:Y:S05]  /*d0e0*/  MUFU.EX2 R39, R36 ;  /* 0x0000002400277308 */ /* 0x000fea0000000800 */
[C---:B------:R-:W-:Y:S07]  /*d0f0*/  HMMA.16816.F32 R76, R16.reuse, R24, R76 ;  /* 0x00000018104c723c */ /* 0x040fee000000184c */
[--C-:B------:R-:W-:Y:S01]  /*d100*/  FFMA.FTZ R24, R53, c[0x0][0x2d0], -R113.reuse ;  /* 0x0000b40035187a23 */ /* 0x100fe20000010871 */
[C---:B------:R-:W-:Y:S03]  /*d110*/  HMMA.16816.F32 R80, R16.reuse, R26, R80 ;  /* 0x0000001a1050723c */ /* 0x040fe60000001850 */
[----:B------:R3:W4:Y:S05]  /*d120*/  MUFU.EX2 R42, R24 ;  /* 0x00000018002a7308 */ /* 0x00072a0000000800 */
[C---:B-1----:R-:W-:Y:S07]  /*d130*/  HMMA.16816.F32 R84, R16.reuse, R28, R84 ;  /* 0x0000001c1054723c */ /* 0x042fee0000001854 */
[--C-:B------:R-:W-:Y:S01]  /*d140*/  FFMA.FTZ R28, R55, c[0x0][0x2d0], -R112.reuse ;  /* 0x0000b400371c7a23 */ /* 0x100fe20000010870 */
[C---:B------:R-:W-:Y:S03]  /*d150*/  HMMA.16816.F32 R88, R16.reuse, R30, R88 ;  /* 0x0000001e1058723c */ /* 0x040fe60000001858 */
[----:B------:R1:W-:Y:S05]  /*d160*/  MUFU.EX2 R40, R28 ;  /* 0x0000001c00287308 */ /* 0x0003ea0000000800 */
[C---:B--2---:R-:W-:Y:S04]  /*d170*/  HMMA.16816.F32 R92, R16.reuse, R20, R92 ;  /* 0x00000014105c723c */ /* 0x044fe8000000185c */
[--C-:B---3--:R-:W-:Y:S03]  /*d180*/  FFMA.FTZ R24, R54, c[0x0][0x2d0], -R112.reuse ;  /* 0x0000b40036187a23 */ /* 0x108fe60000010870 */
[----:B------:R-:W-:Y:S01]  /*d190*/  FFMA.FTZ R20, R57, c[0x0][0x2d0], -R113 ;  /* 0x0000b40039147a23 */ /* 0x000fe20000010871 */
[C---:B------:R-:W-:Y:S01]  /*d1a0*/  HMMA.16816.F32 R96, R16.reuse, R22, R96 ;  /* 0x000000161060723c */ /* 0x040fe20000001860 */
[----:B------:R2:W3:Y:S03]  /*d1b0*/  MUFU.EX2 R41, R24 ;  /* 0x0000001800297308 */ /* 0x0004e60000000800 */
[----:B------:R-:W-:Y:S04]  /*d1c0*/  MOV R113, R3 ;  /* 0x0000000300717202 */ /* 0x000fe80000000f00 */
[C---:B------:R-:W-:Y:S03]  /*d1d0*/  HMMA.16816.F32 R12, R16.reuse, R32, R12 ;  /* 0x00000020100c723c */ /* 0x040fe6000000180c */
[----:B------:R5:W3:Y:S01]  /*d1e0*/  MUFU.EX2 R38, R20 ;  /* 0x0000001400267308 */ /* 0x000ae20000000800 */
[----:B-1----:R-:W-:Y:S04]  /*d1f0*/  LDSM.16.MT88.4 R28, [R194+0x6000] ;  /* 0x00600000c21c783b */ /* 0x002fe80000004200 */
[C---:B------:R-:W-:Y:S04]  /*d200*/  HMMA.16816.F32 R100, R16.reuse, R34, R100 ;  /* 0x000000221064723c */ /* 0x040fe80000001864 */
[----:B------:R-:W-:Y:S08]  /*d210*/  LDSM.16.MT88.4 R32, [R192+0x3000] ;  /* 0x00300000c020783b */ /* 0x000ff00000004200 */
[----:B--2---:R-:W1:Y:S01]  /*d220*/  LDSM.16.MT88.4 R24, [R192+0x6000] ;  /* 0x00600000c018783b */ /* 0x004e620000004200 */
[--C-:B-----5:R-:W-:Y:S02]  /*d230*/  FFMA.FTZ R20, R58, c[0x0][0x2d0], -R112.reuse ;  /* 0x0000b4003a147a23 */ /* 0x120fe40000010870 */
[----:B------:R-:W-:Y:S02]  /*d240*/  FFMA.FTZ R112, R59, c[0x0][0x2d0], -R112 ;  /* 0x0000b4003b707a23 */ /* 0x000fe40000010870 */
[----:B------:R2:W-:Y:S10]  /*d250*/  MUFU.EX2 R37, R20 ;  /* 0x0000001400257308 */ /* 0x0005f40000000800 */
[----:B------:R-:W5:Y:S01]  /*d260*/  MUFU.EX2 R36, R112 ;  /* 0x0000007000247308 */ /* 0x000f620000000800 */
[----:B--2---:R-:W2:Y:S01]  /*d270*/  LDSM.16.MT88.4 R20, [R193+0x3000] ;  /* 0x00300000c114783b */ /* 0x004ea20000004200 */
[C---:B-1----:R-:W-:Y:S08]  /*d280*/  HMMA.16816.F32 R104, R16.reuse, R24, R104 ;  /* 0x000000181068723c */ /* 0x042ff00000001868 */
[C---:B------:R-:W-:Y:S01]  /*d290*/  HMMA.16816.F32 R108, R16.reuse, R26, R108 ;  /* 0x0000001a106c723c */ /* 0x040fe2000000186c */
[----:B------:R-:W1:Y:S07]  /*d2a0*/  LDSM.16.MT88.4 R24, [R194+0x3000] ;  /* 0x00300000c218783b */ /* 0x000e6e0000004200 */
        /* <DEDUP_REMOVED lines=15> */
[C---:B-1----:R-:W-:Y:S08]  /*d3a0*/  HMMA.16816.F32 R84, R16.reuse, R24, R84 ;  /* 0x000000181054723c */ /* 0x042ff00000001854 */
[C---:B------:R-:W-:Y:S08]  /*d3b0*/  HMMA.16816.F32 R88, R16.reuse, R26, R88 ;  /* 0x0000001a1058723c */ /* 0x040ff00000001858 */
[C---:B---3--:R-:W-:Y:S08]  /*d3c0*/  HMMA.16816.F32 R92, R16.reuse, R4, R92 ;  /* 0x00000004105c723c */ /* 0x048ff0000000185c */
[C---:B------:R-:W-:Y:S01]  /*d3d0*/  HMMA.16816.F32 R96, R16.reuse, R6, R96 ;  /* 0x000000061060723c */ /* 0x040fe20000001860 */
[----:B------:R-:W1:Y:S07]  /*d3e0*/  LDSM.16.MT88.4 R4, [R194+0x6800] ;  /* 0x00680000c204783b */ /* 0x000e6e0000004200 */
[C---:B----4-:R-:W-:Y:S08]  /*d3f0*/  HMMA.16816.F32 R124, R16.reuse, R8, R12 ;  /* 0x00000008107c723c */ /* 0x050ff0000000180c */
        /* <DEDUP_REMOVED lines=14> */
[----:B------:R-:W-:Y:S03]  /*d4e0*/  FADD.FTZ R0, R36, R0 ;  /* 0x0000000024007221 */ /* 0x000fe60000010000 */
[----:B------:R1:W-:Y:S04]  /*d4f0*/  STL [R1+0x24], R2 ;  /* 0x0000240201007387 */ /* 0x0003e80000100800 */
[----:B------:R1:W-:Y:S01]  /*d500*/  STL [R1+0x20], R0 ;  /* 0x0000200001007387 */ /* 0x0003e20000100800 */
[----:B------:R-:W-:-:S05]  /*d510*/  @P0 BRA `(.L_x_1028) ;  /* 0xffffcd9000000947 */ /* 0x000fca000383ffff */
.L_x_1025:
[----:B------:R-:W-:Y:S02]  /*d520*/  MOV R7, 0x1f ;  /* 0x0000001f00077802 */ /* 0x000fe40000000f00 */
[----:B------:R-:W-:Y:S01]  /*d530*/  MOV R6, 0xffffffff ;  /* 0xffffffff00067802 */ /* 0x000fe20000000f00 */
[----:B------:R-:W-:Y:S05]  /*d540*/  BRA.DIV ~URZ, `(.L_x_1029) ;  /* 0x000048227f007947 */ /* 0x000fea000b800000 */
[----:B-1----:R-:W2:Y:S04]  /*d550*/  LDL R2, [R1+0x24] ;  /* 0x0000240001027983 */ /* 0x002ea80000100800 */
[----:B--2---:R1:W2:Y:S02]  /*d560*/  SHFL.BFLY PT, R0, R2, 0x2, 0x1f ;  /* 0x0c401f0002007f89 */ /* 0x0042a400000e0000 */
.L_x_1096:
        /* <DEDUP_REMOVED lines=9> */
.L_x_1097:
        /* <DEDUP_REMOVED lines=85> */
.L_x_1016:
[----:B-1----:R1:W5:Y:S04]  /*db50*/  LDL R6, [R1+0x48] ;  /* 0x0000480001067983 */ /* 0x0023680000100800 */
[----:B------:R-:W2:Y:S01]  /*db60*/  S2R R2, SR_TID.X ;  /* 0x0000000000027919 */ /* 0x000ea20000002100 */
[----:B------:R-:W-:Y:S01]  /*db70*/  BSSY B0, `(.L_x_1031) ;  /* 0x0000011000007945 */ /* 0x000fe20003800000 */
[----:B--2---:R-:W-:-:S13]  /*db80*/  LOP3.LUT P0, RZ, R2, 0xff, RZ, 0xc0, !PT ;  /* 0x000000ff02ff7812 */ /* 0x004fda000780c0ff */
[----:B------:R-:W-:Y:S05]  /*db90*/  @P0 BRA `(.L_x_1032) ;  /* 0x000000e000000947 */ /* 0x000fea0003800000 */
[----:B-1----:R-:W1:Y:S01]  /*dba0*/  S2R R4, SR_LANEID ;  /* 0x0000000000047919 */ /* 0x002e620000000000 */
        /* <DEDUP_REMOVED lines=11> */
[----:B--2--5:R-:W-:-:S05]  /*dc60*/  IADD3 R6, R3, c[0x0][0xc], R2 ;  /* 0x0000030003067a10 */ /* 0x024fca0007ffe002 */
[----:B------:R1:W-:Y:S02]  /*dc70*/  STL [R1+0x48], R6 ;  /* 0x0000480601007387 */ /* 0x0003e40000100800 */
.L_x_1032:
[----:B-1----:R-:W-:Y:S05]  /*dc80*/  BSYNC B0 ;  /* 0x0000000000007941 */ /* 0x002fea0003800000 */
.L_x_1031:
[----:B------:R-:W2:Y:S04]  /*dc90*/  LDL.64 R4, [R1+0x30] ;  /* 0x0000300001047983 */ /* 0x000ea80000100a00 */
[----:B------:R-:W3:Y:S04]  /*dca0*/  LDL R2, [R1+0x2c] ;  /* 0x00002c0001027983 */ /* 0x000ee80000100800 */
[----:B------:R-:W4:Y:S01]  /*dcb0*/  LDL R8, [R1+0x5c] ;  /* 0x00005c0001087983 */ /* 0x000f220000100800 */
[----:B------:R-:W-:Y:S01]  /*dcc0*/  PRMT R0, R0, 0x9910, RZ ;  /* 0x0000991000007816 */ /* 0x000fe200000000ff */
[----:B------:R-:W-:Y:S01]  /*dcd0*/  BSSY B1, `(.L_x_1033) ;  /* 0x00002bc000017945 */ /* 0x000fe20003800000 */
[----:B-----5:R-:W-:-:S02]  /*dce0*/  IMAD.MOV.U32 R67, RZ, RZ, R6 ;  /* 0x000000ffff437224 */ /* 0x020fc400078e0006 */
[----:B------:R-:W-:Y:S02]  /*dcf0*/  ISETP.NE.AND P0, PT, R0, RZ, PT ;  /* 0x000000ff0000720c */ /* 0x000fe40003f05270 */
[----:B--2---:R-:W-:Y:S02]  /*dd00*/  SHF.R.S32.HI R40, RZ, 0x1f, R4 ;  /* 0x0000001fff287819 */ /* 0x004fe40000011404 */
[----:B---3--:R-:W-:Y:S02]  /*dd10*/  SHF.R.S32.HI R41, RZ, 0x1f, R2 ;  /* 0x0000001fff297819 */ /* 0x008fe40000011402 */
[----:B----4-:R-:W-:-:S07]  /*dd20*/  SHF.R.S32.HI R7, RZ, 0x1f, R8 ;  /* 0x0000001fff077819 */ /* 0x010fce0000011408 */
[----:B------:R-:W-:Y:S05]  /*dd30*/  @!P0 BRA `(.L_x_1034) ;  /* 0x00001f1000008947 */ /* 0x000fea0003800000 */
[----:B------:R-:W2:Y:S04]  /*dd40*/  LDL R14, [R1+0x6c] ;  /* 0x00006c00010e7983 */ /* 0x000ea80000100800 */
[----:B------:R-:W3:Y:S04]  /*dd50*/  LDL R13, [R1+0x70] ;  /* 0x00007000010d7983 */ /* 0x000ee80000100800 */
        /* <DEDUP_REMOVED lines=60> */
[----:B------:R-:W2:Y:S01]  /*e120*/  LDL.LU R9, [R1+0x50] ;  /* 0x0000500001097983 */ /* 0x000ea20000300800 */
        /* <DEDUP_REMOVED lines=32> */
.L_x_1035:
[----:B----4-:R-:W2:Y:S04]  /*e330*/  LDL R6, [R1+0x90] ;  /* 0x0000900001067983 */ /* 0x010ea80000100800 */
[----:B------:R-:W2:Y:S04]  /*e340*/  LDL R43, [R1+0x64] ;  /* 0x00006400012b7983 */ /* 0x000ea80000100800 */
[----:B------:R-:W3:Y:S04]  /*e350*/  LDL R21, [R1+0x60] ;  /* 0x0000600001157983 */ /* 0x000ee80000100800 */
[----:B------:R-:W4:Y:S04]  /*e360*/  LDL R22, [R1+0x68] ;  /* 0x0000680001167983 */ /* 0x000f280000100800 */
[----:B------:R-:W4:Y:S01]  /*e370*/  LDL R23, [R1+0x98] ;  /* 0x0000980001177983 */ /* 0x000f220000100800 */
[----:B------:R-:W-:Y:S01]  /*e380*/  IMAD.MOV.U32 R2, RZ, RZ, 0x368 ;  /* 0x00000368ff027424 */ /* 0x000fe200078e00ff */
[----:B------:R-:W-:-:S04]  /*e390*/  ISETP.GT.AND P2, PT, R3, 0x1, PT ;  /* 0x000000010300780c */ /* 0x000fc80003f44270 */
[----:B------:R-:W-:-:S04]  /*e3a0*/  SEL R2, R2, 0x328, P2 ;  /* 0x0000032802027807 */ /* 0x000fc80001000000 */
[----:B------:R1:W1:Y:S08]  /*e3b0*/  LDC.64 R4, c[0x0][R2+0x170] ;  /* 0x00005c0002047b82 */ /* 0x0002700000000a00 */
[----:B------:R1:W3:Y:S08]  /*e3c0*/  LDC.64 R12, c[0x0][R2+0x168] ;  /* 0x00005a00020c7b82 */ /* 0x0002f00000000a00 */
[----:B------:R1:W2:Y:S08]  /*e3d0*/  LDC.64 R16, c[0x0][R2+0x178] ;  /* 0x00005e0002107b82 */ /* 0x0002b00000000a00 */
[----:B------:R1:W2:Y:S01]  /*e3e0*/  LDC.64 R18, c[0x0][R2+0x160] ;  /* 0x0000580002127b82 */ /* 0x0002a20000000a00 */
[----:B------:R-:W-:-:S04]  /*e3f0*/  ISETP.NE.U32.AND P0, PT, RZ, c[0x0][0x500], PT ;  /* 0x00014000ff007a0c */ /* 0x000fc80003f05070 */
[----:B------:R-:W-:-:S04]  /*e400*/  ISETP.NE.AND.EX P0, PT, RZ, c[0x0][0x504], PT, P0 ;  /* 0x00014100ff007a0c */ /* 0x000fc80003f05300 */
[----:B------:R-:W-:Y:S02]  /*e410*/  SEL R8, R8, RZ, !P0 ;  /* 0x000000ff08087207 */ /* 0x000fe40004000000 */
[----:B------:R-:W-:Y:S01]  /*e420*/  SEL R3, R7, RZ, !P0 ;  /* 0x000000ff07037207 */ /* 0x000fe20004000000 */
[----:B-1----:R-:W-:-:S05]  /*e430*/  IMAD.MOV.U32 R2, RZ, RZ, c[0x0][0x4e8] ;  /* 0x00013a00ff027624 */ /* 0x002fca00078e00ff */
[----:B------:R-:W-:Y:S01]  /*e440*/  ISETP.NE.AND P3, PT, R2, 0x1, PT ;  /* 0x000000010200780c */ /* 0x000fe20003f65270 */
[----:B------:R-:W-:-:S04]  /*e450*/  IMAD R2, R5, R8, RZ ;  /* 0x0000000805027224 */ /* 0x000fc800078e02ff */
[C---:B------:R-:W-:Y:S02]  /*e460*/  IMAD R11, R4.reuse, R3, R2 ;  /* 0x00000003040b7224 */ /* 0x040fe400078e0202 */
[----:B------:R-:W-:Y:S01]  /*e470*/  IMAD.WIDE.U32 R4, R4, R8, RZ ;  /* 0x0000000804047225 */ /* 0x000fe200078e00ff */
[----:B------:R-:W1:Y:S03]  /*e480*/  S2R R24, SR_TID.X ;  /* 0x0000000000187919 */ /* 0x000e660000002100 */
[----:B--2---:R-:W-:-:S04]  /*e490*/  IMAD.IADD R9, R6, 0x1, R43 ;  /* 0x0000000106097824 */ /* 0x004fc800078e022b */
[----:B------:R-:W-:-:S04]  /*e4a0*/  @P3 IMAD.HI.U32 R3, R9, c[0x0][0x4ec], RZ ;  /* 0x00013b0009033a27 */ /* 0x000fc800078e00ff */
[----:B---3--:R-:W-:-:S04]  /*e4b0*/  IMAD.WIDE.U32 R6, R12, R21, RZ ;  /* 0x000000150c067225 */ /* 0x008fc800078e00ff */
[----:B------:R-:W-:Y:S01]  /*e4c0*/  IMAD.MOV.U32 R2, RZ, RZ, R9 ;  /* 0x000000ffff027224 */ /* 0x000fe200078e0009 */
[----:B------:R-:W-:Y:S01]  /*e4d0*/  @P3 SHF.R.U32.HI R2, RZ, c[0x0][0x4f0], R3 ;  /* 0x00013c00ff023a19 */ /* 0x000fe20000011603 */
[----:B------:R-:W-:Y:S01]  /*e4e0*/  IMAD R10, R13, R21, RZ ;  /* 0x000000150d0a7224 */ /* 0x000fe200078e02ff */
[----:B----4-:R-:W-:Y:S02]  /*e4f0*/  SEL R3, R22, RZ, P2 ;  /* 0x000000ff16037207 */ /* 0x010fe40001000000 */
        /* <DEDUP_REMOVED lines=20> */
[----:B-1----:R-:W-:Y:S01]  /*e640*/  SHF.R.S32.HI R22, RZ, 0x1f, R24 ;  /* 0x0000001fff167819 */ /* 0x002fe20000011418 */
[----:B------:R-:W-:Y:S01]  /*e650*/  IMAD.IADD R3, R3, 0x1, R6 ;  /* 0x0000000103037824 */ /* 0x000fe200078e0206 */
[----:B------:R-:W-:Y:S02]  /*e660*/  LEA R4, P0, R2, R4, 0x2 ;  /* 0x0000000402047211 */ /* 0x000fe400078010ff */
[----:B------:R-:W-:Y:S02]  /*e670*/  SEL R5, R5, c[0x0][0x454], P2 ;  /* 0x0001150005057a07 */ /* 0x000fe40001000000 */
[----:B------:R-:W-:Y:S02]  /*e680*/  LEA.HI R22, R22, R24, RZ, 0x5 ;  /* 0x0000001816167211 */ /* 0x000fe400078f28ff */
[----:B------:R-:W-:Y:S02]  /*e690*/  LEA.HI.X R2, R2, R5, R3, 0x2, P0 ;  /* 0x0000000502027211 */ /* 0x000fe400000f1403 */
[----:B------:R-:W-:Y:S01]  /*e6a0*/  LOP3.LUT R22, R22, 0xffffffe0, RZ, 0xc0, !PT ;  /* 0xffffffe016167812 */ /* 0x000fe200078ec0ff */
[----:B------:R-:W-:Y:S04]  /*e6b0*/  SHFL.IDX PT, R6, R4, RZ, 0x1c1f ;  /* 0x001c1fff04067589 */ /* 0x000fe800000e0000 */
[----:B------:R-:W1:Y:S01]  /*e6c0*/  SHFL.IDX PT, R7, R2, RZ, 0x1c1f ;  /* 0x001c1fff02077589 */ /* 0x000e6200000e0000 */
[----:B------:R-:W-:-:S03]  /*e6d0*/  IMAD.IADD R22, R24, 0x1, -R22 ;  /* 0x0000000118167824 */ /* 0x000fc600078e0a16 */
[----:B------:R-:W-:Y:S01]  /*e6e0*/  SHFL.IDX PT, R4, R4, 0x1, 0x1c1f ;  /* 0x003c1f0004047f89 */ /* 0x000fe200000e0000 */
[----:B------:R-:W-:-:S03]  /*e6f0*/  IMAD R11, R14, c[0x0][0x4e8], RZ ;  /* 0x00013a000e0b7a24 */ /* 0x000fc600078e02ff */
[----:B------:R2:W3:Y:S01]  /*e700*/  SHFL.IDX PT, R5, R2, 0x1, 0x1c1f ;  /* 0x003c1f0002057f89 */ /* 0x0004e200000e0000 */
[----:B------:R-:W-:Y:S01]  /*e710*/  LOP3.LUT P0, RZ, R22, 0x3, RZ, 0xc0, !PT ;  /* 0x0000000316ff7812 */ /* 0x000fe2000780c0ff */
[----:B--2---:R-:W-:-:S05]  /*e720*/  IMAD.IADD R2, R23, 0x1, R43 ;  /* 0x0000000117027824 */ /* 0x004fca00078e022b */
[C---:B------:R-:W-:Y:S02]  /*e730*/  IADD3 R3, R2.reuse, 0x8, RZ ;  /* 0x0000000802037810 */ /* 0x040fe40007ffe0ff */
[-C--:B------:R-:W-:Y:S02]  /*e740*/  ISETP.GE.OR P1, PT, R2, R11.reuse, P0 ;  /* 0x0000000b0200720c */ /* 0x080fe40000726670 */
[----:B------:R-:W-:-:S11]  /*e750*/  ISETP.GE.OR P0, PT, R3, R11, P0 ;  /* 0x0000000b0300720c */ /* 0x000fd60000706670 */
[----:B-1----:R1:W-:Y:S01]  /*e760*/  @!P1 ST.E [R6.64], R20 ;  /* 0x0000001406009985 */ /* 0x0023e2000c101906 */
[----:B------:R-:W-:-:S03]  /*e770*/  ISETP.GE.AND P1, PT, R3, R11, PT ;  /* 0x0000000b0300720c */ /* 0x000fc60003f26270 */
[----:B---3--:R1:W-:Y:S01]  /*e780*/  @!P0 ST.E [R4.64], R15 ;  /* 0x0000000f04008985 */ /* 0x0083e2000c101906 */
[----:B------:R-:W-:Y:S02]  /*e790*/  ISETP.GE.AND P0, PT, R2, R11, PT ;  /* 0x0000000b0200720c */ /* 0x000fe40003f06270 */
[----:B------:R-:W-:Y:S01]  /*e7a0*/  P2R R66, PR, RZ, 0x2 ;  /* 0x00000002ff427803 */ /* 0x000fe20000000000 */
[----:B------:R-:W-:Y:S05]  /*e7b0*/  @P2 BRA `(.L_x_1036) ;  /* 0x0000078000002947 */ /* 0x000fea0003800000 */
[----:B------:R-:W2:Y:S01]  /*e7c0*/  S2R R23, SR_TID.X ;  /* 0x0000000000177919 */ /* 0x000ea20000002100 */
[----:B------:R-:W-:Y:S01]  /*e7d0*/  IMAD R10, R10, c[0x0][0x3a0], RZ ;  /* 0x0000e8000a0a7a24 */ /* 0x000fe200078e02ff */
[----:B-1----:R-:W-:Y:S01]  /*e7e0*/  SHF.R.S32.HI R5, RZ, 0x1f, R8 ;  /* 0x0000001fff057819 */ /* 0x002fe20000011408 */
[C---:B------:R-:W-:Y:S01]  /*e7f0*/  IMAD.WIDE.U32 R2, R0.reuse, c[0x0][0x3a0], RZ ;  /* 0x0000e80000027a25 */ /* 0x040fe200078e00ff */
[----:B------:R1:W3:Y:S03]  /*e800*/  LDS.128 R16, [R216+0x80] ;  /* 0x00008000d8107984 */ /* 0x0002e60000000c00 */
[----:B------:R-:W-:Y:S01]  /*e810*/  IMAD R0, R0, c[0x0][0x3a4], R10 ;  /* 0x0000e90000007a24 */ /* 0x000fe200078e020a */
[----:B------:R1:W4:Y:S01]  /*e820*/  LDS.128 R24, [R216+0x1080] ;  /* 0x00108000d8187984 */ /* 0x0003220000000c00 */
[----:B------:R-:W-:-:S02]  /*e830*/  IMAD R5, R5, c[0x0][0x3f0], RZ ;  /* 0x0000fc0005057a24 */ /* 0x000fc400078e02ff */
[----:B------:R-:W-:Y:S01]  /*e840*/  IMAD.IADD R3, R3, 0x1, R0 ;  /* 0x0000000103037824 */ /* 0x000fe200078e0200 */
[----:B------:R1:W1:Y:S01]  /*e850*/  LDS.128 R32, [R216+0x2080] ;  /* 0x00208000d8207984 */ /* 0x0002620000000c00 */
[C---:B------:R-:W-:Y:S02]  /*e860*/  IMAD R7, R8.reuse, c[0x0][0x3f4], R5 ;  /* 0x0000fd0008077a24 */ /* 0x040fe400078e0205 */
[C---:B------:R-:W-:Y:S01]  /*e870*/  IMAD.WIDE.U32 R2, R21.reuse, c[0x0][0x3e8], R2 ;  /* 0x0000fa0015027a25 */ /* 0x040fe200078e0002 */
[----:B------:R1:W1:Y:S03]  /*e880*/  LDS.128 R36, [R216+0x3080] ;  /* 0x00308000d8247984 */ /* 0x0002660000000c00 */
[----:B------:R-:W-:Y:S01]  /*e890*/  IMAD R3, R21, c[0x0][0x3ec], R3 ;  /* 0x0000fb0015037a24 */ /* 0x000fe200078e0203 */
[----:B------:R1:W1:Y:S03]  /*e8a0*/  LDS.128 R12, [R216+0x4080] ;  /* 0x00408000d80c7984 */ /* 0x0002660000000c00 */
[----:B------:R-:W-:Y:S01]  /*e8b0*/  IMAD.WIDE.U32 R2, R8, c[0x0][0x3f0], R2 ;  /* 0x0000fc0008027a25 */ /* 0x000fe200078e0002 */
[--C-:B--2---:R-:W-:Y:S01]  /*e8c0*/  SHF.R.S32.HI R22, RZ, 0x1f, R23.reuse ;  /* 0x0000001fff167819 */ /* 0x104fe20000011417 */
[----:B------:R2:W1:Y:S01]  /*e8d0*/  LDS.128 R28, [R216+0x6080] ;  /* 0x00608000d81c7984 */ /* 0x0004620000000c00 */
[----:B------:R-:W-:-:S02]  /*e8e0*/  SHF.R.S32.HI R42, RZ, 0x1f, R23 ;  /* 0x0000001fff2a7819 */ /* 0x000fc40000011417 */
[-C--:B------:R-:W-:Y:S01]  /*e8f0*/  LEA.HI R22, R22, R23.reuse, RZ, 0x3 ;  /* 0x0000001716167211 */ /* 0x080fe200078f18ff */
[----:B------:R2:W1:Y:S01]  /*e900*/  LDS.128 R44, [R216+0x7080] ;  /* 0x00708000d82c7984 */ /* 0x0004620000000c00 */
[-C--:B------:R-:W-:Y:S02]  /*e910*/  LEA.HI R42, R42, R23.reuse, RZ, 0x3 ;  /* 0x000000172a2a7211 */ /* 0x080fe400078f18ff */
[----:B------:R-:W-:Y:S02]  /*e920*/  LOP3.LUT R22, R22, 0xfffffff8, RZ, 0xc0, !PT ;  /* 0xfffffff816167812 */ /* 0x000fe400078ec0ff */
[----:B------:R-:W-:Y:S02]  /*e930*/  SHF.R.S32.HI R42, RZ, 0x3, R42 ;  /* 0x00000003ff2a7819 */ /* 0x000fe4000001142a */
[----:B------:R-:W-:Y:S02]  /*e940*/  IADD3 R22, -R22, R23, RZ ;  /* 0x0000001716167210 */ /* 0x000fe40007ffe1ff */
[----:B------:R-:W-:-:S02]  /*e950*/  IADD3 R3, R3, R7, RZ ;  /* 0x0000000703037210 */ /* 0x000fc40007ffe0ff */
[----:B------:R-:W-:Y:S02]  /*e960*/  LEA R4, R22, R42, 0x5 ;  /* 0x0000002a16047211 */ /* 0x000fe400078e28ff */
[----:B------:R2:W1:Y:S02]  /*e970*/  LDS.128 R20, [R216+0x5080] ;  /* 0x00508000d8147984 */ /* 0x0004640000000c00 */
[----:B------:R-:W-:-:S05]  /*e980*/  IADD3 R4, R43, R4, RZ ;  /* 0x000000042b047210 */ /* 0x000fca0007ffe0ff */
[----:B------:R-:W-:-:S04]  /*e990*/  @P3 IMAD.HI.U32 R6, R4, c[0x0][0x4ec], RZ ;  /* 0x00013b0004063a27 */ /* 0x000fc800078e00ff */
[----:B------:R-:W-:Y:S01]  /*e9a0*/  IMAD.MOV.U32 R0, RZ, RZ, R4 ;  /* 0x000000ffff007224 */ /* 0x000fe200078e0004 */
[----:B------:R-:W-:-:S04]  /*e9b0*/  @P3 SHF.R.U32.HI R0, RZ, c[0x0][0x4f0], R6 ;  /* 0x00013c00ff003a19 */ /* 0x000fc80000011606 */
[----:B------:R-:W-:Y:S01]  /*e9c0*/  SHF.R.S32.HI R6, RZ, 0x1f, R0 ;  /* 0x0000001fff067819 */ /* 0x000fe20000011400 */
[C---:B------:R-:W-:Y:S01]  /*e9d0*/  IMAD.WIDE.U32 R2, R0.reuse, c[0x0][0x3e0], R2 ;  /* 0x0000f80000027a25 */ /* 0x040fe200078e0002 */
[----:B------:R-:W-:-:S03]  /*e9e0*/  IADD3 R5, -R0, RZ, RZ ;  /* 0x000000ff00057210 */ /* 0x000fc60007ffe1ff */
[----:B------:R-:W-:Y:S02]  /*e9f0*/  IMAD R6, R6, c[0x0][0x3e0], RZ ;  /* 0x0000f80006067a24 */ /* 0x000fe400078e02ff */
[----:B------:R-:W-:Y:S02]  /*ea00*/  IMAD R4, R5, c[0x0][0x4e8], R4 ;  /* 0x00013a0005047a24 */ /* 0x000fe400078e0204 */
[----:B------:R-:W-:Y:S01]  /*ea10*/  IMAD R5, R0, c[0x0][0x3e4], R6 ;  /* 0x0000f90000057a24 */ /* 0x000fe200078e0206 */
[----:B------:R-:W-:Y:S02]  /*ea20*/  IADD3 R6, R42, R43, RZ ;  /* 0x0000002b2a067210 */ /* 0x000fe40007ffe0ff */
[----:B------:R-:W-:Y:S01]  /*ea30*/  SHF.R.S32.HI R0, RZ, 0x1f, R4 ;  /* 0x0000001fff007819 */ /* 0x000fe20000011404 */
[----:B------:R-:W-:-:S04]  /*ea40*/  IMAD.IADD R3, R3, 0x1, R5 ;  /* 0x0000000103037824 */ /* 0x000fc800078e0205 */
[----:B------:R-:W-:Y:S02]  /*ea50*/  IMAD R0, R0, c[0x0][0x3d8], RZ ;  /* 0x0000f60000007a24 */ /* 0x000fe400078e02ff */
[----:B------:R-:W-:-:S04]  /*ea60*/  IMAD.WIDE.U32 R2, R4, c[0x0][0x3d8], R2 ;  /* 0x0000f60004027a25 */ /* 0x000fc800078e0002 */
[----:B------:R-:W-:Y:S01]  /*ea70*/  IMAD R0, R4, c[0x0][0x3dc], R0 ;  /* 0x0000f70004007a24 */ /* 0x000fe200078e0200 */
[----:B------:R-:W-:-:S04]  /*ea80*/  LEA R8, P0, R2, c[0x0][0x380], 0x1 ;  /* 0x0000e00002087a11 */ /* 0x000fc800078008ff */
[----:B------:R-:W-:-:S04]  /*ea90*/  IADD3 R0, R3, R0, RZ ;  /* 0x0000000003007210 */ /* 0x000fc80007ffe0ff */
[----:B------:R-:W-:Y:S01]  /*eaa0*/  LEA.HI.X R7, R2, c[0x0][0x384], R0, 0x1, P0 ;  /* 0x0000e10002077a11 */ /* 0x000fe200000f0c00 */
[----:B------:R-:W-:Y:S05]  /*eab0*/  BRA.DIV ~URZ, `(.L_x_1037) ;  /* 0x000034227f007947 */ /* 0x000fea000b800000 */
[----:B-1234-:R1:W2:Y:S02]  /*eac0*/  SHFL.IDX PT, R9, R7, RZ, 0x181f ;  /* 0x00181fff07097589 */ /* 0x01e2a400000e0000 */
.L_x_1098:
[----:B------:R-:W-:Y:S05]  /*ead0*/  BRA.DIV ~URZ, `(.L_x_1038) ;  /* 0x000034727f007947 */ /* 0x000fea000b800000 */
[----:B------:R3:W4:Y:S02]  /*eae0*/  SHFL.IDX PT, R0, R8, RZ, 0x181f ;  /* 0x00181fff08007589 */ /* 0x00072400000e0000 */
.L_x_1099:
[----:B------:R-:W-:Y:S01]  /*eaf0*/  ISETP.GE.AND P0, PT, R6, R11, PT ;  /* 0x0000000b0600720c */ /* 0x000fe20003f06270 */
[----:B------:R-:W-:-:S12]  /*eb00*/  BSSY B0, `(.L_x_1039) ;  /* 0x000000c000007945 */ /* 0x000fd80003800000 */
[----:B------:R-:W-:Y:S05]  /*eb10*/  @P0 BRA `(.L_x_1040) ;  /* 0x000000a000000947 */ /* 0x000fea0003800000 */
[----:B------:R-:W5:Y:S04]  /*eb20*/  LDL.64 R42, [R1+0x30] ;  /* 0x00003000012a7983 */ /* 0x000f680000100a00 */
[----:B---3--:R-:W3:Y:S01]  /*eb30*/  LDL R10, [R1+0x2c] ;  /* 0x00002c00010a7983 */ /* 0x008ee20000100800 */
[----:B-----5:R-:W-:Y:S02]  /*eb40*/  ISETP.GE.AND P1, PT, R42, c[0x0][0x3c8], PT ;  /* 0x0000f2002a007a0c */ /* 0x020fe40003f26270 */
[----:B---3--:R-:W-:-:S11]  /*eb50*/  ISETP.GE.AND P0, PT, R10, c[0x0][0x3c8], PT ;  /* 0x0000f2000a007a0c */ /* 0x008fd60003f06270 */
[-C--:B----4-:R-:W-:Y:S02]  /*eb60*/  @!P1 LEA R4, P3, R42, R0.reuse, 0x1 ;  /* 0x000000002a049211 */ /* 0x090fe400078608ff */
[----:B------:R-:W-:Y:S02]  /*eb70*/  @!P0 LEA R2, P2, R10, R0, 0x1 ;  /* 0x000000000a028211 */ /* 0x000fe400078408ff */
[-C--:B--2---:R-:W-:Y:S02]  /*eb80*/  @!P1 LEA.HI.X R5, R42, R9.reuse, R40, 0x1, P3 ;  /* 0x000000092a059211 */ /* 0x084fe400018f0c28 */
[----:B------:R-:W-:-:S03]  /*eb90*/  @!P0 LEA.HI.X R3, R10, R9, R41, 0x1, P2 ;  /* 0x000000090a038211 */ /* 0x000fc600010f0c29 */
[----:B------:R2:W-:Y:S04]  /*eba0*/  @!P1 ST.E.128 [R4.64], R16 ;  /* 0x0000001004009985 */ /* 0x0005e8000c101d06 */
[----:B------:R2:W-:Y:S02]  /*ebb0*/  @!P0 ST.E.128 [R2.64], R12 ;  /* 0x0000000c02008985 */ /* 0x0005e4000c101d06 */
.L_x_1040:
[----:B------:R-:W-:Y:S05]  /*ebc0*/  BSYNC B0 ;  /* 0x0000000000007941 */ /* 0x000fea0003800000 */
.L_x_1039:
[----:B------:R-:W-:Y:S05]  /*ebd0*/  BRA.DIV ~URZ, `(.L_x_1041) ;  /* 0x000033d27f007947 */ /* 0x000fea000b800000 */
[----:B--2---:R2:W1:Y:S04]  /*ebe0*/  SHFL.IDX PT, R9, R7, 0x1, 0x181f ;  /* 0x00381f0007097f89 */ /* 0x00446800000e0000 */
[----:B----4-:R2:W4:Y:S02]  /*ebf0*/  SHFL.IDX PT, R0, R8, 0x1, 0x181f ;  /* 0x00381f0008007f89 */ /* 0x01052400000e0000 */
.L_x_1100:
[----:B------:R-:W-:Y:S01]  /*ec00*/  IADD3 R2, R6, 0x20, RZ ;  /* 0x0000002006027810 */ /* 0x000fe20007ffe0ff */
[----:B------:R-:W-:Y:S03]  /*ec10*/  BSSY B0, `(.L_x_1042) ;  /* 0x000000d000007945 */ /* 0x000fe60003800000 */
[----:B------:R-:W-:-:S13]  /*ec20*/  ISETP.GE.AND P0, PT, R2, R11, PT ;  /* 0x0000000b0200720c */ /* 0x000fda0003f06270 */
[----:B------:R-:W-:Y:S05]  /*ec30*/  @P0 BRA `(.L_x_1043) ;  /* 0x000000a000000947 */ /* 0x000fea0003800000 */
[----:B------:R-:W5:Y:S04]  /*ec40*/  LDL.64 R12, [R1+0x30] ;  /* 0x00003000010c7983 */ /* 0x000f680000100a00 */
[----:B--2---:R-:W2:Y:S01]  /*ec50*/  LDL R10, [R1+0x2c] ;  /* 0x00002c00010a7983 */ /* 0x004ea20000100800 */
[----:B-----5:R-:W-:Y:S02]  /*ec60*/  ISETP.GE.AND P1, PT, R12, c[0x0][0x3c8], PT ;  /* 0x0000f2000c007a0c */ /* 0x020fe40003f26270 */
[----:B--2---:R-:W-:-:S11]  /*ec70*/  ISETP.GE.AND P0, PT, R10, c[0x0][0x3c8], PT ;  /* 0x0000f2000a007a0c */ /* 0x004fd60003f06270 */
[-C--:B----4-:R-:W-:Y:S02]  /*ec80*/  @!P1 LEA R4, P3, R12, R0.reuse, 0x1 ;  /* 0x000000000c049211 */ /* 0x090fe400078608ff */
[----:B------:R-:W-:Y:S02]  /*ec90*/  @!P0 LEA R2, P2, R10, R0, 0x1 ;  /* 0x000000000a028211 */ /* 0x000fe400078408ff */
[-C--:B-1----:R-:W-:Y:S02]  /*eca0*/  @!P1 LEA.HI.X R5, R12, R9.reuse, R40, 0x1, P3 ;  /* 0x000000090c059211 */ /* 0x082fe400018f0c28 */
[----:B------:R-:W-:-:S03]  /*ecb0*/  @!P0 LEA.HI.X R3, R10, R9, R41, 0x1, P2 ;  /* 0x000000090a038211 */ /* 0x000fc600010f0c29 */
[----:B------:R1:W-:Y:S04]  /*ecc0*/  @!P1 ST.E.128 [R4.64], R24 ;  /* 0x0000001804009985 */ /* 0x0003e8000c101d06 */
[----:B------:R1:W-:Y:S02]  /*ecd0*/  @!P0 ST.E.128 [R2.64], R20 ;  /* 0x0000001402008985 */ /* 0x0003e4000c101d06 */
.L_x_1043:
[----:B------:R-:W-:Y:S05]  /*ece0*/  BSYNC B0 ;  /* 0x0000000000007941 */ /* 0x000fea0003800000 */
.L_x_1042:
[----:B------:R-:W-:Y:S05]  /*ecf0*/  BRA.DIV ~URZ, `(.L_x_1044) ;  /* 0x000033727f007947 */ /* 0x000fea000b800000 */
[----:B-1----:R1:W2:Y:S02]  /*ed00*/  SHFL.IDX PT, R9, R7, 0x2, 0x181f ;  /* 0x00581f0007097f89 */ /* 0x0022a400000e0000 */
.L_x_1101:
[----:B------:R-:W-:Y:S05]  /*ed10*/  BRA.DIV ~URZ, `(.L_x_1045) ;  /* 0x000033c27f007947 */ /* 0x000fea000b800000 */
[----:B----4-:R4:W1:Y:S02]  /*ed20*/  SHFL.IDX PT, R0, R8, 0x2, 0x181f ;  /* 0x00581f0008007f89 */ /* 0x01086400000e0000 */
.L_x_1102:
[----:B------:R-:W-:Y:S01]  /*ed30*/  IADD3 R2, R6, 0x40, RZ ;  /* 0x0000004006027810 */ /* 0x000fe20007ffe0ff */
[----:B------:R-:W-:Y:S03]  /*ed40*/  BSSY B0, `(.L_x_1046) ;  /* 0x000000d000007945 */ /* 0x000fe60003800000 */
[----:B------:R-:W-:-:S13]  /*ed50*/  ISETP.GE.AND P0, PT, R2, R11, PT ;  /* 0x0000000b0200720c */ /* 0x000fda0003f06270 */
[----:B------:R-:W-:Y:S05]  /*ed60*/  @P0 BRA `(.L_x_1047) ;  /* 0x000000a000000947 */ /* 0x000fea0003800000 */
[----:B------:R-:W5:Y:S04]  /*ed70*/  LDL.64 R12, [R1+0x30] ;  /* 0x00003000010c7983 */ /* 0x000f680000100a00 */
[----:B---3--:R-:W3:Y:S01]  /*ed80*/  LDL R10, [R1+0x2c] ;  /* 0x00002c00010a7983 */ /* 0x008ee20000100800 */
[----:B-----5:R-:W-:Y:S02]  /*ed90*/  ISETP.GE.AND P1, PT, R12, c[0x0][0x3c8], PT ;  /* 0x0000f2000c007a0c */ /* 0x020fe40003f26270 */
[----:B---3--:R-:W-:-:S11]  /*eda0*/  ISETP.GE.AND P0, PT, R10, c[0x0][0x3c8], PT ;  /* 0x0000f2000a007a0c */ /* 0x008fd60003f06270 */
[-C--:B-1----:R-:W-:Y:S02]  /*edb0*/  @!P1 LEA R4, P3, R12, R0.reuse, 0x1 ;  /* 0x000000000c049211 */ /* 0x082fe400078608ff */
[----:B------:R-:W-:Y:S02]  /*edc0*/  @!P0 LEA R2, P2, R10, R0, 0x1 ;  /* 0x000000000a028211 */ /* 0x000fe400078408ff */
[-C--:B--2---:R-:W-:Y:S02]  /*edd0*/  @!P1 LEA.HI.X R5, R12, R9.reuse, R40, 0x1, P3 ;  /* 0x000000090c059211 */ /* 0x084fe400018f0c28 */
[----:B------:R-:W-:-:S03]  /*ede0*/  @!P0 LEA.HI.X R3, R10, R9, R41, 0x1, P2 ;  /* 0x000000090a038211 */ /* 0x000fc600010f0c29 */
[----:B------:R1:W-:Y:S04]  /*edf0*/  @!P1 ST.E.128 [R4.64], R32 ;  /* 0x0000002004009985 */ /* 0x0003e8000c101d06 */
[----:B------:R1:W-:Y:S02]  /*ee00*/  @!P0 ST.E.128 [R2.64], R28 ;  /* 0x0000001c02008985 */ /* 0x0003e4000c101d06 */
.L_x_1047:
[----:B------:R-:W-:Y:S05]  /*ee10*/  BSYNC B0 ;  /* 0x0000000000007941 */ /* 0x000fea0003800000 */
.L_x_1046:
[----:B------:R-:W-:Y:S05]  /*ee20*/  BRA.DIV ~URZ, `(.L_x_1048) ;  /* 0x000033127f007947 */ /* 0x000fea000b800000 */
[----:B-12---:R-:W1:Y:S04]  /*ee30*/  SHFL.IDX PT, R7, R7, 0x3, 0x181f ;  /* 0x00781f0007077f89 */ /* 0x006e6800000e0000 */
[----:B------:R2:W3:Y:S02]  /*ee40*/  SHFL.IDX PT, R0, R8, 0x3, 0x181f ;  /* 0x00781f0008007f89 */ /* 0x0004e400000e0000 */
.L_x_1103:
[----:B------:R-:W-:-:S04]  /*ee50*/  IADD3 R2, R6, 0x60, RZ ;  /* 0x0000006006027810 */ /* 0x000fc80007ffe0ff */
[----:B------:R-:W-:-:S13]  /*ee60*/  ISETP.GE.AND P0, PT, R2, R11, PT ;  /* 0x0000000b0200720c */ /* 0x000fda0003f06270 */
[----:B------:R-:W-:Y:S05]  /*ee70*/  @P0 BRA `(.L_x_1049) ;  /* 0x00001a1000000947 */ /* 0x000fea0003800000 */
[----:B--234-:R-:W2:Y:S04]  /*ee80*/  LDL.64 R8, [R1+0x30] ;  /* 0x0000300001087983 */ /* 0x01cea80000100a00 */
[----:B------:R-:W3:Y:S01]  /*ee90*/  LDL R4, [R1+0x2c] ;  /* 0x00002c0001047983 */ /* 0x000ee20000100800 */
[----:B--2---:R-:W-:-:S13]  /*eea0*/  ISETP.GE.AND P0, PT, R8, c[0x0][0x3c8], PT ;  /* 0x0000f20008007a0c */ /* 0x004fda0003f06270 */
[----:B------:R-:W-:-:S04]  /*eeb0*/  @!P0 LEA R2, P1, R8, R0, 0x1 ;  /* 0x0000000008028211 */ /* 0x000fc800078208ff */
[----:B-1----:R-:W-:-:S05]  /*eec0*/  @!P0 LEA.HI.X R3, R8, R7, R40, 0x1, P1 ;  /* 0x0000000708038211 */ /* 0x002fca00008f0c28 */
[----:B------:R1:W-:Y:S01]  /*eed0*/  @!P0 ST.E.128 [R2.64], R36 ;  /* 0x0000002402008985 */ /* 0x0003e2000c101d06 */
[----:B---3--:R-:W-:-:S13]  /*eee0*/  ISETP.GE.AND P0, PT, R4, c[0x0][0x3c8], PT ;  /* 0x0000f20004007a0c */ /* 0x008fda0003f06270 */
[----:B------:R-:W-:Y:S05]  /*eef0*/  @P0 BRA `(.L_x_1049) ;  /* 0x0000199000000947 */ /* 0x000fea0003800000 */
[----:B-1----:R-:W-:-:S04]  /*ef00*/  LEA R2, P0, R4, R0, 0x1 ;  /* 0x0000000004027211 */ /* 0x002fc800078008ff */
[----:B------:R-:W-:-:S05]  /*ef10*/  LEA.HI.X R3, R4, R7, R41, 0x1, P0 ;  /* 0x0000000704037211 */ /* 0x000fca00000f0c29 */
[----:B------:R1:W-:Y:S01]  /*ef20*/  ST.E.128 [R2.64], R44 ;  /* 0x0000002c02007985 */ /* 0x0003e2000c101d06 */
[----:B------:R-:W-:Y:S05]  /*ef30*/  BRA `(.L_x_1049) ;  /* 0x0000195000007947 */ /* 0x000fea0003800000 */
.L_x_1036:
[----:B-1----:R-:W2:Y:S04]  /*ef40*/  LDL.LU R4, [R1+0x60] ;  /* 0x0000600001047983 */ /* 0x002ea80000300800 */
[----:B------:R-:W3:Y:S01]  /*ef50*/  LDL.LU R6, [R1+0x68] ;  /* 0x0000680001067983 */ /* 0x000ee20000300800 */
[----:B------:R-:W-:Y:S02]  /*ef60*/  IMAD R10, R10, c[0x0][0x408], RZ ;  /* 0x000102000a0a7a24 */ /* 0x000fe400078e02ff */
[----:B------:R-:W-:-:S04]  /*ef70*/  IMAD.WIDE.U32 R2, R0, c[0x0][0x408], RZ ;  /* 0x0001020000027a25 */ /* 0x000fc800078e00ff */
[----:B------:R-:W-:Y:S02]  /*ef80*/  IMAD R0, R0, c[0x0][0x40c], R10 ;  /* 0x0001030000007a24 */ /* 0x000fe400078e020a */
[----:B------:R-:W-:-:S03]  /*ef90*/  @P3 IMAD.HI.U32 R5, R9, c[0x0][0x4ec], RZ ;  /* 0x00013b0009053a27 */ /* 0x000fc600078e00ff */
[----:B------:R-:W-:Y:S02]  /*efa0*/  IADD3 R3, R3, R0, RZ ;  /* 0x0000000003037210 */ /* 0x000fe40007ffe0ff */
[----:B------:R-:W-:-:S05]  /*efb0*/  SHF.R.S32.HI R0, RZ, 0x1f, R8 ;  /* 0x0000001fff007819 */ /* 0x000fca0000011408 */
[----:B------:R-:W-:Y:S02]  /*efc0*/  IMAD R0, R0, c[0x0][0x440], RZ ;  /* 0x0001100000007a24 */ /* 0x000fe400078e02ff */
        /* <DEDUP_REMOVED lines=25> */
.L_x_1104:
[----:B------:R-:W-:Y:S05]  /*f160*/  BRA.DIV ~URZ, `(.L_x_1051) ;  /* 0x000031027f007947 */ /* 0x000fea000b800000 */
[----:B------:R3:W4:Y:S02]  /*f170*/  SHFL.IDX PT, R0, R28, RZ, 0x1c1f ;  /* 0x001c1fff1c007589 */ /* 0x00072400000e0000 */
.L_x_1105:
[----:B------:R-:W5:Y:S01]  /*f180*/  LDL R5, [R1+0x58] ;  /* 0x0000580001057983 */ /* 0x000f620000100800 */
[----:B------:R-:W-:Y:S01]  /*f190*/  BSSY B0, `(.L_x_1052) ;  /* 0x0000061000007945 */ /* 0x000fe20003800000 */
[C---:B-----5:R-:W-:Y:S02]  /*f1a0*/  IADD3 R15, R5.reuse, 0x18, RZ ;  /* 0x00000018050f7810 */ /* 0x060fe40007ffe0ff */
        /* <DEDUP_REMOVED lines=95> */
.L_x_1053:
[----:B------:R-:W-:Y:S05]  /*f7a0*/  BSYNC B0 ;  /* 0x0000000000007941 */ /* 0x000fea0003800000 */
.L_x_1052:
[----:B------:R-:W-:Y:S05]  /*f7b0*/  BRA.DIV ~URZ, `(.L_x_1054) ;  /* 0x00002b127f007947 */ /* 0x000fea000b800000 */
[----:B--2---:R2:W1:Y:S04]  /*f7c0*/  SHFL.IDX PT, R4, R14, 0x1, 0x1c1f ;  /* 0x003c1f000e047f89 */ /* 0x00446800000e0000 */
[----:B----4-:R2:W4:Y:S02]  /*f7d0*/  SHFL.IDX PT, R0, R28, 0x1, 0x1c1f ;  /* 0x003c1f001c007f89 */ /* 0x01052400000e0000 */
.L_x_1106:
[----:B------:R-:W-:-:S13]  /*f7e0*/  ISETP.NE.AND P0, PT, R66, RZ, PT ;  /* 0x000000ff4200720c */ /* 0x000fda0003f05270 */
[----:B------:R-:W-:Y:S05]  /*f7f0*/  @P0 BRA `(.L_x_1049) ;  /* 0x0000109000000947 */ /* 0x000fea0003800000 */
[----:B------:R-:W5:Y:S01]  /*f800*/  LDL R5, [R1+0x58] ;  /* 0x0000580001057983 */ /* 0x000f620000100800 */
[----:B------:R-:W-:Y:S02]  /*f810*/  ISETP.GE.AND P1, PT, R13, c[0x0][0x3c8], PT ;  /* 0x0000f2000d007a0c */ /* 0x000fe40003f26270 */
[----:B------:R-:W-:Y:S02]  /*f820*/  ISETP.GE.AND P0, PT, R12, c[0x0][0x3c8], PT ;  /* 0x0000f2000c007a0c */ /* 0x000fe40003f06270 */
[----:B------:R-:W-:Y:S02]  /*f830*/  ISETP.GE.AND P5, PT, R15, c[0x0][0x3c8], PT ;  /* 0x0000f2000f007a0c */ /* 0x000fe40003fa6270 */
[----:B------:R-:W-:-:S07]  /*f840*/  ISETP.GE.AND P6, PT, R16, c[0x0][0x3c8], PT ;  /* 0x0000f20010007a0c */ /* 0x000fce0003fc6270 */
[CC--:B----4-:R-:W-:Y:S02]  /*f850*/  @!P1 LEA R6, P4, R13.reuse, R0.reuse, 0x2 ;  /* 0x000000000d069211 */ /* 0x0d0fe400078810ff */
[C---:B------:R-:W-:Y:S02]  /*f860*/  @!P0 LEA R2, P3, R12.reuse, R0, 0x2 ;  /* 0x000000000c028211 */ /* 0x040fe400078610ff */
[-C--:B-1----:R-:W-:Y:S02]  /*f870*/  @!P1 LEA.HI.X R7, R13, R4.reuse, R29, 0x2, P4 ;  /* 0x000000040d079211 */ /* 0x082fe400020f141d */
[----:B------:R-:W-:Y:S02]  /*f880*/  ISETP.GE.AND P4, PT, R17, c[0x0][0x3c8], PT ;  /* 0x0000f20011007a0c */ /* 0x000fe40003f86270 */
[----:B------:R-:W-:Y:S02]  /*f890*/  @!P0 LEA.HI.X R3, R12, R4, R30, 0x2, P3 ;  /* 0x000000040c038211 */ /* 0x000fe400018f141e */
[----:B------:R-:W-:-:S02]  /*f8a0*/  ISETP.GE.AND P3, PT, R18, c[0x0][0x3c8], PT ;  /* 0x0000f20012007a0c */ /* 0x000fc40003f66270 */
[----:B-----5:R-:W-:-:S13]  /*f8b0*/  ISETP.GE.AND P2, PT, R5, c[0x0][0x3c8], PT ;  /* 0x0000f20005007a0c */ /* 0x020fda0003f46270 */
[----:B------:R-:W-:Y:S02]  /*f8c0*/  @!P2 IMAD.MOV.U32 R8, RZ, RZ, R0 ;  /* 0x000000ffff08a224 */ /* 0x000fe400078e0000 */
[----:B------:R-:W-:-:S04]  /*f8d0*/  @!P2 IMAD.MOV.U32 R9, RZ, RZ, R4 ;  /* 0x000000ffff09a224 */ /* 0x000fc800078e0004 */
[----:B------:R-:W-:-:S05]  /*f8e0*/  @!P2 IMAD.WIDE R8, R5, 0x4, R8 ;  /* 0x000000040508a825 */ /* 0x000fca00078e0208 */
[----:B------:R1:W-:Y:S01]  /*f8f0*/  @!P2 ST.E.64 [R8.64], R104 ;  /* 0x000000680800a985 */ /* 0x0003e2000c101b06 */
[----:B------:R-:W-:-:S03]  /*f900*/  ISETP.GE.AND P2, PT, R19, c[0x0][0x3c8], PT ;  /* 0x0000f20013007a0c */ /* 0x000fc60003f46270 */
[----:B------:R4:W-:Y:S01]  /*f910*/  @!P1 ST.E.64 [R6.64], R96 ;  /* 0x0000006006009985 */ /* 0x0009e2000c101b06 */
[----:B------:R-:W-:-:S03]  /*f920*/  @!P6 LEA R12, P1, R16, R0, 0x2 ;  /* 0x00000000100ce211 */ /* 0x000fc600078210ff */
[----:B------:R5:W-:Y:S01]  /*f930*/  @!P0 ST.E.64 [R2.64], R64 ;  /* 0x0000004002008985 */ /* 0x000be2000c101b06 */
[C---:B--2---:R-:W-:Y:S02]  /*f940*/  @!P5 LEA R14, P0, R15.reuse, R0, 0x2 ;  /* 0x000000000f0ed211 */ /* 0x044fe400078010ff */
[-C--:B------:R-:W-:Y:S02]  /*f950*/  @!P6 LEA.HI.X R13, R16, R4.reuse, R33, 0x2, P1 ;  /* 0x00000004100de211 */ /* 0x080fe400008f1421 */
[----:B------:R-:W-:Y:S02]  /*f960*/  @!P5 LEA.HI.X R15, R15, R4, R31, 0x2, P0 ;  /* 0x000000040f0fd211 */ /* 0x000fe400000f141f */
        /* <DEDUP_REMOVED lines=46> */
.L_x_1034:
[----:B------:R-:W2:Y:S04]  /*fc50*/  LDL.LU R0, [R1+0x50] ;  /* 0x0000500001007983 */ /* 0x000ea80000300800 */
[----:B------:R-:W3:Y:S01]  /*fc60*/  LDL R6, [R1+0x5c] ;  /* 0x00005c0001067983 */ /* 0x000ee20000100800 */
[----:B------:R-:W-:Y:S01]  /*fc70*/  ISETP.NE.U32.AND P0, PT, RZ, c[0x0][0x508], PT ;  /* 0x00014200ff007a0c */ /* 0x000fe20003f05070 */
[----:B------:R-:W-:Y:S01]  /*fc80*/  IMAD.MOV.U32 R4, RZ, RZ, 0x4 ;  /* 0x00000004ff047424 */ /* 0x000fe200078e00ff */
[----:B------:R-:W-:Y:S01]  /*fc90*/  ISETP.NE.U32.AND P2, PT, RZ, c[0x0][0x500], PT ;  /* 0x00014000ff007a0c */ /* 0x000fe20003f45070 */
[----:B------:R-:W-:Y:S01]  /*fca0*/  IMAD.MOV.U32 R8, RZ, RZ, RZ ;  /* 0x000000ffff087224 */ /* 0x000fe200078e00ff */
[----:B------:R-:W-:Y:S01]  /*fcb0*/  ISETP.NE.AND.EX P1, PT, RZ, c[0x0][0x50c], PT, P0 ;  /* 0x00014300ff007a0c */ /* 0x000fe20003f25300 */
[----:B------:R-:W-:Y:S01]  /*fcc0*/  IMAD.MOV.U32 R19, RZ, RZ, c[0x0][0x388] ;  /* 0x0000e200ff137624 */ /* 0x000fe200078e00ff */
[----:B------:R-:W-:-:S11]  /*fcd0*/  ISETP.NE.AND.EX P2, PT, RZ, c[0x0][0x504], PT, P2 ;  /* 0x00014100ff007a0c */ /* 0x000fd60003f45320 */
[C---:B---3--:R-:W-:Y:S01]  /*fce0*/  @P1 LEA R2, P0, R6.reuse, c[0x0][0x508], 0x2 ;  /* 0x0001420006021a11 */ /* 0x048fe200078010ff */
[----:B------:R-:W-:-:S03]  /*fcf0*/  IMAD.WIDE R4, R6, R4, c[0x0][0x500] ;  /* 0x0001400006047625 */ /* 0x000fc600078e0204 */
[----:B------:R-:W-:Y:S02]  /*fd00*/  @P1 LEA.HI.X R3, R6, c[0x0][0x50c], R7, 0x2, P0 ;  /* 0x0001430006031a11 */ /* 0x000fe400000f1407 */
[----:B------:R1:W5:Y:S04]  /*fd10*/  @P2 LDG.E R8, [R4.64] ;  /* 0x0000000604082981 */ /* 0x000368000c1e1900 */
[----:B------:R1:W5:Y:S01]  /*fd20*/  @P1 LDG.E R19, [R2.64] ;  /* 0x0000000602131981 */ /* 0x000362000c1e1900 */
[----:B--2---:R-:W-:-:S04]  /*fd30*/  ISETP.NE.AND P0, PT, R0, RZ, PT ;  /* 0x000000ff0000720c */ /* 0x004fc80003f05270 */
[----:B------:R-:W-:Y:S01]  /*fd40*/  SEL R18, R0, c[0x0][0x3d4], P0 ;  /* 0x0000f50000127a07 */ /* 0x000fe20000000000 */
[----:B------:R-:W-:Y:S05]  /*fd50*/  @P1 BRA `(.L_x_1055) ;  /* 0x0000004000001947 */ /* 0x000fea0003800000 */
[----:B------:R-:W-:Y:S05]  /*fd60*/  @!P2 BRA `(.L_x_1055) ;  /* 0x000000300000a947 */ /* 0x000fea0003800000 */
[----:B------:R2:W3:Y:S04]  /*fd70*/  LDG.E R0, [R4.64] ;  /* 0x0000000604007981 */ /* 0x0004e8000c1e1900 */
[----:B-12---:R-:W3:Y:S02]  /*fd80*/  LDG.E R4, [R4.64+0x4] ;  /* 0x0000040604047981 */ /* 0x006ee4000c1e1900 */
[----:B---3-5:R-:W-:Y:S02]  /*fd90*/  IADD3 R19, -R0, R4, RZ ;  /* 0x0000000400137210 */ /* 0x028fe40007ffe1ff */
.L_x_1055:
[----:B-1----:R-:W1:Y:S01]  /*fda0*/  S2R R3, SR_TID.X ;  /* 0x0000000000037919 */ /* 0x002e620000002100 */
[----:B------:R-:W-:Y:S01]  /*fdb0*/  BSSY B0, `(.L_x_1056) ;  /* 0x0000038000007945 */ /* 0x000fe20003800000 */
[----:B------:R-:W-:Y:S02]  /*fdc0*/  SEL R14, R6, RZ, !P2 ;  /* 0x000000ff060e7207 */ /* 0x000fe40005000000 */
[----:B------:R-:W-:-:S02]  /*fdd0*/  SEL R20, R7, RZ, !P2 ;  /* 0x000000ff07147207 */ /* 0x000fc40005000000 */
[----:B-----5:R-:W-:Y:S02]  /*fde0*/  SHF.R.S32.HI R17, RZ, 0x1f, R8 ;  /* 0x0000001fff117819 */ /* 0x020fe40000011408 */
[----:B-1----:R-:W-:-:S13]  /*fdf0*/  ISETP.GT.AND P0, PT, R3, 0x7f, PT ;  /* 0x0000007f0300780c */ /* 0x002fda0003f04270 */
        /* <DEDUP_REMOVED lines=11> */
[----:B------:R1:W4:Y:S08]  /*feb0*/  LDC.64 R6, c[0x0][R0+0x170] ;  /* 0x00005c0000067b82 */ /* 0x0003300000000a00 */
[----:B------:R1:W2:Y:S08]  /*fec0*/  LDC.64 R4, c[0x0][R0+0x168] ;  /* 0x00005a0000047b82 */ /* 0x0002b00000000a00 */
[----:B------:R1:W5:Y:S08]  /*fed0*/  LDC.64 R12, c[0x0][R0+0x178] ;  /* 0x00005e00000c7b82 */ /* 0x0003700000000a00 */
[----:B------:R1:W2:Y:S02]  /*fee0*/  LDC.64 R10, c[0x0][R0+0x160] ;  /* 0x00005800000a7b82 */ /* 0x0002a40000000a00 */
[----:B-1----:R-:W-:-:S02]  /*fef0*/  IMAD.MOV.U32 R0, RZ, RZ, c[0x0][0x4e8] ;  /* 0x00013a00ff007624 */ /* 0x002fc400078e00ff */
[----:B----4-:R-:W-:-:S03]  /*ff00*/  IMAD R7, R7, R14, RZ ;  /* 0x0000000e07077224 */ /* 0x010fc600078e02ff */
[----:B------:R-:W-:Y:S01]  /*ff10*/  ISETP.NE.AND P0, PT, R0, 0x1, PT ;  /* 0x000000010000780c */ /* 0x000fe20003f05270 */
[----:B------:R-:W-:Y:S01]  /*ff20*/  IMAD R7, R6, R20, R7 ;  /* 0x0000001406077224 */ /* 0x000fe200078e0207 */
[----:B------:R-:W-:-:S11]  /*ff30*/  MOV R0, R9 ;  /* 0x0000000900007202 */ /* 0x000fd60000000f00 */
[----:B------:R-:W-:-:S05]  /*ff40*/  @P0 IMAD.HI.U32 R16, R9, c[0x0][0x4ec], RZ ;  /* 0x00013b0009100a27 */ /* 0x000fca00078e00ff */
[----:B------:R-:W-:Y:S01]  /*ff50*/  @P0 SHF.R.U32.HI R0, RZ, c[0x0][0x4f0], R16 ;  /* 0x00013c00ff000a19 */ /* 0x000fe20000011610 */
[-C--:B--2---:R-:W-:Y:S02]  /*ff60*/  IMAD R15, R5, R2.reuse, RZ ;  /* 0x00000002050f7224 */ /* 0x084fe400078e02ff */
[----:B------:R-:W-:-:S04]  /*ff70*/  IMAD.WIDE.U32 R4, R4, R2, RZ ;  /* 0x0000000204047225 */ /* 0x000fc800078e00ff */
[----:B------:R-:W-:Y:S01]  /*ff80*/  IMAD.WIDE.U32 R2, R6, R14, RZ ;  /* 0x0000000e06027225 */ /* 0x000fe200078e00ff */
[----:B---3--:R-:W-:-:S03]  /*ff90*/  SEL R6, R21, RZ, P2 ;  /* 0x000000ff15067207 */ /* 0x008fc60001000000 */
[----:B------:R-:W-:Y:S01]  /*ffa0*/  IMAD.IADD R15, R5, 0x1, R15 ;  /* 0x00000001050f7824 */ /* 0x000fe200078e020f */
[----:B------:R-:W-:Y:S01]  /*ffb0*/  IADD3 R16, P1, P0, R2, R4, R8 ;  /* 0x0000000402107210 */ /* 0x000fe2000783e008 */
[----:B------:R-:W-:Y:S01]  /*ffc0*/  IMAD.MOV R2, RZ, RZ, -R0 ;  /* 0x000000ffff027224 */ /* 0x000fe200078e0a00 */
[----:B------:R-:W-:Y:S01]  /*ffd0*/  IADD3 R3, R3, R7, RZ ;  /* 0x0000000703037210 */ /* 0x000fe20007ffe0ff */
[-C--:B-----5:R-:W-:Y:S02]  /*ffe0*/  IMAD R7, R13, R6.reuse, RZ ;  /* 0x000000060d077224 */ /* 0x0a0fe400078e02ff */
[----:B------:R-:W-:-:S04]  /*fff0*/  IMAD.WIDE.U32 R4, R12, R6, RZ ;  /* 0x000000060c047225 */ /* 0x000fc800078e00ff */
[----:B------:R-:W-:Y:S01]  /*10000*/  IMAD R2, R2, c[0x0][0x4e8], R9 ;  /* 0x00013a0002027a24 */ /* 0x000fe200078e0209 */
[----:B------:R-:W-:Y:S02]  /*10010*/  IADD3.X R9, R3, R15, R17, P1, P0 ;  /* 0x0000000f03097210 */ /* 0x000fe40000fe0411 */
[----:B------:R-:W-:Y:S01]  /*10020*/  IADD3 R5, R5, R7, RZ ;  /* 0x0000000705057210 */ /* 0x000fe20007ffe0ff */
[----:B------:R-:W-:Y:S01]  /*10030*/  IMAD.MOV.U32 R7, RZ, RZ, c[0x0][0x4a8] ;  /* 0x00012a00ff077624 */ /* 0x000fe200078e00ff */
[----:B------:R-:W-:Y:S02]  /*10040*/  IADD3 R4, P1, P0, R0, R16, R4 ;  /* 0x0000001000047210 */ /* 0x000fe4000783e004 */
[----:B------:R-:W-:Y:S01]  /*10050*/  SHF.R.S32.HI R3, RZ, 0x1f, R0 ;  /* 0x0000001fff037819 */ /* 0x000fe20000011400 */
[----:B------:R-:W-:Y:S01]  /*10060*/  IMAD R0, R11, R2, RZ ;  /* 0x000000020b007224 */ /* 0x000fe200078e02ff */
[----:B------:R-:W-:Y:S02]  /*10070*/  SHF.R.S32.HI R6, RZ, 0x1f, R2 ;  /* 0x0000001fff067819 */ /* 0x000fe40000011402 */
        /* <DEDUP_REMOVED lines=11> */
.L_x_1057:
[----:B------:R-:W-:Y:S05]  /*10130*/  BSYNC B0 ;  /* 0x0000000000007941 */ /* 0x000fea0003800000 */
.L_x_1056:
[----:B------:R-:W-:-:S13]  /*10140*/  ISETP.GT.AND P0, PT, R18, 0x1, PT ;  /* 0x000000011200780c */ /* 0x000fda0003f04270 */
[----:B------:R-:W-:Y:S05]  /*10150*/  @P0 BRA `(.L_x_1049) ;  /* 0x0000073000000947 */ /* 0x000fea0003800000 */
[----:B-1----:R-:W2:Y:S04]  /*10160*/  LDL.LU R0, [R1+0x64] ;  /* 0x0000640001007983 */ /* 0x002ea80000300800 */
[----:B------:R-:W3:Y:S01]  /*10170*/  LDL.LU R7, [R1+0x60] ;  /* 0x0000600001077983 */ /* 0x000ee20000300800 */
[----:B------:R-:W-:Y:S01]  /*10180*/  MOV R2, c[0x0][0x4e8] ;  /* 0x00013a0000027a02 */ /* 0x000fe20000000f00 */
[----:B------:R-:W-:Y:S02]  /*10190*/  IMAD R5, R20, c[0x0][0x3f0], RZ ;  /* 0x0000fc0014057a24 */ /* 0x000fe400078e02ff */
[----:B------:R-:W1:Y:S01]  /*101a0*/  S2R R3, SR_TID.X ;  /* 0x0000000000037919 */ /* 0x000e620000002100 */
[----:B------:R-:W-:Y:S02]  /*101b0*/  ISETP.NE.AND P0, PT, R2, 0x1, PT ;  /* 0x000000010200780c */ /* 0x000fe40003f05270 */
[----:B-1----:R-:W-:-:S02]  /*101c0*/  SHF.R.S32.HI R4, RZ, 0x1f, R3 ;  /* 0x0000001fff047819 */ /* 0x002fc40000011403 */
[----:B------:R-:W-:Y:S02]  /*101d0*/  SHF.R.S32.HI R10, RZ, 0x1f, R3 ;  /* 0x0000001fff0a7819 */ /* 0x000fe40000011403 */
[-C--:B------:R-:W-:Y:S02]  /*101e0*/  LEA.HI R4, R4, R3.reuse, RZ, 0x3 ;  /* 0x0000000304047211 */ /* 0x080fe400078f18ff */
[----:B------:R-:W-:Y:S02]  /*101f0*/  LEA.HI R10, R10, R3, RZ, 0x3 ;  /* 0x000000030a0a7211 */ /* 0x000fe400078f18ff */
[----:B------:R-:W-:Y:S02]  /*10200*/  LOP3.LUT R4, R4, 0xfffffff8, RZ, 0xc0, !PT ;  /* 0xfffffff804047812 */ /* 0x000fe400078ec0ff */
[----:B------:R-:W-:-:S03]  /*10210*/  SHF.R.S32.HI R10, RZ, 0x3, R10 ;  /* 0x00000003ff0a7819 */ /* 0x000fc6000001140a */
[----:B------:R-:W-:Y:S02]  /*10220*/  IMAD.IADD R4, R3, 0x1, -R4 ;  /* 0x0000000103047824 */ /* 0x000fe400078e0a04 */
[----:B------:R-:W-:-:S03]  /*10230*/  IMAD.WIDE.U32 R2, R8, c[0x0][0x3a0], RZ ;  /* 0x0000e80008027a25 */ /* 0x000fc600078e00ff */
[----:B------:R-:W-:Y:S02]  /*10240*/  LEA R4, R4, R10, 0x5 ;  /* 0x0000000a04047211 */ /* 0x000fe400078e28ff */
[----:B--2---:R-:W-:Y:S01]  /*10250*/  MOV R11, R0 ;  /* 0x00000000000b7202 */ /* 0x004fe20000000f00 */
[----:B------:R-:W-:-:S04]  /*10260*/  IMAD R0, R17, c[0x0][0x3a0], RZ ;  /* 0x0000e80011007a24 */ /* 0x000fc800078e02ff */
[----:B------:R-:W-:Y:S02]  /*10270*/  IMAD R8, R8, c[0x0][0x3a4], R0 ;  /* 0x0000e90008087a24 */ /* 0x000fe400078e0200 */
[----:B------:R-:W-:-:S03]  /*10280*/  IMAD.IADD R4, R11, 0x1, R4 ;  /* 0x000000010b047824 */ /* 0x000fc600078e0204 */
[----:B------:R-:W-:Y:S01]  /*10290*/  IADD3 R3, R3, R8, RZ ;  /* 0x0000000803037210 */ /* 0x000fe20007ffe0ff */
[----:B------:R-:W-:Y:S01]  /*102a0*/  @P0 IMAD.HI.U32 R6, R4, c[0x0][0x4ec], RZ ;  /* 0x00013b0004060a27 */ /* 0x000fe200078e00ff */
[----:B------:R-:W-:-:S03]  /*102b0*/  IADD3 R8, R10, R11, RZ ;  /* 0x0000000b0a087210 */ /* 0x000fc60007ffe0ff */
[----:B---3--:R-:W-:-:S04]  /*102c0*/  IMAD.WIDE.U32 R2, R7, c[0x0][0x3e8], R2 ;  /* 0x0000fa0007027a25 */ /* 0x008fc800078e0002 */
[----:B------:R-:W-:Y:S01]  /*102d0*/  IMAD.MOV.U32 R0, RZ, RZ, R4 ;  /* 0x000000ffff007224 */ /* 0x000fe200078e0004 */
[----:B------:R-:W-:Y:S01]  /*102e0*/  @P0 SHF.R.U32.HI R0, RZ, c[0x0][0x4f0], R6 ;  /* 0x00013c00ff000a19 */ /* 0x000fe20000011606 */
[----:B------:R-:W-:Y:S02]  /*102f0*/  IMAD R3, R7, c[0x0][0x3ec], R3 ;  /* 0x0000fb0007037a24 */ /* 0x000fe400078e0203 */
[C---:B------:R-:W-:Y:S01]  /*10300*/  IMAD R7, R14.reuse, c[0x0][0x3f4], R5 ;  /* 0x0000fd000e077a24 */ /* 0x040fe200078e0205 */
[----:B------:R-:W-:Y:S01]  /*10310*/  SHF.R.S32.HI R6, RZ, 0x1f, R0 ;  /* 0x0000001fff067819 */ /* 0x000fe20000011400 */
[----:B------:R-:W-:Y:S01]  /*10320*/  IMAD.WIDE.U32 R2, R14, c[0x0][0x3f0], R2 ;  /* 0x0000fc000e027a25 */ /* 0x000fe200078e0002 */
[----:B------:R-:W-:-:S03]  /*10330*/  IADD3 R5, -R0, RZ, RZ ;  /* 0x000000ff00057210 */ /* 0x000fc60007ffe1ff */
[----:B------:R-:W-:Y:S01]  /*10340*/  IMAD R6, R6, c[0x0][0x3e0], RZ ;  /* 0x0000f80006067a24 */ /* 0x000fe200078e02ff */
[----:B------:R-:W-:Y:S01]  /*10350*/  IADD3 R3, R3, R7, RZ ;  /* 0x0000000703037210 */ /* 0x000fe20007ffe0ff */
[----:B------:R-:W-:Y:S02]  /*10360*/  IMAD R4, R5, c[0x0][0x4e8], R4 ;  /* 0x00013a0005047a24 */ /* 0x000fe400078e0204 */
[C---:B------:R-:W-:Y:S02]  /*10370*/  IMAD R6, R0.reuse, c[0x0][0x3e4], R6 ;  /* 0x0000f90000067a24 */ /* 0x040fe400078e0206 */
[----:B------:R-:W-:Y:S01]  /*10380*/  IMAD.WIDE.U32 R2, R0, c[0x0][0x3e0], R2 ;  /* 0x0000f80000027a25 */ /* 0x000fe200078e0002 */
[----:B------:R-:W-:-:S03]  /*10390*/  SHF.R.S32.HI R0, RZ, 0x1f, R4 ;  /* 0x0000001fff007819 */ /* 0x000fc60000011404 */
[----:B------:R-:W-:Y:S02]  /*103a0*/  IMAD.IADD R3, R3, 0x1, R6 ;  /* 0x0000000103037824 */ /* 0x000fe400078e0206 */
[----:B------:R-:W-:Y:S02]  /*103b0*/  IMAD R0, R0, c[0x0][0x3d8], RZ ;  /* 0x0000f60000007a24 */ /* 0x000fe400078e02ff */
[----:B------:R-:W-:-:S04]  /*103c0*/  IMAD.WIDE.U32 R2, R4, c[0x0][0x3d8], R2 ;  /* 0x0000f60004027a25 */ /* 0x000fc800078e0002 */
[----:B------:R-:W-:Y:S01]  /*103d0*/  IMAD R4, R4, c[0x0][0x3dc], R0 ;  /* 0x0000f70004047a24 */ /* 0x000fe200078e0200 */
[----:B------:R-:W-:-:S04]  /*103e0*/  LEA R9, P0, R2, c[0x0][0x380], 0x1 ;  /* 0x0000e00002097a11 */ /* 0x000fc800078008ff */
[----:B------:R-:W-:-:S04]  /*103f0*/  IADD3 R4, R3, R4, RZ ;  /* 0x0000000403047210 */ /* 0x000fc80007ffe0ff */
[----:B------:R-:W-:Y:S01]  /*10400*/  LEA.HI.X R6, R2, c[0x0][0x384], R4, 0x1, P0 ;  /* 0x0000e10002067a11 */ /* 0x000fe200000f0c04 */
[----:B------:R-:W-:Y:S05]  /*10410*/  BRA.DIV ~URZ, `(.L_x_1058) ;  /* 0x00001f727f007947 */ /* 0x000fea000b800000 */
[----:B------:R1:W2:Y:S02]  /*10420*/  SHFL.IDX PT, R10, R6, RZ, 0x181f ;  /* 0x00181fff060a7589 */ /* 0x0002a400000e0000 */
.L_x_1107:
[----:B------:R-:W-:Y:S05]  /*10430*/  BRA.DIV ~URZ, `(.L_x_1059) ;  /* 0x00001fc27f007947 */ /* 0x000fea000b800000 */
[----:B------:R3:W4:Y:S02]  /*10440*/  SHFL.IDX PT, R0, R9, RZ, 0x181f ;  /* 0x00181fff09007589 */ /* 0x00072400000e0000 */
.L_x_1108:
[----:B------:R-:W-:Y:S01]  /*10450*/  IMAD R7, R19, c[0x0][0x4e8], RZ ;  /* 0x00013a0013077a24 */ /* 0x000fe200078e02ff */
[----:B------:R-:W-:Y:S04]  /*10460*/  BSSY B0, `(.L_x_1060) ;  /* 0x000000d000007945 */ /* 0x000fe80003800000 */
[----:B------:R-:W-:-:S13]  /*10470*/  ISETP.GE.AND P0, PT, R8, R7, PT ;  /* 0x000000070800720c */ /* 0x000fda0003f06270 */
[----:B------:R-:W-:Y:S05]  /*10480*/  @P0 BRA `(.L_x_1061) ;  /* 0x000000a000000947 */ /* 0x000fea0003800000 */
[----:B------:R-:W5:Y:S04]  /*10490*/  LDL.64 R12, [R1+0x30] ;  /* 0x00003000010c7983 */ /* 0x000f680000100a00 */
[----:B---3--:R-:W3:Y:S01]  /*104a0*/  LDL R11, [R1+0x2c] ;  /* 0x00002c00010b7983 */ /* 0x008ee20000100800 */
[----:B-----5:R-:W-:Y:S02]  /*104b0*/  ISETP.GE.AND P1, PT, R12, c[0x0][0x3c8], PT ;  /* 0x0000f2000c007a0c */ /* 0x020fe40003f26270 */
[----:B---3--:R-:W-:-:S11]  /*104c0*/  ISETP.GE.AND P0, PT, R11, c[0x0][0x3c8], PT ;  /* 0x0000f2000b007a0c */ /* 0x008fd60003f06270 */
[CC--:B----4-:R-:W-:Y:S02]  /*104d0*/  @!P1 LEA R4, P3, R12.reuse, R0.reuse, 0x1 ;  /* 0x000000000c049211 */ /* 0x0d0fe400078608ff */
[C---:B------:R-:W-:Y:S02]  /*104e0*/  @!P0 LEA R2, P2, R11.reuse, R0, 0x1 ;  /* 0x000000000b028211 */ /* 0x040fe400078408ff */
[-C--:B--2---:R-:W-:Y:S02]  /*104f0*/  @!P1 LEA.HI.X R5, R12, R10.reuse, R40, 0x1, P3 ;  /* 0x0000000a0c059211 */ /* 0x084fe400018f0c28 */
[----:B------:R-:W-:-:S03]  /*10500*/  @!P0 LEA.HI.X R3, R11, R10, R41, 0x1, P2 ;  /* 0x0000000a0b038211 */ /* 0x000fc600010f0c29 */
[----:B------:R2:W-:Y:S04]  /*10510*/  @!P1 ST.E.128 [R4.64], RZ ;  /* 0x000000ff04009985 */ /* 0x0005e8000c101d06 */
[----:B------:R2:W-:Y:S02]  /*10520*/  @!P0 ST.E.128 [R2.64], RZ ;  /* 0x000000ff02008985 */ /* 0x0005e4000c101d06 */
.L_x_1061:
[----:B------:R-:W-:Y:S05]  /*10530*/  BSYNC B0 ;  /* 0x0000000000007941 */ /* 0x000fea0003800000 */
.L_x_1060:
[----:B------:R-:W-:Y:S05]  /*10540*/  BRA.DIV ~URZ, `(.L_x_1062) ;  /* 0x00001f127f007947 */ /* 0x000fea000b800000 */
[----:B--2---:R2:W1:Y:S04]  /*10550*/  SHFL.IDX PT, R10, R6, 0x1, 0x181f ;  /* 0x00381f00060a7f89 */ /* 0x00446800000e0000 */
[----:B----4-:R2:W4:Y:S02]  /*10560*/  SHFL.IDX PT, R0, R9, 0x1, 0x181f ;  /* 0x00381f0009007f89 */ /* 0x01052400000e0000 */
.L_x_1109:
        /* <DEDUP_REMOVED lines=8> */
[CC--:B----4-:R-:W-:Y:S02]  /*105f0*/  @!P1 LEA R4, P3, R12.reuse, R0.reuse, 0x1 ;  /* 0x000000000c049211 */ /* 0x0d0fe400078608ff */
[C---:B------:R-:W-:Y:S02]  /*10600*/  @!P0 LEA R2, P2, R11.reuse, R0, 0x1 ;  /* 0x000000000b028211 */ /* 0x040fe400078408ff */
[-C--:B-1----:R-:W-:Y:S02]  /*10610*/  @!P1 LEA.HI.X R5, R12, R10.reuse, R40, 0x1, P3 ;  /* 0x0000000a0c059211 */ /* 0x082fe400018f0c28 */
[----:B------:R-:W-:-:S03]  /*10620*/  @!P0 LEA.HI.X R3, R11, R10, R41, 0x1, P2 ;  /* 0x0000000a0b038211 */ /* 0x000fc600010f0c29 */
[----:B------:R1:W-:Y:S04]  /*10630*/  @!P1 ST.E.128 [R4.64], RZ ;  /* 0x000000ff04009985 */ /* 0x0003e8000c101d06 */
[----:B------:R1:W-:Y:S02]  /*10640*/  @!P0 ST.E.128 [R2.64], RZ ;  /* 0x000000ff02008985 */ /* 0x0003e4000c101d06 */
.L_x_1064:
[----:B------:R-:W-:Y:S05]  /*10650*/  BSYNC B0 ;  /* 0x0000000000007941 */ /* 0x000fea0003800000 */
.L_x_1063:
[----:B------:R-:W-:Y:S05]  /*10660*/  BRA.DIV ~URZ, `(.L_x_1065) ;  /* 0x00001eb27f007947 */ /* 0x000fea000b800000 */
[----:B-1----:R1:W2:Y:S02]  /*10670*/  SHFL.IDX PT, R10, R6, 0x2, 0x181f ;  /* 0x00581f00060a7f89 */ /* 0x0022a400000e0000 */
.L_x_1110:
[----:B------:R-:W-:Y:S05]  /*10680*/  BRA.DIV ~URZ, `(.L_x_1066) ;  /* 0x00001f027f007947 */ /* 0x000fea000b800000 */
[----:B----4-:R4:W1:Y:S02]  /*10690*/  SHFL.IDX PT, R0, R9, 0x2, 0x181f ;  /* 0x00581f0009007f89 */ /* 0x01086400000e0000 */
.L_x_1111:
        /* <DEDUP_REMOVED lines=8> */
[CC--:B-1----:R-:W-:Y:S02]  /*10720*/  @!P1 LEA R4, P3, R12.reuse, R0.reuse, 0x1 ;  /* 0x000000000c049211 */ /* 0x0c2fe400078608ff */
[C---:B------:R-:W-:Y:S02]  /*10730*/  @!P0 LEA R2, P2, R11.reuse, R0, 0x1 ;  /* 0x000000000b028211 */ /* 0x040fe400078408ff */
[-C--:B--2---:R-:W-:Y:S02]  /*10740*/  @!P1 LEA.HI.X R5, R12, R10.reuse, R40, 0x1, P3 ;  /* 0x0000000a0c059211 */ /* 0x084fe400018f0c28 */
[----:B------:R-:W-:-:S03]  /*10750*/  @!P0 LEA.HI.X R3, R11, R10, R41, 0x1, P2 ;  /* 0x0000000a0b038211 */ /* 0x000fc600010f0c29 */
[----:B------:R1:W-:Y:S04]  /*10760*/  @!P1 ST.E.128 [R4.64], RZ ;  /* 0x000000ff04009985 */ /* 0x0003e8000c101d06 */
[----:B------:R1:W-:Y:S02]  /*10770*/  @!P0 ST.E.128 [R2.64], RZ ;  /* 0x000000ff02008985 */ /* 0x0003e4000c101d06 */
.L_x_1068:
[----:B------:R-:W-:Y:S05]  /*10780*/  BSYNC B0 ;  /* 0x0000000000007941 */ /* 0x000fea0003800000 */
.L_x_1067:
[----:B------:R-:W-:Y:S05]  /*10790*/  BRA.DIV ~URZ, `(.L_x_1069) ;  /* 0x00001e527f007947 */ /* 0x000fea000b800000 */
[----:B-12---:R-:W1:Y:S04]  /*107a0*/  SHFL.IDX PT, R6, R6, 0x3, 0x181f ;  /* 0x00781f0006067f89 */ /* 0x006e6800000e0000 */
[----:B------:R2:W3:Y:S02]  /*107b0*/  SHFL.IDX PT, R0, R9, 0x3, 0x181f ;  /* 0x00781f0009007f89 */ /* 0x0004e400000e0000 */
.L_x_1112:
[----:B------:R-:W-:-:S04]  /*107c0*/  IADD3 R2, R8, 0x60, RZ ;  /* 0x0000006008027810 */ /* 0x000fc80007ffe0ff */
[----:B------:R-:W-:-:S13]  /*107d0*/  ISETP.GE.AND P0, PT, R2, R7, PT ;  /* 0x000000070200720c */ /* 0x000fda0003f06270 */
[----:B------:R-:W-:Y:S05]  /*107e0*/  @P0 BRA `(.L_x_1049) ;  /* 0x000000a000000947 */ /* 0x000fea0003800000 */
[----:B------:R-:W5:Y:S04]  /*107f0*/  LDL.64 R10, [R1+0x30] ;  /* 0x00003000010a7983 */ /* 0x000f680000100a00 */
[----:B--234-:R-:W2:Y:S01]  /*10800*/  LDL R9, [R1+0x2c] ;  /* 0x00002c0001097983 */ /* 0x01cea20000100800 */
[----:B-----5:R-:W-:Y:S02]  /*10810*/  ISETP.GE.AND P1, PT, R10, c[0x0][0x3c8], PT ;  /* 0x0000f2000a007a0c */ /* 0x020fe40003f26270 */
[----:B--2---:R-:W-:-:S11]  /*10820*/  ISETP.GE.AND P0, PT, R9, c[0x0][0x3c8], PT ;  /* 0x0000f20009007a0c */ /* 0x004fd60003f06270 */
[CC--:B------:R-:W-:Y:S02]  /*10830*/  @!P1 LEA R4, P3, R10.reuse, R0.reuse, 0x1 ;  /* 0x000000000a049211 */ /* 0x0c0fe400078608ff */
[C---:B------:R-:W-:Y:S02]  /*10840*/  @!P0 LEA R2, P2, R9.reuse, R0, 0x1 ;  /* 0x0000000009028211 */ /* 0x040fe400078408ff */
[-C--:B-1----:R-:W-:Y:S02]  /*10850*/  @!P1 LEA.HI.X R5, R10, R6.reuse, R40, 0x1, P3 ;  /* 0x000000060a059211 */ /* 0x082fe400018f0c28 */
[----:B------:R-:W-:-:S03]  /*10860*/  @!P0 LEA.HI.X R3, R9, R6, R41, 0x1, P2 ;  /* 0x0000000609038211 */ /* 0x000fc600010f0c29 */
[----:B------:R1:W-:Y:S04]  /*10870*/  @!P1 ST.E.128 [R4.64], RZ ;  /* 0x000000ff04009985 */ /* 0x0003e8000c101d06 */
[----:B------:R1:W-:Y:S02]  /*10880*/  @!P0 ST.E.128 [R2.64], RZ ;  /* 0x000000ff02008985 */ /* 0x0003e4000c101d06 */
.L_x_1049:
[----:B------:R-:W-:Y:S05]  /*10890*/  BSYNC B1 ;  /* 0x0000000000017941 */ /* 0x000fea0003800000 */
.L_x_1033:
[----:B-1-34-:R-:W3:Y:S02]  /*108a0*/  LDL R0, [R1+0x94] ;  /* 0x0000940001007983 */ /* 0x01aee40000100800 */
[----:B---3--:R-:W-:-:S13]  /*108b0*/  ISETP.NE.AND P0, PT, R0, RZ, PT ;  /* 0x000000ff0000720c */ /* 0x008fda0003f05270 */
[----:B------:R-:W-:Y:S01]  /*108c0*/  @P0 WARPSYNC 0xffffffff ;  /* 0xffffffff00000948 */ /* 0x000fe20003800000 */
[----:B------:R-:W-:Y:S06]  /*108d0*/  @P0 BAR.SYNC.DEFER_BLOCKING 0x5, 0x100 ;  /* 0x0144000000000b1d */ /* 0x000fec0000010000 */
[----:B------:R-:W1:Y:S04]  /*108e0*/  @P0 LDS.128 R4, [0xf100] ;  /* 0x00f10000ff040984 */ /* 0x000e680000000c00 */
[----:B-1----:R1:W-:Y:S04]  /*108f0*/  @P0 STL.64 [R1+0x48], R4 ;  /* 0x0000480401000387 */ /* 0x0023e80000100a00 */
[----:B------:R1:W-:Y:S04]  /*10900*/  @P0 STL.64 [R1+0x50], R6 ;  /* 0x0000500601000387 */ /* 0x0003e80000100a00 */
[----:B------:R-:W-:Y:S06]  /*10910*/  @P0 BAR.ARV 0x4, 0x100 ;  /* 0x0104000000000b1d */ /* 0x000fec0000002000 */
[----:B------:R-:W-:Y:S05]  /*10920*/  @P0 BRA `(.L_x_1070) ;  /* 0x0000105000000947 */ /* 0x000fea0003800000 */
[----:B------:R-:W3:Y:S01]  /*10930*/  S2R R0, SR_TID.X ;  /* 0x0000000000007919 */ /* 0x000ee20000002100 */
[----:B-1----:R-:W-:Y:S01]  /*10940*/  IMAD.MOV.U32 R7, RZ, RZ, RZ ;  /* 0x000000ffff077224 */ /* 0x002fe200078e00ff */
[----:B--23--:R-:W-:-:S04]  /*10950*/  LOP3.LUT R14, R0, 0x1f, RZ, 0xc0, !PT ;  /* 0x0000001f000e7812 */ /* 0x00cfc800078ec0ff */
[----:B------:R-:W-:Y:S01]  /*10960*/  ISETP.NE.AND P6, PT, R14, 0x1f, PT ;  /* 0x0000001f0e00780c */ /* 0x000fe20003fc5270 */
[----:B------:R-:W-:Y:S10]  /*10970*/  BRA.DIV ~URZ, `(.L_x_1071) ;  /* 0x00001d327f007947 */ /* 0x000ff4000b800000 */
[----:B------:R1:W2:Y:S02]  /*10980*/  SHFL.IDX PT, R9, R67, RZ, 0x1f ;  /* 0x00001fff43097589 */ /* 0x0002a400000e0000 */
.L_x_1113:
[----:B------:R-:W-:Y:S05]  /*10990*/  BRA.DIV ~URZ, `(.L_x_1072) ;  /* 0x00001d827f007947 */ /* 0x000fea000b800000 */
[----:B------:R3:W4:Y:S02]  /*109a0*/  SHFL.IDX PT, R8, R67, 0x1, 0x1f ;  /* 0x00201f0043087f89 */ /* 0x00072400000e0000 */
.L_x_1114:
        /* <DEDUP_REMOVED lines=19> */
.L_x_1115:
        /* <DEDUP_REMOVED lines=16> */
.L_x_1116:
[----:B---3--:R-:W-:Y:S01]  /*10be0*/  IMAD R0, R0, c[0x0][0x538], RZ ;  /* 0x00014e0000007a24 */ /* 0x008fe200078e02ff */
[----:B------:R-:W-:Y:S04]  /*10bf0*/  BSSY B1, `(.L_x_1075) ;  /* 0x00000cf000017945 */ /* 0x000fe80003800000 */
[----:B----4-:R-:W-:-:S04]  /*10c00*/  IADD3 R8, R0, R8, RZ ;  /* 0x0000000800087210 */ /* 0x010fc80007ffe0ff */
[----:B--2---:R-:W-:-:S13]  /*10c10*/  ISETP.GT.AND P0, PT, R8, R9, PT ;  /* 0x000000090800720c */ /* 0x004fda0003f04270 */
[----:B------:R-:W-:Y:S05]  /*10c20*/  @P0 BRA `(.L_x_1076) ;  /* 0x0000025000000947 */ /* 0x000fea0003800000 */
.L_x_1080:
        /* <DEDUP_REMOVED lines=17> */
.L_x_1117:
        /* <DEDUP_REMOVED lines=16> */
.L_x_1118:
[----:B--2---:R-:W-:-:S05]  /*10e40*/  IMAD R0, R0, c[0x0][0x538], RZ ;  /* 0x00014e0000007a24 */ /* 0x004fca00078e02ff */
[----:B------:R-:W-:-:S04]  /*10e50*/  IADD3 R8, R0, R8, RZ ;  /* 0x0000000800087210 */ /* 0x000fc80007ffe0ff */
[----:B------:R-:W-:-:S13]  /*10e60*/  ISETP.GT.AND P0, PT, R8, R9, PT ;  /* 0x000000090800720c */ /* 0x000fda0003f04270 */
[----:B-1----:R-:W-:Y:S05]  /*10e70*/  @!P0 BRA `(.L_x_1080) ;  /* 0xfffffdb000008947 */ /* 0x002fea000383ffff */
.L_x_1076:
[----:B------:R-:W-:-:S05]  /*10e80*/  IADD3 R11, -R0, R8, RZ ;  /* 0x00000008000b7210 */ /* 0x000fca0007ffe1ff */
[----:B------:R-:W-:-:S05]  /*10e90*/  IMAD R0, R4, c[0x0][0x538], R11 ;  /* 0x00014e0004007a24 */ /* 0x000fca00078e020b */
[----:B------:R-:W-:Y:S01]  /*10ea0*/  ISETP.GT.AND P0, PT, R0, R9, PT ;  /* 0x000000090000720c */ /* 0x000fe20003f04270 */
[----:B------:R-:W-:-:S12]  /*10eb0*/  BRA.DIV ~URZ, `(.L_x_1081) ;  /* 0x00001ca27f007947 */ /* 0x000fd8000b800000 */
[----:B------:R-:W-:-:S03]  /*10ec0*/  VOTE.ANY R10, PT, !P0 ;  /* 0x00000000000a7806 */ /* 0x000fc600040e0100 */
.L_x_1119:
[----:B------:R-:W2:Y:S01]  /*10ed0*/  LDL.LU R0, [R1+0x54] ;  /* 0x0000540001007983 */ /* 0x000ea20000300800 */
[----:B------:R-:W2:Y:S02]  /*10ee0*/  POPC R8, R10 ;  /* 0x0000000a00087309 */ /* 0x000ea40000000000 */
[----:B--2---:R-:W-:-:S05]  /*10ef0*/  IADD3 R0, R8, R0, RZ ;  /* 0x0000000008007210 */ /* 0x004fca0007ffe0ff */
[----:B------:R2:W-:Y:S01]  /*10f00*/  STL [R1+0x54], R0 ;  /* 0x0000540001007387 */ /* 0x0005e20000100800 */
[----:B------:R-:W-:Y:S05]  /*10f10*/  BRA.DIV ~URZ, `(.L_x_1082) ;  /* 0x00001c927f007947 */ /* 0x000fea000b800000 */
[----:B------:R3:W4:Y:S04]  /*10f20*/  SHFL.IDX PT, R12, R6, R8, 0x1f ;  /* 0x00001f08060c7589 */ /* 0x00072800000e0000 */
[----:B------:R3:W1:Y:S02]  /*10f30*/  SHFL.IDX PT, R7, R7, R8, 0x1f ;  /* 0x00001f0807077589 */ /* 0x00066400000e0000 */
.L_x_1120:
[----:B------:R-:W-:Y:S01]  /*10f40*/  ISETP.NE.AND P0, PT, R10, RZ, PT ;  /* 0x000000ff0a00720c */ /* 0x000fe20003f05270 */
[----:B------:R-:W-:-:S12]  /*10f50*/  BSSY B0, `(.L_x_1083) ;  /* 0x0000005000007945 */ /* 0x000fd80003800000 */
[----:B------:R-:W-:Y:S05]  /*10f60*/  @!P0 BRA `(.L_x_1084) ;  /* 0x0000003000008947 */ /* 0x000fea0003800000 */
[----:B------:R-:W-:Y:S01]  /*10f70*/  IADD3 R3, R8, -0x1, RZ ;  /* 0xffffffff08037810 */ /* 0x000fe20007ffe0ff */
[----:B------:R-:W-:Y:S05]  /*10f80*/  BRA.DIV ~URZ, `(.L_x_1085) ;  /* 0x00001cf27f007947 */ /* 0x000fea000b800000 */
[----:B------:R2:W3:Y:S02]  /*10f90*/  SHFL.IDX PT, R13, R4, R3, 0x1f ;  /* 0x00001f03040d7589 */ /* 0x0004e400000e0000 */
.L_x_1084:
[----:B------:R-:W-:Y:S05]  /*10fa0*/  BSYNC B0 ;  /* 0x0000000000007941 */ /* 0x000fea0003800000 */
.L_x_1083:
        /* <DEDUP_REMOVED lines=68> */
.L_x_1087:
        /* <DEDUP_REMOVED lines=17> */
[----:B------:R-:W-:-:S04]  /*11500*/  IMAD.MOV.U32 R6, RZ, RZ, R0 ;  /* 0x000000ffff067224 */ /* 0x000fc800078e0000 */
        /* <DEDUP_REMOVED lines=12> */
[----:B------:R-:W-:-:S05]  /*115d0*/  IMAD.MOV.U32 R2, RZ, RZ, R0 ;  /* 0x000000ffff027224 */ /* 0x000fca00078e0000 */
[----:B------:R-:W-:Y:S02]  /*115e0*/  @!P1 IADD3 R2, -R2, RZ, RZ ;  /* 0x000000ff02029210 */ /* 0x000fe40007ffe1ff */
        /* <DEDUP_REMOVED lines=15> */
[----:B------:R-:W-:Y:S01]  /*116e0*/  IMAD R7, R6, R4, RZ ;  /* 0x0000000406077224 */ /* 0x000fe200078e02ff */
[----:B------:R-:W-:Y:S01]  /*116f0*/  MOV R6, R2 ;  /* 0x0000000200067202 */ /* 0x000fe20000000f00 */
[----:B------:R-:W-:-:S04]  /*11700*/  IMAD.MOV.U32 R2, RZ, RZ, RZ ;  /* 0x000000ffff027224 */ /* 0x000fc800078e00ff */
[----:B------:R-:W-:-:S04]  /*11710*/  IMAD.HI.U32 R7, R3, R7, R2 ;  /* 0x0000000703077227 */ /* 0x000fc800078e0002 */
[----:B------:R-:W-:-:S04]  /*11720*/  IMAD.MOV R2, RZ, RZ, -R8 ;  /* 0x000000ffff027224 */ /* 0x000fc800078e0a08 */
        /* <DEDUP_REMOVED lines=17> */
.L_x_1088:
[----:B------:R-:W-:Y:S05]  /*11840*/  BSYNC B0 ;  /* 0x0000000000007941 */ /* 0x000fea0003800000 */
.L_x_1086:
[----:B------:R-:W-:-:S04]  /*11850*/  LOP3.LUT R2, RZ, R2, RZ, 0x33, !PT ;  /* 0x00000002ff027212 */ /* 0x000fc800078e33ff */
[----:B-1----:R-:W-:-:S05]  /*11860*/  IADD3 R0, R2, R12, RZ ;  /* 0x0000000c02007210 */ /* 0x002fca0007ffe0ff */
[----:B------:R1:W-:Y:S01]  /*11870*/  STL [R1+0x4c], R0 ;  /* 0x00004c0001007387 */ /* 0x0003e20000100800 */
[----:B------:R-:W-:Y:S05]  /*11880*/  BRA `(.L_x_1089) ;  /* 0x0000005000007947 */ /* 0x000fea0003800000 */
.L_x_1077:
[----:B------:R-:W-:Y:S01]  /*11890*/  MOV R0, c[0x0][0x53c] ;  /* 0x00014f0000007a02 */ /* 0x000fe20000000f00 */
[----:B------:R2:W-:Y:S04]  /*118a0*/  STL [R1+0x48], R9 ;  /* 0x0000480901007387 */ /* 0x0005e80000100800 */
[----:B------:R2:W-:Y:S04]  /*118b0*/  STL [R1+0x4c], RZ ;  /* 0x00004cff01007387 */ /* 0x0005e80000100800 */
[----:B------:R2:W-:Y:S04]  /*118c0*/  STL [R1+0x50], RZ ;  /* 0x000050ff01007387 */ /* 0x0005e80000100800 */
[----:B------:R2:W-:Y:S02]  /*118d0*/  STL [R1+0x54], R0 ;  /* 0x0000540001007387 */ /* 0x0005e40000100800 */
.L_x_1089:
[----:B------:R-:W-:Y:S05]  /*118e0*/  BSYNC B1 ;  /* 0x0000000000017941 */ /* 0x000fea0003800000 */
.L_x_1075:
        /* <DEDUP_REMOVED lines=9> */
.L_x_1070:
[----:B--2---:R-:W2:Y:S02]  /*11980*/  LDL R0, [R1+0x54] ;  /* 0x0000540001007983 */ /* 0x004ea40000100800 */
[----:B--2---:R-:W-:-:S13]  /*11990*/  ISETP.GE.AND P0, PT, R0, c[0x0][0x53c], PT ;  /* 0x00014f0000007a0c */ /* 0x004fda0003f06270 */
[----:B-1----:R-:W-:Y:S01]  /*119a0*/  @P0 CALL.REL.NOINC `(.L_x_1090) ;  /* 0x0000001000000944 */ /* 0x002fe20003c00000 */
[----:B------:R-:W-:Y:S05]  /*119b0*/  BRA `(.L_x_1091) ;  /* 0xfffefec000007947 */ /* 0x000fea000383ffff */
.L_x_1090:
[----:B------:R-:W-:Y:S05]  /*119c0*/  EXIT ;  /* 0x000000000000794d */ /* 0x000fea0003800000 */
.L_x_999:
[----:B------:R-:W-:Y:S01]  /*119d0*/  IMAD.MOV.U32 R0, RZ, RZ, R5 ;  /* 0x000000ffff007224 */ /* 0x000fe200078e0005 */
[----:B------:R-:W-:Y:S02]  /*119e0*/  MOV R2, 0x1 ;  /* 0x0000000100027802 */ /* 0x000fe40000000f00 */
[----:B------:R-:W-:Y:S02]  /*119f0*/  MOV R3, 0x11a10 ;  /* 0x00011a1000037802 */ /* 0x000fe40000000f00 */
[----:B------:R-:W-:Y:S05]  /*11a00*/  CALL.REL.NOINC `($__internal_22_$__cuda_sm70_shflsync_up_p) ;  /* 0x0000136000007944 */ /* 0x000fea0003c00000 */
[----:B------:R-:W-:Y:S01]  /*11a10*/  MOV R0, R4 ;  /* 0x0000000400007202 */ /* 0x000fe20000000f00 */
[----:B------:R-:W-:Y:S05]  /*11a20*/  BRA `(.L_x_1092) ;  /* 0xfffeea3000007947 */ /* 0x000fea000383ffff */
.L_x_1000:
[----:B------:R-:W-:Y:S01]  /*11a30*/  IMAD.MOV.U32 R0, RZ, RZ, R5 ;  /* 0x000000ffff007224 */ /* 0x000fe200078e0005 */
[----:B------:R-:W-:Y:S02]  /*11a40*/  MOV R2, 0x2 ;  /* 0x0000000200027802 */ /* 0x000fe40000000f00 */
[----:B------:R-:W-:Y:S02]  /*11a50*/  MOV R3, 0x11a70 ;  /* 0x00011a7000037802 */ /* 0x000fe40000000f00 */
[----:B------:R-:W-:Y:S05]  /*11a60*/  CALL.REL.NOINC `($__internal_22_$__cuda_sm70_shflsync_up_p) ;  /* 0x0000130000007944 */ /* 0x000fea0003c00000 */
[----:B------:R-:W-:Y:S01]  /*11a70*/  SEL R0, R4, RZ, P4 ;  /* 0x000000ff04007207 */ /* 0x000fe20002000000 */
[----:B------:R-:W-:Y:S01]  /*11a80*/  IMAD.MOV.U32 R2, RZ, RZ, 0x4 ;  /* 0x00000004ff027424 */ /* 0x000fe200078e00ff */
[----:B------:R-:W-:-:S03]  /*11a90*/  MOV R3, 0x11ac0 ;  /* 0x00011ac000037802 */ /* 0x000fc60000000f00 */
[----:B------:R-:W-:Y:S02]  /*11aa0*/  IMAD.IADD R0, R5, 0x1, R0 ;  /* 0x0000000105007824 */ /* 0x000fe400078e0200 */
        /* <DEDUP_REMOVED lines=14> */
[----:B------:R-:W-:Y:S01]  /*11b90*/  IMAD.IADD R4, R0, 0x1, R4 ;  /* 0x0000000100047824 */ /* 0x000fe200078e0204 */
[----:B------:R-:W-:-:S03]  /*11ba0*/  MOV R0, 0x1f ;  /* 0x0000001f00007802 */ /* 0x000fc60000000f00 */
[----:B------:R-:W-:Y:S02]  /*11bb0*/  IMAD.MOV.U32 R5, RZ, RZ, R4 ;  /* 0x000000ffff057224 */ /* 0x000fe400078e0004 */
[----:B------:R-:W-:Y:S05]  /*11bc0*/  CALL.REL.NOINC `($__internal_21_$__cuda_sm70_shflsync_idx_p) ;  /* 0x0000115000007944 */ /* 0x000fea0003c00000 */
[----:B------:R-:W-:Y:S05]  /*11bd0*/  BRA `(.L_x_1093) ;  /* 0xfffee98000007947 */ /* 0x000fea000383ffff */
.L_x_1002:
[----:B------:R-:W-:Y:S02]  /*11be0*/  SEL R0, RZ, 0x1, P0 ;  /* 0x00000001ff007807 */ /* 0x000fe40000000000 */
[----:B------:R-:W-:Y:S02]  /*11bf0*/  MOV R2, 0x11c10 ;  /* 0x00011c1000027802 */ /* 0x000fe40000000f00 */
[----:B------:R-:W-:Y:S05]  /*11c00*/  CALL.REL.NOINC `($__internal_23_$__cuda_sm70_votesync_ballot) ;  /* 0x000011d000007944 */ /* 0x000fea0003c00000 */
[----:B------:R-:W-:Y:S01]  /*11c10*/  MOV R10, R0 ;  /* 0x00000000000a7202 */ /* 0x000fe20000000f00 */
[----:B------:R-:W-:Y:S05]  /*11c20*/  BRA `(.L_x_1094) ;  /* 0xfffee9c000007947 */ /* 0x000fea000383ffff */
.L_x_1003:
[----:B------:R-:W-:Y:S01]  /*11c30*/  IMAD.MOV.U32 R5, RZ, RZ, R9 ;  /* 0x000000ffff057224 */ /* 0x000fe200078e0009 */
[----:B------:R-:W-:Y:S01]  /*11c40*/  MOV R3, R6 ;  /* 0x0000000600037202 */ /* 0x000fe20000000f00 */
[----:B-1----:R-:W-:Y:S01]  /*11c50*/  IMAD.MOV.U32 R0, RZ, RZ, 0x1f ;  /* 0x0000001fff007424 */ /* 0x002fe200078e00ff */
[----:B------:R-:W-:Y:S02]  /*11c60*/  MOV R2, 0x11c80 ;  /* 0x00011c8000027802 */ /* 0x000fe40000000f00 */
[----:B------:R-:W-:Y:S05]  /*11c70*/  CALL.REL.NOINC `($__internal_21_$__cuda_sm70_shflsync_idx_p) ;  /* 0x000010a000007944 */ /* 0x000fea0003c00000 */
[----:B------:R-:W-:Y:S01]  /*11c80*/  IMAD.MOV.U32 R12, RZ, RZ, R0 ;  /* 0x000000ffff0c7224 */ /* 0x000fe200078e0000 */
[----:B------:R-:W-:Y:S01]  /*11c90*/  MOV R5, R8 ;  /* 0x0000000800057202 */ /* 0x000fe20000000f00 */
[----:B------:R-:W-:Y:S01]  /*11ca0*/  IMAD.MOV.U32 R7, RZ, RZ, RZ ;  /* 0x000000ffff077224 */ /* 0x000fe200078e00ff */
[----:B------:R-:W-:Y:S01]  /*11cb0*/  MOV R3, R6 ;  /* 0x0000000600037202 */ /* 0x000fe20000000f00 */
[----:B------:R-:W-:Y:S01]  /*11cc0*/  IMAD.MOV.U32 R0, RZ, RZ, 0x1f ;  /* 0x0000001fff007424 */ /* 0x000fe200078e00ff */
[----:B------:R-:W-:-:S02]  /*11cd0*/  MOV R2, 0x11cf0 ;  /* 0x00011cf000027802 */ /* 0x000fc40000000f00 */
[----:B------:R-:W-:Y:S05]  /*11ce0*/  CALL.REL.NOINC `($__internal_21_$__cuda_sm70_shflsync_idx_p) ;  /* 0x0000103000007944 */ /* 0x000fea0003c00000 */
[----:B------:R-:W-:Y:S01]  /*11cf0*/  MOV R9, R0 ;  /* 0x0000000000097202 */ /* 0x000fe20000000f00 */
[----:B------:R-:W-:Y:S05]  /*11d00*/  BRA `(.L_x_1095) ;  /* 0xfffee95000007947 */ /* 0x000fea000383ffff */
.L_x_1006:
[----:B------:R-:W-:Y:S01]  /*11d10*/  IMAD.MOV.U32 R5, RZ, RZ, R4 ;  /* 0x000000ffff057224 */ /* 0x000fe200078e0004 */
[----:B-1----:R-:W-:-:S02]  /*11d20*/  MOV R0, 0x1f ;  /* 0x0000001f00007802 */ /* 0x002fc40000000f00 */
[----:B------:R-:W-:Y:S02]  /*11d30*/  MOV R2, 0x11d50 ;  /* 0x00011d5000027802 */ /* 0x000fe40000000f00 */
[----:B--234-:R-:W-:Y:S05]  /*11d40*/  CALL.REL.NOINC `($__internal_21_$__cuda_sm70_shflsync_idx_p) ;  /* 0x00000fd000007944 */ /* 0x01cfea0003c00000 */
[----:B------:R-:W-:Y:S01]  /*11d50*/  MOV R7, R0 ;  /* 0x0000000000077202 */ /* 0x000fe20000000f00 */
[----:B------:R-:W-:Y:S05]  /*11d60*/  BRA `(.L_x_1005) ;  /* 0xfffee95000007947 */ /* 0x000fea000383ffff */
.L_x_1029:
[----:B-1----:R1:W5:Y:S01]  /*11d70*/  LDL R2, [R1+0x24] ;  /* 0x0000240001027983 */ /* 0x0023620000100800 */
[----:B------:R-:W-:Y:S02]  /*11d80*/  MOV R5, 0x2 ;  /* 0x0000000200057802 */ /* 0x000fe40000000f00 */
[----:B------:R-:W-:Y:S02]  /*11d90*/  MOV R4, 0x11db0 ;  /* 0x00011db000047802 */ /* 0x000fe40000000f00 */
[----:B-1---5:R-:W-:Y:S05]  /*11da0*/  CALL.REL.NOINC `($__internal_20_$__cuda_sm70_shflsync_bfly_p) ;  /* 0x00000f3000007944 */ /* 0x022fea0003c00000 */
[----:B------:R-:W-:Y:S01]  /*11db0*/  MOV R0, R2 ;  /* 0x0000000200007202 */ /* 0x000fe20000000f00 */
[----:B------:R-:W-:Y:S05]  /*11dc0*/  BRA `(.L_x_1096) ;  /* 0xffffb7a000007947 */ /* 0x000fea000383ffff */
.L_x_1030:
[----:B------:R-:W-:Y:S01]  /*11dd0*/  IMAD.MOV.U32 R2, RZ, RZ, R0 ;  /* 0x000000ffff027224 */ /* 0x000fe200078e0000 */
[----:B------:R-:W-:Y:S02]  /*11de0*/  MOV R5, 0x1 ;  /* 0x0000000100057802 */ /* 0x000fe40000000f00 */
[----:B------:R-:W-:Y:S02]  /*11df0*/  MOV R4, 0x11e10 ;  /* 0x00011e1000047802 */ /* 0x000fe40000000f00 */
[----:B------:R-:W-:Y:S05]  /*11e00*/  CALL.REL.NOINC `($__internal_20_$__cuda_sm70_shflsync_bfly_p) ;  /* 0x00000ed000007944 */ /* 0x000fea0003c00000 */
[----:B------:R-:W-:Y:S02]  /*11e10*/  FADD.FTZ R0, R0, R2 ;  /* 0x0000000200007221 */ /* 0x000fe40000010000 */
[----:B------:R1:W5:Y:S01]  /*11e20*/  LDL R2, [R1+0x20] ;  /* 0x0000200001027983 */ /* 0x0003620000100800 */
[----:B------:R-:W-:-:S02]  /*11e30*/  MOV R5, 0x2 ;  /* 0x0000000200057802 */ /* 0x000fc40000000f00 */
[----:B------:R-:W-:Y:S02]  /*11e40*/  MOV R4, 0x11e60 ;  /* 0x00011e6000047802 */ /* 0x000fe40000000f00 */
[----:B-1---5:R-:W-:Y:S05]  /*11e50*/  CALL.REL.NOINC `($__internal_20_$__cuda_sm70_shflsync_bfly_p) ;  /* 0x00000e8000007944 */ /* 0x022fea0003c00000 */
[----:B------:R-:W2:Y:S01]  /*11e60*/  LDL.LU R3, [R1+0x20] ;  /* 0x0000200001037983 */ /* 0x000ea20000300800 */
[----:B------:R-:W-:Y:S02]  /*11e70*/  MOV R5, 0x1 ;  /* 0x0000000100057802 */ /* 0x000fe40000000f00 */
[----:B------:R-:W-:Y:S01]  /*11e80*/  MOV R4, 0x11ec0 ;  /* 0x00011ec000047802 */ /* 0x000fe20000000f00 */
[----:B--2---:R-:W-:-:S05]  /*11e90*/  FADD.FTZ R3, R3, R2 ;  /* 0x0000000203037221 */ /* 0x004fca0000010000 */
[----:B------:R-:W-:Y:S02]  /*11ea0*/  MOV R2, R3 ;  /* 0x0000000300027202 */ /* 0x000fe40000000f00 */
[----:B------:R-:W-:Y:S05]  /*11eb0*/  CALL.REL.NOINC `($__internal_20_$__cuda_sm70_shflsync_bfly_p) ;  /* 0x00000e2000007944 */ /* 0x000fea0003c00000 */
[----:B------:R-:W-:Y:S01]  /*11ec0*/  MOV R4, R2 ;  /* 0x0000000200047202 */ /* 0x000fe20000000f00 */
[----:B------:R-:W-:Y:S05]  /*11ed0*/  BRA `(.L_x_1097) ;  /* 0xffffb72000007947 */ /* 0x000fea000383ffff */
.L_x_1037:
[----:B-1234-:R-:W-:Y:S01]  /*11ee0*/  IMAD.MOV.U32 R5, RZ, RZ, R7 ;  /* 0x000000ffff057224 */ /* 0x01efe200078e0007 */
[----:B------:R-:W-:Y:S01]  /*11ef0*/  MOV R3, RZ ;  /* 0x000000ff00037202 */ /* 0x000fe20000000f00 */
[----:B------:R-:W-:Y:S01]  /*11f00*/  IMAD.MOV.U32 R0, RZ, RZ, 0x181f ;  /* 0x0000181fff007424 */ /* 0x000fe200078e00ff */
[----:B------:R-:W-:Y:S02]  /*11f10*/  MOV R2, 0x11f30 ;  /* 0x00011f3000027802 */ /* 0x000fe40000000f00 */
[----:B------:R-:W-:Y:S05]  /*11f20*/  CALL.REL.NOINC `($__internal_21_$__cuda_sm70_shflsync_idx_p) ;  /* 0x00000df000007944 */ /* 0x000fea0003c00000 */
[----:B------:R-:W-:Y:S01]  /*11f30*/  MOV R9, R0 ;  /* 0x0000000000097202 */ /* 0x000fe20000000f00 */
[----:B------:R-:W-:Y:S05]  /*11f40*/  BRA `(.L_x_1098) ;  /* 0xffffcb8000007947 */ /* 0x000fea000383ffff */
.L_x_1038:
[----:B------:R-:W-:Y:S01]  /*11f50*/  IMAD.MOV.U32 R5, RZ, RZ, R8 ;  /* 0x000000ffff057224 */ /* 0x000fe200078e0008 */
[----:B------:R-:W-:Y:S01]  /*11f60*/  MOV R3, RZ ;  /* 0x000000ff00037202 */ /* 0x000fe20000000f00 */
[----:B------:R-:W-:Y:S01]  /*11f70*/  IMAD.MOV.U32 R0, RZ, RZ, 0x181f ;  /* 0x0000181fff007424 */ /* 0x000fe200078e00ff */
[----:B------:R-:W-:Y:S02]  /*11f80*/  MOV R2, 0x11fa0 ;  /* 0x00011fa000027802 */ /* 0x000fe40000000f00 */
[----:B-12---:R-:W-:Y:S05]  /*11f90*/  CALL.REL.NOINC `($__internal_21_$__cuda_sm70_shflsync_idx_p) ;  /* 0x00000d8000007944 */ /* 0x006fea0003c00000 */
[----:B------:R-:W-:Y:S05]  /*11fa0*/  BRA `(.L_x_1099) ;  /* 0xffffcb4000007947 */ /* 0x000fea000383ffff */
.L_x_1041:
[----:B--2---:R-:W-:Y:S01]  /*11fb0*/  IMAD.MOV.U32 R5, RZ, RZ, R7 ;  /* 0x000000ffff057224 */ /* 0x004fe200078e0007 */
[----:B------:R-:W-:Y:S01]  /*11fc0*/  MOV R3, 0x1 ;  /* 0x0000000100037802 */ /* 0x000fe20000000f00 */
[----:B----4-:R-:W-:Y:S01]  /*11fd0*/  IMAD.MOV.U32 R0, RZ, RZ, 0x181f ;  /* 0x0000181fff007424 */ /* 0x010fe200078e00ff */
[----:B------:R-:W-:-:S02]  /*11fe0*/  MOV R2, 0x12000 ;  /* 0x0001200000027802 */ /* 0x000fc40000000f00 */
[----:B-1-3--:R-:W-:Y:S05]  /*11ff0*/  CALL.REL.NOINC `($__internal_21_$__cuda_sm70_shflsync_idx_p) ;  /* 0x00000d2000007944 */ /* 0x00afea0003c00000 */
[----:B------:R-:W-:Y:S01]  /*12000*/  IMAD.MOV.U32 R9, RZ, RZ, R0 ;  /* 0x000000ffff097224 */ /* 0x000fe200078e0000 */
[----:B------:R-:W-:Y:S01]  /*12010*/  MOV R3, 0x1 ;  /* 0x0000000100037802 */ /* 0x000fe20000000f00 */
[----:B------:R-:W-:Y:S01]  /*12020*/  IMAD.MOV.U32 R5, RZ, RZ, R8 ;  /* 0x000000ffff057224 */ /* 0x000fe200078e0008 */
[----:B------:R-:W-:-:S02]  /*12030*/  MOV R0, 0x181f ;  /* 0x0000181f00007802 */ /* 0x000fc40000000f00 */
[----:B------:R-:W-:Y:S02]  /*12040*/  MOV R2, 0x12060 ;  /* 0x0001206000027802 */ /* 0x000fe40000000f00 */
[----:B------:R-:W-:Y:S05]  /*12050*/  CALL.REL.NOINC `($__internal_21_$__cuda_sm70_shflsync_idx_p) ;  /* 0x00000cc000007944 */ /* 0x000fea0003c00000 */
[----:B------:R-:W-:Y:S05]  /*12060*/  BRA `(.L_x_1100) ;  /* 0xffffcb9000007947 */ /* 0x000fea000383ffff */
.L_x_1044:
[----:B-1----:R-:W-:Y:S01]  /*12070*/  IMAD.MOV.U32 R5, RZ, RZ, R7 ;  /* 0x000000ffff057224 */ /* 0x002fe200078e0007 */
[----:B------:R-:W-:Y:S01]  /*12080*/  MOV R3, 0x2 ;  /* 0x0000000200037802 */ /* 0x000fe20000000f00 */
[----:B----4-:R-:W-:Y:S01]  /*12090*/  IMAD.MOV.U32 R0, RZ, RZ, 0x181f ;  /* 0x0000181fff007424 */ /* 0x010fe200078e00ff */
[----:B------:R-:W-:Y:S02]  /*120a0*/  MOV R2, 0x120c0 ;  /* 0x000120c000027802 */ /* 0x000fe40000000f00 */
[----:B--23--:R-:W-:Y:S05]  /*120b0*/  CALL.REL.NOINC `($__internal_21_$__cuda_sm70_shflsync_idx_p) ;  /* 0x00000c6000007944 */ /* 0x00cfea0003c00000 */
[----:B------:R-:W-:Y:S01]  /*120c0*/  MOV R9, R0 ;  /* 0x0000000000097202 */ /* 0x000fe20000000f00 */
[----:B------:R-:W-:Y:S05]  /*120d0*/  BRA `(.L_x_1101) ;  /* 0xffffcc3000007947 */ /* 0x000fea000383ffff */
.L_x_1045:
[----:B------:R-:W-:Y:S01]  /*120e0*/  IMAD.MOV.U32 R5, RZ, RZ, R8 ;  /* 0x000000ffff057224 */ /* 0x000fe200078e0008 */
[----:B------:R-:W-:Y:S01]  /*120f0*/  MOV R3, 0x2 ;  /* 0x0000000200037802 */ /* 0x000fe20000000f00 */
[----:B----4-:R-:W-:Y:S01]  /*12100*/  IMAD.MOV.U32 R0, RZ, RZ, 0x181f ;  /* 0x0000181fff007424 */ /* 0x010fe200078e00ff */
[----:B------:R-:W-:Y:S02]  /*12110*/  MOV R2, 0x12130 ;  /* 0x0001213000027802 */ /* 0x000fe40000000f00 */
[----:B-123--:R-:W-:Y:S05]  /*12120*/  CALL.REL.NOINC `($__internal_21_$__cuda_sm70_shflsync_idx_p) ;  /* 0x00000bf000007944 */ /* 0x00efea0003c00000 */
[----:B------:R-:W-:Y:S05]  /*12130*/  BRA `(.L_x_1102) ;  /* 0xffffcbf000007947 */ /* 0x000fea000383ffff */
.L_x_1048:
[----:B-1----:R-:W-:Y:S01]  /*12140*/  IMAD.MOV.U32 R5, RZ, RZ, R7 ;  /* 0x000000ffff057224 */ /* 0x002fe200078e0007 */
[----:B------:R-:W-:Y:S01]  /*12150*/  MOV R3, 0x3 ;  /* 0x0000000300037802 */ /* 0x000fe20000000f00 */
[----:B------:R-:W-:Y:S01]  /*12160*/  IMAD.MOV.U32 R0, RZ, RZ, 0x181f ;  /* 0x0000181fff007424 */ /* 0x000fe200078e00ff */
[----:B------:R-:W-:-:S02]  /*12170*/  MOV R2, 0x12190 ;  /* 0x0001219000027802 */ /* 0x000fc40000000f00 */
[----:B--234-:R-:W-:Y:S05]  /*12180*/  CALL.REL.NOINC `($__internal_21_$__cuda_sm70_shflsync_idx_p) ;  /* 0x00000b9000007944 */ /* 0x01cfea0003c00000 */
[----:B------:R-:W-:Y:S01]  /*12190*/  IMAD.MOV.U32 R7, RZ, RZ, R0 ;  /* 0x000000ffff077224 */ /* 0x000fe200078e0000 */
[----:B------:R-:W-:Y:S01]  /*121a0*/  MOV R3, 0x3 ;  /* 0x0000000300037802 */ /* 0x000fe20000000f00 */
[----:B------:R-:W-:Y:S01]  /*121b0*/  IMAD.MOV.U32 R5, RZ, RZ, R8 ;  /* 0x000000ffff057224 */ /* 0x000fe200078e0008 */
[----:B------:R-:W-:-:S02]  /*121c0*/  MOV R0, 0x181f ;  /* 0x0000181f00007802 */ /* 0x000fc40000000f00 */
[----:B------:R-:W-:Y:S02]  /*121d0*/  MOV R2, 0x121f0 ;  /* 0x000121f000027802 */ /* 0x000fe40000000f00 */
[----:B------:R-:W-:Y:S05]  /*121e0*/  CALL.REL.NOINC `($__internal_21_$__cuda_sm70_shflsync_idx_p) ;  /* 0x00000b3000007944 */ /* 0x000fea0003c00000 */
[----:B------:R-:W-:Y:S05]  /*121f0*/  BRA `(.L_x_1103) ;  /* 0xffffcc5000007947 */ /* 0x000fea000383ffff */
.L_x_1050:
[----:B------:R-:W-:Y:S01]  /*12200*/  IMAD.MOV.U32 R5, RZ, RZ, R14 ;  /* 0x000000ffff057224 */ /* 0x000fe200078e000e */
[----:B------:R-:W-:Y:S01]  /*12210*/  MOV R3, RZ ;  /* 0x000000ff00037202 */ /* 0x000fe20000000f00 */
[----:B------:R-:W-:Y:S01]  /*12220*/  IMAD.MOV.U32 R0, RZ, RZ, 0x1c1f ;  /* 0x00001c1fff007424 */ /* 0x000fe200078e00ff */
[----:B------:R-:W-:Y:S02]  /*12230*/  MOV R2, 0x12250 ;  /* 0x0001225000027802 */ /* 0x000fe40000000f00 */
[----:B------:R-:W-:Y:S05]  /*12240*/  CALL.REL.NOINC `($__internal_21_$__cuda_sm70_shflsync_idx_p) ;  /* 0x00000ad000007944 */ /* 0x000fea0003c00000 */
[----:B------:R-:W-:Y:S01]  /*12250*/  MOV R4, R0 ;  /* 0x0000000000047202 */ /* 0x000fe20000000f00 */
[----:B------:R-:W-:Y:S05]  /*12260*/  BRA `(.L_x_1104) ;  /* 0xffffcef000007947 */ /* 0x000fea000383ffff */
.L_x_1051:
[----:B------:R-:W-:Y:S01]  /*12270*/  IMAD.MOV.U32 R5, RZ, RZ, R28 ;  /* 0x000000ffff057224 */ /* 0x000fe200078e001c */
[----:B------:R-:W-:Y:S01]  /*12280*/  MOV R3, RZ ;  /* 0x000000ff00037202 */ /* 0x000fe20000000f00 */
[----:B------:R-:W-:Y:S01]  /*12290*/  IMAD.MOV.U32 R0, RZ, RZ, 0x1c1f ;  /* 0x00001c1fff007424 */ /* 0x000fe200078e00ff */
[----:B------:R-:W-:Y:S02]  /*122a0*/  MOV R2, 0x122c0 ;  /* 0x000122c000027802 */ /* 0x000fe40000000f00 */
[----:B-12---:R-:W-:Y:S05]  /*122b0*/  CALL.REL.NOINC `($__internal_21_$__cuda_sm70_shflsync_idx_p) ;  /* 0x00000a6000007944 */ /* 0x006fea0003c00000 */
[----:B------:R-:W-:Y:S05]  /*122c0*/  BRA `(.L_x_1105) ;  /* 0xffffceb000007947 */ /* 0x000fea000383ffff */
.L_x_1054:
[----:B------:R-:W-:Y:S01]  /*122d0*/  IMAD.MOV.U32 R5, RZ, RZ, R14 ;  /* 0x000000ffff057224 */ /* 0x000fe200078e000e */
[----:B----4-:R-:W-:Y:S01]  /*122e0*/  MOV R3, 0x1 ;  /* 0x0000000100037802 */ /* 0x010fe20000000f00 */
[----:B------:R-:W-:Y:S01]  /*122f0*/  IMAD.MOV.U32 R0, RZ, RZ, 0x1c1f ;  /* 0x00001c1fff007424 */ /* 0x000fe200078e00ff */
[----:B------:R-:W-:-:S02]  /*12300*/  MOV R2, 0x12320 ;  /* 0x0001232000027802 */ /* 0x000fc40000000f00 */
[----:B-123--:R-:W-:Y:S05]  /*12310*/  CALL.REL.NOINC `($__internal_21_$__cuda_sm70_shflsync_idx_p) ;  /* 0x00000a0000007944 */ /* 0x00efea0003c00000 */
[----:B------:R-:W-:Y:S01]  /*12320*/  IMAD.MOV.U32 R4, RZ, RZ, R0 ;  /* 0x000000ffff047224 */ /* 0x000fe200078e0000 */
[----:B------:R-:W-:Y:S01]  /*12330*/  MOV R3, 0x1 ;  /* 0x0000000100037802 */ /* 0x000fe20000000f00 */
[----:B------:R-:W-:Y:S01]  /*12340*/  IMAD.MOV.U32 R5, RZ, RZ, R28 ;  /* 0x000000ffff057224 */ /* 0x000fe200078e001c */
[----:B------:R-:W-:-:S02]  /*12350*/  MOV R0, 0x1c1f ;  /* 0x00001c1f00007802 */ /* 0x000fc40000000f00 */
[----:B------:R-:W-:Y:S02]  /*12360*/  MOV R2, 0x12380 ;  /* 0x0001238000027802 */ /* 0x000fe40000000f00 */
[----:B------:R-:W-:Y:S05]  /*12370*/  CALL.REL.NOINC `($__internal_21_$__cuda_sm70_shflsync_idx_p) ;  /* 0x000009a000007944 */ /* 0x000fea0003c00000 */
[----:B------:R-:W-:Y:S05]  /*12380*/  BRA `(.L_x_1106) ;  /* 0xffffd45000007947 */ /* 0x000fea000383ffff */
.L_x_1058:
[----:B------:R-:W-:Y:S01]  /*12390*/  IMAD.MOV.U32 R5, RZ, RZ, R6 ;  /* 0x000000ffff057224 */ /* 0x000fe200078e0006 */
[----:B------:R-:W-:Y:S01]  /*123a0*/  MOV R3, RZ ;  /* 0x000000ff00037202 */ /* 0x000fe20000000f00 */
[----:B------:R-:W-:Y:S01]  /*123b0*/  IMAD.MOV.U32 R0, RZ, RZ, 0x181f ;  /* 0x0000181fff007424 */ /* 0x000fe200078e00ff */
[----:B------:R-:W-:Y:S02]  /*123c0*/  MOV R2, 0x123e0 ;  /* 0x000123e000027802 */ /* 0x000fe40000000f00 */
[----:B------:R-:W-:Y:S05]  /*123d0*/  CALL.REL.NOINC `($__internal_21_$__cuda_sm70_shflsync_idx_p) ;  /* 0x0000094000007944 */ /* 0x000fea0003c00000 */
[----:B------:R-:W-:Y:S01]  /*123e0*/  MOV R10, R0 ;  /* 0x00000000000a7202 */ /* 0x000fe20000000f00 */
[----:B------:R-:W-:Y:S05]  /*123f0*/  BRA `(.L_x_1107) ;  /* 0xffffe03000007947 */ /* 0x000fea000383ffff */
.L_x_1059:
[----:B------:R-:W-:Y:S01]  /*12400*/  IMAD.MOV.U32 R5, RZ, RZ, R9 ;  /* 0x000000ffff057224 */ /* 0x000fe200078e0009 */
[----:B------:R-:W-:Y:S01]  /*12410*/  MOV R3, RZ ;  /* 0x000000ff00037202 */ /* 0x000fe20000000f00 */
[----:B------:R-:W-:Y:S01]  /*12420*/  IMAD.MOV.U32 R0, RZ, RZ, 0x181f ;  /* 0x0000181fff007424 */ /* 0x000fe200078e00ff */
[----:B------:R-:W-:Y:S02]  /*12430*/  MOV R2, 0x12450 ;  /* 0x0001245000027802 */ /* 0x000fe40000000f00 */
[----:B-12---:R-:W-:Y:S05]  /*12440*/  CALL.REL.NOINC `($__internal_21_$__cuda_sm70_shflsync_idx_p) ;  /* 0x000008d000007944 */ /* 0x006fea0003c00000 */
[----:B------:R-:W-:Y:S05]  /*12450*/  BRA `(.L_x_1108) ;  /* 0xffffdff000007947 */ /* 0x000fea000383ffff */
.L_x_1062:
        /* <DEDUP_REMOVED lines=12> */
.L_x_1065:
[----:B-1----:R-:W-:Y:S01]  /*12520*/  IMAD.MOV.U32 R5, RZ, RZ, R6 ;  /* 0x000000ffff057224 */ /* 0x002fe200078e0006 */
[----:B------:R-:W-:Y:S01]  /*12530*/  MOV R3, 0x2 ;  /* 0x0000000200037802 */ /* 0x000fe20000000f00 */
[----:B----4-:R-:W-:Y:S01]  /*12540*/  IMAD.MOV.U32 R0, RZ, RZ, 0x181f ;  /* 0x0000181fff007424 */ /* 0x010fe200078e00ff */
[----:B------:R-:W-:Y:S02]  /*12550*/  MOV R2, 0x12570 ;  /* 0x0001257000027802 */ /* 0x000fe40000000f00 */
[----:B--23--:R-:W-:Y:S05]  /*12560*/  CALL.REL.NOINC `($__internal_21_$__cuda_sm70_shflsync_idx_p) ;  /* 0x000007b000007944 */ /* 0x00cfea0003c00000 */
[----:B------:R-:W-:Y:S01]  /*12570*/  MOV R10, R0 ;  /* 0x00000000000a7202 */ /* 0x000fe20000000f00 */
[----:B------:R-:W-:Y:S05]  /*12580*/  BRA `(.L_x_1110) ;  /* 0xffffe0f000007947 */ /* 0x000fea000383ffff */
.L_x_1066:
[----:B------:R-:W-:Y:S01]  /*12590*/  IMAD.MOV.U32 R5, RZ, RZ, R9 ;  /* 0x000000ffff057224 */ /* 0x000fe200078e0009 */
[----:B------:R-:W-:Y:S01]  /*125a0*/  MOV R3, 0x2 ;  /* 0x0000000200037802 */ /* 0x000fe20000000f00 */
[----:B----4-:R-:W-:Y:S01]  /*125b0*/  IMAD.MOV.U32 R0, RZ, RZ, 0x181f ;  /* 0x0000181fff007424 */ /* 0x010fe200078e00ff */
[----:B------:R-:W-:Y:S02]  /*125c0*/  MOV R2, 0x125e0 ;  /* 0x000125e000027802 */ /* 0x000fe40000000f00 */
[----:B-123--:R-:W-:Y:S05]  /*125d0*/  CALL.REL.NOINC `($__internal_21_$__cuda_sm70_shflsync_idx_p) ;  /* 0x0000074000007944 */ /* 0x00efea0003c00000 */
[----:B------:R-:W-:Y:S05]  /*125e0*/  BRA `(.L_x_1111) ;  /* 0xffffe0b000007947 */ /* 0x000fea000383ffff */
.L_x_1069:
        /* <DEDUP_REMOVED lines=12> */
.L_x_1071:
[----:B------:R-:W-:Y:S01]  /*126b0*/  IMAD.MOV.U32 R5, RZ, RZ, R67 ;  /* 0x000000ffff057224 */ /* 0x000fe200078e0043 */
[----:B------:R-:W-:Y:S01]  /*126c0*/  MOV R3, RZ ;  /* 0x000000ff00037202 */ /* 0x000fe20000000f00 */
[----:B------:R-:W-:Y:S01]  /*126d0*/  IMAD.MOV.U32 R0, RZ, RZ, 0x1f ;  /* 0x0000001fff007424 */ /* 0x000fe200078e00ff */
[----:B------:R-:W-:Y:S02]  /*126e0*/  MOV R2, 0x12700 ;  /* 0x0001270000027802 */ /* 0x000fe40000000f00 */
[----:B------:R-:W-:Y:S05]  /*126f0*/  CALL.REL.NOINC `($__internal_21_$__cuda_sm70_shflsync_idx_p) ;  /* 0x0000062000007944 */ /* 0x000fea0003c00000 */
[----:B------:R-:W-:Y:S01]  /*12700*/  MOV R9, R0 ;  /* 0x0000000000097202 */ /* 0x000fe20000000f00 */
[----:B------:R-:W-:Y:S05]  /*12710*/  BRA `(.L_x_1113) ;  /* 0xffffe27000007947 */ /* 0x000fea000383ffff */
.L_x_1072:
[----:B------:R-:W-:Y:S01]  /*12720*/  IMAD.MOV.U32 R5, RZ, RZ, R67 ;  /* 0x000000ffff057224 */ /* 0x000fe200078e0043 */
[----:B------:R-:W-:Y:S01]  /*12730*/  MOV R3, 0x1 ;  /* 0x0000000100037802 */ /* 0x000fe20000000f00 */
[----:B------:R-:W-:Y:S01]  /*12740*/  IMAD.MOV.U32 R0, RZ, RZ, 0x1f ;  /* 0x0000001fff007424 */ /* 0x000fe200078e00ff */
[----:B------:R-:W-:Y:S02]  /*12750*/  MOV R2, 0x12770 ;  /* 0x0001277000027802 */ /* 0x000fe40000000f00 */
[----:B-12---:R-:W-:Y:S05]  /*12760*/  CALL.REL.NOINC `($__internal_21_$__cuda_sm70_shflsync_idx_p) ;  /* 0x000005b000007944 */ /* 0x006fea0003c00000 */
[----:B------:R-:W-:Y:S01]  /*12770*/  MOV R8, R0 ;  /* 0x0000000000087202 */ /* 0x000fe20000000f00 */
[----:B------:R-:W-:Y:S05]  /*12780*/  BRA `(.L_x_1114) ;  /* 0xffffe22000007947 */ /* 0x000fea000383ffff */
.L_x_1073:
[----:B------:R-:W-:Y:S02]  /*12790*/  MOV R2, 0x1 ;  /* 0x0000000100027802 */ /* 0x000fe40000000f00 */
[----:B------:R-:W-:-:S02]  /*127a0*/  MOV R3, 0x127c0 ;  /* 0x000127c000037802 */ /* 0x000fc40000000f00 */
[----:B-1234-:R-:W-:Y:S05]  /*127b0*/  CALL.REL.NOINC `($__internal_22_$__cuda_sm70_shflsync_up_p) ;  /* 0x000005b000007944 */ /* 0x01efea0003c00000 */
[----:B------:R-:W-:Y:S05]  /*127c0*/  BRA `(.L_x_1115) ;  /* 0xffffe31000007947 */ /* 0x000fea000383ffff */
.L_x_1074:
[----:B------:R-:W-:Y:S02]  /*127d0*/  MOV R2, 0x2 ;  /* 0x0000000200027802 */ /* 0x000fe40000000f00 */
[----:B------:R-:W-:-:S02]  /*127e0*/  MOV R3, 0x12800 ;  /* 0x0001280000037802 */ /* 0x000fc40000000f00 */
[----:B--2-4-:R-:W-:Y:S05]  /*127f0*/  CALL.REL.NOINC `($__internal_22_$__cuda_sm70_shflsync_up_p) ;  /* 0x0000057000007944 */ /* 0x014fea0003c00000 */
[----:B------:R-:W-:Y:S01]  /*12800*/  SEL R3, R4, RZ, P1 ;  /* 0x000000ff04037207 */ /* 0x000fe20000800000 */
[----:B------:R-:W-:-:S04]  /*12810*/  IMAD.MOV.U32 R2, RZ, RZ, 0x4 ;  /* 0x00000004ff027424 */ /* 0x000fc800078e00ff */
[----:B------:R-:W-:Y:S01]  /*12820*/  IMAD.IADD R0, R0, 0x1, R3 ;  /* 0x0000000100007824 */ /* 0x000fe200078e0203 */
        /* <DEDUP_REMOVED lines=20> */
.L_x_1078:
[----:B------:R-:W-:Y:S02]  /*12970*/  MOV R2, 0x1 ;  /* 0x0000000100027802 */ /* 0x000fe40000000f00 */
[----:B------:R-:W-:Y:S02]  /*12980*/  MOV R3, 0x129a0 ;  /* 0x000129a000037802 */ /* 0x000fe40000000f00 */
[----:B------:R-:W-:Y:S05]  /*12990*/  CALL.REL.NOINC `($__internal_22_$__cuda_sm70_shflsync_up_p) ;  /* 0x000003d000007944 */ /* 0x000fea0003c00000 */
[----:B------:R-:W-:Y:S01]  /*129a0*/  MOV R2, R4 ;  /* 0x0000000400027202 */ /* 0x000fe20000000f00 */
[----:B------:R-:W-:Y:S05]  /*129b0*/  BRA `(.L_x_1117) ;  /* 0xffffe38000007947 */ /* 0x000fea000383ffff */
.L_x_1079:
        /* <DEDUP_REMOVED lines=26> */
.L_x_1081:
[----:B------:R-:W-:Y:S02]  /*12b60*/  SEL R0, RZ, 0x1, P0 ;  /* 0x00000001ff007807 */ /* 0x000fe40000000000 */
[----:B------:R-:W-:Y:S02]  /*12b70*/  MOV R2, 0x12b90 ;  /* 0x00012b9000027802 */ /* 0x000fe40000000f00 */
[----:B-1----:R-:W-:Y:S05]  /*12b80*/  CALL.REL.NOINC `($__internal_23_$__cuda_sm70_votesync_ballot) ;  /* 0x0000025000007944 */ /* 0x002fea0003c00000 */
[----:B------:R-:W-:Y:S01]  /*12b90*/  MOV R10, R0 ;  /* 0x00000000000a7202 */ /* 0x000fe20000000f00 */
[----:B------:R-:W-:Y:S05]  /*12ba0*/  BRA `(.L_x_1119) ;  /* 0xffffe32000007947 */ /* 0x000fea000383ffff */
.L_x_1082:
[----:B------:R-:W-:Y:S01]  /*12bb0*/  IMAD.MOV.U32 R5, RZ, RZ, R6 ;  /* 0x000000ffff057224 */ /* 0x000fe200078e0006 */
[----:B------:R-:W-:Y:S01]  /*12bc0*/  MOV R3, R8 ;  /* 0x0000000800037202 */ /* 0x000fe20000000f00 */
[----:B--2---:R-:W-:Y:S01]  /*12bd0*/  IMAD.MOV.U32 R0, RZ, RZ, 0x1f ;  /* 0x0000001fff007424 */ /* 0x004fe200078e00ff */
[----:B------:R-:W-:Y:S02]  /*12be0*/  MOV R2, 0x12c00 ;  /* 0x00012c0000027802 */ /* 0x000fe40000000f00 */
[----:B-1----:R-:W-:Y:S05]  /*12bf0*/  CALL.REL.NOINC `($__internal_21_$__cuda_sm70_shflsync_idx_p) ;  /* 0x0000012000007944 */ /* 0x002fea0003c00000 */
[----:B------:R-:W-:Y:S01]  /*12c00*/  IMAD.MOV.U32 R12, RZ, RZ, R0 ;  /* 0x000000ffff0c7224 */ /* 0x000fe200078e0000 */
[----:B------:R-:W-:Y:S01]  /*12c10*/  MOV R3, R8 ;  /* 0x0000000800037202 */ /* 0x000fe20000000f00 */
[----:B------:R-:W-:Y:S01]  /*12c20*/  IMAD.MOV.U32 R5, RZ, RZ, R7 ;  /* 0x000000ffff057224 */ /* 0x000fe200078e0007 */
[----:B------:R-:W-:Y:S02]  /*12c30*/  MOV R0, 0x1f ;  /* 0x0000001f00007802 */ /* 0x000fe40000000f00 */
[----:B------:R-:W-:-:S02]  /*12c40*/  MOV R2, 0x12c60 ;  /* 0x00012c6000027802 */ /* 0x000fc40000000f00 */
[----:B------:R-:W-:Y:S05]  /*12c50*/  CALL.REL.NOINC `($__internal_21_$__cuda_sm70_shflsync_idx_p) ;  /* 0x000000c000007944 */ /* 0x000fea0003c00000 */
[----:B------:R-:W-:Y:S01]  /*12c60*/  MOV R7, R0 ;  /* 0x0000000000077202 */ /* 0x000fe20000000f00 */
[----:B------:R-:W-:Y:S05]  /*12c70*/  BRA `(.L_x_1120) ;  /* 0xffffe2c000007947 */ /* 0x000fea000383ffff */
.L_x_1085:
[----:B------:R-:W-:Y:S01]  /*12c80*/  IMAD.MOV.U32 R5, RZ, RZ, R4 ;  /* 0x000000ffff057224 */ /* 0x000fe200078e0004 */
[----:B--2---:R-:W-:-:S02]  /*12c90*/  MOV R0, 0x1f ;  /* 0x0000001f00007802 */ /* 0x004fc40000000f00 */
[----:B------:R-:W-:Y:S02]  /*12ca0*/  MOV R2, 0x12cc0 ;  /* 0x00012cc000027802 */ /* 0x000fe40000000f00 */
[----:B-1-34-:R-:W-:Y:S05]  /*12cb0*/  CALL.REL.NOINC `($__internal_21_$__cuda_sm70_shflsync_idx_p) ;  /* 0x0000006000007944 */ /* 0x01afea0003c00000 */
[----:B------:R-:W-:Y:S01]  /*12cc0*/  MOV R13, R0 ;  /* 0x00000000000d7202 */ /* 0x000fe20000000f00 */
[----:B------:R-:W-:Y:S05]  /*12cd0*/  BRA `(.L_x_1084) ;  /* 0xffffe2c000007947 */ /* 0x000fea000383ffff */
        .weak           $__internal_20_$__cuda_sm70_shflsync_bfly_p
        .type           $__internal_20_$__cuda_sm70_shflsync_bfly_p,@function
        .size           $__internal_20_$__cuda_sm70_shflsync_bfly_p,($__internal_21_$__cuda_sm70_shflsync_idx_p - $__internal_20_$__cuda_sm70_shflsync_bfly_p)
$__internal_20_$__cuda_sm70_shflsync_bfly_p:
[----:B------:R-:W-:Y:S04]  /*12ce0*/  WARPSYNC R6 ;  /* 0x0000000600007348 */ /* 0x000fe80003800000 */
[----:B------:R1:W2:Y:S02]  /*12cf0*/  SHFL.BFLY PT, R2, R2, R5, R7 ;  /* 0x0c00000502027389 */ /* 0x0002a400000e0007 */
[----:B-1----:R-:W-:-:S04]  /*12d00*/  MOV R5, 0x0 ;  /* 0x0000000000057802 */ /* 0x002fc80000000f00 */
[----:B--2---:R-:W-:Y:S05]  /*12d10*/  RET.REL.NODEC R4 `(_ZN7cutlass13device_kernelIN5flash19enable_sm80_to_sm89INS1_16FlashAttnFwdSm80INS1_25CollectiveMainloopFwdSm80ILi8ELi1ELb1EN4cute5tupleIJNS5_1CILi128EEENS7_ILi112EEES8_EEELi128ENS_6half_tEfNS_4arch4Sm80ELb1ELb0ELb0ELb1ELb0ELb0ELb1ELb1EEENS1_21CollectiveEpilogueFwdINS6_IJS8_S8_S9_EEENS6_IJNS7_ILi1EEESH_SH_EEESB_SD_Li256ELb1ELb1ELb1ELb0EEENS1_36VarlenDynamicPersistentTileSchedulerILi128ELi112ELi256ELi256ELb1ELb1ELb0ELb1ELb1ELb1EEEEEEEEEvNT_6ParamsE) ;  /* 0xfffed2e004007950 */ /* 0x004fea0003c3ffff */
        .weak           $__internal_21_$__cuda_sm70_shflsync_idx_p
        .type           $__internal_21_$__cuda_sm70_shflsync_idx_p,@function
        .size           $__internal_21_$__cuda_sm70_shflsync_idx_p,($__internal_22_$__cuda_sm70_shflsync_up_p - $__internal_21_$__cuda_sm70_shflsync_idx_p)
$__internal_21_$__cuda_sm70_shflsync_idx_p:
[----:B------:R-:W-:-:S04]  /*12d20*/  MOV R98, 0xffffffff ;  /* 0xffffffff00627802 */ /* 0x000fc80000000f00 */
[----:B------:R-:W-:Y:S04]  /*12d30*/  WARPSYNC R98 ;  /* 0x0000006200007348 */ /* 0x000fe80003800000 */
[----:B------:R1:W2:Y:S02]  /*12d40*/  SHFL.IDX PT, R0, R5, R3, R0 ;  /* 0x0000000305007389 */ /* 0x0002a400000e0000 */
[----:B-1----:R-:W-:-:S04]  /*12d50*/  MOV R3, 0x0 ;  /* 0x0000000000037802 */ /* 0x002fc80000000f00 */
[----:B--2---:R-:W-:Y:S05]  /*12d60*/  RET.REL.NODEC R2 `(_ZN7cutlass13device_kernelIN5flash19enable_sm80_to_sm89INS1_16FlashAttnFwdSm80INS1_25CollectiveMainloopFwdSm80ILi8ELi1ELb1EN4cute5tupleIJNS5_1CILi128EEENS7_ILi112EEES8_EEELi128ENS_6half_tEfNS_4arch4Sm80ELb1ELb0ELb0ELb1ELb0ELb0ELb1ELb1EEENS1_21CollectiveEpilogueFwdINS6_IJS8_S8_S9_EEENS6_IJNS7_ILi1EEESH_SH_EEESB_SD_Li256ELb1ELb1ELb1ELb0EEENS1_36VarlenDynamicPersistentTileSchedulerILi128ELi112ELi256ELi256ELb1ELb1ELb0ELb1ELb1ELb1EEEEEEEEEvNT_6ParamsE) ;  /* 0xfffed29002007950 */ /* 0x004fea0003c3ffff */
        .weak           $__internal_22_$__cuda_sm70_shflsync_up_p
        .type           $__internal_22_$__cuda_sm70_shflsync_up_p,@function
        .size           $__internal_22_$__cuda_sm70_shflsync_up_p,($__internal_23_$__cuda_sm70_votesync_ballot - $__internal_22_$__cuda_sm70_shflsync_up_p)
$__internal_22_$__cuda_sm70_shflsync_up_p:
[----:B------:R-:W-:Y:S02]  /*12d70*/  IMAD.MOV.U32 R4, RZ, RZ, RZ ;  /* 0x000000ffff047224 */ /* 0x000fe400078e00ff */
[----:B------:R-:W-:-:S04]  /*12d80*/  IMAD.MOV.U32 R10, RZ, RZ, -0x1 ;  /* 0xffffffffff0a7424 */ /* 0x000fc800078e00ff */
[----:B------:R-:W-:Y:S04]  /*12d90*/  WARPSYNC R10 ;  /* 0x0000000a00007348 */ /* 0x000fe80003800000 */
[----:B------:R1:W2:Y:S02]  /*12da0*/  SHFL.UP PT, R4, R0, R2, R4 ;  /* 0x0400000200047389 */ /* 0x0002a400000e0004 */
[----:B-1----:R-:W-:Y:S02]  /*12db0*/  MOV R2, R3 ;  /* 0x0000000300027202 */ /* 0x002fe40000000f00 */
[----:B------:R-:W-:-:S04]  /*12dc0*/  MOV R3, 0x0 ;  /* 0x0000000000037802 */ /* 0x000fc80000000f00 */
[----:B--2---:R-:W-:Y:S05]  /*12dd0*/  RET.REL.NODEC R2 `(_ZN7cutlass13device_kernelIN5flash19enable_sm80_to_sm89INS1_16FlashAttnFwdSm80INS1_25CollectiveMainloopFwdSm80ILi8ELi1ELb1EN4cute5tupleIJNS5_1CILi128EEENS7_ILi112EEES8_EEELi128ENS_6half_tEfNS_4arch4Sm80ELb1ELb0ELb0ELb1ELb0ELb0ELb1ELb1EEENS1_21CollectiveEpilogueFwdINS6_IJS8_S8_S9_EEENS6_IJNS7_ILi1EEESH_SH_EEESB_SD_Li256ELb1ELb1ELb1ELb0EEENS1_36VarlenDynamicPersistentTileSchedulerILi128ELi112ELi256ELi256ELb1ELb1ELb0ELb1ELb1ELb1EEEEEEEEEvNT_6ParamsE) ;  /* 0xfffed22002007950 */ /* 0x004fea0003c3ffff */
        .weak           $__internal_23_$__cuda_sm70_votesync_ballot
        .type           $__internal_23_$__cuda_sm70_votesync_ballot,@function
        .size           $__internal_23_$__cuda_sm70_votesync_ballot,(.L_x_1366 - $__internal_23_$__cuda_sm70_votesync_ballot)
$__internal_23_$__cuda_sm70_votesync_ballot:
[----:B------:R-:W-:Y:S01]  /*12de0*/  ISETP.NE.U32.AND P0, PT, R0, 0x1, PT ;  /* 0x000000010000780c */ /* 0x000fe20003f05070 */
[----:B------:R-:W-:-:S04]  /*12df0*/  IMAD.MOV.U32 R3, RZ, RZ, -0x1 ;  /* 0xffffffffff037424 */ /* 0x000fc800078e00ff */
[----:B------:R-:W-:Y:S08]  /*12e00*/  WARPSYNC R3 ;  /* 0x0000000300007348 */ /* 0x000ff00003800000 */
[----:B------:R-:W-:-:S04]  /*12e10*/  VOTE.ANY R0, PT, !P0 ;  /* 0x0000000000007806 */ /* 0x000fc800040e0100 */
[----:B------:R-:W-:Y:S01]  /*12e20*/  LOP3.LUT R0, R0, R3, RZ, 0xc0, !PT ;  /* 0x0000000300007212 */ /* 0x000fe200078ec0ff */
[----:B------:R-:W-:-:S04]  /*12e30*/  IMAD.MOV.U32 R3, RZ, RZ, 0x0 ;  /* 0x00000000ff037424 */ /* 0x000fc800078e00ff */
[----:B------:R-:W-:Y:S05]  /*12e40*/  RET.REL.NODEC R2 `(_ZN7cutlass13device_kernelIN5flash19enable_sm80_to_sm89INS1_16FlashAttnFwdSm80INS1_25CollectiveMainloopFwdSm80ILi8ELi1ELb1EN4cute5tupleIJNS5_1CILi128EEENS7_ILi112EEES8_EEELi128ENS_6half_tEfNS_4arch4Sm80ELb1ELb0ELb0ELb1ELb0ELb0ELb1ELb1EEENS1_21CollectiveEpilogueFwdINS6_IJS8_S8_S9_EEENS6_IJNS7_ILi1EEESH_SH_EEESB_SD_Li256ELb1ELb1ELb1ELb0EEENS1_36VarlenDynamicPersistentTileSchedulerILi128ELi112ELi256ELi256ELb1ELb1ELb0ELb1ELb1ELb1EEEEEEEEEvNT_6ParamsE) ;  /* 0xfffed1b002007950 */ /* 0x000fea0003c3ffff */
.L_x_1121:
        /* <DEDUP_REMOVED lines=11> */
.L_x_1366:


//--------------------- .text._ZN7cutlass13device_kernelIN5flash19enable_sm80_to_sm89INS1_16FlashAttnFwdSm80INS1_25CollectiveMainloopFwdSm80ILi8ELi1ELb1EN4cute5tupleIJNS5_1CILi128EEENS7_ILi112EEES8_EEELi128ENS_6half_tEfNS_4arch4Sm80ELb1ELb0ELb0ELb1ELb0ELb1ELb1ELb1EEENS1_21CollectiveEpilogueFwdINS6_IJS8_S8_S9_EEENS6_IJNS7_ILi1EEESH_SH_EEESB_SD_Li256ELb1ELb1ELb1ELb0EEENS1_36VarlenDynamicPersistentTileSchedulerILi128ELi112ELi256ELi256ELb1ELb1ELb0ELb1ELb1ELb1EEEEEEEEEvNT_6ParamsE --------------------------
	.section	.text._ZN7cutlass13device_kernelIN5flash19enable_sm80_to_sm89INS1_16FlashAttnFwdSm80INS1_25CollectiveMainloopFwdSm80ILi8ELi1ELb1EN4cute5tupleIJNS5_1CILi128EEENS7_ILi112EEES8_EEELi128ENS_6half_tEfNS_4arch4Sm80ELb1ELb0ELb0ELb1ELb0ELb1ELb1ELb1EEENS1_21CollectiveEpilogueFwdINS6_IJS8_S8_S9_EEENS6_IJNS7_ILi1EEESH_SH_EEESB_SD_Li256ELb1ELb1ELb1ELb0EEENS1_36VarlenDynamicPersistentTileSchedulerILi128ELi112ELi256ELi256ELb1ELb1ELb0ELb1ELb1ELb1EEEEEEEEEvNT_6ParamsE,"ax",@progbits
	.sectioninfo	@"SHI_REGISTERS=255"
	.align	128
.text._ZN7cutlass13device_kernelIN5flash19enable_sm80_to_sm89INS1_16FlashAttnFwdSm80INS1_25CollectiveMainloopFwdSm80ILi8ELi1ELb1EN4cute5tupleIJNS5_1CILi128EEENS7_ILi112EEES8_EEELi128ENS_6half_tEfNS_4arch4Sm80ELb1ELb0ELb0ELb1ELb0ELb1ELb1ELb1EEENS1_21CollectiveEpilogueFwdINS6_IJS8_S8_S9_EEENS6_IJNS7_ILi1EEESH_SH_EEESB_SD_Li256ELb1ELb1ELb1ELb0EEENS1_36VarlenDynamicPersistentTileSchedulerILi128ELi112ELi256ELi256ELb1ELb1ELb0ELb1ELb1ELb1EEEEEEEEEvNT_6ParamsE:
        .type           _ZN7cutlass13device_kernelIN5flash19enable_sm80_to_sm89INS1_16FlashAttnFwdSm80INS1_25CollectiveMainloopFwdSm80ILi8ELi1ELb1EN4cute5tupleIJNS5_1CILi128EEENS7_ILi112EEES8_EEELi128ENS_6half_tEfNS_4arch4Sm80ELb1ELb0ELb0ELb1ELb0ELb1ELb1ELb1EEENS1_21CollectiveEpilogueFwdINS6_IJS8_S8_S9_EEENS6_IJNS7_ILi1EEESH_SH_EEESB_SD_Li256ELb1ELb1ELb1ELb0EEENS1_36VarlenDynamicPersistentTileSchedulerILi128ELi112ELi256ELi256ELb1ELb1ELb0ELb1ELb1ELb1EEEEEEEEEvNT_6ParamsE,@function
        .size           _ZN7cutlass13device_kernelIN5flash19enable_sm80_to_sm89INS1_16FlashAttnFwdSm80INS1_25CollectiveMainloopFwdSm80ILi8ELi1ELb1EN4cute5tupleIJNS5_1CILi128EEENS7_ILi112EEES8_EEELi128ENS_6half_tEfNS_4arch4Sm80ELb1ELb0ELb0ELb1ELb0ELb1ELb1ELb1EEENS1_21CollectiveEpilogueFwdINS6_IJS8_S8_S9_EEENS6_IJNS7_ILi1EEESH_SH_EEESB_SD_Li256ELb1ELb1ELb1ELb0EEENS1_36VarlenDynamicPersistentTileSchedulerILi128ELi112ELi256ELi256ELb1ELb1ELb0ELb1ELb1ELb1EEEEEEEEEvNT_6ParamsE,(.L_x_1371 - _ZN7cutlass13device_kernelIN5flash19enable_sm80_to_sm89INS1_16FlashAttnFwdSm80INS1_25CollectiveMainloopFwdSm80ILi8ELi1ELb1EN4cute5tupleIJNS5_1CILi128EEENS7_ILi112EEES8_EEELi128ENS_6half_tEfNS_4arch4Sm80ELb1ELb0ELb0ELb1ELb0ELb1ELb1ELb1EEENS1_21CollectiveEpilogueFwdINS6_IJS8_S8_S9_EEENS6_IJNS7_ILi1EEESH_SH_EEESB_SD_Li256ELb1ELb1ELb1ELb0EEENS1_36VarlenDynamicPersistentTileSchedulerILi128ELi112ELi256ELi256ELb1ELb1ELb0ELb1ELb1ELb1EEEEEEEEEvNT_6ParamsE)
        .other          _ZN7cutlass13device_kernelIN5flash19enable_sm80_to_sm89INS1_16FlashAttnFwdSm80INS1_25CollectiveMainloopFwdSm80ILi8ELi1ELb1EN4cute5tupleIJNS5_1CILi128EEENS7_ILi112EEES8_EEELi128ENS_6half_tEfNS_4arch4Sm80ELb1ELb0ELb0ELb1ELb0ELb1ELb1ELb1EEENS1_21CollectiveEpilogueFwdINS6_IJS8_S8_S9_EEENS6_IJNS7_ILi1EEESH_SH_EEESB_SD_Li256ELb1ELb1ELb1ELb0EEENS1_36VarlenDynamicPersistentTileSchedulerILi128ELi112ELi256ELi256ELb1ELb1ELb0ELb1ELb1ELb1EEEEEEEEEvNT_6ParamsE,@"STO_CUDA_ENTRY STV_DEFAULT"
_ZN7cutlass13device_kernelIN5flash19enable_sm80_to_sm89INS1_16FlashAttnFwdSm80INS1_25CollectiveMainloopFwdSm80ILi8ELi1ELb1EN4cute5tupleIJNS5_1CILi128EEENS7_ILi112EEES8_EEELi128ENS_6half_tEfNS_4arch4Sm80ELb1ELb0ELb0ELb1ELb0ELb1ELb1ELb1EEENS1_21CollectiveEpilogueFwdINS6_IJS8_S8_S9_EEENS6_IJNS7_ILi1EEESH_SH_EEESB_SD_Li256ELb1ELb1ELb1ELb0EEENS1_36VarlenDynamicPersistentTileSchedulerILi128ELi112ELi256ELi256ELb1ELb1ELb0ELb1ELb1ELb1EEEEEEEEEvNT_6ParamsE:
        /* <DEDUP_REMOVED lines=54> */
.L_x_1127:
        /* <DEDUP_REMOVED lines=16> */
.L_x_1306:
        /* <DEDUP_REMOVED lines=16> */
.L_x_1307:
[----:B--2---:R-:W-:-:S05]  /*0560*/  IMAD R0, R0, c[0x0][0x538], RZ ;  /* 0x00014e0000007a24 */ /* 0x004fca00078e02ff */
[----:B------:R-:W-:-:S04]  /*0570*/  IADD3 R6, R0, R6, RZ ;  /* 0x0000000600067210 */ /* 0x000fc80007ffe0ff */
[----:B------:R-:W-:-:S13]  /*0580*/  ISETP.GT.AND P0, PT, R6, UR4, PT ;  /* 0x0000000406007c0c */ /* 0x000fda000bf04270 */
[----:B-1----:R-:W-:Y:S05]  /*0590*/  @!P0 BRA `(.L_x_1127) ;  /* 0xfffffdc000008947 */ /* 0x002fea000383ffff */
.L_x_1123:
[----:B------:R-:W-:-:S05]  /*05a0*/  IADD3 R11, -R0, R6, RZ ;  /* 0x00000006000b7210 */ /* 0x000fca0007ffe1ff */
[----:B------:R-:W-:-:S05]  /*05b0*/  IMAD R0, R4, c[0x0][0x538], R11 ;  /* 0x00014e0004007a24 */ /* 0x000fca00078e020b */
[----:B------:R-:W-:Y:S01]  /*05c0*/  ISETP.GT.AND P0, PT, R0, UR4, PT ;  /* 0x0000000400007c0c */ /* 0x000fe2000bf04270 */
[----:B------:R-:W-:-:S12]  /*05d0*/  BRA.DIV ~URZ, `(.L_x_1128) ;  /* 0x0001db127f007947 */ /* 0x000fd8000b800000 */
[----:B------:R-:W-:-:S04]  /*05e0*/  VOTE.ANY R10, PT, !P0 ;  /* 0x00000000000a7806 */ /* 0x000fc800040e0100 */
.L_x_1308:
[----:B------:R-:W1:Y:S02]  /*05f0*/  POPC R6, R10 ;  /* 0x0000000a00067309 */ /* 0x000e640000000000 */
[----:B-1----:R-:W-:-:S05]  /*0600*/  IADD3 R0, R6, R7, RZ ;  /* 0x0000000706007210 */ /* 0x002fca0007ffe0ff */
[----:B------:R1:W-:Y:S01]  /*0610*/  STL [R1+0x54], R0 ;  /* 0x0000540001007387 */ /* 0x0003e20000100800 */
[----:B------:R-:W-:Y:S05]  /*0620*/  BRA.DIV ~URZ, `(.L_x_1129) ;  /* 0x0001db127f007947 */ /* 0x000fea000b800000 */
[----:B------:R2:W3:Y:S01]  /*0630*/  SHFL.IDX PT, R12, R9, R6, 0x1f ;  /* 0x00001f06090c7589 */ /* 0x0004e200000e0000 */
[----:B------:R-:W-:-:S03]  /*0640*/  MOV R7, RZ ;  /* 0x000000ff00077202 */ /* 0x000fc60000000f00 */
[----:B------:R2:W4:Y:S04]  /*0650*/  SHFL.IDX PT, R9, R8, R6, 0x1f ;  /* 0x00001f0608097589 */ /* 0x00052800000e0000 */
.L_x_1309:
[----:B------:R-:W-:Y:S01]  /*0660*/  ISETP.NE.AND P0, PT, R10, RZ, PT ;  /* 0x000000ff0a00720c */ /* 0x000fe20003f05270 */
[----:B------:R-:W-:-:S12]  /*0670*/  BSSY B0, `(.L_x_1130) ;  /* 0x0000005000007945 */ /* 0x000fd80003800000 */
[----:B------:R-:W-:Y:S05]  /*0680*/  @!P0 BRA `(.L_x_1131) ;  /* 0x0000003000008947 */ /* 0x000fea0003800000 */
[----:B------:R-:W-:Y:S01]  /*0690*/  IADD3 R3, R6, -0x1, RZ ;  /* 0xffffffff06037810 */ /* 0x000fe20007ffe0ff */
[----:B------:R-:W-:Y:S05]  /*06a0*/  BRA.DIV ~URZ, `(.L_x_1132) ;  /* 0x0001db727f007947 */ /* 0x000fea000b800000 */
[----:B------:R1:W2:Y:S02]  /*06b0*/  SHFL.IDX PT, R7, R4, R3, 0x1f ;  /* 0x00001f0304077589 */ /* 0x0002a400000e0000 */
.L_x_1131:
[----:B------:R-:W-:Y:S05]  /*06c0*/  BSYNC B0 ;  /* 0x0000000000007941 */ /* 0x000fea0003800000 */
.L_x_1130:
        /* <DEDUP_REMOVED lines=69> */
.L_x_1134:
        /* <DEDUP_REMOVED lines=70> */
.L_x_1135:
[----:B------:R-:W-:Y:S05]  /*0f80*/  BSYNC B0 ;  /* 0x0000000000007941 */ /* 0x000fea0003800000 */
.L_x_1133:
[----:B------:R-:W-:-:S04]  /*0f90*/  LOP3.LUT R0, RZ, R0, RZ, 0x33, !PT ;  /* 0x00000000ff007212 */ /* 0x000fc800078e33ff */
[----:B------:R-:W-:-:S05]  /*0fa0*/  IADD3 R0, R0, R12, RZ ;  /* 0x0000000c00007210 */ /* 0x000fca0007ffe0ff */
[----:B------:R2:W-:Y:S01]  /*0fb0*/  STL [R1+0x4c], R0 ;  /* 0x00004c0001007387 */ /* 0x0005e20000100800 */
[----:B------:R-:W-:Y:S05]  /*0fc0*/  BRA `(.L_x_1136) ;  /* 0x0000006000007947 */ /* 0x000fea0003800000 */
.L_x_1124:
[----:B------:R-:W-:Y:S01]  /*0fd0*/  MOV R0, UR4 ;  /* 0x0000000400007c02 */ /* 0x000fe20008000f00 */
[----:B------:R-:W-:Y:S04]  /*0fe0*/  STL [R1+0x4c], RZ ;  /* 0x00004cff01007387 */ /* 0x000fe80000100800 */
[----:B------:R-:W-:Y:S04]  /*0ff0*/  STL [R1+0x50], RZ ;  /* 0x000050ff01007387 */ /* 0x000fe80000100800 */
[----:B------:R1:W-:Y:S02]  /*1000*/  STL [R1+0x48], R0 ;  /* 0x0000480001007387 */ /* 0x0003e40000100800 */
[----:B-1----:R-:W-:-:S05]  /*1010*/  MOV R0, c[0x0][0x53c] ;  /* 0x00014f0000007a02 */ /* 0x002fca0000000f00 */
[----:B------:R1:W-:Y:S02]  /*1020*/  STL [R1+0x54], R0 ;  /* 0x0000540001007387 */ /* 0x0003e40000100800 */
.L_x_1136:
        /* <DEDUP_REMOVED lines=8> */
.L_x_1122:
[----:B-12---:R-:W2:Y:S02]  /*10b0*/  LDL R0, [R1+0x54] ;  /* 0x0000540001007983 */ /* 0x006ea40000100800 */
[----:B--2---:R-:W-:-:S13]  /*10c0*/  ISETP.GE.AND P0, PT, R0, c[0x0][0x53c], PT ;  /* 0x00014f0000007a0c */ /* 0x004fda0003f06270 */
[----:B------:R-:W-:Y:S05]  /*10d0*/  @P0 EXIT ;  /* 0x000000000000094d */ /* 0x000fea0003800000 */
[----:B------:R-:W1:Y:S02]  /*10e0*/  S2R R18, SR_TID.X ;  /* 0x0000000000127919 */ /* 0x000e640000002100 */
[----:B-1----:R-:W-:-:S04]  /*10f0*/  SHF.R.S32.HI R16, RZ, 0x1f, R18 ;  /* 0x0000001fff107819 */ /* 0x002fc80000011412 */
[CC--:B------:R-:W-:Y:S02]  /*1100*/  LEA.HI R2, R16.reuse, R18.reuse, RZ, 0x4 ;  /* 0x0000001210027211 */ /* 0x0c0fe400078f20ff */
[CC--:B---3--:R-:W-:Y:S02]  /*1110*/  LEA.HI R7, R16.reuse, R18.reuse, RZ, 0x3 ;  /* 0x0000001210077211 */ /* 0x0c8fe400078f18ff */
        /* <DEDUP_REMOVED lines=8> */
[----:B------:R-:W-:Y:S01]  /*11a0*/  LOP3.LUT R0, R2, 0xfffffff0, RZ, 0xc0, !PT ;  /* 0xfffffff002007812 */ /* 0x000fe200078ec0ff */
[C---:B------:R-:W-:Y:S01]  /*11b0*/  IMAD.IADD R10, R18.reuse, 0x1, -R5 ;  /* 0x00000001120a7824 */ /* 0x040fe200078e0a05 */
[----:B------:R-:W-:Y:S01]  /*11c0*/  SHF.R.S32.HI R3, RZ, 0x1f, R11 ;  /* 0x0000001fff037819 */ /* 0x000fe2000001140b */
[C---:B------:R-:W-:Y:S01]  /*11d0*/  IMAD.SHL.U32 R4, R17.reuse, 0x40, RZ ;  /* 0x0000004011047824 */ /* 0x040fe200078e00ff */
[----:B------:R-:W-:Y:S01]  /*11e0*/  IADD3 R237, -R17, 0x70, RZ ;  /* 0x0000007011ed7810 */ /* 0x000fe20007ffe1ff */
[----:B------:R-:W-:Y:S01]  /*11f0*/  IMAD.IADD R0, R18, 0x1, -R0 ;  /* 0x0000000112007824 */ /* 0x000fe200078e0a00 */
[----:B------:R-:W-:Y:S01]  /*1200*/  LEA.HI R2, R3, R6, RZ, 0x3 ;  /* 0x0000000603027211 */ /* 0x000fe200078f18ff */
[----:B------:R-:W-:Y:S01]  /*1210*/  IMAD.SHL.U32 R3, R10, 0x40, RZ ;  /* 0x000000400a037824 */ /* 0x000fe200078e00ff */
[----:B------:R-:W-:Y:S01]  /*1220*/  LOP3.LUT R4, R4, 0x1c0, RZ, 0xc0, !PT ;  /* 0x000001c004047812 */ /* 0x000fe200078ec0ff */
[----:B------:R-:W-:Y:S01]  /*1230*/  IMAD.SHL.U32 R218, R10, 0x8, RZ ;  /* 0x000000080ada7824 */ /* 0x000fe200078e00ff */
[----:B------:R-:W-:-:S02]  /*1240*/  SHF.R.S32.HI R5, RZ, 0x1f, R0 ;  /* 0x0000001fff057819 */ /* 0x000fc40000011400 */
[----:B------:R-:W-:Y:S02]  /*1250*/  LOP3.LUT R2, R2, 0xfffffff8, RZ, 0xc0, !PT ;  /* 0xfffffff802027812 */ /* 0x000fe400078ec0ff */
[----:B------:R-:W-:Y:S02]  /*1260*/  LEA.HI R12, R5, R0, RZ, 0x3 ;  /* 0x00000000050c7211 */ /* 0x000fe400078f18ff */
[----:B------:R-:W-:Y:S01]  /*1270*/  LOP3.LUT R3, R3, 0x1c0, RZ, 0xc0, !PT ;  /* 0x000001c003037812 */ /* 0x000fe200078ec0ff */
[----:B------:R-:W-:Y:S01]  /*1280*/  IMAD.IADD R2, R6, 0x1, -R2 ;  /* 0x0000000106027824 */ /* 0x000fe200078e0a02 */
[----:B------:R-:W-:Y:S02]  /*1290*/  LOP3.LUT R6, R12, 0xfffffff8, RZ, 0xc0, !PT ;  /* 0xfffffff80c067812 */ /* 0x000fe400078ec0ff */
[----:B------:R-:W-:Y:S02]  /*12a0*/  LOP3.LUT R8, R4, 0x38, R218, 0xf8, !PT ;  /* 0x0000003804087812 */ /* 0x000fe400078ef8da */
[----:B------:R-:W-:Y:S01]  /*12b0*/  SHF.R.U32.HI R5, RZ, 0x3, R4 ;  /* 0x00000003ff057819 */ /* 0x000fe20000011604 */
[----:B------:R-:W-:Y:S01]  /*12c0*/  IMAD.IADD R9, R0, 0x1, -R6 ;  /* 0x0000000100097824 */ /* 0x000fe200078e0a06 */
[----:B------:R-:W-:-:S02]  /*12d0*/  LOP3.LUT R0, R11, 0xfffffffc, RZ, 0xc0, !PT ;  /* 0xfffffffc0b007812 */ /* 0x000fc400078ec0ff */
[----:B------:R-:W-:Y:S02]  /*12e0*/  LOP3.LUT R7, R3, 0x8, R7, 0xf8, !PT ;  /* 0x0000000803077812 */ /* 0x000fe400078ef807 */
[----:B------:R-:W-:Y:S01]  /*12f0*/  SHF.R.U32.HI R4, RZ, 0x3, R3 ;  /* 0x00000003ff047819 */ /* 0x000fe20000011603 */
[----:B------:R-:W-:Y:S01]  /*1300*/  IMAD.IADD R6, R18, 0x1, -R0 ;  /* 0x0000000112067824 */ /* 0x000fe200078e0a00 */
[----:B------:R-:W-:Y:S01]  /*1310*/  LOP3.LUT R13, R8, R5, RZ, 0x3c, !PT ;  /* 0x00000005080d7212 */ /* 0x000fe200078e3cff */
[C---:B------:R-:W-:Y:S01]  /*1320*/  IMAD.SHL.U32 R0, R2.reuse, 0x40, RZ ;  /* 0x0000004002007824 */ /* 0x040fe200078e00ff */
[----:B------:R-:W-:Y:S02]  /*1330*/  LOP3.LUT R3, R2, 0x1, RZ, 0xc0, !PT ;  /* 0x0000000102037812 */ /* 0x000fe400078ec0ff */
[----:B------:R-:W-:Y:S02]  /*1340*/  LEA.HI R5, R16, R18, RZ, 0x5 ;  /* 0x0000001210057211 */ /* 0x000fe400078f28ff */
[----:B------:R-:W-:Y:S01]  /*1350*/  LOP3.LUT R15, R7, R4, RZ, 0x3c, !PT ;  /* 0x00000004070f7212 */ /* 0x000fe200078e3cff */
[----:B------:R-:W-:Y:S01]  /*1360*/  IMAD.SHL.U32 R7, R14, 0x8, RZ ;  /* 0x000000080e077824 */ /* 0x000fe200078e00ff */
[----:B------:R-:W-:-:S02]  /*1370*/  ISETP.NE.U32.AND P0, PT, R3, 0x1, PT ;  /* 0x000000010300780c */ /* 0x000fc40003f05070 */
[----:B------:R-:W-:Y:S02]  /*1380*/  SHF.R.S32.HI R4, RZ, 0x5, R5 ;  /* 0x00000005ff047819 */ /* 0x000fe40000011405 */
[----:B------:R-:W-:Y:S01]  /*1390*/  LOP3.LUT R3, R5, 0xffffffe0, RZ, 0xc0, !PT ;  /* 0xffffffe005037812 */ /* 0x000fe200078ec0ff */
[C---:B------:R-:W-:Y:S01]  /*13a0*/  IMAD.SHL.U32 R5, R9.reuse, 0x40, RZ ;  /* 0x0000004009057824 */ /* 0x040fe200078e00ff */
[----:B------:R-:W-:Y:S01]  /*13b0*/  LEA.HI R8, R16, R18, RZ, 0x6 ;  /* 0x0000001210087211 */ /* 0x000fe200078f30ff */
[----:B------:R-:W-:Y:S01]  /*13c0*/  IMAD.SHL.U32 R11, R4, 0x400, RZ ;  /* 0x00000400040b7824 */ /* 0x000fe200078e00ff */
[----:B------:R-:W-:Y:S01]  /*13d0*/  R2P PR, R2, 0x6 ;  /* 0x0000000602007804 */ /* 0x000fe20000000000 */
[----:B------:R-:W-:Y:S01]  /*13e0*/  IMAD.IADD R2, R18, 0x1, -R3 ;  /* 0x0000000112027824 */ /* 0x000fe200078e0a03 */
[----:B------:R-:W-:Y:S01]  /*13f0*/  LOP3.LUT R0, R0, 0x1c0, RZ, 0xc0, !PT ;  /* 0x000001c000007812 */ /* 0x000fe200078ec0ff */
[----:B------:R-:W-:Y:S01]  /*1400*/  IMAD.SHL.U32 R8, R8, 0x8, RZ ;  /* 0x0000000808087824 */ /* 0x000fe200078e00ff */
[----:B------:R-:W-:Y:S01]  /*1410*/  LOP3.LUT P4, RZ, R9, 0x2, RZ, 0xc0, !PT ;  /* 0x0000000209ff7812 */ /* 0x000fe2000788c0ff */
[----:B------:R-:W-:Y:S01]  /*1420*/  IMAD R6, R6, 0x2, R11 ;  /* 0x0000000206067824 */ /* 0x000fe200078e020b */
[----:B------:R-:W-:-:S02]  /*1430*/  LEA.HI R4, R0, R0, RZ, 0x1d ;  /* 0x0000000000047211 */ /* 0x000fc400078fe8ff */
[----:B------:R-:W-:Y:S02]  /*1440*/  SHF.R.S32.HI R3, RZ, 0x1f, R2 ;  /* 0x0000001fff037819 */ /* 0x000fe40000011402 */
[----:B------:R-:W-:Y:S01]  /*1450*/  LOP3.LUT R0, R5, 0x1c0, RZ, 0xc0, !PT ;  /* 0x000001c005007812 */ /* 0x000fe200078ec0ff */
[----:B------:R-:W-:Y:S01]  /*1460*/  IMAD.IADD R4, R6, 0x1, R4 ;  /* 0x0000000106047824 */ /* 0x000fe200078e0204 */
[----:B------:R-:W-:Y:S02]  /*1470*/  LOP3.LUT R5, R8, 0xfffffe00, RZ, 0xc0, !PT ;  /* 0xfffffe0008057812 */ /* 0x000fe400078ec0ff */
[----:B------:R-:W-:Y:S02]  /*1480*/  LEA.HI R3, R3, R2, RZ, 0x2 ;  /* 0x0000000203037211 */ /* 0x000fe400078f10ff */
[----:B------:R-:W-:Y:S01]  /*1490*/  LOP3.LUT R8, R13, R5, RZ, 0xfc, !PT ;  /* 0x000000050d087212 */ /* 0x000fe200078efcff */
[----:B------:R-:W-:Y:S01]  /*14a0*/  IMAD.SHL.U32 R5, R4, 0x2, RZ ;  /* 0x0000000204057824 */ /* 0x000fe200078e00ff */
[----:B------:R-:W-:-:S02]  /*14b0*/  LOP3.LUT R3, R3, 0x7ffffffc, RZ, 0xc0, !PT ;  /* 0x7ffffffc03037812 */ /* 0x000fc400078ec0ff */
[----:B------:R-:W-:Y:S01]  /*14c0*/  LOP3.LUT R6, R0, 0x8, R7, 0xf8, !PT ;  /* 0x0000000800067812 */ /* 0x000fe200078ef807 */
[----:B------:R-:W-:Y:S01]  /*14d0*/  IMAD.SHL.U32 R216, R8, 0x2, RZ ;  /* 0x0000000208d87824 */ /* 0x000fe200078e00ff */
[----:B------:R-:W-:Y:S01]  /*14e0*/  IADD3 R4, R5, 0x80, RZ ;  /* 0x0000008005047810 */ /* 0x000fe20007ffe0ff */
[----:B------:R-:W-:Y:S01]  /*14f0*/  IMAD.IADD R7, R2, 0x1, -R3 ;  /* 0x0000000102077824 */ /* 0x000fe200078e0a03 */
[----:B------:R-:W-:Y:S01]  /*1500*/  LOP3.LUT P3, RZ, R9, 0x4, RZ, 0xc0, !PT ;  /* 0x0000000409ff7812 */ /* 0x000fe2000786c0ff */
[----:B------:R-:W-:Y:S01]  /*1510*/  IMAD.MOV.U32 R9, RZ, RZ, 0x40 ;  /* 0x00000040ff097424 */ /* 0x000fe200078e00ff */
[----:B------:R-:W-:Y:S01]  /*1520*/  SHF.R.U32.HI R0, RZ, 0x3, R0 ;  /* 0x00000003ff007819 */ /* 0x000fe20000011600 */
[----:B------:R-:W-:Y:S01]  /*1530*/  IMAD.SHL.U32 R2, R12, 0x40, RZ ;  /* 0x000000400c027824 */ /* 0x000fe200078e00ff */
[----:B------:R-:W-:Y:S01]  /*1540*/  IADD3 R16, R5, 0x70, RZ ;  /* 0x0000007005107810 */ /* 0x000fe20007ffe0ff */
[----:B------:R-:W-:Y:S01]  /*1550*/  IMAD.MOV.U32 R12, RZ, RZ, 0x20 ;  /* 0x00000020ff0c7424 */ /* 0x000fe200078e00ff */
[----:B------:R-:W-:Y:S01]  /*1560*/  @P0 IADD3 R16, R4, 0x10, RZ ;  /* 0x0000001004100810 */ /* 0x000fe20007ffe0ff */
[----:B------:R-:W-:Y:S01]  /*1570*/  IMAD.SHL.U32 R7, R7, 0x2, RZ ;  /* 0x0000000207077824 */ /* 0x000fe200078e00ff */
[----:B------:R-:W-:Y:S01]  /*1580*/  IADD3 R4, R17, 0x60, RZ ;  /* 0x0000006011047810 */ /* 0x000fe20007ffe0ff */
[----:B------:R-:W-:Y:S01]  /*1590*/  IMAD R3, R14, 0x200, R15 ;  /* 0x000002000e037824 */ /* 0x000fe200078e020f */
[----:B------:R-:W-:Y:S01]  /*15a0*/  LOP3.LUT R0, R6, R0, RZ, 0x3c, !PT ;  /* 0x0000000006007212 */ /* 0x000fe200078e3cff */
[----:B------:R-:W-:Y:S01]  /*15b0*/  STL [R1+0x64], R16 ;  /* 0x0000641001007387 */ /* 0x000fe20000100800 */
[----:B------:R-:W-:-:S02]  /*15c0*/  SEL R4, R9, 0xffffffc0, !P2 ;  /* 0xffffffc009047807 */ /* 0x000fc40005000000 */
[----:B------:R-:W-:Y:S01]  /*15d0*/  IADD3 R6, R17, 0x40, RZ ;  /* 0x0000004011067810 */ /* 0x000fe20007ffe0ff */
[----:B------:R1:W-:Y:S01]  /*15e0*/  STL [R1+0x3c], R7 ;  /* 0x00003c0701007387 */ /* 0x0003e20000100800 */
[----:B------:R-:W-:Y:S02]  /*15f0*/  SEL R6, R12, 0xffffffe0, !P1 ;  /* 0xffffffe00c067807 */ /* 0x000fe40004800000 */
[----:B------:R-:W-:Y:S01]  /*1600*/  LOP3.LUT R2, R0, 0xfffffe00, R2, 0xf8, !PT ;  /* 0xfffffe0000027812 */ /* 0x000fe200078ef802 */
[----:B------:R-:W-:Y:S01]  /*1610*/  IMAD.SHL.U32 R0, R10, 0x4, RZ ;  /* 0x000000040a007824 */ /* 0x000fe200078e00ff */
[----:B------:R-:W-:Y:S01]  /*1620*/  LEA R194, R3, 0x8100, 0x1 ;  /* 0x0000810003c27811 */ /* 0x000fe200078e08ff */
[----:B------:R-:W-:Y:S01]  /*1630*/  IMAD.IADD R8, R5, 0x1, R6 ;  /* 0x0000000105087824 */ /* 0x000fe200078e0206 */
[----:B------:R-:W-:Y:S02]  /*1640*/  LEA R195, R2, 0x100, 0x1 ;  /* 0x0000010002c37811 */ /* 0x000fe400078e08ff */
[----:B------:R-:W-:-:S02]  /*1650*/  SEL R3, R12, 0xffffffe0, !P4 ;  /* 0xffffffe00c037807 */ /* 0x000fc40006000000 */
[----:B------:R-:W-:Y:S02]  /*1660*/  IADD3 R113, R0, 0x20, RZ ;  /* 0x0000002000717810 */ /* 0x000fe40007ffe0ff */
[----:B------:R-:W-:Y:S01]  /*1670*/  SEL R0, R9, 0xffffffc0, !P3 ;  /* 0xffffffc009007807 */ /* 0x000fe20005800000 */
[--C-:B------:R-:W-:Y:S01]  /*1680*/  IMAD.IADD R196, R3, 0x1, R195.reuse ;  /* 0x0000000103c47824 */ /* 0x100fe200078e02c3 */
[----:B------:R-:W-:Y:S02]  /*1690*/  IADD3 R10, R17, 0x20, RZ ;  /* 0x00000020110a7810 */ /* 0x000fe40007ffe0ff */
[----:B------:R-:W-:Y:S01]  /*16a0*/  IADD3 R218, R218, 0x40, RZ ;  /* 0x00000040dada7810 */ /* 0x000fe20007ffe0ff */
[C---:B------:R-:W-:Y:S02]  /*16b0*/  IMAD.IADD R198, R0.reuse, 0x1, R195 ;  /* 0x0000000100c67824 */ /* 0x040fe400078e02c3 */
[----:B------:R-:W-:Y:S02]  /*16c0*/  IMAD.IADD R197, R0, 0x1, R196 ;  /* 0x0000000100c57824 */ /* 0x000fe400078e02c4 */
[----:B-1----:R-:W-:-:S02]  /*16d0*/  IMAD.IADD R7, R5, 0x1, R4 ;  /* 0x0000000105077824 */ /* 0x002fc400078e0204 */
[----:B------:R-:W-:Y:S02]  /*16e0*/  IMAD.IADD R5, R2, 0x1, R11 ;  /* 0x0000000102057824 */ /* 0x000fe400078e020b */
[--C-:B------:R-:W-:Y:S01]  /*16f0*/  IMAD.IADD R2, R6, 0x1, R16.reuse ;  /* 0x0000000106027824 */ /* 0x100fe200078e0210 */
[----:B------:R1:W-:Y:S01]  /*1700*/  STL [R1+0x7c], R7 ;  /* 0x00007c0701007387 */ /* 0x0003e20000100800 */
[C---:B------:R-:W-:Y:S01]  /*1710*/  IMAD.IADD R6, R4.reuse, 0x1, R16 ;  /* 0x0000000104067824 */ /* 0x040fe200078e0210 */
[----:B------:R-:W-:Y:S02]  /*1720*/  LEA R213, R5, 0x100, 0x1 ;  /* 0x0000010005d57811 */ /* 0x000fe400078e08ff */
[----:B------:R-:W-:Y:S01]  /*1730*/  STL [R1+0x6c], R8 ;  /* 0x00006c0801007387 */ /* 0x000fe20000100800 */
[----:B-1----:R-:W-:-:S05]  /*1740*/  IMAD.IADD R7, R4, 0x1, R8 ;  /* 0x0000000104077824 */ /* 0x002fca00078e0208 */
[----:B------:R-:W-:Y:S04]  /*1750*/  STL [R1+0x78], R7 ;  /* 0x0000780701007387 */ /* 0x000fe80000100800 */
[----:B------:R-:W-:Y:S04]  /*1760*/  STL [R1+0x74], R6 ;  /* 0x0000740601007387 */ /* 0x000fe80000100800 */
[----:B------:R1:W-:Y:S02]  /*1770*/  STL [R1+0x68], R2 ;  /* 0x0000680201007387 */ /* 0x0003e40000100800 */
[----:B-1----:R-:W-:-:S05]  /*1780*/  IMAD.IADD R2, R2, 0x1, R4 ;  /* 0x0000000102027824 */ /* 0x002fca00078e0204 */
[----:B------:R1:W-:Y:S02]  /*1790*/  STL [R1+0x70], R2 ;  /* 0x0000700201007387 */ /* 0x0003e40000100800 */
.L_x_1305:
[----:B------:R-:W2:Y:S01]  /*17a0*/  LDL R0, [R1+0x54] ;  /* 0x0000540001007983 */ /* 0x000ea20000100800 */
[----:B------:R-:W-:Y:S01]  /*17b0*/  IMAD.MOV.U32 R13, RZ, RZ, 0x4 ;  /* 0x00000004ff0d7424 */ /* 0x000fe200078e00ff */
[----:B------:R-:W-:Y:S02]  /*17c0*/  ISETP.NE.U32.AND P4, PT, RZ, c[0x0][0x360], PT ;  /* 0x0000d800ff007a0c */ /* 0x000fe40003f85070 */
[----:B------:R-:W3:Y:S02]  /*17d0*/  LDL R9, [R1+0x50] ;  /* 0x0000500001097983 */ /* 0x000ee40000100800 */
[----:B------:R-:W-:Y:S01]  /*17e0*/  ISETP.NE.AND.EX P4, PT, RZ, c[0x0][0x364], PT, P4 ;  /* 0x0000d900ff007a0c */ /* 0x000fe20003f85340 */
[----:B-12---:R-:W-:-:S05]  /*17f0*/  IMAD.WIDE R2, R0, R13, c[0x0][0x588] ;  /* 0x0001620000027625 */ /* 0x006fca00078e020d */
[----:B------:R-:W2:Y:S01]  /*1800*/  LDG.E R42, [R2.64] ;  /* 0x00000006022a7981 */ /* 0x000ea2000c1e1900 */
[----:B------:R-:W-:Y:S01]  /*1810*/  ISETP.NE.U32.AND P0, PT, RZ, c[0x0][0x370], PT ;  /* 0x0000dc00ff007a0c */ /* 0x000fe20003f05070 */
[----:B------:R-:W-:Y:S01]  /*1820*/  CS2R R170, SRZ ;  /* 0x0000000000aa7805 */ /* 0x000fe2000001ff00 */
[----:B------:R-:W-:Y:S02]  /*1830*/  ISETP.NE.U32.AND P3, PT, RZ, c[0x0][0x348], PT ;  /* 0x0000d200ff007a0c */ /* 0x000fe40003f65070 */
[----:B------:R-:W-:Y:S02]  /*1840*/  ISETP.NE.AND.EX P2, PT, RZ, c[0x0][0x374], PT, P0 ;  /* 0x0000dd00ff007a0c */ /* 0x000fe40003f45300 */
[----:B------:R-:W-:Y:S02]  /*1850*/  ISETP.NE.U32.AND P5, PT, RZ, c[0x0][0x358], PT ;  /* 0x0000d600ff007a0c */ /* 0x000fe40003fa5070 */
[----:B------:R-:W-:Y:S02]  /*1860*/  ISETP.NE.AND.EX P3, PT, RZ, c[0x0][0x34c], PT, P3 ;  /* 0x0000d300ff007a0c */ /* 0x000fe40003f65330 */
[----:B------:R-:W-:Y:S01]  /*1870*/  ISETP.NE.AND.EX P5, PT, RZ, c[0x0][0x35c], PT, P5 ;  /* 0x0000d700ff007a0c */ /* 0x000fe20003fa5350 */
[----:B------:R-:W-:-:S02]  /*1880*/  IMAD.MOV.U32 R166, RZ, RZ, RZ ;  /* 0x000000ffffa67224 */ /* 0x000fc400078e00ff */
[----:B------:R-:W-:Y:S01]  /*1890*/  IMAD.MOV.U32 R12, RZ, RZ, RZ ;  /* 0x000000ffff0c7224 */ /* 0x000fe200078e00ff */
[----:B--2---:R-:W-:Y:S01]  /*18a0*/  SHF.R.S32.HI R146, RZ, 0x1f, R42 ;  /* 0x0000001fff927819 */ /* 0x004fe2000001142a */
[----:B------:R1:W-:Y:S01]  /*18b0*/  STL [R1+0x40], R42 ;  /* 0x0000402a01007387 */ /* 0x0003e20000100800 */
[C---:B------:R-:W-:Y:S02]  /*18c0*/  @P4 LEA R2, P0, R42.reuse, c[0x0][0x360], 0x2 ;  /* 0x0000d8002a024a11 */ /* 0x040fe400078010ff */
[C---:B------:R-:W-:Y:S02]  /*18d0*/  @P2 LEA R4, P1, R42.reuse, c[0x0][0x370], 0x2 ;  /* 0x0000dc002a042a11 */ /* 0x040fe400078210ff */
[C-C-:B------:R-:W-:Y:S02]  /*18e0*/  @P4 LEA.HI.X R3, R42.reuse, c[0x0][0x364], R146.reuse, 0x2, P0 ;  /* 0x0000d9002a034a11 */ /* 0x140fe400000f1492 */
[----:B------:R-:W-:-:S03]  /*18f0*/  @P2 LEA.HI.X R5, R42, c[0x0][0x374], R146, 0x2, P1 ;  /* 0x0000dd002a052a11 */ /* 0x000fc600008f1492 */
[----:B------:R2:W4:Y:S01]  /*1900*/  @P4 LDG.E R0, [R2.64] ;  /* 0x0000000602004981 */ /* 0x000522000c1e1900 */
[----:B------:R-:W-:-:S03]  /*1910*/  ISETP.NE.U32.AND P0, PT, RZ, c[0x0][0x350], PT ;  /* 0x0000d400ff007a0c */ /* 0x000fc60003f05070 */
[----:B------:R1:W5:Y:S01]  /*1920*/  @P2 LDG.E R171, [R4.64] ;  /* 0x0000000604ab2981 */ /* 0x000362000c1e1900 */
[----:B------:R-:W-:Y:S02]  /*1930*/  ISETP.NE.AND.EX P6, PT, RZ, c[0x0][0x354], PT, P0 ;  /* 0x0000d500ff007a0c */ /* 0x000fe40003fc5300 */
[----:B------:R-:W-:-:S04]  /*1940*/  LEA R6, P2, R42, c[0x0][0x348], 0x2 ;  /* 0x0000d2002a067a11 */ /* 0x000fc800078410ff */
[----:B------:R-:W-:-:S05]  /*1950*/  LEA.HI.X R7, R42, c[0x0][0x34c], R146, 0x2, P2 ;  /* 0x0000d3002a077a11 */ /* 0x000fca00010f1492 */
[----:B------:R3:W5:Y:S01]  /*1960*/  @P3 LDG.E R166, [R6.64] ;  /* 0x0000000606a63981 */ /* 0x000762000c1e1900 */
[C---:B--2---:R-:W-:Y:S02]  /*1970*/  LEA R2, P0, R42.reuse, c[0x0][0x358], 0x2 ;  /* 0x0000d6002a027a11 */ /* 0x044fe400078010ff */
[C---:B-1----:R-:W-:Y:S02]  /*1980*/  LEA R4, P1, R42.reuse, c[0x0][0x350], 0x2 ;  /* 0x0000d4002a047a11 */ /* 0x042fe400078210ff */
[C-C-:B------:R-:W-:Y:S02]  /*1990*/  LEA.HI.X R3, R42.reuse, c[0x0][0x35c], R146.reuse, 0x2, P0 ;  /* 0x0000d7002a037a11 */ /* 0x140fe400000f1492 */
[----:B------:R-:W-:-:S03]  /*19a0*/  LEA.HI.X R5, R42, c[0x0][0x354], R146, 0x2, P1 ;  /* 0x0000d5002a057a11 */ /* 0x000fc600008f1492 */
[----:B------:R1:W5:Y:S04]  /*19b0*/  @P5 LDG.E R12, [R2.64] ;  /* 0x00000006020c5981 */ /* 0x000368000c1e1900 */
[----:B------:R1:W5:Y:S01]  /*19c0*/  @P6 LDG.E R170, [R4.64] ;  /* 0x0000000604aa6981 */ /* 0x000362000c1e1900 */
[----:B---3--:R-:W-:-:S05]  /*19d0*/  LOP3.LUT R39, R9, 0xffff, RZ, 0xc0, !PT ;  /* 0x0000ffff09277812 */ /* 0x008fca00078ec0ff */
[----:B------:R1:W-:Y:S01]  /*19e0*/  STL [R1+0x58], R39 ;  /* 0x0000582701007387 */ /* 0x0003e20000100800 */
[----:B------:R-:W-:Y:S03]  /*19f0*/  YIELD ;  /* 0x0000000000007946 */ /* 0x000fe60003800000 */
[----:B----4-:R1:W-:Y:S01]  /*1a00*/  @P4 STL [R1+0x44], R0 ;  /* 0x0000440001004387 */ /* 0x0103e20000100800 */
        /* <DEDUP_REMOVED lines=8> */
.L_x_1137:
[----:B------:R-:W-:-:S04]  /*1a90*/  ISETP.NE.U32.AND P0, PT, RZ, c[0x0][0x368], PT ;  /* 0x0000da00ff007a0c */ /* 0x000fc80003f05070 */
[----:B------:R-:W-:-:S13]  /*1aa0*/  ISETP.NE.AND.EX P0, PT, RZ, c[0x0][0x36c], PT, P0 ;  /* 0x0000db00ff007a0c */ /* 0x000fda0003f05300 */
[----:B------:R-:W-:Y:S05]  /*1ab0*/  @!P0 BRA `(.L_x_1138) ;  /* 0x0000004000008947 */ /* 0x000fea0003800000 */
[----:B-1----:R-:W-:-:S04]  /*1ac0*/  LEA R4, P0, R42, c[0x0][0x368], 0x2 ;  /* 0x0000da002a047a11 */ /* 0x002fc800078010ff */
[----:B------:R-:W-:-:S05]  /*1ad0*/  LEA.HI.X R5, R42, c[0x0][0x36c], R146, 0x2, P0 ;  /* 0x0000db002a057a11 */ /* 0x000fca00000f1492 */
[----:B------:R1:W5:Y:S01]  /*1ae0*/  LDG.E R11, [R4.64] ;  /* 0x00000006040b7981 */ /* 0x000362000c1e1900 */
[----:B------:R-:W-:Y:S05]  /*1af0*/  BRA `(.L_x_1139) ;  /* 0x0000005000007947 */ /* 0x000fea0003800000 */
.L_x_1138:
[----:B------:R-:W-:Y:S01]  /*1b00*/  MOV R11, c[0x0][0x1d0] ;  /* 0x00007400000b7a02 */ /* 0x000fe20000000f00 */
[----:B------:R-:W-:Y:S05]  /*1b10*/  @!P6 BRA `(.L_x_1139) ;  /* 0x000000300000e947 */ /* 0x000fea0003800000 */
[----:B------:R-:W2:Y:S04]  /*1b20*/  LDG.E R6, [R4.64] ;  /* 0x0000000604067981 */ /* 0x000ea8000c1e1900 */
[----:B-1----:R-:W2:Y:S02]  /*1b30*/  LDG.E R0, [R4.64+0x4] ;  /* 0x0000040604007981 */ /* 0x002ea4000c1e1900 */
[----:B--2---:R-:W-:Y:S02]  /*1b40*/  IADD3 R11, -R6, R0, RZ ;  /* 0x00000000060b7210 */ /* 0x004fe40007ffe1ff */
.L_x_1139:
[----:B-1----:R-:W2:Y:S04]  /*1b50*/  LDL R4, [R1+0x44] ;  /* 0x0000440001047983 */ /* 0x002ea80000100800 */
[----:B------:R-:W3:Y:S04]  /*1b60*/  LDL.LU R0, [R1+0x4c] ;  /* 0x00004c0001007983 */ /* 0x000ee80000300800 */
[----:B------:R1:W4:Y:S04]  /*1b70*/  @P5 LDG.E R5, [R2.64] ;  /* 0x0000000602055981 */ /* 0x000328000c1e1900 */
[----:B------:R-:W3:Y:S01]  /*1b80*/  LDL.LU R15, [R1+0x28] ;  /* 0x00002800010f7983 */ /* 0x000ee20000300800 */
[----:B------:R-:W-:-:S04]  /*1b90*/  ISETP.NE.U32.AND P0, PT, RZ, c[0x0][0x378], PT ;  /* 0x0000de00ff007a0c */ /* 0x000fc80003f05070 */
[----:B------:R-:W-:Y:S01]  /*1ba0*/  ISETP.NE.AND.EX P1, PT, RZ, c[0x0][0x37c], PT, P0 ;  /* 0x0000df00ff007a0c */ /* 0x000fe20003f25300 */
[----:B--2---:R-:W-:Y:S02]  /*1bb0*/  IMAD.MOV.U32 R7, RZ, RZ, R4 ;  /* 0x000000ffff077224 */ /* 0x004fe400078e0004 */
[----:B------:R1:W4:Y:S01]  /*1bc0*/  @P5 LDG.E R4, [R2.64+0x4] ;  /* 0x0000040602045981 */ /* 0x000322000c1e1900 */
[----:B-----5:R-:W-:Y:S02]  /*1bd0*/  IMAD.MOV.U32 R145, RZ, RZ, R11 ;  /* 0x000000ffff917224 */ /* 0x020fe400078e000b */
[----:B------:R-:W-:-:S05]  /*1be0*/  IMAD.MOV.U32 R6, RZ, RZ, c[0x0][0x2c4] ;  /* 0x0000b100ff067624 */ /* 0x000fca00078e00ff */
[----:B------:R-:W-:Y:S02]  /*1bf0*/  ISETP.NE.AND P2, PT, R6, 0x1, PT ;  /* 0x000000010600780c */ /* 0x000fe40003f45270 */
[----:B-1----:R-:W-:-:S04]  /*1c00*/  @P1 LEA R2, P0, R42, c[0x0][0x378], 0x2 ;  /* 0x0000de002a021a11 */ /* 0x002fc800078010ff */
[----:B------:R-:W-:-:S05]  /*1c10*/  @P1 LEA.HI.X R3, R42, c[0x0][0x37c], R146, 0x2, P0 ;  /* 0x0000df002a031a11 */ /* 0x000fca00000f1492 */
[----:B------:R1:W5:Y:S01]  /*1c20*/  @P1 LDG.E R145, [R2.64] ;  /* 0x0000000602911981 */ /* 0x000362000c1e1900 */
[----:B------:R-:W-:Y:S01]  /*1c30*/  IMAD.IADD R10, R11, 0x1, -R171 ;  /* 0x000000010b0a7824 */ /* 0x000fe200078e0aab */
[----:B---3--:R-:W-:-:S04]  /*1c40*/  LOP3.LUT R15, R15, 0xffffffdf, RZ, 0xc0, !PT ;  /* 0xffffffdf0f0f7812 */ /* 0x008fc800078ec0ff */
[----:B------:R-:W-:Y:S01]  /*1c50*/  @P2 LOP3.LUT R15, R15, 0x20, RZ, 0xfc, !PT ;  /* 0x000000200f0f2812 */ /* 0x000fe200078efcff */
[----:B-1----:R-:W-:Y:S02]  /*1c60*/  IMAD.SHL.U32 R2, R0, 0x80, RZ ;  /* 0x0000008000027824 */ /* 0x002fe400078e00ff */
[----:B------:R-:W-:-:S03]  /*1c70*/  IMAD.MOV.U32 R0, RZ, RZ, c[0x0][0x228] ;  /* 0x00008a00ff007624 */ /* 0x000fc600078e00ff */
[----:B------:R1:W-:Y:S04]  /*1c80*/  STL [R1+0x5c], R2 ;  /* 0x00005c0201007387 */ /* 0x0003e80000100800 */
[----:B------:R-:W-:Y:S01]  /*1c90*/  STL [R1+0x28], R15 ;  /* 0x0000280f01007387 */ /* 0x000fe20000100800 */
[----:B-1----:R-:W-:-:S05]  /*1ca0*/  IADD3 R2, R2, 0x7f, RZ ;  /* 0x0000007f02027810 */ /* 0x002fca0007ffe0ff */
[----:B------:R-:W-:-:S05]  /*1cb0*/  @P2 IMAD.HI.U32 R3, R2, c[0x0][0x2c8], RZ ;  /* 0x0000b20002032a27 */ /* 0x000fca00078e00ff */
[----:B------:R-:W-:Y:S01]  /*1cc0*/  @P2 SHF.R.U32.HI R2, RZ, c[0x0][0x2cc], R3 ;  /* 0x0000b300ff022a19 */ /* 0x000fe20000011603 */
[----:B------:R-:W-:Y:S01]  /*1cd0*/  BSSY B0, `(.L_x_1140) ;  /* 0x000003a000007945 */ /* 0x000fe20003800000 */
[----:B----4-:R-:W-:-:S04]  /*1ce0*/  @P5 IMAD.IADD R0, R4, 0x1, -R5 ;  /* 0x0000000104005824 */ /* 0x010fc800078e0a05 */
[----:B------:R-:W-:Y:S02]  /*1cf0*/  IMAD.IADD R6, R10, 0x1, R0 ;  /* 0x000000010a067824 */ /* 0x000fe400078e0200 */
[----:B------:R-:W-:-:S03]  /*1d00*/  IMAD.MOV.U32 R4, RZ, RZ, RZ ;  /* 0x000000ffff047224 */ /* 0x000fc600078e00ff */
[C---:B------:R-:W-:Y:S01]  /*1d10*/  IADD3 R180, R6.reuse, 0x70, -R7 ;  /* 0x0000007006b47810 */ /* 0x040fe20007ffe807 */
[----:B------:R1:W-:Y:S01]  /*1d20*/  STL [R1+0x4c], R6 ;  /* 0x00004c0601007387 */ /* 0x0003e20000100800 */
[----:B------:R-:W-:-:S03]  /*1d30*/  IADD3 R5, R6, 0x6f, RZ ;  /* 0x0000006f06057810 */ /* 0x000fc60007ffe0ff */
[----:B------:R-:W-:Y:S02]  /*1d40*/  IMAD.IADD R3, R180, 0x1, R2 ;  /* 0x00000001b4037824 */ /* 0x000fe400078e0202 */
[----:B------:R-:W-:Y:S02]  /*1d50*/  IMAD.MOV.U32 R2, RZ, RZ, RZ ;  /* 0x000000ffff027224 */ /* 0x000fe400078e00ff */
[----:B------:R-:W-:Y:S01]  /*1d60*/  IMAD.HI R4, R5, -0x6db6db6d, R4 ;  /* 0x9249249305047827 */ /* 0x000fe200078e0204 */
[----:B------:R-:W-:-:S03]  /*1d70*/  LOP3.LUT R5, R9, 0xff0000, RZ, 0xc0, !PT ;  /* 0x00ff000009057812 */ /* 0x000fc600078ec0ff */
[----:B------:R-:W-:Y:S01]  /*1d80*/  IMAD.HI R2, R3, -0x6db6db6d, R2 ;  /* 0x9249249303027827 */ /* 0x000fe200078e0202 */
[----:B-1----:R-:W-:-:S04]  /*1d90*/  LOP3.LUT R6, R9, 0xff000000, RZ, 0xc0, !PT ;  /* 0xff00000009067812 */ /* 0x002fc800078ec0ff */
[----:B------:R-:W-:-:S04]  /*1da0*/  SHF.R.U32.HI R7, RZ, 0x8, R6 ;  /* 0x00000008ff077819 */ /* 0x000fc80000011606 */
[----:B------:R-:W-:Y:S02]  /*1db0*/  LEA.HI R5, R5, R7, RZ, 0x10 ;  /* 0x0000000705057211 */ /* 0x000fe400078f80ff */
[----:B------:R-:W-:Y:S02]  /*1dc0*/  SHF.R.U32.HI R6, RZ, 0x1f, R4 ;  /* 0x0000001fff067819 */ /* 0x000fe40000011604 */
[----:B------:R-:W-:Y:S02]  /*1dd0*/  SHF.R.U32.HI R3, RZ, 0x1f, R2 ;  /* 0x0000001fff037819 */ /* 0x000fe40000011602 */
[----:B------:R-:W-:Y:S02]  /*1de0*/  SHF.R.U32.HI R8, RZ, 0x10, R5 ;  /* 0x00000010ff087819 */ /* 0x000fe40000011605 */
[----:B------:R-:W-:Y:S02]  /*1df0*/  LOP3.LUT R16, R5, 0xff, RZ, 0xc0, !PT ;  /* 0x000000ff05107812 */ /* 0x000fe400078ec0ff */
[----:B------:R-:W-:-:S02]  /*1e00*/  LEA.HI.SX32 R176, R4, R6, 0x1a ;  /* 0x0000000604b07211 */ /* 0x000fc400078fd2ff */
[----:B------:R-:W-:Y:S01]  /*1e10*/  LEA.HI.SX32 R2, R2, R3, 0x1a ;  /* 0x0000000302027211 */ /* 0x000fe200078fd2ff */
[----:B------:R1:W-:Y:S03]  /*1e20*/  STL [R1+0x50], R8 ;  /* 0x0000500801007387 */ /* 0x0003e60000100800 */
[----:B------:R-:W-:Y:S01]  /*1e30*/  IMNMX R6, R176, R2, PT ;  /* 0x00000002b0067217 */ /* 0x000fe20003800200 */
[----:B------:R1:W-:Y:S03]  /*1e40*/  STL [R1+0x60], R16 ;  /* 0x0000601001007387 */ /* 0x0003e60000100800 */
[----:B------:R-:W-:Y:S02]  /*1e50*/  ISETP.GE.AND P0, PT, R6, 0x1, PT ;  /* 0x000000010600780c */ /* 0x000fe40003f06270 */
[----:B------:R-:W-:Y:S01]  /*1e60*/  ISETP.NE.AND P1, PT, R8, RZ, PT ;  /* 0x000000ff0800720c */ /* 0x000fe20003f25270 */
[----:B------:R-:W-:-:S03]  /*1e70*/  IMAD.MOV.U32 R2, RZ, RZ, RZ ;  /* 0x000000ffff027224 */ /* 0x000fc600078e00ff */
[----:B------:R-:W-:-:S07]  /*1e80*/  SEL R144, R8, c[0x0][0x338], P1 ;  /* 0x0000ce0008907a07 */ /* 0x000fce0000800000 */
        /* <DEDUP_REMOVED lines=10> */
[----:B------:R-:W-:Y:S01]  /*1f30*/  IMAD.MOV.U32 R7, RZ, RZ, R2 ;  /* 0x000000ffff077224 */ /* 0x000fe200078e0002 */
[----:B------:R-:W-:-:S03]  /*1f40*/  IABS R2, R144 ;  /* 0x0000009000027213 */ /* 0x000fc60000000000 */
[----:B------:R-:W-:Y:S02]  /*1f50*/  IMAD R7, R7, R4, RZ ;  /* 0x0000000407077224 */ /* 0x000fe400078e02ff */
[----:B-1----:R-:W-:Y:S02]  /*1f60*/  IMAD.MOV R8, RZ, RZ, -R2 ;  /* 0x000000ffff087224 */ /* 0x002fe400078e0a02 */
        /* <DEDUP_REMOVED lines=16> */
.L_x_1141:
[----:B------:R-:W-:Y:S05]  /*2070*/  BSYNC B0 ;  /* 0x0000000000007941 */ /* 0x000fea0003800000 */
.L_x_1140:
[----:B------:R-:W-:Y:S01]  /*2080*/  IMAD R3, R16, R2, RZ ;  /* 0x0000000210037224 */ /* 0x000fe200078e02ff */
[----:B------:R-:W2:Y:S03]  /*2090*/  S2R R7, SR_TID.X ;  /* 0x0000000000077919 */ /* 0x000ea60000002100 */
[C---:B------:R-:W-:Y:S02]  /*20a0*/  IMAD.IADD R2, R3.reuse, 0x1, R2 ;  /* 0x0000000103027824 */ /* 0x040fe400078e0202 */
[----:B------:R-:W-:-:S03]  /*20b0*/  IMAD R3, R3, 0x70, -R10 ;  /* 0x0000007003037824 */ /* 0x000fc600078e0a0a */
[----:B------:R-:W-:Y:S02]  /*20c0*/  IMNMX R2, R6, R2, PT ;  /* 0x0000000206027217 */ /* 0x000fe40003800200 */
[----:B------:R-:W-:-:S03]  /*20d0*/  IMNMX R3, RZ, R3, !PT ;  /* 0x00000003ff037217 */ /* 0x000fc60007800200 */
[----:B------:R-:W-:-:S05]  /*20e0*/  IMAD R2, R2, 0x70, -R10 ;  /* 0x0000007002027824 */ /* 0x000fca00078e0a0a */
[----:B------:R-:W-:-:S04]  /*20f0*/  IMNMX R2, R2, R0, PT ;  /* 0x0000000002027217 */ /* 0x000fc80003800200 */
[----:B------:R-:W-:Y:S02]  /*2100*/  ISETP.GT.AND P0, PT, R2, R3, PT ;  /* 0x000000030200720c */ /* 0x000fe40003f04270 */
[----:B------:R-:W-:Y:S02]  /*2110*/  SHF.R.U32.HI R3, RZ, 0x4, R3 ;  /* 0x00000004ff037819 */ /* 0x000fe40000011603 */
[--C-:B--2---:R-:W-:Y:S02]  /*2120*/  SHF.R.S32.HI R214, RZ, 0x1f, R7.reuse ;  /* 0x0000001fffd67819 */ /* 0x104fe40000011407 */
[----:B------:R-:W-:Y:S01]  /*2130*/  SHF.R.S32.HI R40, RZ, 0x1f, R7 ;  /* 0x0000001fff287819 */ /* 0x000fe20000011407 */
[----:B------:R-:W-:Y:S01]  /*2140*/  IMAD.WIDE.U32 R4, R3, 0x24924925, RZ ;  /* 0x2492492503047825 */ /* 0x000fe200078e00ff */
[-C--:B------:R-:W-:Y:S02]  /*2150*/  LEA.HI R6, R214, R7.reuse, RZ, 0x3 ;  /* 0x00000007d6067211 */ /* 0x080fe400078f18ff */
[----:B------:R-:W-:Y:S01]  /*2160*/  LEA.HI R40, R40, R7, RZ, 0x3 ;  /* 0x0000000728287211 */ /* 0x000fe200078f18ff */
[----:B------:R-:W-:Y:S01]  /*2170*/  IMAD.MOV.U32 R140, RZ, RZ, R5 ;  /* 0x000000ffff8c7224 */ /* 0x000fe200078e0005 */
[----:B------:R-:W-:-:S02]  /*2180*/  LOP3.LUT R4, R6, 0xfffffff8, RZ, 0xc0, !PT ;  /* 0xfffffff806047812 */ /* 0x000fc400078ec0ff */
[----:B------:R-:W-:Y:S01]  /*2190*/  @P0 IADD3 R3, R2, 0x6f, RZ ;  /* 0x0000006f02030810 */ /* 0x000fe20007ffe0ff */
[----:B------:R-:W-:Y:S01]  /*21a0*/  @P0 IMAD.MOV.U32 R2, RZ, RZ, RZ ;  /* 0x000000ffff020224 */ /* 0x000fe200078e00ff */
[----:B------:R-:W-:Y:S01]  /*21b0*/  SHF.R.S32.HI R40, RZ, 0x3, R40 ;  /* 0x00000003ff287819 */ /* 0x000fe20000011428 */
[----:B------:R-:W-:Y:S01]  /*21c0*/  IMAD.IADD R147, R7, 0x1, -R4 ;  /* 0x0000000107937824 */ /* 0x000fe200078e0a04 */
[----:B------:R-:W-:Y:S01]  /*21d0*/  SHF.R.S32.HI R35, RZ, 0x1f, R7 ;  /* 0x0000001fff237819 */ /* 0x000fe20000011407 */
[----:B------:R-:W-:Y:S01]  /*21e0*/  @P0 IMAD.HI R2, R3, -0x6db6db6d, R2 ;  /* 0x9249249303020827 */ /* 0x000fe200078e0202 */
[--C-:B------:R-:W-:Y:S02]  /*21f0*/  SHF.R.S32.HI R33, RZ, 0x1f, R7.reuse ;  /* 0x0000001fff217819 */ /* 0x100fe40000011407 */
[----:B------:R-:W-:Y:S01]  /*2200*/  SHF.R.S32.HI R34, RZ, 0x1f, R7 ;  /* 0x0000001fff227819 */ /* 0x000fe20000011407 */
[----:B------:R-:W-:Y:S01]  /*2210*/  IMAD.SHL.U32 R6, R40, 0x40, RZ ;  /* 0x0000004028067824 */ /* 0x000fe200078e00ff */
[----:B------:R-:W-:Y:S01]  /*2220*/  @P0 SHF.R.U32.HI R3, RZ, 0x1f, R2 ;  /* 0x0000001fff030819 */ /* 0x000fe20000011602 */
[----:B------:R-:W-:Y:S01]  /*2230*/  IMAD.MOV.U32 R4, RZ, RZ, R140 ;  /* 0x000000ffff047224 */ /* 0x000fe200078e008c */
[----:B------:R-:W-:Y:S01]  /*2240*/  LEA.HI R5, R214, R7, RZ, 0x6 ;  /* 0x00000007d6057211 */ /* 0x000fe200078f30ff */
[C---:B------:R-:W-:Y:S01]  /*2250*/  IMAD.SHL.U32 R36, R147.reuse, 0x8, RZ ;  /* 0x0000000893247824 */ /* 0x040fe200078e00ff */
[----:B------:R-:W-:Y:S01]  /*2260*/  @P0 LEA.HI.SX32 R4, R2, R3, 0x1a ;  /* 0x0000000302040211 */ /* 0x000fe200078fd2ff */
[----:B------:R-:W-:Y:S01]  /*2270*/  IMAD.SHL.U32 R28, R147, 0x4, RZ ;  /* 0x00000004931c7824 */ /* 0x000fe200078e00ff */
[-C--:B------:R-:W-:Y:S01]  /*2280*/  LEA.HI R35, R35, R7.reuse, RZ, 0x3 ;  /* 0x0000000723237211 */ /* 0x080fe200078f18ff */
[----:B------:R-:W-:Y:S01]  /*2290*/  IMAD.SHL.U32 R2, R5, 0x8, RZ ;  /* 0x0000000805027824 */ /* 0x000fe200078e00ff */
[----:B------:R-:W-:-:S02]  /*22a0*/  LEA.HI R34, R34, R7, RZ, 0x3 ;  /* 0x0000000722227211 */ /* 0x000fc400078f18ff */
[----:B------:R-:W-:Y:S02]  /*22b0*/  LEA.HI R33, R33, R7, RZ, 0x3 ;  /* 0x0000000721217211 */ /* 0x000fe400078f18ff */
[----:B------:R-:W-:Y:S02]  /*22c0*/  LOP3.LUT R159, R6, 0x1c0, RZ, 0xc0, !PT ;  /* 0x000001c0069f7812 */ /* 0x000fe400078ec0ff */
[----:B------:R-:W-:Y:S02]  /*22d0*/  ISETP.GT.AND P0, PT, R4, R140, PT ;  /* 0x0000008c0400720c */ /* 0x000fe40003f04270 */
[----:B------:R-:W-:Y:S02]  /*22e0*/  SHF.R.S32.HI R35, RZ, 0x3, R35 ;  /* 0x00000003ff237819 */ /* 0x000fe40000011423 */
[----:B------:R-:W-:Y:S02]  /*22f0*/  SHF.R.S32.HI R34, RZ, 0x3, R34 ;  /* 0x00000003ff227819 */ /* 0x000fe40000011422 */
[----:B------:R-:W-:-:S02]  /*2300*/  SHF.R.S32.HI R33, RZ, 0x3, R33 ;  /* 0x00000003ff217819 */ /* 0x000fc40000011421 */
[----:B------:R-:W-:Y:S02]  /*2310*/  SHF.R.U32.HI R199, RZ, 0x3, R159 ;  /* 0x00000003ffc77819 */ /* 0x000fe4000001169f */
[----:B------:R-:W-:Y:S02]  /*2320*/  LOP3.LUT R3, R159, 0x38, R36, 0xf8, !PT ;  /* 0x000000389f037812 */ /* 0x000fe400078ef824 */
[----:B------:R-:W-:Y:S02]  /*2330*/  IADD3 R35, R35, 0x20, RZ ;  /* 0x0000002023237810 */ /* 0x000fe40007ffe0ff */
[----:B------:R-:W-:Y:S02]  /*2340*/  IADD3 R34, R34, 0x40, RZ ;  /* 0x0000004022227810 */ /* 0x000fe40007ffe0ff */
[----:B------:R-:W-:Y:S01]  /*2350*/  IADD3 R33, R33, 0x60, RZ ;  /* 0x0000006021217810 */ /* 0x000fe20007ffe0ff */
[----:B------:R-:W-:Y:S01]  /*2360*/  IMAD.SHL.U32 R5, R35, 0x40, RZ ;  /* 0x0000004023057824 */ /* 0x000fe200078e00ff */
[----:B------:R-:W-:Y:S01]  /*2370*/  LOP3.LUT R169, R2, 0xfffffe00, RZ, 0xc0, !PT ;  /* 0xfffffe0002a97812 */ /* 0x000fe200078ec0ff */
[----:B------:R-:W-:Y:S01]  /*2380*/  IMAD.SHL.U32 R6, R34, 0x40, RZ ;  /* 0x0000004022067824 */ /* 0x000fe200078e00ff */
[----:B------:R-:W-:Y:S01]  /*2390*/  LOP3.LUT R2, R3, R199, RZ, 0x3c, !PT ;  /* 0x000000c703027212 */ /* 0x000fe200078e3cff */
[----:B------:R-:W-:Y:S01]  /*23a0*/  IMAD.SHL.U32 R3, R33, 0x40, RZ ;  /* 0x0000004021037824 */ /* 0x000fe200078e00ff */
[----:B------:R-:W-:-:S02]  /*23b0*/  LOP3.LUT R154, R5, 0x1c0, RZ, 0xc0, !PT ;  /* 0x000001c0059a7812 */ /* 0x000fc400078ec0ff */
[----:B------:R-:W-:Y:S01]  /*23c0*/  LOP3.LUT R155, R6, 0x1c0, RZ, 0xc0, !PT ;  /* 0x000001c0069b7812 */ /* 0x000fe200078ec0ff */
[----:B------:R-:W-:Y:S01]  /*23d0*/  IMAD.IADD R2, R169, 0x1, R2 ;  /* 0x00000001a9027824 */ /* 0x000fe200078e0202 */
[----:B------:R-:W-:-:S03]  /*23e0*/  LOP3.LUT R158, R3, 0x1c0, RZ, 0xc0, !PT ;  /* 0x000001c0039e7812 */ /* 0x000fc600078ec0ff */
[----:B------:R-:W-:Y:S01]  /*23f0*/  IMAD.SHL.U32 R215, R2, 0x2, RZ ;  /* 0x0000000202d77824 */ /* 0x000fe200078e00ff */
[----:B------:R-:W-:Y:S05]  /*2400*/  @!P0 BRA `(.L_x_1142) ;  /* 0x00006f5000008947 */ /* 0x000fea0003800000 */
[----:B------:R-:W-:Y:S01]  /*2410*/  ISETP.NE.U32.AND P0, PT, RZ, c[0x0][0x340], PT ;  /* 0x0000d000ff007a0c */ /* 0x000fe20003f05070 */
[----:B------:R-:W-:-:S03]  /*2420*/  IMAD.MOV.U32 R38, RZ, RZ, R15 ;  /* 0x000000ffff267224 */ /* 0x000fc600078e000f */
[----:B------:R-:W-:-:S13]  /*2430*/  ISETP.NE.AND.EX P3, PT, RZ, c[0x0][0x344], PT, P0 ;  /* 0x0000d100ff007a0c */ /* 0x000fda0003f65300 */
[----:B------:R-:W-:-:S05]  /*2440*/  @P3 IMAD.WIDE R2, R42, R13, c[0x0][0x340] ;  /* 0x0000d0002a023625 */ /* 0x000fca00078e020d */
[----:B------:R2:W3:Y:S01]  /*2450*/  @P3 LDG.E R23, [R2.64] ;  /* 0x0000000602173981 */ /* 0x0004e2000c1e1900 */
[----:B------:R-:W-:Y:S01]  /*2460*/  SHF.R.S32.HI R27, RZ, 0x1f, R40 ;  /* 0x0000001fff1b7819 */ /* 0x000fe20000011428 */
[----:B------:R-:W-:Y:S01]  /*2470*/  IMAD.MOV.U32 R179, RZ, RZ, 0x5 ;  /* 0x00000005ffb37424 */ /* 0x000fe200078e00ff */
[----:B------:R-:W-:Y:S01]  /*2480*/  IADD3 R129, P0, R40, R12, RZ ;  /* 0x0000000c28817210 */ /* 0x000fe20007f1e0ff */
[----:B------:R-:W-:Y:S01]  /*2490*/  ULDC UR4, c[0x0][0x23c] ;  /* 0x00008f0000047ab9 */ /* 0x000fe20000000800 */
[----:B------:R-:W-:Y:S01]  /*24a0*/  SHF.R.S32.HI R37, RZ, 0x1f, R36 ;  /* 0x0000001fff257819 */ /* 0x000fe20000011424 */
[----:B------:R-:W-:Y:S01]  /*24b0*/  USHF.L.U32 UR5, UR4, 0x6, URZ ;  /* 0x0000000604057899 */ /* 0x000fe2000800063f */
[----:B------:R-:W-:Y:S01]  /*24c0*/  LEA.HI.X.SX32 R143, R12, R27, 0x1, P0 ;  /* 0x0000001b0c8f7211 */ /* 0x000fe200000f0eff */
[----:B------:R-:W-:Y:S01]  /*24d0*/  IMAD.IADD R22, R11, 0x1, R170 ;  /* 0x000000010b167824 */ /* 0x000fe200078e02aa */
[----:B------:R-:W-:Y:S01]  /*24e0*/  IADD3 R41, R4, -0x1, RZ ;  /* 0xffffffff04297810 */ /* 0x000fe20007ffe0ff */
[----:B------:R-:W-:Y:S01]  /*24f0*/  UIMAD UR4, UR4, 0x60, URZ ;  /* 0x00000060040478a4 */ /* 0x000fe2000f8e023f */
[----:B------:R-:W-:Y:S01]  /*2500*/  SEL R25, R146, RZ, !P5 ;  /* 0x000000ff92197207 */ /* 0x000fe20006800000 */
[----:B------:R-:W-:Y:S01]  /*2510*/  IMAD R5, R143, c[0x0][0x238], RZ ;  /* 0x00008e008f057a24 */ /* 0x000fe200078e02ff */
[----:B------:R-:W-:Y:S01]  /*2520*/  MOV R148, 0x70 ;  /* 0x0000007000947802 */ /* 0x000fe20000000f00 */
[----:B------:R-:W-:Y:S01]  /*2530*/  IMAD.WIDE.U32 R12, R40, c[0x0][0x290], R36 ;  /* 0x0000a400280c7a25 */ /* 0x000fe200078e0024 */
[----:B------:R-:W-:-:S02]  /*2540*/  SEL R26, R42, RZ, !P5 ;  /* 0x000000ff2a1a7207 */ /* 0x000fc40006800000 */
[----:B------:R-:W-:Y:S01]  /*2550*/  ISETP.GE.AND P5, PT, R36, c[0x0][0x1d4], PT ;  /* 0x0000750024007a0c */ /* 0x000fe20003fa6270 */
[----:B------:R-:W-:Y:S01]  /*2560*/  IMAD R5, R129, c[0x0][0x23c], R5 ;  /* 0x00008f0081057a24 */ /* 0x000fe200078e0205 */
[----:B------:R-:W-:Y:S01]  /*2570*/  ISETP.GE.AND P4, PT, R218, c[0x0][0x1d4], PT ;  /* 0x00007500da007a0c */ /* 0x000fe20003f86270 */
[----:B------:R-:W-:Y:S01]  /*2580*/  IMAD R4, R25, c[0x0][0x248], RZ ;  /* 0x0000920019047a24 */ /* 0x000fe200078e02ff */
[----:B------:R-:W-:Y:S01]  /*2590*/  MOV R178, c[0x0][0x238] ;  /* 0x00008e0000b27a02 */ /* 0x000fe20000000f00 */
[C---:B------:R-:W-:Y:S01]  /*25a0*/  IMAD R186, R148.reuse, c[0x0][0x23c], RZ ;  /* 0x00008f0094ba7a24 */ /* 0x040fe200078e02ff */
[----:B------:R-:W-:Y:S01]  /*25b0*/  SHF.R.S32.HI R24, RZ, 0x1f, R22 ;  /* 0x0000001fff187819 */ /* 0x000fe20000011416 */
[----:B------:R-:W-:Y:S01]  /*25c0*/  IMAD.WIDE.U32 R156, R148, c[0x0][0x238], RZ ;  /* 0x00008e00949c7a25 */ /* 0x000fe200078e00ff */
[----:B------:R-:W-:Y:S02]  /*25d0*/  SHF.L.U64.HI R187, R178, R179, c[0x0][0x23c] ;  /* 0x00008f00b2bb7619 */ /* 0x000fe400000102b3 */
[----:B------:R-:W-:Y:S01]  /*25e0*/  SHF.R.S32.HI R29, RZ, 0x1f, R28 ;  /* 0x0000001fff1d7819 */ /* 0x000fe2000001141c */
[----:B--2---:R-:W-:Y:S01]  /*25f0*/  IMAD.WIDE.U32 R2, R129, c[0x0][0x238], R36 ;  /* 0x00008e0081027a25 */ /* 0x004fe200078e0024 */
[----:B------:R-:W-:-:S02]  /*2600*/  LOP3.LUT R38, R38, 0xfffffffd, RZ, 0xc0, !PT ;  /* 0xfffffffd26267812 */ /* 0x000fc400078ec0ff */
[----:B------:R-:W-:Y:S01]  /*2610*/  MOV R210, c[0x0][0x27c] ;  /* 0x00009f0000d27a02 */ /* 0x000fe20000000f00 */
[----:B------:R-:W-:Y:S01]  /*2620*/  IMAD.IADD R3, R3, 0x1, R5 ;  /* 0x0000000103037824 */ /* 0x000fe200078e0205 */
[----:B------:R-:W-:Y:S01]  /*2630*/  @P5 LOP3.LUT R38, R38, 0x2, RZ, 0xfc, !PT ;  /* 0x0000000226265812 */ /* 0x000fe200078efcff */
[----:B------:R-:W-:Y:S01]  /*2640*/  IMAD R5, R41, -0x70, R0 ;  /* 0xffffff9029057824 */ /* 0x000fe200078e0200 */
[----:B------:R-:W-:Y:S01]  /*2650*/  SHF.R.U32.HI R30, RZ, 0x3, R154 ;  /* 0x00000003ff1e7819 */ /* 0x000fe2000001169a */
[----:B------:R-:W-:Y:S01]  /*2660*/  IMAD.WIDE.U32 R2, R39, c[0x0][0x240], R2 ;  /* 0x0000900027027a25 */ /* 0x000fe200078e0002 */
[----:B------:R-:W-:Y:S02]  /*2670*/  LOP3.LUT R38, R38, 0xfffffffe, RZ, 0xc0, !PT ;  /* 0xfffffffe26267812 */ /* 0x000fe400078ec0ff */
[----:B------:R-:W-:Y:S01]  /*2680*/  IMNMX R5, R5, 0x70, PT ;  /* 0x0000007005057817 */ /* 0x000fe20003800200 */
[----:B------:R-:W-:Y:S01]  /*2690*/  IMAD R3, R39, c[0x0][0x244], R3 ;  /* 0x0000910027037a24 */ /* 0x000fe200078e0203 */
[----:B------:R-:W-:Y:S01]  /*26a0*/  @P4 LOP3.LUT R38, R38, 0x1, RZ, 0xfc, !PT ;  /* 0x0000000126264812 */ /* 0x000fe200078efcff */
[C---:B------:R-:W-:Y:S01]  /*26b0*/  IMAD R4, R26.reuse, c[0x0][0x24c], R4 ;  /* 0x000093001a047a24 */ /* 0x040fe200078e0204 */
[----:B------:R-:W-:Y:S01]  /*26c0*/  SHF.R.U32.HI R32, RZ, 0x3, R158 ;  /* 0x00000003ff207819 */ /* 0x000fe2000001169e */
[----:B------:R-:W-:Y:S01]  /*26d0*/  IMAD.IADD R6, R5, 0x1, -R40 ;  /* 0x0000000105067824 */ /* 0x000fe200078e0a28 */
[----:B------:R-:W-:Y:S01]  /*26e0*/  SHF.R.U32.HI R31, RZ, 0x3, R155 ;  /* 0x00000003ff1f7819 */ /* 0x000fe2000001169b */
[----:B------:R-:W-:Y:S01]  /*26f0*/  IMAD.WIDE.U32 R126, R26, c[0x0][0x248], R2 ;  /* 0x000092001a7e7a25 */ /* 0x000fe200078e0002 */
[----:B------:R-:W-:Y:S01]  /*2700*/  SHF.R.S32.HI R3, RZ, 0x1f, R41 ;  /* 0x0000001fff037819 */ /* 0x000fe20000011429 */
[----:B------:R2:W-:Y:S01]  /*2710*/  STL [R1+0x28], R38 ;  /* 0x0000282601007387 */ /* 0x0005e20000100800 */
[C---:B------:R-:W-:Y:S01]  /*2720*/  ISETP.GE.AND P0, PT, R6.reuse, 0x1, PT ;  /* 0x000000010600780c */ /* 0x040fe20003f06270 */
[----:B------:R-:W-:Y:S01]  /*2730*/  IMAD.IADD R186, R157, 0x1, R186 ;  /* 0x000000019dba7824 */ /* 0x000fe200078e02ba */
[----:B------:R-:W-:Y:S01]  /*2740*/  IADD3 R125, R127, R4, RZ ;  /* 0x000000047f7d7210 */ /* 0x000fe20007ffe0ff */
[----:B------:R-:W-:Y:S01]  /*2750*/  IMAD.MOV.U32 R124, RZ, RZ, R126 ;  /* 0x000000ffff7c7224 */ /* 0x000fe200078e007e */
[----:B------:R-:W-:Y:S01]  /*2760*/  ISETP.GE.AND P2, PT, R6, 0x21, PT ;  /* 0x000000210600780c */ /* 0x000fe20003f46270 */
[----:B------:R-:W-:-:S02]  /*2770*/  IMAD R2, R186, R41, RZ ;  /* 0x00000029ba027224 */ /* 0x000fc400078e02ff */
[----:B------:R-:W-:Y:S02]  /*2780*/  IMAD.SHL.U32 R209, R178, 0x20, RZ ;  /* 0x00000020b2d17824 */ /* 0x000fe400078e00ff */
[-C--:B------:R-:W-:Y:S02]  /*2790*/  IMAD R4, R3, R156.reuse, R2 ;  /* 0x0000009c03047224 */ /* 0x080fe400078e0202 */
[----:B------:R-:W-:-:S04]  /*27a0*/  IMAD.WIDE.U32 R2, R41, R156, R124 ;  /* 0x0000009c29027225 */ /* 0x000fc800078e007c */
[----:B------:R-:W-:Y:S01]  /*27b0*/  IMAD.IADD R3, R3, 0x1, R4 ;  /* 0x0000000103037824 */ /* 0x000fe200078e0204 */
[----:B------:R-:W-:Y:S01]  /*27c0*/  @P0 LEA R4, P1, R2, c[0x0][0x220], 0x1 ;  /* 0x0000880002040a11 */ /* 0x000fe200078208ff */
[----:B-1----:R-:W-:-:S03]  /*27d0*/  IMAD.WIDE.U32 R8, R178, 0x40, RZ ;  /* 0x00000040b2087825 */ /* 0x002fc600078e00ff */
[----:B------:R-:W-:Y:S01]  /*27e0*/  @P0 LEA.HI.X R5, R2, c[0x0][0x224], R3, 0x1, P1 ;  /* 0x0000890002050a11 */ /* 0x000fe200008f0c03 */
[----:B------:R-:W-:Y:S01]  /*27f0*/  IMAD R10, R24, c[0x0][0x1e0], RZ ;  /* 0x00007800180a7a24 */ /* 0x000fe200078e02ff */
[----:B------:R-:W-:Y:S01]  /*2800*/  ISETP.GE.AND P1, PT, R6, 0x41, PT ;  /* 0x000000410600780c */ /* 0x000fe20003f26270 */
[----:B------:R-:W-:Y:S02]  /*2810*/  IMAD.WIDE.U32 R204, R40, c[0x0][0x1e0], RZ ;  /* 0x0000780028cc7a25 */ /* 0x000fe400078e00ff */
[----:B------:R-:W-:Y:S01]  /*2820*/  @!PT LDS RZ, [RZ] ;  /* 0x00000000fffff984 */ /* 0x000fe20000000800 */
[----:B------:R-:W-:Y:S01]  /*2830*/  @!PT LDS RZ, [RZ] ;  /* 0x00000000fffff984 */ /* 0x000fe20000000800 */
[----:B------:R-:W-:Y:S01]  /*2840*/  @!PT LDS RZ, [RZ] ;  /* 0x00000000fffff984 */ /* 0x000fe20000000800 */
[----:B------:R1:W-:Y:S02]  /*2850*/  @P0 LDGSTS.E.BYPASS.LTC128B.128 [R215+0x8100], [R4.64], !P5 ;  /* 0x0810000004d70fae */ /* 0x0003e4000e901d46 */
[----:B------:R-:W-:Y:S02]  /*2860*/  IMAD R10, R22, c[0x0][0x1e4], R10 ;  /* 0x00007900160a7a24 */ /* 0x000fe400078e020a */
[----:B------:R1:W-:Y:S01]  /*2870*/  @P0 LDGSTS.E.BYPASS.LTC128B.128 [R215+0xb900], [R4.64+0x80], !P4 ;  /* 0x0b90008004d70fae */ /* 0x0003e2000e101d46 */
[----:B------:R-:W-:-:S04]  /*2880*/  IMAD.WIDE.U32 R164, R178, 0x60, RZ ;  /* 0x00000060b2a47825 */ /* 0x000fc800078e00ff */
[----:B------:R-:W-:Y:S01]  /*2890*/  IMAD.MOV.U32 R162, RZ, RZ, c[0x0][0x280] ;  /* 0x0000a000ffa27624 */ /* 0x000fe200078e00ff */
[----:B------:R-:W-:Y:S01]  /*28a0*/  IADD3 R181, R165, UR4, RZ ;  /* 0x00000004a5b57c10 */ /* 0x000fe2000fffe0ff */
[----:B------:R-:W-:Y:S02]  /*28b0*/  IMAD.MOV.U32 R163, RZ, RZ, c[0x0][0x290] ;  /* 0x0000a400ffa37624 */ /* 0x000fe400078e00ff */
[C---:B------:R-:W-:Y:S01]  /*28c0*/  IMAD.SHL.U32 R190, R162.reuse, 0x20, RZ ;  /* 0x00000020a2be7824 */ /* 0x040fe200078e00ff */
[-C--:B------:R-:W-:Y:S01]  /*28d0*/  SHF.L.U64.HI R167, R162, R179.reuse, c[0x0][0x284] ;  /* 0x0000a100a2a77619 */ /* 0x080fe200000102b3 */
[C---:B------:R-:W-:Y:S01]  /*28e0*/  IMAD.SHL.U32 R191, R163.reuse, 0x20, RZ ;  /* 0x00000020a3bf7824 */ /* 0x040fe200078e00ff */
[----:B------:R-:W-:Y:S02]  /*28f0*/  SHF.L.U64.HI R168, R163, R179, c[0x0][0x294] ;  /* 0x0000a500a3a87619 */ /* 0x000fe400000102b3 */
[----:B-1----:R-:W-:-:S04]  /*2900*/  @P2 IADD3 R5, P0, R209, R2, RZ ;  /* 0x00000002d1052210 */ /* 0x002fc80007f1e0ff */
[----:B------:R-:W-:Y:S02]  /*2910*/  @P2 IADD3.X R7, R3, R187, RZ, P0, !PT ;  /* 0x000000bb03072210 */ /* 0x000fe400007fe4ff */
[----:B------:R-:W-:-:S04]  /*2920*/  @P2 LEA R4, P0, R5, c[0x0][0x220], 0x1 ;  /* 0x0000880005042a11 */ /* 0x000fc800078008ff */
[----:B------:R-:W-:-:S05]  /*2930*/  @P2 LEA.HI.X R5, R5, c[0x0][0x224], R7, 0x1, P0 ;  /* 0x0000890005052a11 */ /* 0x000fca00000f0c07 */
[----:B------:R1:W-:Y:S04]  /*2940*/  @P2 LDGSTS.E.BYPASS.LTC128B.128 [R216+0x9100], [R4.64], !P5 ;  /* 0x0910000004d82fae */ /* 0x0003e8000e901d46 */
[----:B------:R1:W-:Y:S02]  /*2950*/  @P2 LDGSTS.E.BYPASS.LTC128B.128 [R216+0xc900], [R4.64+0x80], !P4 ;  /* 0x0c90008004d82fae */ /* 0x0003e4000e101d46 */
[----:B-1----:R-:W-:-:S04]  /*2960*/  @P1 IADD3 R5, P0, R2, R8, RZ ;  /* 0x0000000802051210 */ /* 0x002fc80007f1e0ff */
[----:B------:R-:W-:Y:S01]  /*2970*/  @P1 IADD3.X R7, R3, UR5, R9, P0, !PT ;  /* 0x0000000503071c10 */ /* 0x000fe200087fe409 */
[----:B------:R-:W-:Y:S01]  /*2980*/  IMAD.WIDE.U32 R8, R22, c[0x0][0x1e0], RZ ;  /* 0x0000780016087a25 */ /* 0x000fe200078e00ff */
[----:B------:R-:W-:-:S04]  /*2990*/  @P1 LEA R4, P0, R5, c[0x0][0x220], 0x1 ;  /* 0x0000880005041a11 */ /* 0x000fc800078008ff */
[----:B------:R-:W-:Y:S02]  /*29a0*/  @P1 LEA.HI.X R5, R5, c[0x0][0x224], R7, 0x1, P0 ;  /* 0x0000890005051a11 */ /* 0x000fe400000f0c07 */
[----:B------:R-:W-:Y:S01]  /*29b0*/  ISETP.GT.AND P0, PT, R6, 0x60, PT ;  /* 0x000000600600780c */ /* 0x000fe20003f04270 */
[----:B------:R-:W-:Y:S02]  /*29c0*/  IMAD R6, R27, c[0x0][0x280], RZ ;  /* 0x0000a0001b067a24 */ /* 0x000fe400078e02ff */
[----:B------:R1:W-:Y:S02]  /*29d0*/  @P1 LDGSTS.E.BYPASS.LTC128B.128 [R216+0xa100], [R4.64], !P5 ;  /* 0x0a10000004d81fae */ /* 0x0003e4000e901d46 */
[C---:B------:R-:W-:Y:S02]  /*29e0*/  IMAD R16, R40.reuse, c[0x0][0x284], R6 ;  /* 0x0000a10028107a24 */ /* 0x040fe400078e0206 */
[----:B------:R-:W-:Y:S01]  /*29f0*/  IMAD.WIDE.U32 R6, R40, c[0x0][0x280], R28 ;  /* 0x0000a00028067a25 */ /* 0x000fe200078e001c */
[----:B------:R1:W-:Y:S03]  /*2a00*/  @P1 LDGSTS.E.BYPASS.LTC128B.128 [R216+0xd900], [R4.64+0x80], !P4 ;  /* 0x0d90008004d81fae */ /* 0x0003e6000e101d46 */
[----:B------:R-:W-:Y:S01]  /*2a10*/  IMAD.IADD R15, R7, 0x1, R16 ;  /* 0x00000001070f7824 */ /* 0x000fe200078e0210 */
[----:B------:R-:W-:Y:S01]  /*2a20*/  IADD3 R7, R9, R10, RZ ;  /* 0x0000000a09077210 */ /* 0x000fe20007ffe0ff */
[----:B------:R-:W-:-:S02]  /*2a30*/  IMAD R9, R27, c[0x0][0x290], RZ ;  /* 0x0000a4001b097a24 */ /* 0x000fc400078e02ff */
[----:B------:R-:W-:-:S04]  /*2a40*/  @P0 IMAD.WIDE.U32 R2, R178, 0x60, R2 ;  /* 0x00000060b2020825 */ /* 0x000fc800078e0002 */
[----:B------:R-:W-:Y:S01]  /*2a50*/  IMAD.MOV.U32 R14, RZ, RZ, R6 ;  /* 0x000000ffff0e7224 */ /* 0x000fe200078e0006 */
[----:B------:R-:W-:Y:S01]  /*2a60*/  @P0 IADD3 R17, R3, UR4, RZ ;  /* 0x0000000403110c10 */ /* 0x000fe2000fffe0ff */
[----:B------:R-:W-:-:S04]  /*2a70*/  IMAD.WIDE.U32 R10, R40, c[0x0][0x290], R28 ;  /* 0x0000a400280a7a25 */ /* 0x000fc800078e001c */
[----:B------:R-:W-:Y:S02]  /*2a80*/  IMAD R9, R40, c[0x0][0x294], R9 ;  /* 0x0000a50028097a24 */ /* 0x000fe400078e0209 */
[----:B------:R-:W-:Y:S01]  /*2a90*/  IMAD.MOV.U32 R6, RZ, RZ, R8 ;  /* 0x000000ffff067224 */ /* 0x000fe200078e0008 */
[C---:B------:R-:W-:Y:S01]  /*2aa0*/  @P0 LEA R8, P1, R2.reuse, c[0x0][0x220], 0x1 ;  /* 0x0000880002080a11 */ /* 0x040fe200078208ff */
[----:B------:R-:W-:Y:S01]  /*2ab0*/  IMAD.IADD R3, R9, 0x1, R13 ;  /* 0x0000000109037824 */ /* 0x000fe200078e020d */
[----:B------:R-:W-:Y:S01]  /*2ac0*/  IADD3 R11, R11, R9, RZ ;  /* 0x000000090b0b7210 */ /* 0x000fe20007ffe0ff */
[C---:B------:R-:W-:Y:S01]  /*2ad0*/  IMAD.WIDE.U32 R6, R39.reuse, c[0x0][0x1e8], R6 ;  /* 0x00007a0027067a25 */ /* 0x040fe200078e0006 */
[----:B------:R-:W-:Y:S02]  /*2ae0*/  @P0 LEA.HI.X R9, R2, c[0x0][0x224], R17, 0x1, P1 ;  /* 0x0000890002090a11 */ /* 0x000fe400008f0c11 */
[----:B------:R-:W-:Y:S01]  /*2af0*/  MOV R2, R12 ;  /* 0x0000000c00027202 */ /* 0x000fe20000000f00 */
[----:B-1----:R-:W-:Y:S01]  /*2b00*/  IMAD.WIDE.U32 R4, R40, c[0x0][0x280], R36 ;  /* 0x0000a00028047a25 */ /* 0x002fe200078e0024 */
[----:B------:R-:W-:Y:S01]  /*2b10*/  SHF.R.S32.HI R12, RZ, 0x1f, R33 ;  /* 0x0000001fff0c7819 */ /* 0x000fe20000011421 */
[----:B------:R1:W-:Y:S01]  /*2b20*/  @P0 LDGSTS.E.BYPASS.LTC128B.128 [R216+0xb100], [R8.64], !P5 ;  /* 0x0b10000008d80fae */ /* 0x0003e2000e901d46 */
[----:B------:R-:W-:Y:S01]  /*2b30*/  SHF.R.S32.HI R13, RZ, 0x1f, R34 ;  /* 0x0000001fff0d7819 */ /* 0x000fe20000011422 */
[----:B------:R-:W-:Y:S01]  /*2b40*/  IMAD.IADD R5, R16, 0x1, R5 ;  /* 0x0000000110057824 */ /* 0x000fe200078e0205 */
[----:B------:R-:W-:Y:S01]  /*2b50*/  LEA.HI R12, R12, R33, RZ, 0x3 ;  /* 0x000000210c0c7211 */ /* 0x000fe200078f18ff */
[----:B------:R1:W-:Y:S01]  /*2b60*/  @P0 LDGSTS.E.BYPASS.LTC128B.128 [R216+0xe900], [R8.64+0x80], !P4 ;  /* 0x0e90008008d80fae */ /* 0x0003e2000e101d46 */
[----:B------:R-:W-:Y:S01]  /*2b70*/  IMAD R7, R39, c[0x0][0x1ec], R7 ;  /* 0x00007b0027077a24 */ /* 0x000fe200078e0207 */
[----:B------:R-:W-:Y:S01]  /*2b80*/  LEA.HI R13, R13, R34, RZ, 0x3 ;  /* 0x000000220d0d7211 */ /* 0x000fe200078f18ff */
[----:B-----5:R-:W-:Y:S01]  /*2b90*/  IMAD.WIDE.U32 R108, R145, c[0x0][0x280], R14 ;  /* 0x0000a000916c7a25 */ /* 0x020fe200078e000e */
[----:B------:R-:W-:Y:S01]  /*2ba0*/  SHF.L.U32 R17, R12, 0x6, RZ ;  /* 0x000000060c117819 */ /* 0x000fe200000006ff */
[----:B------:R-:W0:Y:S01]  /*2bb0*/  LDGDEPBAR ;  /* 0x00000000000079af */ /* 0x000e220000000000 */
[----:B------:R-:W-:Y:S01]  /*2bc0*/  WARPSYNC 0xffffffff ;  /* 0xffffffff00007948 */ /* 0x000fe20003800000 */
[----:B------:R-:W-:Y:S01]  /*2bd0*/  IMAD.SHL.U32 R19, R13, 0x40, RZ ;  /* 0x000000400d137824 */ /* 0x000fe200078e00ff */
[----:B------:R-:W-:Y:S01]  /*2be0*/  LOP3.LUT R17, R17, 0xfffffe00, RZ, 0xc0, !PT ;  /* 0xfffffe0011117812 */ /* 0x000fe200078ec0ff */
[----:B------:R-:W-:-:S03]  /*2bf0*/  IMAD.WIDE.U32 R104, R145, c[0x0][0x280], R4 ;  /* 0x0000a00091687a25 */ /* 0x000fc600078e0004 */
[----:B------:R-:W-:Y:S01]  /*2c00*/  LOP3.LUT R19, R19, 0xfffffe00, RZ, 0xc0, !PT ;  /* 0xfffffe0013137812 */ /* 0x000fe200078ec0ff */
[----:B------:R-:W-:-:S04]  /*2c10*/  IMAD.WIDE.U32 R102, R145, c[0x0][0x290], R2 ;  /* 0x0000a40091667a25 */ /* 0x000fc800078e0002 */
[----:B------:R-:W-:Y:S01]  /*2c20*/  IMAD.WIDE.U32 R106, R145, c[0x0][0x290], R10 ;  /* 0x0000a400916a7a25 */ /* 0x000fe200078e000a */
[----:B-1----:R-:W-:Y:S02]  /*2c30*/  SHF.R.S32.HI R9, RZ, 0x1f, R35 ;  /* 0x0000001fff097819 */ /* 0x002fe40000011423 */
[----:B------:R-:W-:Y:S02]  /*2c40*/  SHF.R.S32.HI R8, RZ, 0x1f, R145 ;  /* 0x0000001fff087819 */ /* 0x000fe40000011491 */
[----:B------:R-:W-:Y:S01]  /*2c50*/  LEA.HI R16, R9, R35, RZ, 0x3 ;  /* 0x0000002309107211 */ /* 0x000fe200078f18ff */
[----:B------:R-:W-:Y:S02]  /*2c60*/  IMAD R9, R27, c[0x0][0x1e0], RZ ;  /* 0x000078001b097a24 */ /* 0x000fe400078e02ff */
[----:B------:R-:W-:Y:S02]  /*2c70*/  IMAD R20, R8, c[0x0][0x290], RZ ;  /* 0x0000a40008147a24 */ /* 0x000fe400078e02ff */
[----:B------:R-:W-:-:S02]  /*2c80*/  IMAD R18, R40, c[0x0][0x1e4], R9 ;  /* 0x0000790028127a24 */ /* 0x000fc400078e0209 */
[----:B------:R-:W-:Y:S02]  /*2c90*/  IMAD.SHL.U32 R16, R16, 0x40, RZ ;  /* 0x0000004010107824 */ /* 0x000fe400078e00ff */
[----:B------:R-:W-:Y:S01]  /*2ca0*/  IMAD R12, R145, c[0x0][0x294], R20 ;  /* 0x0000a500910c7a24 */ /* 0x000fe200078e0214 */
[----:B------:R-:W-:Y:S01]  /*2cb0*/  IADD3 R139, R205, R18, RZ ;  /* 0x00000012cd8b7210 */ /* 0x000fe20007ffe0ff */
[----:B------:R-:W-:Y:S01]  /*2cc0*/  IMAD R21, R8, c[0x0][0x280], RZ ;  /* 0x0000a00008157a24 */ /* 0x000fe200078e02ff */
[----:B------:R-:W-:Y:S01]  /*2cd0*/  LOP3.LUT R20, R16, 0xfffffe00, RZ, 0xc0, !PT ;  /* 0xfffffe0010147812 */ /* 0x000fe200078ec0ff */
[----:B------:R-:W-:Y:S01]  /*2ce0*/  IMAD.IADD R118, R107, 0x1, R12 ;  /* 0x000000016b767824 */ /* 0x000fe200078e020c */
[----:B------:R-:W-:Y:S01]  /*2cf0*/  SHF.L.U32 R8, R210, 0x1, RZ ;  /* 0x00000001d2087819 */ /* 0x000fe200000006ff */
[----:B------:R-:W-:Y:S01]  /*2d00*/  IMAD R13, R145, c[0x0][0x284], R21 ;  /* 0x0000a100910d7a24 */ /* 0x000fe200078e0215 */
[----:B------:R-:W-:-:S04]  /*2d10*/  IADD3 R116, R12, R103, RZ ;  /* 0x000000670c747210 */ /* 0x000fc80007ffe0ff */
[----:B------:R-:W-:Y:S02]  /*2d20*/  IADD3 R120, R109, R13, RZ ;  /* 0x0000000d6d787210 */ /* 0x000fe40007ffe0ff */
[----:B------:R-:W-:Y:S02]  /*2d30*/  IADD3 R117, R13, R105, RZ ;  /* 0x000000690d757210 */ /* 0x000fe40007ffe0ff */
[----:B---3--:R-:W-:Y:S01]  /*2d40*/  @P3 SHF.R.S32.HI R9, RZ, 0x1f, R23 ;  /* 0x0000001fff093819 */ /* 0x008fe20000011417 */
[----:B------:R-:W-:Y:S02]  /*2d50*/  @!P3 IMAD.MOV.U32 R9, RZ, RZ, R146 ;  /* 0x000000ffff09b224 */ /* 0x000fe400078e0092 */
[----:B------:R-:W-:-:S03]  /*2d60*/  @!P3 IMAD.MOV.U32 R23, RZ, RZ, R42 ;  /* 0x000000ffff17b224 */ /* 0x000fc600078e002a */
        /* <DEDUP_REMOVED lines=8> */
[----:B--2---:R-:W-:Y:S01]  /*2df0*/  ISETP.GE.AND P0, PT, R36, c[0x0][0x27c], PT ;  /* 0x00009f0024007a0c */ /* 0x004fe20003f06270 */
[C---:B------:R-:W-:Y:S01]  /*2e00*/  IMAD.WIDE.U32 R2, R39.reuse, c[0x0][0x210], R36 ;  /* 0x0000840027027a25 */ /* 0x040fe200078e0024 */
[----:B------:R-:W-:Y:S01]  /*2e10*/  ISETP.GE.AND P2, PT, R210, 0x1, PT ;  /* 0x00000001d200780c */ /* 0x000fe20003f46270 */
[----:B------:R-:W-:Y:S01]  /*2e20*/  ULDC.U8 UR8, c[0x0][0x298] ;  /* 0x0000a60000087ab9 */ /* 0x000fe20000000000 */
[----:B------:R-:W-:Y:S01]  /*2e30*/  SEL R4, RZ, c[0x0][0x27c], !P0 ;  /* 0x00009f00ff047a07 */ /* 0x000fe20004000000 */
[C---:B------:R-:W-:Y:S01]  /*2e40*/  IMAD R5, R39.reuse, c[0x0][0x214], R3 ;  /* 0x0000850027057a24 */ /* 0x040fe200078e0203 */
[----:B------:R-:W-:Y:S01]  /*2e50*/  LOP3.LUT R38, R38, 0xfffffff7, RZ, 0xc0, !PT ;  /* 0xfffffff726267812 */ /* 0x000fe200078ec0ff */
[----:B------:R-:W-:Y:S01]  /*2e60*/  IMAD.WIDE.U32 R6, R39, c[0x0][0x260], R36 ;  /* 0x0000980027067a25 */ /* 0x000fe200078e0024 */
[----:B------:R-:W-:Y:S01]  /*2e70*/  BAR.SYNC.DEFER_BLOCKING 0x0 ;  /* 0x0000000000007b1d */ /* 0x000fe20000010000 */
[----:B------:R-:W-:Y:S02]  /*2e80*/  IADD3 R142, P1, R40, R22, RZ ;  /* 0x00000016288e7210 */ /* 0x000fe40007f3e0ff */
[----:B------:R-:W-:Y:S01]  /*2e90*/  IMAD.IADD R3, R36, 0x1, R4 ;  /* 0x0000000124037824 */ /* 0x000fe200078e0204 */
[----:B------:R-:W-:Y:S01]  /*2ea0*/  SHF.L.U32 R188, R162, 0x6, RZ ;  /* 0x00000006a2bc7819 */ /* 0x000fe200000006ff */
[----:B------:R-:W-:Y:S01]  /*2eb0*/  IMAD.MOV.U32 R4, RZ, RZ, R2 ;  /* 0x000000ffff047224 */ /* 0x000fe200078e0002 */
[----:B------:R-:W-:Y:S01]  /*2ec0*/  @P0 IADD3 R8, -R8, c[0x0][0x1d4], RZ ;  /* 0x0000750008080a10 */ /* 0x000fe20007ffe1ff */
[----:B------:R-:W-:Y:S01]  /*2ed0*/  IMAD R11, R18, c[0x0][0x218], RZ ;  /* 0x00008600120b7a24 */ /* 0x000fe200078e02ff */
[----:B------:R-:W-:Y:S01]  /*2ee0*/  SHF.R.S32.HI R9, RZ, 0x1f, R3 ;  /* 0x0000001fff097819 */ /* 0x000fe20000011403 */
[C---:B------:R-:W-:Y:S01]  /*2ef0*/  IMAD.WIDE.U32 R100, R16.reuse, c[0x0][0x218], R4 ;  /* 0x0000860010647a25 */ /* 0x040fe200078e0004 */
[----:B------:R-:W-:Y:S01]  /*2f00*/  SHF.R.S32.HI R10, RZ, 0x1f, R8 ;  /* 0x0000001fff0a7819 */ /* 0x000fe20000011408 */
[----:B------:R-:W-:Y:S01]  /*2f10*/  ULDC UR10, c[0x0][0x1e4] ;  /* 0x00007900000a7ab9 */ /* 0x000fe20000000800 */
[-C--:B------:R-:W-:Y:S01]  /*2f20*/  LEA.HI R2, R9, R3.reuse, RZ, 0x3 ;  /* 0x0000000309027211 */ /* 0x080fe200078f18ff */
[----:B------:R-:W-:Y:S01]  /*2f30*/  IMAD R7, R39, c[0x0][0x264], R7 ;  /* 0x0000990027077a24 */ /* 0x000fe200078e0207 */
[----:B------:R-:W-:Y:S01]  /*2f40*/  LEA.HI R3, R9, R3, RZ, 0x6 ;  /* 0x0000000309037211 */ /* 0x000fe200078f30ff */
[----:B------:R-:W-:Y:S01]  /*2f50*/  IMAD R18, R16, c[0x0][0x21c], R11 ;  /* 0x0000870010127a24 */ /* 0x000fe200078e020b */
[----:B------:R-:W-:Y:S01]  /*2f60*/  LEA.HI R10, R10, R8, RZ, 0x4 ;  /* 0x000000080a0a7211 */ /* 0x000fe200078f20ff */
[----:B------:R-:W-:Y:S01]  /*2f70*/  IMAD R8, R25, c[0x0][0x268], RZ ;  /* 0x00009a0019087a24 */ /* 0x000fe200078e02ff */
[----:B------:R-:W-:Y:S01]  /*2f80*/  LOP3.LUT R5, R159, 0x38, R2, 0xf8, !PT ;  /* 0x000000389f057812 */ /* 0x000fe200078ef802 */
[----:B------:R-:W-:Y:S01]  /*2f90*/  IMAD.WIDE.U32 R98, R26, c[0x0][0x268], R6 ;  /* 0x00009a001a627a25 */ /* 0x000fe200078e0006 */
[----:B------:R-:W-:Y:S01]  /*2fa0*/  SHF.R.S32.HI R3, RZ, 0x6, R3 ;  /* 0x00000006ff037819 */ /* 0x000fe20000011403 */
[----:B------:R-:W-:Y:S01]  /*2fb0*/  UMOV UR9, 0x60 ;  /* 0x0000006000097882 */ /* 0x000fe20000000000 */
[----:B------:R-:W-:Y:S01]  /*2fc0*/  LOP3.LUT R4, R154, 0x38, R2, 0xf8, !PT ;  /* 0x000000389a047812 */ /* 0x000fe200078ef802 */
[----:B------:R-:W-:Y:S01]  /*2fd0*/  IMAD R15, R26, c[0x0][0x26c], R8 ;  /* 0x00009b001a0f7a24 */ /* 0x000fe200078e0208 */
[----:B------:R-:W-:Y:S01]  /*2fe0*/  SHF.R.S32.HI R9, RZ, 0x4, R10 ;  /* 0x00000004ff097819 */ /* 0x000fe2000001140a */
[----:B------:R-:W-:Y:S01]  /*2ff0*/  IMAD R10, R3, 0x1c00, R20 ;  /* 0x00001c00030a7824 */ /* 0x000fe200078e0214 */
[----:B------:R-:W-:Y:S01]  /*3000*/  LOP3.LUT R8, R5, R199, RZ, 0x3c, !PT ;  /* 0x000000c705087212 */ /* 0x000fe200078e3cff */
[C---:B------:R-:W-:Y:S01]  /*3010*/  IMAD R11, R3.reuse, 0x1c00, R169 ;  /* 0x00001c00030b7824 */ /* 0x040fe200078e02a9 */
[----:B------:R-:W-:Y:S01]  /*3020*/  LOP3.LUT R5, R4, R30, RZ, 0x3c, !PT ;  /* 0x0000001e04057212 */ /* 0x000fe200078e3cff */
[----:B------:R-:W-:Y:S01]  /*3030*/  ULDC UR5, c[0x0][0x284] ;  /* 0x0000a10000057ab9 */ /* 0x000fe20000000800 */
[----:B------:R-:W-:Y:S01]  /*3040*/  LEA.HI.SX32 R4, R2, R9, 0x1d ;  /* 0x0000000902047211 */ /* 0x000fe200078feaff */
[----:B------:R-:W-:Y:S01]  /*3050*/  IMAD R9, R3, 0x1c00, R19 ;  /* 0x00001c0003097824 */ /* 0x000fe200078e0213 */
[----:B------:R-:W-:Y:S01]  /*3060*/  LOP3.LUT R7, R158, 0x38, R2, 0xf8, !PT ;  /* 0x000000389e077812 */ /* 0x000fe200078ef802 */
[----:B------:R-:W-:Y:S01]  /*3070*/  IMAD.IADD R13, R10, 0x1, R5 ;  /* 0x000000010a0d7824 */ /* 0x000fe200078e0205 */
[----:B------:R-:W-:Y:S01]  /*3080*/  SHF.R.S32.HI R5, RZ, 0x1f, R4 ;  /* 0x0000001fff057819 */ /* 0x000fe20000011404 */
[----:B------:R-:W-:Y:S01]  /*3090*/  IMAD.SHL.U32 R94, R4, 0x8, RZ ;  /* 0x00000008045e7824 */ /* 0x000fe200078e00ff */
[----:B------:R-:W-:Y:S01]  /*30a0*/  IADD3 R14, R11, R8, RZ ;  /* 0x000000080b0e7210 */ /* 0x000fe20007ffe0ff */
[----:B------:R-:W-:Y:S01]  /*30b0*/  IMAD R8, R3, 0x1c00, R17 ;  /* 0x00001c0003087824 */ /* 0x000fe200078e0211 */
[----:B------:R-:W-:Y:S01]  /*30c0*/  LEA.HI R3, R5, R4, RZ, 0x3 ;  /* 0x0000000405037211 */ /* 0x000fe200078f18ff */
[----:B------:R-:W-:Y:S01]  /*30d0*/  ULDC UR4, c[0x0][0x294] ;  /* 0x0000a50000047ab9 */ /* 0x000fe20000000800 */
[----:B------:R-:W-:Y:S01]  /*30e0*/  ISETP.NE.AND P0, PT, RZ, UR8, PT ;  /* 0x00000008ff007c0c */ /* 0x000fe2000bf05270 */
[----:B------:R-:W-:Y:S01]  /*30f0*/  IMAD.MOV.U32 R177, RZ, RZ, 0x6 ;  /* 0x00000006ffb17424 */ /* 0x000fe200078e00ff */
[----:B------:R-:W-:Y:S01]  /*3100*/  LOP3.LUT R6, R155, 0x38, R2, 0xf8, !PT ;  /* 0x000000389b067812 */ /* 0x000fe200078ef802 */
[----:B------:R-:W-:Y:S01]  /*3110*/  UIMAD UR10, UR10, 0x60, URZ ;  /* 0x000000600a0a78a4 */ /* 0x000fe2000f8e023f */
[----:B------:R-:W-:Y:S01]  /*3120*/  LOP3.LUT R5, R7, R32, RZ, 0x3c, !PT ;  /* 0x0000002007057212 */ /* 0x000fe200078e3cff */
[----:B------:R-:W-:Y:S01]  /*3130*/  UIMAD UR5, UR9, UR5, URZ ;  /* 0x00000005090572a4 */ /* 0x000fe2000f8e023f */
[----:B------:R-:W-:Y:S01]  /*3140*/  @P2 LOP3.LUT R38, R38, 0x8, RZ, 0xfc, !PT ;  /* 0x0000000826262812 */ /* 0x000fe200078efcff */
[----:B------:R-:W-:Y:S01]  /*3150*/  UIMAD UR4, UR9, UR4, URZ ;  /* 0x00000004090472a4 */ /* 0x000fe2000f8e023f */
[----:B------:R-:W-:Y:S01]  /*3160*/  LOP3.LUT R6, R6, R31, RZ, 0x3c, !PT ;  /* 0x0000001f06067212 */ /* 0x000fe200078e3cff */
[----:B------:R-:W-:Y:S01]  /*3170*/  IMAD.IADD R11, R8, 0x1, R5 ;  /* 0x00000001080b7824 */ /* 0x000fe200078e0205 */
[----:B------:R-:W-:Y:S01]  /*3180*/  SHF.R.S32.HI R3, RZ, 0x3, R3 ;  /* 0x00000003ff037819 */ /* 0x000fe20000011403 */
[----:B------:R-:W-:Y:S01]  /*3190*/  IMAD R173, R148, c[0x0][0x1e4], RZ ;  /* 0x0000790094ad7a24 */ /* 0x000fe200078e02ff */
[--C-:B------:R-:W-:Y:S01]  /*31a0*/  LOP3.LUT R4, R154, 0x38, R94.reuse, 0xf8, !PT ;  /* 0x000000389a047812 */ /* 0x100fe200078ef85e */
[----:B------:R-:W-:Y:S01]  /*31b0*/  IMAD R174, R148, c[0x0][0x284], RZ ;  /* 0x0000a10094ae7a24 */ /* 0x000fe200078e02ff */
[----:B------:R-:W-:Y:S01]  /*31c0*/  LOP3.LUT R5, R158, 0x38, R94, 0xf8, !PT ;  /* 0x000000389e057812 */ /* 0x000fe200078ef85e */
[----:B------:R-:W-:Y:S01]  /*31d0*/  IMAD R8, R3, 0x1c00, R19 ;  /* 0x00001c0003087824 */ /* 0x000fe200078e0213 */
[----:B------:R-:W-:Y:S01]  /*31e0*/  IADD3 R12, R9, R6, RZ ;  /* 0x00000006090c7210 */ /* 0x000fe20007ffe0ff */
[----:B------:R-:W-:Y:S01]  /*31f0*/  IMAD R9, R3, 0x1c00, R20 ;  /* 0x00001c0003097824 */ /* 0x000fe200078e0214 */
[----:B------:R-:W-:Y:S01]  /*3200*/  LOP3.LUT R4, R4, R30, RZ, 0x3c, !PT ;  /* 0x0000001e04047212 */ /* 0x000fe200078e3cff */
[----:B------:R-:W-:Y:S01]  /*3210*/  IMAD R175, R148, c[0x0][0x294], RZ ;  /* 0x0000a50094af7a24 */ /* 0x000fe200078e02ff */
[----:B------:R-:W-:Y:S01]  /*3220*/  LOP3.LUT R38, R38, 0xfffffffb, RZ, 0xc0, !PT ;  /* 0xfffffffb26267812 */ /* 0x000fe200078ec0ff */
[----:B------:R-:W-:Y:S01]  /*3230*/  IMAD.WIDE.U32 R152, R148, c[0x0][0x1e0], RZ ;  /* 0x0000780094987a25 */ /* 0x000fe200078e00ff */
[----:B------:R-:W-:-:S02]  /*3240*/  LOP3.LUT R6, R155, 0x38, R94, 0xf8, !PT ;  /* 0x000000389b067812 */ /* 0x000fc400078ef85e */
[----:B------:R-:W-:Y:S01]  /*3250*/  LOP3.LUT R10, R5, R32, RZ, 0x3c, !PT ;  /* 0x00000020050a7212 */ /* 0x000fe200078e3cff */
[----:B------:R-:W-:Y:S01]  /*3260*/  IMAD.IADD R9, R9, 0x1, R4 ;  /* 0x0000000109097824 */ /* 0x000fe200078e0204 */
[----:B------:R-:W-:Y:S01]  /*3270*/  LOP3.LUT R5, R159, 0x38, R94, 0xf8, !PT ;  /* 0x000000389f057812 */ /* 0x000fe200078ef85e */
[C---:B------:R-:W-:Y:S01]  /*3280*/  IMAD R4, R3.reuse, 0x1c00, R169 ;  /* 0x00001c0003047824 */ /* 0x040fe200078e02a9 */
[----:B------:R-:W-:Y:S01]  /*3290*/  @P0 LOP3.LUT R38, R38, 0x4, RZ, 0xfc, !PT ;  /* 0x0000000426260812 */ /* 0x000fe200078efcff */
[----:B------:R-:W-:Y:S01]  /*32a0*/  IMAD.WIDE.U32 R150, R148, c[0x0][0x280], RZ ;  /* 0x0000a00094967a25 */ /* 0x000fe200078e00ff */
[----:B------:R-:W-:Y:S02]  /*32b0*/  LOP3.LUT R7, R6, R31, RZ, 0x3c, !PT ;  /* 0x0000001f06077212 */ /* 0x000fe400078e3cff */
[----:B------:R-:W-:Y:S01]  /*32c0*/  MOV R16, c[0x0][0x1e0] ;  /* 0x0000780000107a02 */ /* 0x000fe20000000f00 */
[----:B------:R-:W-:Y:S01]  /*32d0*/  IMAD R6, R3, 0x1c00, R17 ;  /* 0x00001c0003067824 */ /* 0x000fe200078e0211 */
[----:B------:R-:W-:Y:S01]  /*32e0*/  LOP3.LUT R3, R5, R199, RZ, 0x3c, !PT ;  /* 0x000000c705037212 */ /* 0x000fe200078e3cff */
[----:B------:R1:W-:Y:S01]  /*32f0*/  STL [R1+0x28], R38 ;  /* 0x0000282601007387 */ /* 0x0003e20000100800 */
[----:B------:R-:W-:Y:S01]  /*3300*/  IADD3 R8, R8, R7, RZ ;  /* 0x0000000708087210 */ /* 0x000fe20007ffe0ff */
[----:B------:R-:W-:Y:S01]  /*3310*/  IMAD.IADD R10, R6, 0x1, R10 ;  /* 0x00000001060a7824 */ /* 0x000fe200078e020a */
[----:B------:R-:W-:Y:S01]  /*3320*/  SHF.R.S32.HI R5, RZ, 0x1f, R34 ;  /* 0x0000001fff057819 */ /* 0x000fe20000011422 */
[----:B------:R-:W-:Y:S01]  /*3330*/  IMAD.IADD R7, R4, 0x1, R3 ;  /* 0x0000000104077824 */ /* 0x000fe200078e0203 */
[----:B------:R-:W-:Y:S01]  /*3340*/  SHF.R.S32.HI R3, RZ, 0x1f, R35 ;  /* 0x0000001fff037819 */ /* 0x000fe20000011423 */
[----:B------:R-:W-:Y:S01]  /*3350*/  IMAD.WIDE.U32 R192, R33, c[0x0][0x1e0], RZ ;  /* 0x0000780021c07a25 */ /* 0x000fe200078e00ff */
[----:B------:R-:W-:-:S02]  /*3360*/  SHF.R.S32.HI R6, RZ, 0x1f, R33 ;  /* 0x0000001fff067819 */ /* 0x000fc40000011421 */
[----:B------:R-:W-:Y:S01]  /*3370*/  LOP3.LUT R111, R2, 0xfffffff8, RZ, 0xc0, !PT ;  /* 0xfffffff8026f7812 */ /* 0x000fe200078ec0ff */
[----:B------:R-:W-:Y:S01]  /*3380*/  IMAD R4, R3, c[0x0][0x1e0], RZ ;  /* 0x0000780003047a24 */ /* 0x000fe200078e02ff */
[----:B------:R-:W-:Y:S01]  /*3390*/  ISETP.GE.AND P6, PT, R36, c[0x0][0x1d4], PT ;  /* 0x0000750024007a0c */ /* 0x000fe20003fc6270 */
[----:B------:R-:W-:Y:S01]  /*33a0*/  IMAD R3, R5, c[0x0][0x1e0], RZ ;  /* 0x0000780005037a24 */ /* 0x000fe200078e02ff */
[----:B------:R-:W-:Y:S01]  /*33b0*/  SHF.L.U64.HI R179, R16, R179, c[0x0][0x1e4] ;  /* 0x0000790010b37619 */ /* 0x000fe200000102b3 */
[----:B------:R-:W-:Y:S01]  /*33c0*/  IMAD R5, R6, c[0x0][0x1e0], RZ ;  /* 0x0000780006057a24 */ /* 0x000fe200078e02ff */
[----:B------:R-:W-:Y:S01]  /*33d0*/  IADD3 R174, R151, R174, RZ ;  /* 0x000000ae97ae7210 */ /* 0x000fe20007ffe0ff */
[----:B------:R-:W-:Y:S01]  /*33e0*/  IMAD R6, R35, c[0x0][0x1e4], R4 ;  /* 0x0000790023067a24 */ /* 0x000fe200078e0204 */
[----:B------:R-:W-:Y:S01]  /*33f0*/  SHF.L.U32 R206, R16, 0x5, RZ ;  /* 0x0000000510ce7819 */ /* 0x000fe200000006ff */
[C---:B------:R-:W-:Y:S01]  /*3400*/  IMAD.WIDE.U32 R184, R162.reuse, 0x60, RZ ;  /* 0x00000060a2b87825 */ /* 0x040fe200078e00ff */
[----:B------:R-:W-:-:S02]  /*3410*/  SHF.L.U64.HI R162, R162, R177, c[0x0][0x284] ;  /* 0x0000a100a2a27619 */ /* 0x000fc400000102b1 */
[----:B------:R-:W-:Y:S01]  /*3420*/  SHF.R.S32.HI R114, RZ, 0x1f, R111 ;  /* 0x0000001fff727819 */ /* 0x000fe2000001146f */
[----:B------:R-:W-:Y:S01]  /*3430*/  IMAD.WIDE.U32 R182, R163, 0x60, RZ ;  /* 0x00000060a3b67825 */ /* 0x000fe200078e00ff */
[----:B------:R-:W-:Y:S02]  /*3440*/  IADD3 R121, R185, UR5, RZ ;  /* 0x00000005b9797c10 */ /* 0x000fe4000fffe0ff */
[----:B------:R-:W-:Y:S01]  /*3450*/  SHF.R.S32.HI R112, RZ, 0x1f, R94 ;  /* 0x0000001fff707819 */ /* 0x000fe2000001145e */
[----:B------:R-:W-:Y:S01]  /*3460*/  IMAD.WIDE.U32 R160, R16, 0x60, RZ ;  /* 0x0000006010a07825 */ /* 0x000fe200078e00ff */
[----:B------:R-:W-:Y:S02]  /*3470*/  IADD3 R122, R183, UR4, RZ ;  /* 0x00000004b77a7c10 */ /* 0x000fe4000fffe0ff */
[----:B------:R-:W-:Y:S01]  /*3480*/  SHF.L.U32 R135, R14, 0x1, RZ ;  /* 0x000000010e877819 */ /* 0x000fe200000006ff */
[----:B------:R-:W-:Y:S01]  /*3490*/  IMAD R4, R33, c[0x0][0x1e4], R5 ;  /* 0x0000790021047a24 */ /* 0x000fe200078e0205 */
[----:B------:R-:W-:Y:S01]  /*34a0*/  IADD3 R172, R161, UR10, RZ ;  /* 0x0000000aa1ac7c10 */ /* 0x000fe2000fffe0ff */
[----:B------:R-:W-:Y:S01]  /*34b0*/  IMAD.WIDE.U32 R148, R148, c[0x0][0x290], RZ ;  /* 0x0000a40094947a25 */ /* 0x000fe200078e00ff */
[----:B------:R-:W-:-:S02]  /*34c0*/  SHF.L.U32 R132, R11, 0x1, RZ ;  /* 0x000000010b847819 */ /* 0x000fc400000006ff */
[----:B------:R-:W-:Y:S01]  /*34d0*/  IADD3 R136, R193, R4, RZ ;  /* 0x00000004c1887210 */ /* 0x000fe20007ffe0ff */
[----:B------:R-:W-:Y:S01]  /*34e0*/  IMAD.WIDE.U32 R202, R35, c[0x0][0x1e0], RZ ;  /* 0x0000780023ca7a25 */ /* 0x000fe200078e00ff */
[----:B------:R-:W-:-:S03]  /*34f0*/  SHF.L.U32 R128, R10, 0x1, RZ ;  /* 0x000000010a807819 */ /* 0x000fc600000006ff */
        /* <DEDUP_REMOVED lines=19> */
[----:B-1----:R-:W-:Y:S02]  /*3630*/  IMAD.SHL.U32 R123, R7, 0x2, RZ ;  /* 0x00000002077b7824 */ /* 0x002fe400078e00ff */
.L_x_1191:
[----:B------:R-:W-:Y:S01]  /*3640*/  SHF.R.S32.HI R96, RZ, 0x1f, R41 ;  /* 0x0000001fff607819 */ /* 0x000fe20000011429 */
[----:B-1----:R1:W5:Y:S01]  /*3650*/  LDL R211, [R1+0x28] ;  /* 0x0000280001d37983 */ /* 0x0023620000100800 */
[----:B------:R-:W-:Y:S01]  /*3660*/  ISETP.GE.AND P2, PT, R210, 0x1, PT ;  /* 0x00000001d200780c */ /* 0x000fe20003f46270 */
[----:B------:R-:W-:Y:S04]  /*3670*/  DEPBAR.LE SB0, 0x0 ;  /* 0x000080000000791a */ /* 0x000fe80000000000 */
[----:B------:R-:W-:Y:S01]  /*3680*/  WARPSYNC 0xffffffff ;  /* 0xffffffff00007948 */ /* 0x000fe20003800000 */
[----:B------:R-:W-:Y:S01]  /*3690*/  BAR.SYNC.DEFER_BLOCKING 0x0 ;  /* 0x0000000000007b1d */ /* 0x000fe20000010000 */
[-C--:B------:R-:W-:Y:S02]  /*36a0*/  IMAD R2, R173, R41.reuse, RZ ;  /* 0x00000029ad027224 */ /* 0x080fe400078e02ff */
[----:B------:R-:W-:Y:S04]  /*36b0*/  IMAD.WIDE.U32 R78, R152, R41, RZ ;  /* 0x00000029984e7225 */ /* 0x000fe800078e00ff */
[----:B------:R-:W-:Y:S01]  /*36c0*/  IMAD R2, R96, R152, R2 ;  /* 0x0000009860027224 */ /* 0x000fe200078e0202 */
[-C--:B------:R-:W-:Y:S03]  /*36d0*/  IADD3 R3, P1, P0, R119, R78.reuse, R206 ;  /* 0x0000004e77037210 */ /* 0x080fe6000783e0ce */
[----:B------:R-:W-:Y:S05]  /*36e0*/  IMAD.IADD R85, R79, 0x1, R2 ;  /* 0x000000014f557824 */ /* 0x000fea00078e0202 */
[-C--:B------:R-:W-:Y:S02]  /*36f0*/  IADD3.X R7, R115, R85.reuse, R179, P1, P0 ;  /* 0x0000005573077210 */ /* 0x080fe40000fe04b3 */
[-C--:B------:R-:W-:Y:S04]  /*3700*/  IADD3 R4, P1, P0, R119, R78.reuse, R207 ;  /* 0x0000004e77047210 */ /* 0x080fe8000783e0cf */
[-C--:B------:R-:W-:Y:S02]  /*3710*/  IADD3.X R8, R115, R85.reuse, R177, P1, P0 ;  /* 0x0000005573087210 */ /* 0x080fe40000fe04b1 */
[-C--:B------:R-:W-:Y:S01]  /*3720*/  IADD3 R5, P1, P0, R119, R78.reuse, R160 ;  /* 0x0000004e77057210 */ /* 0x080fe2000783e0a0 */
[----:B------:R-:W2:Y:S01]  /*3730*/  S2R R10, SR_TID.X ;  /* 0x00000000000a7919 */ /* 0x000ea20000002100 */
[----:B------:R-:W-:Y:S02]  /*3740*/  BSSY B2, `(.L_x_1143) ;  /* 0x00004f5000027945 */ /* 0x000fe40003800000 */
[----:B------:R-:W-:Y:S02]  /*3750*/  IADD3.X R9, R115, R85, R172, P1, P0 ;  /* 0x0000005573097210 */ /* 0x000fe40000fe04ac */
[----:B------:R-:W-:Y:S05]  /*3760*/  IADD3 R2, P0, R119, R78, RZ ;  /* 0x0000004e77027210 */ /* 0x000fea0007f1e0ff */
[----:B------:R-:W-:Y:S01]  /*3770*/  IMAD.X R6, R85, 0x1, R115, P0 ;  /* 0x0000000155067824 */ /* 0x000fe200000e0673 */
[C---:B------:R-:W-:Y:S04]  /*3780*/  LEA R66, P0, R2.reuse, c[0x0][0x1c8], 0x1 ;  /* 0x0000720002427a11 */ /* 0x040fe800078008ff */
[----:B------:R-:W-:Y:S02]  /*3790*/  LEA.HI.X R67, R2, c[0x0][0x1cc], R6, 0x1, P0 ;  /* 0x0000730002437a11 */ /* 0x000fe400000f0c06 */
[C---:B------:R-:W-:Y:S04]  /*37a0*/  LEA R76, P0, R3.reuse, c[0x0][0x1c8], 0x1 ;  /* 0x00007200034c7a11 */ /* 0x040fe800078008ff */
[----:B------:R-:W-:Y:S02]  /*37b0*/  LEA.HI.X R77, R3, c[0x0][0x1cc], R7, 0x1, P0 ;  /* 0x00007300034d7a11 */ /* 0x000fe400000f0c07 */
[----:B------:R-:W-:Y:S02]  /*37c0*/  LEA R80, P0, R4, c[0x0][0x1c8], 0x1 ;  /* 0x0000720004507a11 */ /* 0x000fe400078008ff */
[--C-:B--2---:R-:W-:Y:S02]  /*37d0*/  SHF.R.S32.HI R212, RZ, 0x1f, R10.reuse ;  /* 0x0000001fffd47819 */ /* 0x104fe4000001140a */
[--C-:B------:R-:W-:Y:S02]  /*37e0*/  SHF.R.S32.HI R217, RZ, 0x1f, R10.reuse ;  /* 0x0000001fffd97819 */ /* 0x100fe4000001140a */
[--C-:B------:R-:W-:Y:S02]  /*37f0*/  SHF.R.S32.HI R219, RZ, 0x1f, R10.reuse ;  /* 0x0000001fffdb7819 */ /* 0x100fe4000001140a */
[-C--:B------:R-:W-:Y:S02]  /*3800*/  LEA.HI R212, R212, R10.reuse, RZ, 0x3 ;  /* 0x0000000ad4d47211 */ /* 0x080fe400078f18ff */
[-C--:B------:R-:W-:Y:S02]  /*3810*/  LEA.HI R217, R217, R10.reuse, RZ, 0x3 ;  /* 0x0000000ad9d97211 */ /* 0x080fe400078f18ff */
[-C--:B------:R-:W-:Y:S02]  /*3820*/  LEA.HI R219, R219, R10.reuse, RZ, 0x3 ;  /* 0x0000000adbdb7211 */ /* 0x080fe400078f18ff */
[----:B------:R-:W-:Y:S02]  /*3830*/  SHF.R.S32.HI R220, RZ, 0x1f, R10 ;  /* 0x0000001fffdc7819 */ /* 0x000fe4000001140a */
[----:B------:R-:W-:Y:S02]  /*3840*/  LEA.HI.X R81, R4, c[0x0][0x1cc], R8, 0x1, P0 ;  /* 0x0000730004517a11 */ /* 0x000fe400000f0c08 */
[----:B------:R-:W-:Y:S02]  /*3850*/  LEA R82, P0, R5, c[0x0][0x1c8], 0x1 ;  /* 0x0000720005527a11 */ /* 0x000fe400078008ff */
[----:B------:R-:W-:Y:S02]  /*3860*/  SHF.R.S32.HI R212, RZ, 0x3, R212 ;  /* 0x00000003ffd47819 */ /* 0x000fe400000114d4 */
[----:B------:R-:W-:Y:S02]  /*3870*/  SHF.R.S32.HI R217, RZ, 0x3, R217 ;  /* 0x00000003ffd97819 */ /* 0x000fe400000114d9 */
[----:B------:R-:W-:Y:S02]  /*3880*/  SHF.R.S32.HI R219, RZ, 0x3, R219 ;  /* 0x00000003ffdb7819 */ /* 0x000fe400000114db */
[----:B------:R-:W-:Y:S02]  /*3890*/  LEA.HI R220, R220, R10, RZ, 0x3 ;  /* 0x0000000adcdc7211 */ /* 0x000fe400078f18ff */
[----:B------:R-:W-:Y:S02]  /*38a0*/  IADD3 R212, R212, 0x60, RZ ;  /* 0x00000060d4d47810 */ /* 0x000fe40007ffe0ff */
[----:B------:R-:W-:Y:S02]  /*38b0*/  IADD3 R217, R217, 0x40, RZ ;  /* 0x00000040d9d97810 */ /* 0x000fe40007ffe0ff */
[----:B------:R-:W-:Y:S02]  /*38c0*/  IADD3 R219, R219, 0x20, RZ ;  /* 0x00000020dbdb7810 */ /* 0x000fe40007ffe0ff */
[----:B------:R-:W-:Y:S02]  /*38d0*/  SHF.R.S32.HI R220, RZ, 0x3, R220 ;  /* 0x00000003ffdc7819 */ /* 0x000fe400000114dc */
[----:B------:R-:W-:Y:S01]  /*38e0*/  LEA.HI.X R83, R5, c[0x0][0x1cc], R9, 0x1, P0 ;  /* 0x0000730005537a11 */ /* 0x000fe200000f0c09 */
[----:B------:R-:W-:-:S05]  /*38f0*/  @!P2 BRA `(.L_x_1144) ;  /* 0x00004ad00000a947 */ /* 0x000fca0003800000 */
[-C--:B-1----:R-:W-:Y:S01]  /*3900*/  IMAD R4, R174, R41.reuse, RZ ;  /* 0x00000029ae047224 */ /* 0x082fe200078e02ff */
[----:B-----5:R-:W-:Y:S01]  /*3910*/  LOP3.LUT P2, RZ, R211, 0x4, RZ, 0xc0, !PT ;  /* 0x00000004d3ff7812 */ /* 0x020fe2000784c0ff */
        /* <DEDUP_REMOVED lines=38> */
.L_x_1147:
[----:B------:R-:W-:Y:S05]  /*3b80*/  BSYNC B0 ;  /* 0x0000000000007941 */ /* 0x000fea0003800000 */
.L_x_1146:
        /* <DEDUP_REMOVED lines=9> */
[----:B------:R-:W-:Y:S01]  /*3c20*/  IMAD.MOV.U32 R6, RZ, RZ, R13 ;  /* 0x000000ffff067224 */ /* 0x000fe200078e000d */
[----:B------:R-:W-:Y:S01]  /*3c30*/  PRMT R40, R5, 0x7610, R40 ;  /* 0x0000761005287816 */ /* 0x000fe20000000028 */
[----:B------:R-:W-:Y:S01]  /*3c40*/  IMAD.MOV.U32 R5, RZ, RZ, R2 ;  /* 0x000000ffff057224 */ /* 0x000fe200078e0002 */
[----:B------:R-:W-:Y:S01]  /*3c50*/  PRMT R43, R4, 0x7610, R43 ;  /* 0x00007610042b7816 */ /* 0x000fe2000000002b */
[----:B------:R-:W-:Y:S01]  /*3c60*/  CS2R R14, SRZ ;  /* 0x00000000000e7805 */ /* 0x000fe2000001ff00 */
[----:B------:R-:W-:Y:S02]  /*3c70*/  MOV R7, R12 ;  /* 0x0000000c00077202 */ /* 0x000fe40000000f00 */
        /* <DEDUP_REMOVED lines=24> */
.L_x_1149:
[----:B------:R-:W-:Y:S05]  /*3e00*/  BSYNC B0 ;  /* 0x0000000000007941 */ /* 0x000fea0003800000 */
.L_x_1148:
        /* <DEDUP_REMOVED lines=40> */
.L_x_1151:
[----:B------:R-:W-:Y:S05]  /*4090*/  BSYNC B0 ;  /* 0x0000000000007941 */ /* 0x000fea0003800000 */
.L_x_1150:
        /* <DEDUP_REMOVED lines=38> */
.L_x_1153:
[----:B------:R-:W-:Y:S05]  /*4300*/  BSYNC B0 ;  /* 0x0000000000007941 */ /* 0x000fea0003800000 */
.L_x_1152:
        /* <DEDUP_REMOVED lines=68> */
.L_x_1157:
[----:B------:R-:W-:Y:S05]  /*4750*/  BSYNC B0 ;  /* 0x0000000000007941 */ /* 0x000fea0003800000 */
.L_x_1156:
        /* <DEDUP_REMOVED lines=55> */
.L_x_1155:
[----:B------:R-:W-:Y:S05]  /*4ad0*/  BSYNC B1 ;  /* 0x0000000000017941 */ /* 0x000fea0003800000 */
.L_x_1154:
        /* <DEDUP_REMOVED lines=56> */
.L_x_1161:
[----:B------:R-:W-:Y:S05]  /*4e60*/  BSYNC B0 ;  /* 0x0000000000007941 */ /* 0x000fea0003800000 */
.L_x_1160:
        /* <DEDUP_REMOVED lines=55> */
.L_x_1159:
[----:B------:R-:W-:Y:S05]  /*51e0*/  BSYNC B1 ;  /* 0x0000000000017941 */ /* 0x000fea0003800000 */
.L_x_1158:
        /* <DEDUP_REMOVED lines=56> */
.L_x_1165:
[----:B------:R-:W-:Y:S05]  /*5570*/  BSYNC B0 ;  /* 0x0000000000007941 */ /* 0x000fea0003800000 */
.L_x_1164:
        /* <DEDUP_REMOVED lines=55> */
.L_x_1163:
[----:B------:R-:W-:Y:S05]  /*58f0*/  BSYNC B1 ;  /* 0x0000000000017941 */ /* 0x000fea0003800000 */
.L_x_1162:
        /* <DEDUP_REMOVED lines=55> */
.L_x_1168:
[----:B------:R-:W-:Y:S05]  /*5c70*/  BSYNC B0 ;  /* 0x0000000000007941 */ /* 0x000fea0003800000 */
.L_x_1167:
        /* <DEDUP_REMOVED lines=56> */
.L_x_1145:
        /* <DEDUP_REMOVED lines=24> */
[C---:B------:R-:W-:Y:S02]  /*6180*/  @!P2 IADD3.X R9, R117.reuse, R162, R42, P1, P0 ;  /* 0x000000a27509a210 */ /* 0x040fe40000fe042a */
        /* <DEDUP_REMOVED lines=24> */
[----:B------:R-:W-:Y:S02]  /*6310*/  @!P1 LEA.HI.X R11, R11, c[0x0][0x28c], R14, 0x1, P0 ;  /* 0x0000a3000b0b9a11 */ /* 0x000fe400000f0c0e */
[----:B------:R-:W-:Y:S04]  /*6320*/  ISETP.GE.AND P0, PT, R220, R84, PT ;  /* 0x00000054dc00720c */ /* 0x000fe80003f06270 */
[----:B------:R-:W-:Y:S01]  /*6330*/  ISETP.GE.OR P0, PT, R36, c[0x0][0x27c], P0 ;  /* 0x00009f0024007a0c */ /* 0x000fe20000706670 */
[----:B------:R-:W4:Y:S08]  /*6340*/  @!P1 LDG.E.128 R68, [R12.64] ;  /* 0x000000060c449981 */ /* 0x000f30000c1e1d00 */
[----:B------:R-:W4:Y:S04]  /*6350*/  @!P1 LDG.E.128 R32, [R10.64] ;  /* 0x000000060a209981 */ /* 0x000f28000c1e1d00 */
[----:B---3--:R-:W-:Y:S05]  /*6360*/  @!P0 IADD3 R2, P1, R104, R72, RZ ;  /* 0x0000004868028210 */ /* 0x008fea0007f3e0ff */
[----:B------:R-:W-:Y:S01]  /*6370*/  @!P0 IMAD.X R3, R42, 0x1, R117, P1 ;  /* 0x000000012a038824 */ /* 0x000fe200008e0675 */
[C---:B-1----:R-:W-:Y:S01]  /*6380*/  @!P0 LEA R8, P1, R2.reuse, c[0x0][0x270], 0x1 ;  /* 0x00009c0002088a11 */ /* 0x042fe200078208ff */
[----:B------:R-:W-:Y:S03]  /*6390*/  CS2R R6, SRZ ;  /* 0x0000000000067805 */ /* 0x000fe6000001ff00 */
        /* <DEDUP_REMOVED lines=8> */
[----:B------:R-:W-:Y:S07]  /*6420*/  ISETP.GE.AND P1, PT, R36, c[0x0][0x27c], PT ;  /* 0x00009f0024007a0c */ /* 0x000fee0003f26270 */
[----:B------:R1:W5:Y:S01]  /*6430*/  @!P0 LDG.E.128 R4, [R2.64] ;  /* 0x0000000602048981 */ /* 0x000362000c1e1d00 */
[----:B------:R-:W-:Y:S01]  /*6440*/  ISETP.GE.OR P0, PT, R220, R84, P6 ;  /* 0x00000054dc00720c */ /* 0x000fe20003706670 */
[----:B--2---:R-:W-:Y:S02]  /*6450*/  IMAD.MOV.U32 R9, RZ, RZ, R62 ;  /* 0x000000ffff097224 */ /* 0x004fe400078e003e */
[----:B------:R-:W-:Y:S02]  /*6460*/  IMAD.MOV.U32 R8, RZ, RZ, R63 ;  /* 0x000000ffff087224 */ /* 0x000fe400078e003f */
[----:B-1----:R-:W-:Y:S02]  /*6470*/  IMAD.MOV.U32 R3, RZ, RZ, R60 ;  /* 0x000000ffff037224 */ /* 0x002fe400078e003c */
        /* <DEDUP_REMOVED lines=152> */
.L_x_1170:
[----:B------:R-:W-:Y:S05]  /*6e00*/  BSYNC B0 ;  /* 0x0000000000007941 */ /* 0x000fea0003800000 */
.L_x_1169:
[----:B------:R-:W-:Y:S01]  /*6e10*/  ISETP.GE.OR P0, PT, R219, R84, P6 ;  /* 0x00000054db00720c */ /* 0x000fe20003706670 */
[----:B------:R-:W-:Y:S01]  /*6e20*/  @!UPT UIADD3 URZ, URZ, URZ, URZ ;  /* 0x0000003f3f3ff290 */ /* 0x000fe2000fffe03f */
[----:B------:R-:W-:Y:S11]  /*6e30*/  BSSY B0, `(.L_x_1171) ;  /* 0x0000071000007945 */ /* 0x000ff60003800000 */
[----:B------:R-:W-:-:S05]  /*6e40*/  @P0 BRA `(.L_x_1172) ;  /* 0x000006f000000947 */ /* 0x000fca0003800000 */
[----:B------:R-:W-:Y:S01]  /*6e50*/  IADD3 R2, P0, R202, R78, RZ ;  /* 0x0000004eca027210 */ /* 0x000fe20007f1e0ff */
[----:B------:R-:W-:Y:S01]  /*6e60*/  LDS.128 R48, [R131+0x8100] ;  /* 0x0081000083307984 */ /* 0x000fe20000000c00 */
[----:B------:R-:W-:Y:S01]  /*6e70*/  @!P1 SHF.R.U32.HI R10, RZ, 0x10, R23 ;  /* 0x00000010ff0a9819 */ /* 0x000fe20000011617 */
        /* <DEDUP_REMOVED lines=108> */
.L_x_1172:
[----:B------:R-:W-:Y:S05]  /*7540*/  BSYNC B0 ;  /* 0x0000000000007941 */ /* 0x000fea0003800000 */
.L_x_1171:
        /* <DEDUP_REMOVED lines=115> */
.L_x_1174:
[----:B------:R-:W-:Y:S05]  /*7c80*/  BSYNC B0 ;  /* 0x0000000000007941 */ /* 0x000fea0003800000 */
.L_x_1173:
[----:B-1----:R-:W-:Y:S05]  /*7c90*/  IADD3 R53, P0, R192, R78, RZ ;  /* 0x0000004ec0357210 */ /* 0x002fea0007f1e0ff */
[----:B------:R-:W-:Y:S01]  /*7ca0*/  IMAD.X R54, R85, 0x1, R136, P0 ;  /* 0x0000000155367824 */ /* 0x000fe200000e0688 */
[----:B------:R-:W-:Y:S11]  /*7cb0*/  ISETP.GE.OR P0, PT, R212, R84, P6 ;  /* 0x00000054d400720c */ /* 0x000ff60003706670 */
[----:B------:R-:W-:Y:S02]  /*7cc0*/  @!UPT UIADD3 URZ, URZ, URZ, URZ ;  /* 0x0000003f3f3ff290 */ /* 0x000fe4000fffe03f */
[----:B------:R-:W-:-:S05]  /*7cd0*/  @P0 BRA `(.L_x_1166) ;  /* 0x000009b000000947 */ /* 0x000fca0003800000 */
[----:B------:R-:W-:Y:S01]  /*7ce0*/  IADD3 R2, P2, P0, R92, R53, R111 ;  /* 0x000000355c027210 */ /* 0x000fe2000785e06f */
[----:B-----5:R-:W-:Y:S01]  /*7cf0*/  LDS.128 R44, [R128+0x8100] ;  /* 0x00810000802c7984 */ /* 0x020fe20000000c00 */
[----:B------:R-:W-:Y:S01]  /*7d00*/  @!P1 SHF.R.U32.HI R6, RZ, 0x10, R33 ;  /* 0x00000010ff069819 */ /* 0x000fe20000011621 */
[--C-:B------:R-:W-:Y:S01]  /*7d10*/  @!P1 HADD2.F32 R23, -RZ, R76.reuse.H0_H0 ;  /* 0x2000004cff179230 */ /* 0x100fe20000004100 */
[----:B------:R-:W-:Y:S01]  /*7d20*/  IADD3.X R3, R95, R54, R114, P2, P0 ;  /* 0x000000365f037210 */ /* 0x000fe200017e0472 */
[----:B------:R-:W-:Y:S01]  /*7d30*/  @!P1 HADD2.F32 R15, -RZ, R76.H1_H1 ;  /* 0x3000004cff0f9230 */ /* 0x000fe20000004100 */
[C---:B------:R-:W-:Y:S01]  /*7d40*/  LEA R48, P0, R2.reuse, c[0x0][0x1c8], 0x1 ;  /* 0x0000720002307a11 */ /* 0x040fe200078008ff */
[----:B------:R-:W-:Y:S01]  /*7d50*/  @!P1 HADD2.F32 R27, -RZ, R77.H0_H0 ;  /* 0x2000004dff1b9230 */ /* 0x000fe20000004100 */
[----:B------:R-:W-:Y:S01]  /*7d60*/  @!P1 SHF.R.U32.HI R10, RZ, 0x10, R69 ;  /* 0x00000010ff0a9819 */ /* 0x000fe20000011645 */
[----:B------:R-:W1:Y:S01]  /*7d70*/  LDS.128 R16, [R132+0x8100] ;  /* 0x0081000084107984 */ /* 0x000e620000000c00 */
[----:B------:R-:W-:Y:S01]  /*7d80*/  LEA.HI.X R49, R2, c[0x0][0x1cc], R3, 0x1, P0 ;  /* 0x0000730002317a11 */ /* 0x000fe200000f0c03 */
[----:B------:R-:W-:Y:S01]  /*7d90*/  @!P1 HADD2.F32 R2, -RZ, R39.H0_H0 ;  /* 0x20000027ff029230 */ /* 0x000fe20000004100 */
[----:B------:R-:W-:Y:S01]  /*7da0*/  @!P1 SHF.R.U64 R12, R34, 0x10, R35 ;  /* 0x00000010220c9819 */ /* 0x000fe20000001223 */
[----:B------:R-:W-:Y:S01]  /*7db0*/  @!P1 HADD2.F32 R25, -RZ, R10.H0_H0 ;  /* 0x2000000aff199230 */ /* 0x000fe20000004100 */
[----:B------:R-:W-:Y:S01]  /*7dc0*/  @!P1 SHF.R.U64 R9, R32, 0x10, R33 ;  /* 0x0000001020099819 */ /* 0x000fe20000001221 */
[----:B------:R-:W-:Y:S01]  /*7dd0*/  @!P1 HADD2.F32 R33, -RZ, R77.H1_H1 ;  /* 0x3000004dff219230 */ /* 0x000fe20000004100 */
[----:B------:R-:W-:Y:S02]  /*7de0*/  @!P1 SHF.R.U64 R21, R68, 0x10, R69 ;  /* 0x0000001044159819 */ /* 0x000fe40000001245 */
[----:B------:R-:W-:Y:S02]  /*7df0*/  @!P1 SHF.R.U32.HI R11, RZ, 0x10, R35 ;  /* 0x00000010ff0b9819 */ /* 0x000fe40000011623 */
[--C-:B------:R-:W-:Y:S01]  /*7e00*/  @!P1 SHF.R.U32.HI R31, RZ, 0x10, R71.reuse ;  /* 0x00000010ff1f9819 */ /* 0x100fe20000011647 */
[----:B------:R-:W-:Y:S01]  /*7e10*/  @!P1 HADD2.F32 R21, -RZ, R21.H0_H0 ;  /* 0x20000015ff159230 */ /* 0x000fe20000004100 */
[----:B------:R-:W-:Y:S02]  /*7e20*/  @!P1 SHF.R.U64 R32, R70, 0x10, R71 ;  /* 0x0000001046209819 */ /* 0x000fe40000001247 */
        /* <DEDUP_REMOVED lines=8> */
[--C-:B------:R-:W-:Y:S02]  /*7eb0*/  @!P1 HADD2.F32 R22, -RZ, R7.reuse.H0_H0 ;  /* 0x20000007ff169230 */ /* 0x100fe40000004100 */
[----:B------:R-:W-:Y:S01]  /*7ec0*/  @!P1 HADD2.F32 R24, -RZ, R7.H1_H1 ;  /* 0x30000007ff189230 */ /* 0x000fe20000004100 */
[CC--:B------:R-:W-:Y:S01]  /*7ed0*/  @!P1 FMUL.FTZ R4, R3.reuse, R2.reuse ;  /* 0x0000000203049220 */ /* 0x0c0fe20000410000 */
[----:B------:R-:W-:Y:S01]  /*7ee0*/  @!P1 HADD2.F32 R14, -RZ, R13.H0_H0 ;  /* 0x2000000dff0e9230 */ /* 0x000fe20000004100 */
[----:B------:R-:W-:Y:S01]  /*7ef0*/  @!P1 FMUL.FTZ R8, R22, R2 ;  /* 0x0000000216089220 */ /* 0x000fe20000410000 */
[----:B------:R-:W-:Y:S02]  /*7f00*/  @!P1 HADD2.F32 R2, -RZ, R6.H0_H0 ;  /* 0x20000006ff029230 */ /* 0x000fe40000004100 */
[----:B------:R-:W-:Y:S01]  /*7f10*/  @!P1 HADD2.F32 R6, -RZ, R5.H1_H1 ;  /* 0x30000005ff069230 */ /* 0x000fe20000004100 */
[----:B------:R-:W-:Y:S01]  /*7f20*/  @!P1 FFMA.FTZ R55, R3, R23, -R8 ;  /* 0x0000001703379223 */ /* 0x000fe20000010808 */
[----:B------:R-:W-:Y:S01]  /*7f30*/  @!P1 MOV R8, R16 ;  /* 0x0000001000089202 */ /* 0x000fe20000000f00 */
[-C--:B------:R-:W-:Y:S01]  /*7f40*/  @!P1 FMUL.FTZ R10, R24, R2.reuse ;  /* 0x00000002180a9220 */ /* 0x080fe20000410000 */
[----:B------:R-:W-:Y:S01]  /*7f50*/  @!P1 HADD2.F32 R3, -RZ, R39.H1_H1 ;  /* 0x30000027ff039230 */ /* 0x000fe20000004100 */
[C---:B------:R-:W-:Y:S01]  /*7f60*/  @!P1 FMUL.FTZ R5, R6.reuse, R2 ;  /* 0x0000000206059220 */ /* 0x040fe20000410000 */
[----:B------:R-:W-:Y:S01]  /*7f70*/  @!P1 HADD2.F32 R26, -RZ, R30.H0_H0 ;  /* 0x2000001eff1a9230 */ /* 0x000fe20000004100 */
[----:B------:R-:W-:Y:S01]  /*7f80*/  @!P1 FFMA.FTZ R39, R6, R25, -R10 ;  /* 0x0000001906279223 */ /* 0x000fe2000001080a */
[----:B------:R-:W-:Y:S01]  /*7f90*/  @!P1 HADD2.F32 R7, -RZ, R8.H0_H0 ;  /* 0x20000008ff079230 */ /* 0x000fe20000004100 */
[----:B------:R-:W-:Y:S01]  /*7fa0*/  @!P1 FMUL.FTZ R20, R14, R3 ;  /* 0x000000030e149220 */ /* 0x000fe20000410000 */
[----:B------:R-:W-:Y:S01]  /*7fb0*/  @!P1 MOV R10, R18 ;  /* 0x00000012000a9202 */ /* 0x000fe20000000f00 */
[----:B------:R-:W-:Y:S01]  /*7fc0*/  @!P1 HADD2.F32 R6, -RZ, R40.H0_H0 ;  /* 0x20000028ff069230 */ /* 0x000fe20000004100 */
[----:B------:R-:W-:Y:S01]  /*7fd0*/  @!P1 F2FP.PACK_AB R39, R39, R55 ;  /* 0x000000372727923e */ /* 0x000fe200000000ff */
[C---:B------:R-:W-:Y:S01]  /*7fe0*/  @!P1 FMUL.FTZ R2, R7.reuse, R3 ;  /* 0x0000000307029220 */ /* 0x040fe20000410000 */
[----:B------:R-:W-:Y:S01]  /*7ff0*/  @!P1 HADD2.F32 R3, -RZ, R9.H0_H0 ;  /* 0x20000009ff039230 */ /* 0x000fe20000004100 */
[-C--:B------:R-:W-:Y:S01]  /*8000*/  @!P1 FFMA.FTZ R52, R7, R15.reuse, -R20 ;  /* 0x0000000f07349223 */ /* 0x080fe20000010814 */
[----:B------:R-:W-:Y:S01]  /*8010*/  @!P1 HADD2.F32 R20, -RZ, R13.H1_H1 ;  /* 0x3000000dff149230 */ /* 0x000fe20000004100 */
[-C--:B------:R-:W-:Y:S01]  /*8020*/  @!P1 FMUL.FTZ R9, R26, R6.reuse ;  /* 0x000000061a099220 */ /* 0x080fe20000410000 */
[----:B------:R-:W-:Y:S01]  /*8030*/  @!P1 HADD2.F32 R7, -RZ, R8.H1_H1 ;  /* 0x30000008ff079230 */ /* 0x000fe20000004100 */
[----:B------:R-:W-:Y:S01]  /*8040*/  @!P1 FFMA.FTZ R2, R14, R15, R2 ;  /* 0x0000000f0e029223 */ /* 0x000fe20000010002 */
[----:B------:R-:W-:Y:S01]  /*8050*/  @!P1 MOV R17, R39 ;  /* 0x0000002700119202 */ /* 0x000fe20000000f00 */
[-C--:B------:R-:W-:Y:S01]  /*8060*/  @!P1 FMUL.FTZ R13, R20, R3.reuse ;  /* 0x00000003140d9220 */ /* 0x080fe20000410000 */
[----:B------:R-:W-:Y:S01]  /*8070*/  @!P1 HADD2.F32 R8, -RZ, R10.H0_H0 ;  /* 0x2000000aff089230 */ /* 0x000fe20000004100 */
[C---:B------:R-:W-:Y:S01]  /*8080*/  @!P1 FMUL.FTZ R3, R7.reuse, R3 ;  /* 0x0000000307039220 */ /* 0x040fe20000410000 */
[----:B------:R-:W-:Y:S01]  /*8090*/  @!P1 HADD2.F32 R30, -RZ, R30.H1_H1 ;  /* 0x3000001eff1e9230 */ /* 0x000fe20000004100 */
[----:B------:R-:W-:Y:S01]  /*80a0*/  @!P1 FFMA.FTZ R51, R7, R21, -R13 ;  /* 0x0000001507339223 */ /* 0x000fe2000001080d */
[----:B------:R-:W-:Y:S01]  /*80b0*/  @!P1 HADD2.F32 R13, -RZ, R11.H0_H0 ;  /* 0x2000000bff0d9230 */ /* 0x000fe20000004100 */
[C---:B------:R-:W-:Y:S01]  /*80c0*/  @!P1 FMUL.FTZ R6, R8.reuse, R6 ;  /* 0x0000000608069220 */ /* 0x040fe20000410000 */
[----:B------:R-:W-:Y:S01]  /*80d0*/  @!P1 MOV R11, R47 ;  /* 0x0000002f000b9202 */ /* 0x000fe20000000f00 */
[----:B------:R-:W-:Y:S01]  /*80e0*/  @!P1 FFMA.FTZ R50, R8, R27, -R9 ;  /* 0x0000001b08329223 */ /* 0x000fe20000010809 */
[----:B------:R-:W-:Y:S01]  /*80f0*/  @!P1 HADD2.F32 R9, -RZ, R40.H1_H1 ;  /* 0x30000028ff099230 */ /* 0x000fe20000004100 */
[----:B------:R-:W-:Y:S01]  /*8100*/  @!P1 IMAD.MOV.U32 R8, RZ, RZ, R19 ;  /* 0x000000ffff089224 */ /* 0x000fe200078e0013 */
[----:B------:R-:W-:Y:S01]  /*8110*/  @!P1 HADD2.F32 R7, -RZ, R12.H0_H0 ;  /* 0x2000000cff079230 */ /* 0x000fe20000004100 */
[----:B------:R-:W-:Y:S01]  /*8120*/  @!P1 FFMA.FTZ R3, R20, R21, R3 ;  /* 0x0000001514039223 */ /* 0x000fe20000010003 */
[--C-:B------:R-:W-:Y:S01]  /*8130*/  @!P1 HADD2.F32 R32, -RZ, R11.reuse.H0_H0 ;  /* 0x2000000bff209230 */ /* 0x100fe20000004100 */
[----:B------:R-:W-:Y:S01]  /*8140*/  @!P1 FFMA.FTZ R4, R22, R23, R4 ;  /* 0x0000001716049223 */ /* 0x000fe20000010004 */
[----:B------:R-:W-:Y:S01]  /*8150*/  @!P1 HADD2.F32 R34, -RZ, R11.H1_H1 ;  /* 0x3000000bff229230 */ /* 0x000fe20000004100 */
[----:B------:R-:W-:Y:S01]  /*8160*/  @!P1 FMUL.FTZ R40, R30, R7 ;  /* 0x000000071e289220 */ /* 0x000fe20000410000 */
[----:B------:R-:W-:Y:S01]  /*8170*/  @!P1 HADD2.F32 R12, -RZ, R10.H1_H1 ;  /* 0x3000000aff0c9230 */ /* 0x000fe20000004100 */
[----:B------:R-:W-:Y:S01]  /*8180*/  @!P1 FMUL.FTZ R38, R32, R9 ;  /* 0x0000000920269220 */ /* 0x000fe20000410000 */
[--C-:B------:R-:W-:Y:S01]  /*8190*/  @!P1 HADD2.F32 R11, -RZ, R8.reuse.H0_H0 ;  /* 0x20000008ff0b9230 */ /* 0x100fe20000004100 */
[----:B------:R-:W-:Y:S01]  /*81a0*/  @!P1 FFMA.FTZ R5, R24, R25, R5 ;  /* 0x0000001918059223 */ /* 0x000fe20000010005 */
[----:B------:R-:W-:Y:S01]  /*81b0*/  @!P1 HADD2.F32 R10, -RZ, R8.H1_H1 ;  /* 0x30000008ff0a9230 */ /* 0x000fe20000004100 */
[----:B------:R-:W-:Y:S02]  /*81c0*/  @!P1 FMUL.FTZ R8, R34, R13 ;  /* 0x0000000d22089220 */ /* 0x000fe40000410000 */
[----:B------:R-:W-:Y:S01]  /*81d0*/  @!P1 FFMA.FTZ R43, R11, R33, -R38 ;  /* 0x000000210b2b9223 */ /* 0x000fe20000010826 */
[----:B------:R-:W-:Y:S01]  /*81e0*/  @!P1 F2FP.PACK_AB R38, R51, R52 ;  /* 0x000000343326923e */ /* 0x000fe200000000ff */
[----:B------:R-:W-:Y:S01]  /*81f0*/  @!P1 FFMA.FTZ R42, R10, R35, -R8 ;  /* 0x000000230a2a9223 */ /* 0x000fe20000010808 */
[----:B------:R-:W-:Y:S01]  /*8200*/  @!P1 F2FP.PACK_AB R4, R5, R4 ;  /* 0x000000040504923e */ /* 0x000fe200000000ff */
[C---:B------:R-:W-:Y:S01]  /*8210*/  @!P1 FFMA.FTZ R40, R12.reuse, R31, -R40 ;  /* 0x0000001f0c289223 */ /* 0x040fe20000010828 */
[----:B------:R-:W-:Y:S01]  /*8220*/  @!P1 MOV R16, R38 ;  /* 0x0000002600109202 */ /* 0x000fe20000000f00 */
[----:B------:R-:W-:Y:S01]  /*8230*/  @!P1 FMUL.FTZ R7, R12, R7 ;  /* 0x000000070c079220 */ /* 0x000fe20000410000 */
[----:B------:R-:W-:Y:S01]  /*8240*/  @!P1 F2FP.PACK_AB R12, R42, R43 ;  /* 0x0000002b2a0c923e */ /* 0x000fe200000000ff */
[----:B------:R-:W-:Y:S01]  /*8250*/  @!P1 FMUL.FTZ R8, R11, R9 ;  /* 0x000000090b089220 */ /* 0x000fe20000410000 */
[----:B------:R-:W-:Y:S01]  /*8260*/  @!P1 F2FP.PACK_AB R11, R40, R50 ;  /* 0x00000032280b923e */ /* 0x000fe200000000ff */
[----:B------:R-:W-:Y:S01]  /*8270*/  @!P1 FFMA.FTZ R6, R26, R27, R6 ;  /* 0x0000001b1a069223 */ /* 0x000fe20000010006 */
[----:B------:R-:W-:Y:S01]  /*8280*/  @!P1 MOV R45, R4 ;  /* 0x00000004002d9202 */ /* 0x000fe20000000f00 */
[----:B------:R-:W-:Y:S01]  /*8290*/  @!P1 IMAD.MOV.U32 R19, RZ, RZ, R12 ;  /* 0x000000ffff139224 */ /* 0x000fe200078e000c */
[----:B------:R-:W-:Y:S01]  /*82a0*/  @!P1 MOV R18, R11 ;  /* 0x0000000b00129202 */ /* 0x000fe20000000f00 */
[----:B------:R-:W-:Y:S01]  /*82b0*/  @!P1 FMUL.FTZ R9, R10, R13 ;  /* 0x0000000d0a099220 */ /* 0x000fe20000410000 */
[----:B------:R-:W-:Y:S01]  /*82c0*/  @!P1 F2FP.PACK_AB R10, R3, R2 ;  /* 0x00000002030a923e */ /* 0x000fe200000000ff */
[----:B------:R-:W-:Y:S02]  /*82d0*/  @!P1 FFMA.FTZ R7, R30, R31, R7 ;  /* 0x0000001f1e079223 */ /* 0x000fe40000010007 */
[----:B------:R1:W-:Y:S01]  /*82e0*/  STG.E.128 [R48.64], R16 ;  /* 0x0000001030007986 */ /* 0x0003e2000c101d06 */
[----:B------:R-:W-:Y:S01]  /*82f0*/  @!P1 MOV R44, R10 ;  /* 0x0000000a002c9202 */ /* 0x000fe20000000f00 */
[----:B------:R-:W-:Y:S01]  /*8300*/  @!P1 FFMA.FTZ R8, R32, R33, R8 ;  /* 0x0000002120089223 */ /* 0x000fe20000010008 */
[----:B------:R-:W-:Y:S01]  /*8310*/  @!P1 F2FP.PACK_AB R3, R7, R6 ;  /* 0x000000060703923e */ /* 0x000fe200000000ff */
[----:B------:R-:W-:Y:S03]  /*8320*/  @!P1 FFMA.FTZ R9, R34, R35, R9 ;  /* 0x0000002322099223 */ /* 0x000fe60000010009 */
[----:B------:R-:W-:Y:S02]  /*8330*/  @!P1 MOV R46, R3 ;  /* 0x00000003002e9202 */ /* 0x000fe40000000f00 */
[----:B------:R-:W-:Y:S04]  /*8340*/  @!P1 F2FP.PACK_AB R2, R9, R8 ;  /* 0x000000080902923e */ /* 0x000fe800000000ff */
        /* <DEDUP_REMOVED lines=8> */
.L_x_1144:
[----:B-1----:R-:W-:Y:S01]  /*83d0*/  IMAD R2, R41, -0x70, R0 ;  /* 0xffffff9029027824 */ /* 0x002fe200078e0200 */
        /* <DEDUP_REMOVED lines=11> */
.L_x_1176:
[----:B------:R-:W-:Y:S05]  /*8490*/  BSYNC B0 ;  /* 0x0000000000007941 */ /* 0x000fea0003800000 */
.L_x_1175:
        /* <DEDUP_REMOVED lines=10> */
.L_x_1178:
[----:B------:R-:W-:Y:S05]  /*8540*/  BSYNC B0 ;  /* 0x0000000000007941 */ /* 0x000fea0003800000 */
.L_x_1177:
        /* <DEDUP_REMOVED lines=10> */
.L_x_1180:
[----:B------:R-:W-:Y:S05]  /*85f0*/  BSYNC B0 ;  /* 0x0000000000007941 */ /* 0x000fea0003800000 */
.L_x_1179:
        /* <DEDUP_REMOVED lines=9> */
.L_x_1166:
[----:B------:R-:W-:Y:S05]  /*8690*/  BSYNC B2 ;  /* 0x0000000000027941 */ /* 0x000fea0003800000 */
.L_x_1143:
        /* <DEDUP_REMOVED lines=61> */
[----:B------:R1:W-:Y:S05]  /*8a70*/  @P1 LDGSTS.E.BYPASS.LTC128B.128 [R216+0x5900], [R6.64+0x80], !P5 ;  /* 0x0590008006d81fae */ /* 0x0003ea000e901d46 */
[----:B------:R1:W-:Y:S05]  /*8a80*/  @P0 LDGSTS.E.BYPASS.LTC128B.128 [R216+0x3100], [R4.64], !P4 ;  /* 0x0310000004d80fae */ /* 0x0003ea000e101d46 */
[----:B------:R1:W-:Y:S01]  /*8a90*/  @P0 LDGSTS.E.BYPASS.LTC128B.128 [R216+0x6900], [R4.64+0x80], !P5 ;  /* 0x0690008004d80fae */ /* 0x0003e2000e901d46 */
[----:B------:R-:W-:Y:S04]  /*8aa0*/  IADD3 R12, P0, R142, R14, RZ ;  /* 0x0000000e8e0c7210 */ /* 0x000fe80007f1e0ff */
[----:B------:R-:W0:Y:S01]  /*8ab0*/  LDGDEPBAR ;  /* 0x00000000000079af */ /* 0x000e220000000000 */
[----:B------:R-:W-:Y:S02]  /*8ac0*/  IADD3.X R13, R16, R141, RZ, P0, !PT ;  /* 0x0000008d100d7210 */ /* 0x000fe400007fe4ff */
[----:B------:R-:W-:Y:S01]  /*8ad0*/  ISETP.GT.AND P0, PT, R84, R220, PT ;  /* 0x000000dc5400720c */ /* 0x000fe20003f04270 */
[----:B------:R-:W-:Y:S04]  /*8ae0*/  DEPBAR.LE SB0, 0x0 ;  /* 0x000080000000791a */ /* 0x000fe80000000000 */
[----:B------:R-:W-:Y:S08]  /*8af0*/  BAR.SYNC.DEFER_BLOCKING 0x0 ;  /* 0x0000000000007b1d */ /* 0x000ff00000010000 */
[----:B------:R-:W-:-:S05]  /*8b00*/  @!P0 BRA `(.L_x_1182) ;  /* 0x000000e000008947 */ /* 0x000fca0003800000 */
[----:B-1----:R-:W1:Y:S01]  /*8b10*/  @!P6 LDS.128 R8, [R215+0x100] ;  /* 0x00010000d708e984 */ /* 0x002e620000000c00 */
[----:B------:R-:W-:Y:S01]  /*8b20*/  MOV R4, R100 ;  /* 0x0000006400047202 */ /* 0x000fe20000000f00 */
[----:B------:R-:W-:Y:S01]  /*8b30*/  IMAD R2, R13, c[0x0][0x208], RZ ;  /* 0x000082000d027a24 */ /* 0x000fe200078e02ff */
[----:B------:R-:W-:Y:S03]  /*8b40*/  MOV R5, R97 ;  /* 0x0000006100057202 */ /* 0x000fe60000000f00 */
[C---:B------:R-:W-:Y:S02]  /*8b50*/  IMAD R2, R12.reuse, c[0x0][0x20c], R2 ;  /* 0x000083000c027a24 */ /* 0x040fe400078e0202 */
[----:B------:R-:W-:Y:S05]  /*8b60*/  IMAD.WIDE.U32 R4, R12, c[0x0][0x208], R4 ;  /* 0x000082000c047a25 */ /* 0x000fea00078e0004 */
[----:B------:R-:W-:Y:S02]  /*8b70*/  IADD3 R3, R5, R2, RZ ;  /* 0x0000000205037210 */ /* 0x000fe40007ffe0ff */
[C---:B------:R-:W-:Y:S04]  /*8b80*/  LEA R2, P0, R4.reuse, c[0x0][0x1f8], 0x1 ;  /* 0x00007e0004027a11 */ /* 0x040fe800078008ff */
[----:B------:R-:W-:Y:S02]  /*8b90*/  LEA.HI.X R3, R4, c[0x0][0x1fc], R3, 0x1, P0 ;  /* 0x00007f0004037a11 */ /* 0x000fe400000f0c03 */
[----:B------:R-:W-:Y:S11]  /*8ba0*/  ISETP.GE.AND P0, PT, R218, c[0x0][0x1d4], PT ;  /* 0x00007500da007a0c */ /* 0x000ff60003f06270 */
[----:B------:R-:W-:Y:S02]  /*8bb0*/  @!UPT UIADD3 URZ, URZ, URZ, URZ ;  /* 0x0000003f3f3ff290 */ /* 0x000fe4000fffe03f */
[----:B------:R-:W2:Y:S04]  /*8bc0*/  @!P0 LDS.128 R4, [R215+0x3900] ;  /* 0x00390000d7048984 */ /* 0x000ea80000000c00 */
[----:B-1----:R1:W-:Y:S04]  /*8bd0*/  @!P6 STG.E.128 [R2.64], R8 ;  /* 0x000000080200e986 */ /* 0x0023e8000c101d06 */
[----:B--2---:R1:W-:Y:S02]  /*8be0*/  @!P0 STG.E.128 [R2.64+0x80], R4 ;  /* 0x0000800402008986 */ /* 0x0043e4000c101d06 */
.L_x_1182:
[----:B-1----:R-:W-:Y:S05]  /*8bf0*/  BSYNC B0 ;  /* 0x0000000000007941 */ /* 0x002fea0003800000 */
.L_x_1181:
[----:B------:R-:W-:Y:S01]  /*8c00*/  ISETP.GE.AND P0, PT, R219, R84, PT ;  /* 0x00000054db00720c */ /* 0x000fe20003f06270 */
[----:B------:R-:W-:Y:S01]  /*8c10*/  @!UPT UIADD3 URZ, URZ, URZ, URZ ;  /* 0x0000003f3f3ff290 */ /* 0x000fe2000fffe03f */
[----:B------:R-:W-:Y:S11]  /*8c20*/  BSSY B0, `(.L_x_1183) ;  /* 0x0000012000007945 */ /* 0x000ff60003800000 */
[----:B------:R-:W-:-:S05]  /*8c30*/  @P0 BRA `(.L_x_1184) ;  /* 0x0000010000000947 */ /* 0x000fca0003800000 */
[----:B------:R-:W1:Y:S01]  /*8c40*/  @!P6 LDS.128 R8, [R215+0x1100] ;  /* 0x00110000d708e984 */ /* 0x000e620000000c00 */
[----:B------:R-:W-:Y:S01]  /*8c50*/  IADD3 R2, P0, R12, 0x20, RZ ;  /* 0x000000200c027810 */ /* 0x000fe20007f1e0ff */
[----:B------:R-:W-:Y:S01]  /*8c60*/  IMAD.MOV.U32 R4, RZ, RZ, R100 ;  /* 0x000000ffff047224 */ /* 0x000fe200078e0064 */
[----:B------:R-:W-:Y:S03]  /*8c70*/  MOV R5, R97 ;  /* 0x0000006100057202 */ /* 0x000fe60000000f00 */
[----:B------:R-:W-:Y:S02]  /*8c80*/  IMAD.X R3, RZ, RZ, R13, P0 ;  /* 0x000000ffff037224 */ /* 0x000fe400000e060d */
[C---:B------:R-:W-:Y:S04]  /*8c90*/  IMAD.WIDE.U32 R4, R2.reuse, c[0x0][0x208], R4 ;  /* 0x0000820002047a25 */ /* 0x040fe800078e0004 */
[----:B------:R-:W-:Y:S04]  /*8ca0*/  IMAD R3, R3, c[0x0][0x208], RZ ;  /* 0x0000820003037a24 */ /* 0x000fe800078e02ff */
[----:B------:R-:W-:Y:S01]  /*8cb0*/  IMAD R3, R2, c[0x0][0x20c], R3 ;  /* 0x0000830002037a24 */ /* 0x000fe200078e0203 */
[C---:B------:R-:W-:Y:S04]  /*8cc0*/  LEA R2, P0, R4.reuse, c[0x0][0x1f8], 0x1 ;  /* 0x00007e0004027a11 */ /* 0x040fe800078008ff */
[----:B------:R-:W-:Y:S04]  /*8cd0*/  IADD3 R3, R5, R3, RZ ;  /* 0x0000000305037210 */ /* 0x000fe80007ffe0ff */
[----:B------:R-:W-:Y:S02]  /*8ce0*/  LEA.HI.X R3, R4, c[0x0][0x1fc], R3, 0x1, P0 ;  /* 0x00007f0004037a11 */ /* 0x000fe400000f0c03 */
[----:B------:R-:W-:Y:S11]  /*8cf0*/  ISETP.GE.AND P0, PT, R218, c[0x0][0x1d4], PT ;  /* 0x00007500da007a0c */ /* 0x000ff60003f06270 */
[----:B------:R-:W-:Y:S02]  /*8d00*/  @!UPT UIADD3 URZ, URZ, URZ, URZ ;  /* 0x0000003f3f3ff290 */ /* 0x000fe4000fffe03f */
[----:B------:R-:W2:Y:S04]  /*8d10*/  @!P0 LDS.128 R4, [R215+0x4900] ;  /* 0x00490000d7048984 */ /* 0x000ea80000000c00 */
[----:B-1----:R1:W-:Y:S04]  /*8d20*/  @!P6 STG.E.128 [R2.64], R8 ;  /* 0x000000080200e986 */ /* 0x0023e8000c101d06 */
[----:B--2---:R1:W-:Y:S02]  /*8d30*/  @!P0 STG.E.128 [R2.64+0x80], R4 ;  /* 0x0000800402008986 */ /* 0x0043e4000c101d06 */
.L_x_1184:
[----:B------:R-:W-:Y:S05]  /*8d40*/  BSYNC B0 ;  /* 0x0000000000007941 */ /* 0x000fea0003800000 */
.L_x_1183:
[----:B------:R-:W-:Y:S01]  /*8d50*/  ISETP.GE.AND P0, PT, R217, R84, PT ;  /* 0x00000054d900720c */ /* 0x000fe20003f06270 */
[----:B------:R-:W-:Y:S01]  /*8d60*/  @!UPT UIADD3 URZ, URZ, URZ, URZ ;  /* 0x0000003f3f3ff290 */ /* 0x000fe2000fffe03f */
[----:B------:R-:W-:Y:S11]  /*8d70*/  BSSY B0, `(.L_x_1185) ;  /* 0x0000012000007945 */ /* 0x000ff60003800000 */
[----:B------:R-:W-:-:S05]  /*8d80*/  @P0 BRA `(.L_x_1186) ;  /* 0x0000010000000947 */ /* 0x000fca0003800000 */
[----:B-1----:R-:W1:Y:S01]  /*8d90*/  @!P6 LDS.128 R8, [R215+0x2100] ;  /* 0x00210000d708e984 */ /* 0x002e620000000c00 */
        /* <DEDUP_REMOVED lines=15> */
.L_x_1186:
[----:B------:R-:W-:Y:S05]  /*8e90*/  BSYNC B0 ;  /* 0x0000000000007941 */ /* 0x000fea0003800000 */
.L_x_1185:
        /* <DEDUP_REMOVED lines=20> */
.L_x_1188:
[----:B------:R-:W-:Y:S05]  /*8fe0*/  BSYNC B0 ;  /* 0x0000000000007941 */ /* 0x000fea0003800000 */
.L_x_1187:
[----:B------:R-:W-:Y:S01]  /*8ff0*/  ISETP.GT.AND P5, PT, R41, R140, PT ;  /* 0x0000008c2900720c */ /* 0x000fe20003fa4270 */
[----:B------:R-:W-:Y:S01]  /*9000*/  @!UPT UIADD3 URZ, URZ, URZ, URZ ;  /* 0x0000003f3f3ff290 */ /* 0x000fe2000fffe03f */
[----:B------:R-:W-:Y:S11]  /*9010*/  BSSY B0, `(.L_x_1189) ;  /* 0x000002f000007945 */ /* 0x000ff60003800000 */
[----:B------:R-:W-:-:S05]  /*9020*/  @!P5 BRA `(.L_x_1190) ;  /* 0x000002d00000d947 */ /* 0x000fca0003800000 */
[----:B-1----:R-:W-:Y:S01]  /*9030*/  IADD3 R4, R41, -0x1, RZ ;  /* 0xffffffff29047810 */ /* 0x002fe20007ffe0ff */
[----:B------:R-:W-:Y:S01]  /*9040*/  IMAD.MOV.U32 R2, RZ, RZ, R126 ;  /* 0x000000ffff027224 */ /* 0x000fe200078e007e */
[C---:B------:R-:W-:Y:S01]  /*9050*/  ISETP.GE.AND P2, PT, R237.reuse, 0x21, PT ;  /* 0x00000021ed00780c */ /* 0x040fe20003f46270 */
[----:B------:R-:W-:Y:S01]  /*9060*/  IMAD.MOV.U32 R3, RZ, RZ, R125 ;  /* 0x000000ffff037224 */ /* 0x000fe200078e007d */
[----:B------:R-:W-:Y:S01]  /*9070*/  SHF.R.S32.HI R6, RZ, 0x1f, R4 ;  /* 0x0000001fff067819 */ /* 0x000fe20000011404 */
[----:B------:R-:W-:Y:S01]  /*9080*/  IMAD R5, R186, R4, RZ ;  /* 0x00000004ba057224 */ /* 0x000fe200078e02ff */
[C---:B------:R-:W-:Y:S01]  /*9090*/  ISETP.GE.AND P1, PT, R237.reuse, 0x41, PT ;  /* 0x00000041ed00780c */ /* 0x040fe20003f26270 */
[-C--:B------:R-:W-:Y:S01]  /*90a0*/  IMAD.WIDE.U32 R2, R4, R156.reuse, R2 ;  /* 0x0000009c04027225 */ /* 0x080fe200078e0002 */
[----:B------:R-:W-:Y:S02]  /*90b0*/  ISETP.GE.AND P3, PT, R237, 0x1, PT ;  /* 0x00000001ed00780c */ /* 0x000fe40003f66270 */
[----:B------:R-:W-:Y:S01]  /*90c0*/  P2R R11, PR, RZ, 0x20 ;  /* 0x00000020ff0b7803 */ /* 0x000fe20000000000 */
[----:B------:R-:W-:Y:S01]  /*90d0*/  IMAD R4, R6, R156, R5 ;  /* 0x0000009c06047224 */ /* 0x000fe200078e0205 */
[----:B------:R-:W-:Y:S03]  /*90e0*/  LOP3.LUT P5, RZ, R211, 0x2, RZ, 0xc0, !PT ;  /* 0x00000002d3ff7812 */ /* 0x000fe600078ac0ff */
[----:B------:R-:W-:Y:S01]  /*90f0*/  IMAD.IADD R3, R3, 0x1, R4 ;  /* 0x0000000103037824 */ /* 0x000fe200078e0204 */
[-C--:B------:R-:W-:Y:S05]  /*9100*/  @P2 IADD3 R4, P0, R209, R2.reuse, RZ ;  /* 0x00000002d1042210 */ /* 0x080fea0007f1e0ff */
[C---:B------:R-:W-:Y:S01]  /*9110*/  @P2 IMAD.X R7, R3.reuse, 0x1, R187, P0 ;  /* 0x0000000103072824 */ /* 0x040fe200000e06bb */
        /* <DEDUP_REMOVED lines=30> */
.L_x_1190:
[----:B------:R-:W-:Y:S05]  /*9300*/  BSYNC B0 ;  /* 0x0000000000007941 */ /* 0x000fea0003800000 */
.L_x_1189:
[----:B------:R-:W0:Y:S01]  /*9310*/  LDGDEPBAR ;  /* 0x00000000000079af */ /* 0x000e220000000000 */
[----:B------:R-:W-:Y:S01]  /*9320*/  IADD3 R41, R41, -0x1, RZ ;  /* 0xffffffff29297810 */ /* 0x000fe20007ffe0ff */
[----:B------:R-:W-:-:S05]  /*9330*/  @P5 BRA `(.L_x_1191) ;  /* 0xffffa30000005947 */ /* 0x000fca000383ffff */
[----:B------:R-:W-:Y:S01]  /*9340*/  WARPSYNC 0xffffffff ;  /* 0xffffffff00007948 */ /* 0x000fe20003800000 */
[----:B------:R-:W-:Y:S06]  /*9350*/  BAR.SYNC.DEFER_BLOCKING 0x0 ;  /* 0x0000000000007b1d */ /* 0x000fec0000010000 */
.L_x_1142:
[----:B------:R-:W2:Y:S01]  /*9360*/  LDL R251, [R1+0x5c] ;  /* 0x00005c0001fb7983 */ /* 0x000ea20000100800 */
[----:B------:R-:W-:-:S05]  /*9370*/  IMAD.MOV.U32 R160, RZ, RZ, c[0x0][0x2c4] ;  /* 0x0000b100ffa07624 */ /* 0x000fca00078e00ff */
[----:B------:R-:W-:Y:S01]  /*9380*/  ISETP.NE.AND P4, PT, R160, 0x1, PT ;  /* 0x00000001a000780c */ /* 0x000fe20003f85270 */
[----:B------:R-:W-:Y:S01]  /*9390*/  BSSY B0, `(.L_x_1192) ;  /* 0x000002b000007945 */ /* 0x000fe20003800000 */
[----:B-1----:R-:W-:Y:S01]  /*93a0*/  IMAD.IADD R10, R170, 0x1, R171 ;  /* 0x00000001aa0a7824 */ /* 0x002fe200078e02ab */
[----:B--2---:R-:W-:-:S10]  /*93b0*/  IADD3 R0, R251, 0x7f, RZ ;  /* 0x0000007ffb007810 */ /* 0x004fd40007ffe0ff */
[----:B------:R-:W-:-:S05]  /*93c0*/  @P4 IMAD.HI.U32 R2, R0, c[0x0][0x2c8], RZ ;  /* 0x0000b20000024a27 */ /* 0x000fca00078e00ff */
[----:B------:R-:W-:Y:S01]  /*93d0*/  @P4 SHF.R.U32.HI R0, RZ, c[0x0][0x2cc], R2 ;  /* 0x0000b300ff004a19 */ /* 0x000fe20000011602 */
[----:B------:R-:W-:-:S04]  /*93e0*/  IMAD.MOV.U32 R2, RZ, RZ, RZ ;  /* 0x000000ffff027224 */ /* 0x000fc800078e00ff */
[----:B------:R-:W-:-:S04]  /*93f0*/  IMAD.IADD R3, R180, 0x1, R0 ;  /* 0x00000001b4037824 */ /* 0x000fc800078e0200 */
[----:B------:R-:W-:-:S05]  /*9400*/  IMAD.HI R2, R3, -0x6db6db6d, R2 ;  /* 0x9249249303027827 */ /* 0x000fca00078e0202 */
[----:B------:R-:W-:-:S04]  /*9410*/  SHF.R.U32.HI R0, RZ, 0x1f, R2 ;  /* 0x0000001fff007819 */ /* 0x000fc80000011602 */
[----:B------:R-:W-:-:S04]  /*9420*/  LEA.HI.SX32 R2, R2, R0, 0x1a ;  /* 0x0000000002027211 */ /* 0x000fc800078fd2ff */
[----:B------:R-:W-:-:S04]  /*9430*/  IMNMX R5, R176, R2, PT ;  /* 0x00000002b0057217 */ /* 0x000fc80003800200 */
[----:B------:R-:W-:Y:S01]  /*9440*/  ISETP.GE.AND P0, PT, R5, 0x1, PT ;  /* 0x000000010500780c */ /* 0x000fe20003f06270 */
[----:B------:R-:W-:-:S12]  /*9450*/  IMAD.MOV.U32 R0, RZ, RZ, RZ ;  /* 0x000000ffff007224 */ /* 0x000fd800078e00ff */
        /* <DEDUP_REMOVED lines=30> */
.L_x_1193:
[----:B------:R-:W-:Y:S05]  /*9640*/  BSYNC B0 ;  /* 0x0000000000007941 */ /* 0x000fea0003800000 */
.L_x_1192:
[----:B------:R-:W2:Y:S01]  /*9650*/  LDL R2, [R1+0x60] ;  /* 0x0000600001027983 */ /* 0x000ea20000100800 */
[----:B------:R-:W-:Y:S01]  /*9660*/  PRMT R3, RZ, 0x7610, R3 ;  /* 0x00007610ff037816 */ /* 0x000fe20000000003 */
[----:B------:R-:W-:Y:S01]  /*9670*/  IMAD.MOV.U32 R24, RZ, RZ, RZ ;  /* 0x000000ffff187224 */ /* 0x000fe200078e00ff */
[----:B------:R-:W-:Y:S01]  /*9680*/  MOV R22, RZ ;  /* 0x000000ff00167202 */ /* 0x000fe20000000f00 */
        /* <DEDUP_REMOVED lines=33> */
[----:B------:R-:W-:Y:S01]  /*98a0*/  IMAD.IADD R0, R252, 0x1, R0 ;  /* 0x00000001fc007824 */ /* 0x000fe200078e0200 */
[----:B------:R1:W-:Y:S04]  /*98b0*/  STL [R1+0x38], R252 ;  /* 0x000038fc01007387 */ /* 0x0003e80000100800 */
[----:B------:R-:W-:-:S04]  /*98c0*/  IMNMX R250, R5, R0, PT ;  /* 0x0000000005fa7217 */ /* 0x000fc80003800200 */
[----:B------:R-:W-:-:S13]  /*98d0*/  ISETP.GT.AND P0, PT, R250, R252, PT ;  /* 0x000000fcfa00720c */ /* 0x000fda0003f04270 */
[----:B------:R-:W-:Y:S05]  /*98e0*/  @!P0 BRA `(.L_x_1194) ;  /* 0x0001074000008947 */ /* 0x000fea0003800000 */
[----:B------:R-:W2:Y:S04]  /*98f0*/  LDL R11, [R1+0x40] ;  /* 0x00004000010b7983 */ /* 0x000ea80000100800 */
[----:B------:R-:W3:Y:S01]  /*9900*/  S2R R2, SR_TID.X ;  /* 0x0000000000027919 */ /* 0x000ee20000002100 */
[----:B------:R-:W-:-:S03]  /*9910*/  ISETP.NE.U32.AND P0, PT, RZ, c[0x0][0x340], PT ;  /* 0x0000d000ff007a0c */ /* 0x000fc60003f05070 */
[----:B------:R-:W4:Y:S01]  /*9920*/  LDL R13, [R1+0x58] ;  /* 0x00005800010d7983 */ /* 0x000f220000100800 */
[----:B------:R-:W-:Y:S02]  /*9930*/  ISETP.NE.AND.EX P1, PT, RZ, c[0x0][0x344], PT, P0 ;  /* 0x0000d100ff007a0c */ /* 0x000fe40003f25300 */
[----:B---3--:R-:W-:-:S04]  /*9940*/  SHF.R.S32.HI R106, RZ, 0x1f, R2 ;  /* 0x0000001fff6a7819 */ /* 0x008fc80000011402 */
[----:B------:R-:W-:-:S07]  /*9950*/  LEA.HI R106, R106, R2, RZ, 0x3 ;  /* 0x000000026a6a7211 */ /* 0x000fce00078f18ff */
[----:B------:R-:W-:Y:S01]  /*9960*/  @P1 IMAD.MOV.U32 R2, RZ, RZ, 0x4 ;  /* 0x00000004ff021424 */ /* 0x000fe200078e00ff */
[----:B------:R-:W-:-:S03]  /*9970*/  SHF.R.S32.HI R106, RZ, 0x3, R106 ;  /* 0x00000003ff6a7819 */ /* 0x000fc6000001146a */
[----:B--2---:R-:W-:-:S05]  /*9980*/  @P1 IMAD.WIDE R2, R11, R2, c[0x0][0x340] ;  /* 0x0000d0000b021625 */ /* 0x004fca00078e0202 */
[----:B------:R2:W3:Y:S01]  /*9990*/  @P1 LDG.E R9, [R2.64] ;  /* 0x0000000602091981 */ /* 0x0004e2000c1e1900 */
[----:B------:R-:W-:Y:S01]  /*99a0*/  IADD3 R0, P0, R106, R10, RZ ;  /* 0x0000000a6a007210 */ /* 0x000fe20007f1e0ff */
[----:B------:R-:W-:Y:S01]  /*99b0*/  WARPSYNC 0xffffffff ;  /* 0xffffffff00007948 */ /* 0x000fe20003800000 */
[----:B------:R-:W-:Y:S02]  /*99c0*/  ISETP.GE.AND P6, PT, R36, c[0x0][0x1d4], PT ;  /* 0x0000750024007a0c */ /* 0x000fe40003fc6270 */
[----:B------:R-:W-:Y:S02]  /*99d0*/  ISETP.GE.AND P5, PT, R218, c[0x0][0x1d4], PT ;  /* 0x00007500da007a0c */ /* 0x000fe40003fa6270 */
[----:B------:R-:W-:Y:S02]  /*99e0*/  SHF.R.S32.HI R39, RZ, 0x1f, R218 ;  /* 0x0000001fff277819 */ /* 0x000fe400000114da */
[----:B------:R-:W-:Y:S02]  /*99f0*/  IADD3 R112, R250, -0x1, RZ ;  /* 0xfffffffffa707810 */ /* 0x000fe40007ffe0ff */
[----:B------:R-:W-:-:S02]  /*9a00*/  SEL R83, RZ, 0x1, P6 ;  /* 0x00000001ff537807 */ /* 0x000fc40003000000 */
[----:B--2---:R-:W-:Y:S02]  /*9a10*/  SHF.R.S32.HI R2, RZ, 0x1f, R106 ;  /* 0x0000001fff027819 */ /* 0x004fe4000001146a */
[--C-:B------:R-:W-:Y:S02]  /*9a20*/  SHF.R.S32.HI R3, RZ, 0x1f, R36.reuse ;  /* 0x0000001fff037819 */ /* 0x100fe40000011424 */
[----:B------:R-:W-:Y:S01]  /*9a30*/  LEA.HI.X.SX32 R4, R10, R2, 0x1, P0 ;  /* 0x000000020a047211 */ /* 0x000fe200000f0eff */
[----:B------:R-:W-:Y:S01]  /*9a40*/  IMAD.MOV.U32 R2, RZ, RZ, R36 ;  /* 0x000000ffff027224 */ /* 0x000fe200078e0024 */
[----:B------:R-:W-:-:S03]  /*9a50*/  ISETP.NE.U32.AND P0, PT, RZ, c[0x0][0x350], PT ;  /* 0x0000d400ff007a0c */ /* 0x000fc60003f05070 */
[C---:B------:R-:W-:Y:S01]  /*9a60*/  IMAD R5, R4.reuse, c[0x0][0x1e0], RZ ;  /* 0x0000780004057a24 */ /* 0x040fe200078e02ff */
[----:B------:R-:W-:Y:S01]  /*9a70*/  ISETP.NE.AND.EX P0, PT, RZ, c[0x0][0x354], PT, P0 ;  /* 0x0000d500ff007a0c */ /* 0x000fe20003f05300 */
[----:B------:R-:W-:Y:S02]  /*9a80*/  IMAD R8, R4, c[0x0][0x208], RZ ;  /* 0x0000820004087a24 */ /* 0x000fe400078e02ff */
[C---:B------:R-:W-:Y:S02]  /*9a90*/  IMAD R10, R0.reuse, c[0x0][0x1e4], R5 ;  /* 0x00007900000a7a24 */ /* 0x040fe400078e0205 */
[----:B------:R-:W-:-:S04]  /*9aa0*/  IMAD.WIDE.U32 R6, R0, c[0x0][0x1e0], R2 ;  /* 0x0000780000067a25 */ /* 0x000fc800078e0002 */
[----:B------:R-:W-:Y:S01]  /*9ab0*/  IMAD.WIDE.U32 R4, R0, c[0x0][0x208], R2 ;  /* 0x0000820000047a25 */ /* 0x000fe200078e0002 */
[----:B------:R-:W-:-:S03]  /*9ac0*/  IADD3 R7, R7, R10, RZ ;  /* 0x0000000a07077210 */ /* 0x000fc60007ffe0ff */
[----:B------:R-:W-:Y:S02]  /*9ad0*/  IMAD R0, R0, c[0x0][0x20c], R8 ;  /* 0x0000830000007a24 */ /* 0x000fe400078e0208 */
[----:B----4-:R-:W-:-:S04]  /*9ae0*/  IMAD.WIDE.U32 R6, R13, c[0x0][0x1e8], R6 ;  /* 0x00007a000d067a25 */ /* 0x010fc800078e0006 */
[----:B------:R-:W-:Y:S02]  /*9af0*/  IMAD.IADD R5, R5, 0x1, R0 ;  /* 0x0000000105057824 */ /* 0x000fe400078e0200 */
[C---:B------:R-:W-:Y:S02]  /*9b00*/  IMAD R7, R13.reuse, c[0x0][0x1ec], R7 ;  /* 0x00007b000d077a24 */ /* 0x040fe400078e0207 */
[----:B------:R-:W-:-:S04]  /*9b10*/  IMAD.WIDE.U32 R4, R13, c[0x0][0x210], R4 ;  /* 0x000084000d047a25 */ /* 0x000fc800078e0004 */
[----:B------:R-:W-:Y:S01]  /*9b20*/  IMAD R5, R13, c[0x0][0x214], R5 ;  /* 0x000085000d057a24 */ /* 0x000fe200078e0205 */
[----:B---3--:R-:W-:Y:S01]  /*9b30*/  @P1 SHF.R.S32.HI R0, RZ, 0x1f, R9 ;  /* 0x0000001fff001819 */ /* 0x008fe20000011409 */
[----:B------:R-:W-:Y:S01]  /*9b40*/  @!P1 IMAD.MOV.U32 R9, RZ, RZ, R11 ;  /* 0x000000ffff099224 */ /* 0x000fe200078e000b */
[----:B------:R-:W-:-:S04]  /*9b50*/  @!P1 MOV R0, R146 ;  /* 0x0000009200009202 */ /* 0x000fc80000000f00 */
[----:B------:R-:W-:Y:S02]  /*9b60*/  SEL R8, R0, RZ, !P0 ;  /* 0x000000ff00087207 */ /* 0x000fe40004000000 */
[----:B------:R-:W-:Y:S02]  /*9b70*/  SEL R0, R9, RZ, !P0 ;  /* 0x000000ff09007207 */ /* 0x000fe40004000000 */
[----:B------:R-:W-:Y:S01]  /*9b80*/  SHF.R.S32.HI R9, RZ, 0x1f, R166 ;  /* 0x0000001fff097819 */ /* 0x000fe200000114a6 */
[C---:B------:R-:W-:Y:S01]  /*9b90*/  IMAD R10, R8.reuse, c[0x0][0x1f0], RZ ;  /* 0x00007c00080a7a24 */ /* 0x040fe200078e02ff */
[----:B------:R-:W-:Y:S01]  /*9ba0*/  ISETP.NE.U32.AND P0, PT, RZ, c[0x0][0x348], PT ;  /* 0x0000d200ff007a0c */ /* 0x000fe20003f05070 */
[----:B------:R-:W-:Y:S02]  /*9bb0*/  IMAD R8, R8, c[0x0][0x218], RZ ;  /* 0x0000860008087a24 */ /* 0x000fe400078e02ff */
[----:B------:R-:W-:Y:S01]  /*9bc0*/  IMAD.WIDE.U32 R84, R0, c[0x0][0x218], R4 ;  /* 0x0000860000547a25 */ /* 0x000fe200078e0004 */
[----:B------:R-:W-:-:S03]  /*9bd0*/  ISETP.NE.AND.EX P0, PT, RZ, c[0x0][0x34c], PT, P0 ;  /* 0x0000d300ff007a0c */ /* 0x000fc60003f05300 */
[----:B------:R-:W-:Y:S01]  /*9be0*/  IMAD.WIDE.U32 R162, R0, c[0x0][0x1f0], R6 ;  /* 0x00007c0000a27a25 */ /* 0x000fe200078e0006 */
[----:B------:R-:W-:-:S03]  /*9bf0*/  SEL R12, R146, RZ, !P0 ;  /* 0x000000ff920c7207 */ /* 0x000fc60004000000 */
[C---:B------:R-:W-:Y:S01]  /*9c00*/  IMAD R5, R0.reuse, c[0x0][0x1f4], R10 ;  /* 0x00007d0000057a24 */ /* 0x040fe200078e020a */
[----:B------:R2:W-:Y:S01]  /*9c10*/  STL.64 [R1+0x18], R162 ;  /* 0x000018a201007387 */ /* 0x0005e20000100a00 */
[----:B------:R-:W-:Y:S01]  /*9c20*/  IMAD R4, R0, c[0x0][0x21c], R8 ;  /* 0x0000870000047a24 */ /* 0x000fe200078e0208 */
[----:B------:R-:W-:Y:S01]  /*9c30*/  SEL R10, R11, RZ, !P0 ;  /* 0x000000ff0b0a7207 */ /* 0x000fe20004000000 */
[----:B------:R-:W-:Y:S01]  /*9c40*/  IMAD.IADD R161, R163, 0x1, R5 ;  /* 0x00000001a3a17824 */ /* 0x000fe200078e0205 */
[----:B------:R2:W-:Y:S01]  /*9c50*/  STL.64 [R1+0x8], R84 ;  /* 0x0000085401007387 */ /* 0x0005e20000100a00 */
[----:B------:R-:W-:Y:S01]  /*9c60*/  IMAD R0, R9, c[0x0][0x178], RZ ;  /* 0x00005e0009007a24 */ /* 0x000fe200078e02ff */
[----:B------:R-:W-:Y:S01]  /*9c70*/  IADD3 R86, R85, R4, RZ ;  /* 0x0000000455567210 */ /* 0x000fe20007ffe0ff */
[C---:B------:R-:W-:Y:S01]  /*9c80*/  IMAD.WIDE.U32 R6, R166.reuse, c[0x0][0x178], RZ ;  /* 0x00005e00a6067a25 */ /* 0x040fe200078e00ff */
[----:B------:R2:W-:Y:S03]  /*9c90*/  STL [R1+0x10], R161 ;  /* 0x000010a101007387 */ /* 0x0005e60000100800 */
[----:B------:R-:W-:Y:S01]  /*9ca0*/  IMAD R0, R166, c[0x0][0x17c], R0 ;  /* 0x00005f00a6007a24 */ /* 0x000fe200078e0200 */
[----:B------:R2:W-:Y:S04]  /*9cb0*/  STL [R1], R86 ;  /* 0x0000005601007387 */ /* 0x0005e80000100800 */
[----:B------:R-:W-:-:S02]  /*9cc0*/  IADD3 R11, R7, R0, RZ ;  /* 0x00000000070b7210 */ /* 0x000fc40007ffe0ff */
[----:B------:R-:W3:Y:S01]  /*9cd0*/  LDL R157, [R1+0x4c] ;  /* 0x00004c00019d7983 */ /* 0x000ee20000100800 */
[----:B------:R-:W-:Y:S01]  /*9ce0*/  IMAD.MOV.U32 R82, RZ, RZ, 0x70 ;  /* 0x00000070ff527424 */ /* 0x000fe200078e00ff */
[----:B------:R-:W-:Y:S01]  /*9cf0*/  SHF.R.S32.HI R81, RZ, 0x1f, R112 ;  /* 0x0000001fff517819 */ /* 0x000fe20000011470 */
[----:B------:R-:W-:Y:S01]  /*9d00*/  IMAD.WIDE.U32 R4, R112, c[0x0][0x1e0], RZ ;  /* 0x0000780070047a25 */ /* 0x000fe200078e00ff */
[----:B------:R-:W4:Y:S01]  /*9d10*/  LDL R167, [R1+0x44] ;  /* 0x0000440001a77983 */ /* 0x000f220000100800 */
[----:B------:R-:W-:-:S02]  /*9d20*/  P2R R34, PR, RZ, 0x20 ;  /* 0x00000020ff227803 */ /* 0x000fc40000000000 */
[----:B------:R-:W-:Y:S01]  /*9d30*/  IMAD R82, R250, -0x70, R82 ;  /* 0xffffff90fa527824 */ /* 0x000fe200078e0252 */
[----:B------:R-:W-:Y:S01]  /*9d40*/  P2R R35, PR, RZ, 0x40 ;  /* 0x00000040ff237803 */ /* 0x000fe20000000000 */
[----:B------:R-:W-:Y:S02]  /*9d50*/  IMAD R0, R81, c[0x0][0x1e0], RZ ;  /* 0x0000780051007a24 */ /* 0x000fe400078e02ff */
[----:B------:R-:W-:Y:S02]  /*9d60*/  IMAD.MOV.U32 R8, RZ, RZ, R162 ;  /* 0x000000ffff087224 */ /* 0x000fe400078e00a2 */
[----:B------:R-:W-:Y:S02]  /*9d70*/  IMAD R0, R112, c[0x0][0x1e4], R0 ;  /* 0x0000790070007a24 */ /* 0x000fe400078e0200 */
[----:B------:R-:W-:Y:S02]  /*9d80*/  IMAD.MOV.U32 R9, RZ, RZ, R161 ;  /* 0x000000ffff097224 */ /* 0x000fe400078e00a1 */
[----:B------:R-:W-:-:S02]  /*9d90*/  IMAD.IADD R0, R5, 0x1, R0 ;  /* 0x0000000105007824 */ /* 0x000fc400078e0200 */
[----:B------:R-:W-:-:S04]  /*9da0*/  IMAD.WIDE.U32 R4, R4, 0x70, R8 ;  /* 0x0000007004047825 */ /* 0x000fc800078e0008 */
[----:B------:R-:W-:Y:S02]  /*9db0*/  IMAD R0, R0, 0x70, RZ ;  /* 0x0000007000007824 */ /* 0x000fe400078e02ff */
[----:B------:R-:W-:Y:S02]  /*9dc0*/  IMAD.MOV.U32 R156, RZ, RZ, c[0x0][0x1e0] ;  /* 0x00007800ff9c7624 */ /* 0x000fe400078e00ff */
[----:B------:R-:W-:Y:S02]  /*9dd0*/  IMAD.IADD R5, R5, 0x1, R0 ;  /* 0x0000000105057824 */ /* 0x000fe400078e0200 */
[----:B------:R-:W-:Y:S02]  /*9de0*/  IMAD.MOV.U32 R115, RZ, RZ, c[0x0][0x1e4] ;  /* 0x00007900ff737624 */ /* 0x000fe400078e00ff */
[----:B------:R-:W-:Y:S01]  /*9df0*/  IMAD.WIDE.U32 R8, R156, 0x20, RZ ;  /* 0x000000209c087825 */ /* 0x000fe200078e00ff */
[----:B------:R-:W-:Y:S01]  /*9e00*/  BAR.SYNC.DEFER_BLOCKING 0x0 ;  /* 0x0000000000007b1d */ /* 0x000fe20000010000 */
[----:B------:R-:W-:-:S02]  /*9e10*/  ISETP.GE.AND P6, PT, R36, c[0x0][0x198], PT ;  /* 0x0000660024007a0c */ /* 0x000fc40003fc6270 */
[----:B---3--:R-:W-:-:S05]  /*9e20*/  IMAD.IADD R114, R157, 0x1, R82 ;  /* 0x000000019d727824 */ /* 0x008fca00078e0252 */
[----:B------:R-:W-:-:S05]  /*9e30*/  IMNMX R7, R114, 0x70, PT ;  /* 0x0000007072077817 */ /* 0x000fca0003800200 */
[----:B------:R-:W-:Y:S02]  /*9e40*/  IMAD.IADD R30, R7, 0x1, -R106 ;  /* 0x00000001071e7824 */ /* 0x000fe400078e0a6a */
[----:B------:R-:W-:-:S03]  /*9e50*/  IMAD.SHL.U32 R7, R115, 0x20, RZ ;  /* 0x0000002073077824 */ /* 0x000fc600078e00ff */
[C---:B------:R-:W-:Y:S02]  /*9e60*/  ISETP.GE.AND P3, PT, R30.reuse, 0x1, PT ;  /* 0x000000011e00780c */ /* 0x040fe40003f66270 */
[C---:B------:R-:W-:Y:S02]  /*9e70*/  ISETP.GE.AND P2, PT, R30.reuse, 0x21, PT ;  /* 0x000000211e00780c */ /* 0x040fe40003f46270 */
[----:B------:R-:W-:Y:S01]  /*9e80*/  ISETP.GE.AND P1, PT, R30, 0x41, PT ;  /* 0x000000411e00780c */ /* 0x000fe20003f26270 */
[----:B----4-:R-:W-:Y:S01]  /*9e90*/  IMAD R46, R167, c[0x0][0x2c4], RZ ;  /* 0x0000b100a72e7a24 */ /* 0x010fe200078e02ff */
[----:B------:R-:W-:Y:S02]  /*9ea0*/  P2R R33, PR, RZ, 0x4 ;  /* 0x00000004ff217803 */ /* 0x000fe40000000000 */
[----:B------:R-:W-:-:S05]  /*9eb0*/  P2R R32, PR, RZ, 0x2 ;  /* 0x00000002ff207803 */ /* 0x000fca0000000000 */
[----:B------:R-:W-:-:S04]  /*9ec0*/  @P3 LEA R26, P0, R4, c[0x0][0x1c8], 0x1 ;  /* 0x00007200041a3a11 */ /* 0x000fc800078008ff */
[C---:B------:R-:W-:Y:S02]  /*9ed0*/  @P3 LEA.HI.X R27, R4.reuse, c[0x0][0x1cc], R5, 0x1, P0 ;  /* 0x00007300041b3a11 */ /* 0x040fe400000f0c05 */
[----:B------:R-:W-:-:S04]  /*9ee0*/  @P2 IADD3 R0, P0, R4, R8, RZ ;  /* 0x0000000804002210 */ /* 0x000fc80007f1e0ff */
[----:B------:R-:W-:Y:S01]  /*9ef0*/  @P2 IADD3.X R7, R5, R9, R7, P0, !PT ;  /* 0x0000000905072210 */ /* 0x000fe200007fe407 */
[----:B------:R-:W-:Y:S01]  /*9f00*/  IMAD.WIDE.U32 R8, R156, 0x40, RZ ;  /* 0x000000409c087825 */ /* 0x000fe200078e00ff */
[----:B------:R-:W-:-:S04]  /*9f10*/  @P2 LEA R24, P0, R0, c[0x0][0x1c8], 0x1 ;  /* 0x0000720000182a11 */ /* 0x000fc800078008ff */
[----:B------:R-:W-:Y:S01]  /*9f20*/  @P2 LEA.HI.X R25, R0, c[0x0][0x1cc], R7, 0x1, P0 ;  /* 0x0000730000192a11 */ /* 0x000fe200000f0c07 */
[----:B------:R-:W-:Y:S01]  /*9f30*/  IMAD.SHL.U32 R7, R115, 0x40, RZ ;  /* 0x0000004073077824 */ /* 0x000fe200078e00ff */
[----:B------:R-:W-:-:S04]  /*9f40*/  @P1 IADD3 R0, P0, R4, R8, RZ ;  /* 0x0000000804001210 */ /* 0x000fc80007f1e0ff */
[----:B------:R-:W-:Y:S02]  /*9f50*/  @P1 IADD3.X R7, R5, R9, R7, P0, !PT ;  /* 0x0000000905071210 */ /* 0x000fe400007fe407 */
[----:B------:R-:W-:-:S04]  /*9f60*/  @P1 LEA R22, P0, R0, c[0x0][0x1c8], 0x1 ;  /* 0x0000720000161a11 */ /* 0x000fc800078008ff */
[----:B------:R-:W-:Y:S02]  /*9f70*/  @P1 LEA.HI.X R23, R0, c[0x0][0x1cc], R7, 0x1, P0 ;  /* 0x0000730000171a11 */ /* 0x000fe400000f0c07 */
[----:B------:R-:W-:-:S13]  /*9f80*/  ISETP.GE.AND P0, PT, R30, 0x61, PT ;  /* 0x000000611e00780c */ /* 0x000fda0003f06270 */
[----:B------:R-:W-:Y:S02]  /*9f90*/  @P0 IMAD R0, R115, 0x60, RZ ;  /* 0x0000006073000824 */ /* 0x000fe400078e02ff */
[----:B------:R-:W-:-:S04]  /*9fa0*/  @P0 IMAD.WIDE.U32 R4, R156, 0x60, R4 ;  /* 0x000000609c040825 */ /* 0x000fc800078e0004 */
[----:B------:R-:W-:Y:S01]  /*9fb0*/  @P0 IMAD.IADD R0, R0, 0x1, R5 ;  /* 0x0000000100000824 */ /* 0x000fe200078e0205 */
[----:B------:R-:W-:Y:S01]  /*9fc0*/  @P0 LEA R20, P3, R4, c[0x0][0x1c8], 0x1 ;  /* 0x0000720004140a11 */ /* 0x000fe200078608ff */
[----:B------:R-:W-:-:S03]  /*9fd0*/  IMAD.MOV.U32 R5, RZ, RZ, R11 ;  /* 0x000000ffff057224 */ /* 0x000fc600078e000b */
[----:B------:R-:W-:Y:S01]  /*9fe0*/  @P0 LEA.HI.X R21, R4, c[0x0][0x1cc], R0, 0x1, P3 ;  /* 0x0000730004150a11 */ /* 0x000fe200018f0c00 */
[----:B------:R-:W-:Y:S02]  /*9ff0*/  IMAD R0, R147, 0x20, R106 ;  /* 0x0000002093007824 */ /* 0x000fe400078e026a */
[----:B------:R-:W-:Y:S02]  /*a000*/  IMAD.MOV.U32 R4, RZ, RZ, R6 ;  /* 0x000000ffff047224 */ /* 0x000fe400078e0006 */
[----:B------:R-:W-:Y:S02]  /*a010*/  IMAD.IADD R6, R251, 0x1, R0 ;  /* 0x00000001fb067824 */ /* 0x000fe400078e0200 */
[----:B------:R-:W-:-:S04]  /*a020*/  IMAD.WIDE.U32 R4, R13, c[0x0][0x1b8], R4 ;  /* 0x00006e000d047a25 */ /* 0x000fc800078e0004 */
[----:B------:R-:W-:-:S04]  /*a030*/  @P4 IMAD.HI.U32 R7, R6, c[0x0][0x2c8], RZ ;  /* 0x0000b20006074a27 */ /* 0x000fc800078e00ff */
[----:B------:R-:W-:Y:S01]  /*a040*/  IMAD.MOV.U32 R0, RZ, RZ, R6 ;  /* 0x000000ffff007224 */ /* 0x000fe200078e0006 */
[----:B------:R-:W-:Y:S01]  /*a050*/  @P4 SHF.R.U32.HI R0, RZ, c[0x0][0x2cc], R7 ;  /* 0x0000b300ff004a19 */ /* 0x000fe20000011607 */
[----:B------:R-:W-:Y:S02]  /*a060*/  IMAD R8, R12, c[0x0][0x1c0], RZ ;  /* 0x000070000c087a24 */ /* 0x000fe400078e02ff */
        /* <DEDUP_REMOVED lines=8> */
[C---:B------:R-:W-:Y:S02]  /*a0f0*/  IMAD R7, R0.reuse, c[0x0][0x1b4], R7 ;  /* 0x00006d0000077a24 */ /* 0x040fe400078e0207 */
[----:B------:R-:W-:Y:S01]  /*a100*/  IMAD.WIDE.U32 R4, R0, c[0x0][0x1b0], R4 ;  /* 0x00006c0000047a25 */ /* 0x000fe200078e0004 */
[----:B------:R-:W-:-:S03]  /*a110*/  SHF.R.S32.HI R0, RZ, 0x1f, R6 ;  /* 0x0000001fff007819 */ /* 0x000fc60000011406 */
[----:B------:R-:W-:Y:S02]  /*a120*/  IMAD.IADD R5, R5, 0x1, R7 ;  /* 0x0000000105057824 */ /* 0x000fe400078e0207 */
[----:B------:R-:W-:Y:S02]  /*a130*/  IMAD R0, R0, c[0x0][0x1a8], RZ ;  /* 0x00006a0000007a24 */ /* 0x000fe400078e02ff */
[----:B------:R-:W-:-:S04]  /*a140*/  IMAD.WIDE.U32 R4, R6, c[0x0][0x1a8], R4 ;  /* 0x00006a0006047a25 */ /* 0x000fc800078e0004 */
[----:B------:R-:W-:-:S04]  /*a150*/  IMAD R0, R6, c[0x0][0x1ac], R0 ;  /* 0x00006b0006007a24 */ /* 0x000fc800078e0200 */
[----:B------:R-:W-:Y:S01]  /*a160*/  IMAD.IADD R0, R5, 0x1, R0 ;  /* 0x0000000105007824 */ /* 0x000fe200078e0200 */
[----:B------:R-:W-:-:S04]  /*a170*/  LEA R5, P3, R4, c[0x0][0x160], 0x1 ;  /* 0x0000580004057a11 */ /* 0x000fc800078608ff */
[----:B------:R-:W-:Y:S01]  /*a180*/  LEA.HI.X R4, R4, c[0x0][0x164], R0, 0x1, P3 ;  /* 0x0000590004047a11 */ /* 0x000fe200018f0c00 */
[----:B------:R-:W3:Y:S01]  /*a190*/  SHFL.IDX PT, R6, R5, RZ, 0x181f ;  /* 0x00181fff05067589 */ /* 0x000ee200000e0000 */
[----:B------:R-:W-:-:S03]  /*a1a0*/  IMAD.IADD R0, R106, 0x1, R251 ;  /* 0x000000016a007824 */ /* 0x000fc600078e02fb */
[----:B------:R-:W4:Y:S02]  /*a1b0*/  SHFL.IDX PT, R7, R4, RZ, 0x181f ;  /* 0x00181fff04077589 */ /* 0x000f2400000e0000 */
[C---:B------:R-:W-:Y:S02]  /*a1c0*/  ISETP.GE.AND P3, PT, R0.reuse, R46, PT ;  /* 0x0000002e0000720c */ /* 0x040fe40003f66270 */
[----:B------:R-:W-:-:S11]  /*a1d0*/  IADD3 R8, R0, 0x20, RZ ;  /* 0x0000002000087810 */ /* 0x000fd60007ffe0ff */
[----:B---3--:R-:W-:-:S04]  /*a1e0*/  @!P3 LEA R18, P4, R36, R6, 0x1 ;  /* 0x000000062412b211 */ /* 0x008fc800078808ff */
[-C--:B----4-:R-:W-:Y:S02]  /*a1f0*/  @!P3 LEA.HI.X R19, R36, R7.reuse, R3, 0x1, P4 ;  /* 0x000000072413b211 */ /* 0x090fe400020f0c03 */
[C---:B------:R-:W-:Y:S02]  /*a200*/  @!P3 LEA R16, P4, R218.reuse, R6, 0x1 ;  /* 0x00000006da10b211 */ /* 0x040fe400078808ff */
[----:B------:R-:W3:Y:S02]  /*a210*/  SHFL.IDX PT, R6, R5, 0x1, 0x181f ;  /* 0x00381f0005067f89 */ /* 0x000ee400000e0000 */
[----:B------:R-:W-:Y:S02]  /*a220*/  @!P3 LEA.HI.X R17, R218, R7, R39, 0x1, P4 ;  /* 0x00000007da11b211 */ /* 0x000fe400020f0c27 */
[----:B------:R-:W4:Y:S01]  /*a230*/  SHFL.IDX PT, R7, R4, 0x1, 0x181f ;  /* 0x00381f0004077f89 */ /* 0x000f2200000e0000 */
[----:B------:R-:W-:Y:S02]  /*a240*/  ISETP.GE.AND P1, PT, R8, R46, PT ;  /* 0x0000002e0800720c */ /* 0x000fe40003f26270 */
[----:B------:R-:W-:Y:S01]  /*a250*/  IADD3 R8, R0, 0x40, RZ ;  /* 0x0000004000087810 */ /* 0x000fe20007ffe0ff */
[----:B------:R1:W-:Y:S10]  /*a260*/  @!P3 LDGSTS.E.BYPASS.LTC128B.128 [R215+0x100], [R18.64], !P6 ;  /* 0x0010000012d7bfae */ /* 0x0003f4000f101d46 */
[----:B---3--:R-:W-:-:S04]  /*a270*/  @!P1 LEA R14, P4, R36, R6, 0x1 ;  /* 0x00000006240e9211 */ /* 0x008fc800078808ff */
[-C--:B----4-:R-:W-:Y:S02]  /*a280*/  @!P1 LEA.HI.X R15, R36, R7.reuse, R3, 0x1, P4 ;  /* 0x00000007240f9211 */ /* 0x090fe400020f0c03 */
[C---:B------:R-:W-:Y:S02]  /*a290*/  @!P1 LEA R12, P4, R218.reuse, R6, 0x1 ;  /* 0x00000006da0c9211 */ /* 0x040fe400078808ff */
[----:B------:R-:W3:Y:S02]  /*a2a0*/  SHFL.IDX PT, R6, R5, 0x2, 0x181f ;  /* 0x00581f0005067f89 */ /* 0x000ee400000e0000 */
[----:B------:R-:W-:Y:S02]  /*a2b0*/  @!P1 LEA.HI.X R13, R218, R7, R39, 0x1, P4 ;  /* 0x00000007da0d9211 */ /* 0x000fe400020f0c27 */
[----:B------:R-:W4:Y:S01]  /*a2c0*/  SHFL.IDX PT, R7, R4, 0x2, 0x181f ;  /* 0x00581f0004077f89 */ /* 0x000f2200000e0000 */
[----:B------:R-:W-:-:S13]  /*a2d0*/  ISETP.GE.AND P2, PT, R8, R46, PT ;  /* 0x0000002e0800720c */ /* 0x000fda0003f46270 */
[----:B---3--:R-:W-:-:S04]  /*a2e0*/  @!P2 LEA R10, P4, R36, R6, 0x1 ;  /* 0x00000006240aa211 */ /* 0x008fc800078808ff */
[-C--:B----4-:R-:W-:Y:S02]  /*a2f0*/  @!P2 LEA.HI.X R11, R36, R7.reuse, R3, 0x1, P4 ;  /* 0x00000007240ba211 */ /* 0x090fe400020f0c03 */
[C---:B------:R-:W-:Y:S02]  /*a300*/  @!P2 LEA R8, P4, R218.reuse, R6, 0x1 ;  /* 0x00000006da08a211 */ /* 0x040fe400078808ff */
[----:B------:R-:W3:Y:S02]  /*a310*/  SHFL.IDX PT, R6, R5, 0x3, 0x181f ;  /* 0x00781f0005067f89 */ /* 0x000ee400000e0000 */
[----:B------:R-:W-:Y:S02]  /*a320*/  @!P2 LEA.HI.X R9, R218, R7, R39, 0x1, P4 ;  /* 0x00000007da09a211 */ /* 0x000fe400020f0c27 */
[----:B------:R4:W2:Y:S02]  /*a330*/  SHFL.IDX PT, R7, R4, 0x3, 0x181f ;  /* 0x00781f0004077f89 */ /* 0x0008a400000e0000 */
[----:B----4-:R-:W-:-:S04]  /*a340*/  IADD3 R4, R0, 0x60, RZ ;  /* 0x0000006000047810 */ /* 0x010fc80007ffe0ff */
[----:B------:R-:W-:-:S13]  /*a350*/  ISETP.GE.AND P5, PT, R4, R46, PT ;  /* 0x0000002e0400720c */ /* 0x000fda0003fa6270 */
[----:B---3--:R-:W-:-:S04]  /*a360*/  @!P5 LEA R4, P4, R218, R6, 0x1 ;  /* 0x00000006da04d211 */ /* 0x008fc800078808ff */
[----:B--2---:R-:W-:Y:S02]  /*a370*/  @!P5 LEA.HI.X R5, R218, R7, R39, 0x1, P4 ;  /* 0x00000007da05d211 */ /* 0x004fe400020f0c27 */
[----:B------:R-:W-:-:S04]  /*a380*/  @!P5 LEA R6, P4, R36, R6, 0x1 ;  /* 0x000000062406d211 */ /* 0x000fc800078808ff */
[----:B------:R-:W-:Y:S02]  /*a390*/  @!P5 LEA.HI.X R7, R36, R7, R3, 0x1, P4 ;  /* 0x000000072407d211 */ /* 0x000fe400020f0c03 */
[----:B------:R-:W-:Y:S02]  /*a3a0*/  ISETP.GE.AND P4, PT, R218, c[0x0][0x198], PT ;  /* 0x00006600da007a0c */ /* 0x000fe40003f86270 */
[----:B------:R-:W-:Y:S02]  /*a3b0*/  P2R R44, PR, RZ, 0x20 ;  /* 0x00000020ff2c7803 */ /* 0x000fe40000000000 */
[----:B------:R-:W-:-:S09]  /*a3c0*/  P2R R38, PR, RZ, 0x4 ;  /* 0x00000004ff267803 */ /* 0x000fd20000000000 */
[----:B------:R1:W-:Y:S04]  /*a3d0*/  @!P3 LDGSTS.E.BYPASS.LTC128B.128 [R215+0x4100], [R16.64], !P4 ;  /* 0x0410000010d7bfae */ /* 0x0003e8000e101d46 */
[----:B------:R1:W-:Y:S04]  /*a3e0*/  @!P1 LDGSTS.E.BYPASS.LTC128B.128 [R216+0x1100], [R14.64], !P6 ;  /* 0x011000000ed89fae */ /* 0x0003e8000f101d46 */
[----:B------:R1:W-:Y:S04]  /*a3f0*/  @!P1 LDGSTS.E.BYPASS.LTC128B.128 [R216+0x5100], [R12.64], !P4 ;  /* 0x051000000cd89fae */ /* 0x0003e8000e101d46 */
[----:B------:R1:W-:Y:S04]  /*a400*/  @!P2 LDGSTS.E.BYPASS.LTC128B.128 [R216+0x2100], [R10.64], !P6 ;  /* 0x021000000ad8afae */ /* 0x0003e8000f101d46 */
[----:B------:R1:W-:Y:S04]  /*a410*/  @!P2 LDGSTS.E.BYPASS.LTC128B.128 [R216+0x6100], [R8.64], !P4 ;  /* 0x0610000008d8afae */ /* 0x0003e8000e101d46 */
[----:B------:R1:W-:Y:S01]  /*a420*/  @!P5 LDGSTS.E.BYPASS.LTC128B.128 [R216+0x3100], [R6.64], !P6 ;  /* 0x0310000006d8dfae */ /* 0x0003e2000f101d46 */
[----:B------:R-:W-:-:S03]  /*a430*/  ISETP.NE.AND P6, PT, R35, RZ, PT ;  /* 0x000000ff2300720c */ /* 0x000fc60003fc5270 */
[----:B------:R1:W-:Y:S01]  /*a440*/  @!P5 LDGSTS.E.BYPASS.LTC128B.128 [R216+0x7100], [R4.64], !P4 ;  /* 0x0710000004d8dfae */ /* 0x0003e2000e101d46 */
[----:B------:R-:W-:Y:S02]  /*a450*/  ISETP.GE.AND P4, PT, R30, 0x1, PT ;  /* 0x000000011e00780c */ /* 0x000fe40003f86270 */
[----:B------:R-:W-:Y:S01]  /*a460*/  ISETP.NE.AND P5, PT, R34, RZ, PT ;  /* 0x000000ff2200720c */ /* 0x000fe20003fa5270 */
[----:B------:R-:W0:Y:S01]  /*a470*/  LDGDEPBAR ;  /* 0x00000000000079af */ /* 0x000e220000000000 */
[----:B------:R-:W-:Y:S02]  /*a480*/  ISETP.NE.AND P2, PT, R33, RZ, PT ;  /* 0x000000ff2100720c */ /* 0x000fe40003f45270 */
[----:B------:R-:W-:Y:S02]  /*a490*/  P2R R31, PR, RZ, 0x2 ;  /* 0x00000002ff1f7803 */ /* 0x000fe40000000000 */
[----:B------:R-:W-:-:S05]  /*a4a0*/  ISETP.NE.AND P1, PT, R32, RZ, PT ;  /* 0x000000ff2000720c */ /* 0x000fca0003f25270 */
[----:B------:R1:W-:Y:S04]  /*a4b0*/  @P4 LDGSTS.E.BYPASS.LTC128B.128 [R215+0x8100], [R26.64], !P6 ;  /* 0x081000001ad74fae */ /* 0x0003e8000f101d46 */
[----:B------:R1:W-:Y:S04]  /*a4c0*/  @P4 LDGSTS.E.BYPASS.LTC128B.128 [R215+0xb900], [R26.64+0x80], !P5 ;  /* 0x0b9000801ad74fae */ /* 0x0003e8000e901d46 */
[----:B------:R1:W-:Y:S04]  /*a4d0*/  @P2 LDGSTS.E.BYPASS.LTC128B.128 [R216+0x9100], [R24.64], !P6 ;  /* 0x0910000018d82fae */ /* 0x0003e8000f101d46 */
[----:B------:R1:W-:Y:S04]  /*a4e0*/  @P2 LDGSTS.E.BYPASS.LTC128B.128 [R216+0xc900], [R24.64+0x80], !P5 ;  /* 0x0c90008018d82fae */ /* 0x0003e8000e901d46 */
[----:B------:R1:W-:Y:S04]  /*a4f0*/  @P1 LDGSTS.E.BYPASS.LTC128B.128 [R216+0xa100], [R22.64], !P6 ;  /* 0x0a10000016d81fae */ /* 0x0003e8000f101d46 */
        /* <DEDUP_REMOVED lines=8> */
.L_x_1195:
[----:B------:R-:W-:Y:S01]  /*a580*/  ULDC.U8 UR4, c[0x0][0x298] ;  /* 0x0000a60000047ab9 */ /* 0x000fe20000000000 */
[----:B-1---5:R-:W-:Y:S01]  /*a590*/  SHF.R.S32.HI R4, RZ, 0x1f, R145 ;  /* 0x0000001fff047819 */ /* 0x022fe20000011491 */
[----:B------:R-:W-:Y:S01]  /*a5a0*/  IMAD.WIDE.U32 R6, R145, c[0x0][0x280], RZ ;  /* 0x0000a00091067a25 */ /* 0x000fe200078e00ff */
[----:B------:R-:W-:Y:S01]  /*a5b0*/  ISETP.NE.AND P0, PT, RZ, UR4, PT ;  /* 0x00000004ff007c0c */ /* 0x000fe2000bf05270 */
[----:B------:R-:W-:Y:S01]  /*a5c0*/  BSSY B2, `(.L_x_1196) ;  /* 0x00004c2000027945 */ /* 0x000fe20003800000 */
[----:B------:R-:W-:Y:S01]  /*a5d0*/  LEA R0, R147, R0, 0x5 ;  /* 0x0000000093007211 */ /* 0x000fe200078e28ff */
[C---:B------:R-:W-:Y:S02]  /*a5e0*/  IMAD R5, R4.reuse, c[0x0][0x280], RZ ;  /* 0x0000a00004057a24 */ /* 0x040fe400078e02ff */
        /* <DEDUP_REMOVED lines=9> */
[----:B------:R-:W-:Y:S01]  /*a680*/  BSSY B0, `(.L_x_1198) ;  /* 0x0000035000007945 */ /* 0x000fe20003800000 */
[----:B------:R-:W-:Y:S01]  /*a690*/  SHF.R.S32.HI R24, RZ, 0x1f, R28 ;  /* 0x0000001fff187819 */ /* 0x000fe2000001141c */
[----:B------:R-:W-:Y:S01]  /*a6a0*/  CS2R R34, SRZ ;  /* 0x0000000000227805 */ /* 0x000fe2000001ff00 */
[----:B------:R-:W-:Y:S01]  /*a6b0*/  SHF.R.S32.HI R58, RZ, 0x1f, R113 ;  /* 0x0000001fff3a7819 */ /* 0x000fe20000011471 */
[----:B------:R-:W-:Y:S01]  /*a6c0*/  CS2R R20, SRZ ;  /* 0x0000000000147805 */ /* 0x000fe2000001ff00 */
[----:B------:R-:W-:Y:S01]  /*a6d0*/  CS2R R14, SRZ ;  /* 0x00000000000e7805 */ /* 0x000fe2000001ff00 */
[----:B------:R-:W-:Y:S01]  /*a6e0*/  CS2R R22, SRZ ;  /* 0x0000000000167805 */ /* 0x000fe2000001ff00 */
[----:B------:R-:W-:-:S04]  /*a6f0*/  CS2R R12, SRZ ;  /* 0x00000000000c7805 */ /* 0x000fc8000001ff00 */
[----:B------:R-:W-:-:S05]  /*a700*/  @P1 IMAD.HI.U32 R2, R0, c[0x0][0x2c8], RZ ;  /* 0x0000b20000021a27 */ /* 0x000fca00078e00ff */
[----:B------:R-:W-:Y:S01]  /*a710*/  @P1 SHF.R.U32.HI R0, RZ, c[0x0][0x2cc], R2 ;  /* 0x0000b300ff001a19 */ /* 0x000fe20000011602 */
[----:B------:R-:W-:-:S03]  /*a720*/  IMAD.MOV.U32 R2, RZ, RZ, R6 ;  /* 0x000000ffff027224 */ /* 0x000fc600078e0006 */
[----:B------:R-:W-:Y:S01]  /*a730*/  SHF.R.S32.HI R5, RZ, 0x1f, R0 ;  /* 0x0000001fff057819 */ /* 0x000fe20000011400 */
[----:B------:R-:W-:-:S04]  /*a740*/  IMAD.WIDE.U32 R2, R0, c[0x0][0x280], R2 ;  /* 0x0000a00000027a25 */ /* 0x000fc800078e0002 */
[C---:B------:R-:W-:Y:S01]  /*a750*/  IMAD R7, R5.reuse, c[0x0][0x280], RZ ;  /* 0x0000a00005077a24 */ /* 0x040fe200078e02ff */
[----:B------:R-:W-:Y:S01]  /*a760*/  LEA R25, P0, R2, c[0x0][0x270], 0x1 ;  /* 0x00009c0002197a11 */ /* 0x000fe200078008ff */
[----:B------:R-:W-:Y:S02]  /*a770*/  IMAD R5, R5, c[0x0][0x290], RZ ;  /* 0x0000a40005057a24 */ /* 0x000fe400078e02ff */
[----:B------:R-:W-:-:S05]  /*a780*/  IMAD R6, R0, c[0x0][0x284], R7 ;  /* 0x0000a10000067a24 */ /* 0x000fca00078e0207 */
[----:B------:R-:W-:-:S04]  /*a790*/  IADD3 R3, R3, R6, RZ ;  /* 0x0000000603037210 */ /* 0x000fc80007ffe0ff */
[----:B------:R-:W-:Y:S01]  /*a7a0*/  LEA.HI.X R17, R2, c[0x0][0x274], R3, 0x1, P0 ;  /* 0x00009d0002117a11 */ /* 0x000fe200000f0c03 */
[----:B------:R-:W-:Y:S01]  /*a7b0*/  IMAD.MOV.U32 R2, RZ, RZ, R4 ;  /* 0x000000ffff027224 */ /* 0x000fe200078e0004 */
[----:B------:R-:W-:-:S05]  /*a7c0*/  MOV R3, R10 ;  /* 0x0000000a00037202 */ /* 0x000fca0000000f00 */
[----:B------:R-:W-:-:S04]  /*a7d0*/  IMAD.WIDE.U32 R2, R0, c[0x0][0x290], R2 ;  /* 0x0000a40000027a25 */ /* 0x000fc800078e0002 */
[----:B------:R-:W-:Y:S01]  /*a7e0*/  IMAD R0, R0, c[0x0][0x294], R5 ;  /* 0x0000a50000007a24 */ /* 0x000fe200078e0205 */
[C---:B------:R-:W-:Y:S01]  /*a7f0*/  LEA R19, P0, R2.reuse, c[0x0][0x288], 0x1 ;  /* 0x0000a20002137a11 */ /* 0x040fe200078008ff */
[----:B------:R1:W2:Y:S02]  /*a800*/  SHFL.IDX PT, R5, R17, RZ, 0x181f ;  /* 0x00181fff11057589 */ /* 0x0002a400000e0000 */
[----:B------:R-:W-:Y:S02]  /*a810*/  IMAD.IADD R0, R3, 0x1, R0 ;  /* 0x0000000103007824 */ /* 0x000fe400078e0200 */
[----:B------:R1:W3:Y:S03]  /*a820*/  SHFL.IDX PT, R10, R19, RZ, 0x181f ;  /* 0x00181fff130a7589 */ /* 0x0002e600000e0000 */
[----:B------:R-:W-:Y:S02]  /*a830*/  LEA.HI.X R18, R2, c[0x0][0x28c], R0, 0x1, P0 ;  /* 0x0000a30002127a11 */ /* 0x000fe400000f0c00 */
        /* <DEDUP_REMOVED lines=8> */
[----:B----4-:R-:W-:-:S05]  /*a8c0*/  @!P1 IADD3 R8, P0, R2, R0, RZ ;  /* 0x0000000002089210 */ /* 0x010fca0007f1e0ff */
[--C-:B--2---:R-:W-:Y:S01]  /*a8d0*/  @!P1 IMAD.X R9, R5, 0x1, R3.reuse, P0 ;  /* 0x0000000105099824 */ /* 0x104fe200000e0603 */
        /* <DEDUP_REMOVED lines=15> */
.L_x_1199:
[----:B------:R-:W-:Y:S05]  /*a9d0*/  BSYNC B0 ;  /* 0x0000000000007941 */ /* 0x000fea0003800000 */
.L_x_1198:
[----:B------:R-:W-:Y:S01]  /*a9e0*/  ISETP.NE.AND P0, PT, R31, RZ, PT ;  /* 0x000000ff1f00720c */ /* 0x000fe20003f05270 */
[----:B--2--5:R-:W-:Y:S01]  /*a9f0*/  IMAD.MOV.U32 R4, RZ, RZ, R20 ;  /* 0x000000ffff047224 */ /* 0x024fe200078e0014 */
[----:B-1----:R1:W2:Y:S01]  /*aa00*/  SHFL.IDX PT, R11, R17, 0x1, 0x181f ;  /* 0x00381f00110b7f89 */ /* 0x0022a200000e0000 */
[----:B------:R-:W-:Y:S01]  /*aa10*/  IMAD.MOV.U32 R3, RZ, RZ, R21 ;  /* 0x000000ffff037224 */ /* 0x000fe200078e0015 */
[----:B------:R-:W-:Y:S01]  /*aa20*/  BSSY B0, `(.L_x_1200) ;  /* 0x000002c000007945 */ /* 0x000fe20003800000 */
[----:B----4-:R-:W-:Y:S01]  /*aa30*/  IMAD.MOV.U32 R2, RZ, RZ, R14 ;  /* 0x000000ffff027224 */ /* 0x010fe200078e000e */
[----:B------:R-:W-:Y:S01]  /*aa40*/  PRMT R53, R53, 0x5410, R4 ;  /* 0x0000541035357816 */ /* 0x000fe20000000004 */
[----:B------:R-:W-:Y:S01]  /*aa50*/  IMAD.MOV.U32 R0, RZ, RZ, R15 ;  /* 0x000000ffff007224 */ /* 0x000fe200078e000f */
[----:B------:R-:W-:Y:S01]  /*aa60*/  PRMT R54, R54, 0x5410, R3 ;  /* 0x0000541036367816 */ /* 0x000fe20000000003 */
[----:B------:R-:W-:Y:S01]  /*aa70*/  IMAD.MOV.U32 R4, RZ, RZ, R22 ;  /* 0x000000ffff047224 */ /* 0x000fe200078e0016 */
[----:B------:R-:W-:Y:S01]  /*aa80*/  PRMT R47, R47, 0x5410, R2 ;  /* 0x000054102f2f7816 */ /* 0x000fe20000000002 */
[----:B------:R-:W-:Y:S01]  /*aa90*/  IMAD.MOV.U32 R3, RZ, RZ, R23 ;  /* 0x000000ffff037224 */ /* 0x000fe200078e0017 */
[----:B------:R-:W-:Y:S01]  /*aaa0*/  PRMT R52, R52, 0x5410, R0 ;  /* 0x0000541034347816 */ /* 0x000fe20000000000 */
[----:B------:R-:W-:Y:S01]  /*aab0*/  IMAD.MOV.U32 R2, RZ, RZ, R12 ;  /* 0x000000ffff027224 */ /* 0x000fe200078e000c */
[----:B------:R1:W4:Y:S01]  /*aac0*/  SHFL.IDX PT, R5, R25, 0x1, 0x181f ;  /* 0x00381f0019057f89 */ /* 0x00032200000e0000 */
[----:B------:R-:W-:Y:S01]  /*aad0*/  IMAD.MOV.U32 R0, RZ, RZ, R13 ;  /* 0x000000ffff007224 */ /* 0x000fe200078e000d */
[----:B------:R-:W-:Y:S01]  /*aae0*/  PRMT R53, R4, 0x7610, R53 ;  /* 0x0000761004357816 */ /* 0x000fe20000000035 */
[----:B------:R-:W-:Y:S01]  /*aaf0*/  CS2R R26, SRZ ;  /* 0x00000000001a7805 */ /* 0x000fe2000001ff00 */
[----:B------:R1:W3:Y:S01]  /*ab00*/  SHFL.IDX PT, R16, R18, 0x1, 0x181f ;  /* 0x00381f0012107f89 */ /* 0x0002e200000e0000 */
[----:B------:R-:W-:Y:S01]  /*ab10*/  PRMT R54, R3, 0x7610, R54 ;  /* 0x0000761003367816 */ /* 0x000fe20000000036 */
[----:B------:R-:W-:Y:S01]  /*ab20*/  CS2R R32, SRZ ;  /* 0x0000000000207805 */ /* 0x000fe2000001ff00 */
[----:B------:R-:W-:Y:S01]  /*ab30*/  PRMT R47, R2, 0x7610, R47 ;  /* 0x00007610022f7816 */ /* 0x000fe2000000002f */
[----:B---3--:R1:W3:Y:S01]  /*ab40*/  SHFL.IDX PT, R10, R19, 0x1, 0x181f ;  /* 0x00381f00130a7f89 */ /* 0x0082e200000e0000 */
[----:B------:R-:W-:Y:S01]  /*ab50*/  PRMT R52, R0, 0x7610, R52 ;  /* 0x0000761000347816 */ /* 0x000fe20000000034 */
[----:B------:R-:W-:Y:S01]  /*ab60*/  CS2R R30, SRZ ;  /* 0x00000000001e7805 */ /* 0x000fe2000001ff00 */
        /* <DEDUP_REMOVED lines=12> */
[----:B------:R-:W-:Y:S01]  /*ac30*/  @!P1 IMAD.X R7, R16, 0x1, R2, P0 ;  /* 0x0000000110079824 */ /* 0x000fe200000e0602 */
        /* <DEDUP_REMOVED lines=10> */
.L_x_1201:
[----:B------:R-:W-:Y:S05]  /*ace0*/  BSYNC B0 ;  /* 0x0000000000007941 */ /* 0x000fea0003800000 */
.L_x_1200:
[----:B------:R-:W-:Y:S01]  /*acf0*/  ISETP.NE.AND P0, PT, R38, RZ, PT ;  /* 0x000000ff2600720c */ /* 0x000fe20003f05270 */
[----:B--2--5:R-:W-:Y:S01]  /*ad00*/  IMAD.MOV.U32 R4, RZ, RZ, R34 ;  /* 0x000000ffff047224 */ /* 0x024fe200078e0022 */
[----:B------:R2:W1:Y:S01]  /*ad10*/  SHFL.IDX PT, R11, R17, 0x2, 0x181f ;  /* 0x00581f00110b7f89 */ /* 0x00046200000e0000 */
[----:B------:R-:W-:Y:S01]  /*ad20*/  IMAD.MOV.U32 R3, RZ, RZ, R35 ;  /* 0x000000ffff037224 */ /* 0x000fe200078e0023 */
[----:B------:R-:W-:Y:S01]  /*ad30*/  BSSY B0, `(.L_x_1202) ;  /* 0x000002e000007945 */ /* 0x000fe20003800000 */
[----:B------:R-:W-:Y:S01]  /*ad40*/  IMAD.MOV.U32 R2, RZ, RZ, R26 ;  /* 0x000000ffff027224 */ /* 0x000fe200078e001a */
        /* <DEDUP_REMOVED lines=8> */
[----:B----4-:R2:W4:Y:S01]  /*add0*/  SHFL.IDX PT, R5, R25, 0x2, 0x181f ;  /* 0x00581f0019057f89 */ /* 0x01052200000e0000 */
        /* <DEDUP_REMOVED lines=10> */
[----:B------:R-:W-:Y:S01]  /*ae80*/  CS2R R40, SRZ ;  /* 0x0000000000287805 */ /* 0x000fe2000001ff00 */
[----:B------:R-:W-:Y:S01]  /*ae90*/  CS2R R38, SRZ ;  /* 0x0000000000267805 */ /* 0x000fe2000001ff00 */
[----:B------:R-:W-:Y:S05]  /*aea0*/  @P0 BRA `(.L_x_1203) ;  /* 0x0000016000000947 */ /* 0x000fea0003800000 */
[----:B-1----:R-:W-:Y:S01]  /*aeb0*/  ISETP.GE.AND P1, PT, R28, c[0x0][0x27c], PT ;  /* 0x00009f001c007a0c */ /* 0x002fe20003f26270 */
[----:B------:R-:W-:Y:S01]  /*aec0*/  CS2R R42, SRZ ;  /* 0x00000000002a7805 */ /* 0x000fe2000001ff00 */
[----:B------:R-:W-:Y:S01]  /*aed0*/  ISETP.GE.AND P0, PT, R113, c[0x0][0x27c], PT ;  /* 0x00009f0071007a0c */ /* 0x000fe20003f06270 */
[----:B------:R-:W-:-:S10]  /*aee0*/  CS2R R36, SRZ ;  /* 0x0000000000247805 */ /* 0x000fd4000001ff00 */
[C---:B------:R-:W-:Y:S01]  /*aef0*/  @!P1 IMAD.SHL.U32 R0, R28.reuse, 0x2, RZ ;  /* 0x000000021c009824 */ /* 0x040fe200078e00ff */
[----:B------:R-:W-:Y:S01]  /*af00*/  @!P1 SHF.L.U64.HI R2, R28, 0x1, R24 ;  /* 0x000000011c029819 */ /* 0x000fe20000010218 */
[----:B------:R-:W-:-:S03]  /*af10*/  @!P0 IMAD.SHL.U32 R3, R113, 0x2, RZ ;  /* 0x0000000271038824 */ /* 0x000fc600078e00ff */
[----:B----4-:R-:W-:-:S05]  /*af20*/  @!P1 IADD3 R8, P2, R5, R0, RZ ;  /* 0x0000000005089210 */ /* 0x010fca0007f5e0ff */
[----:B------:R-:W-:Y:S01]  /*af30*/  @!P1 IMAD.X R9, R11, 0x1, R2, P2 ;  /* 0x000000010b099824 */ /* 0x000fe200010e0602 */
[----:B---3--:R-:W-:Y:S02]  /*af40*/  @!P1 IADD3 R6, P2, R10, R0, RZ ;  /* 0x000000000a069210 */ /* 0x008fe40007f5e0ff */
[----:B------:R-:W-:Y:S01]  /*af50*/  @!P0 SHF.L.U64.HI R0, R113, 0x1, R58 ;  /* 0x0000000171008819 */ /* 0x000fe2000001023a */
[----:B------:R-:W-:Y:S01]  /*af60*/  CS2R R38, SRZ ;  /* 0x0000000000267805 */ /* 0x000fe2000001ff00 */
[----:B------:R-:W-:Y:S01]  /*af70*/  CS2R R40, SRZ ;  /* 0x0000000000287805 */ /* 0x000fe2000001ff00 */
[----:B------:R-:W-:Y:S01]  /*af80*/  @!P1 IMAD.X R7, R16, 0x1, R2, P2 ;  /* 0x0000000110079824 */ /* 0x000fe200010e0602 */
        /* <DEDUP_REMOVED lines=8> */
.L_x_1203:
[----:B-1----:R-:W-:Y:S05]  /*b010*/  BSYNC B0 ;  /* 0x0000000000007941 */ /* 0x002fea0003800000 */
.L_x_1202:
[----:B------:R-:W-:Y:S01]  /*b020*/  ISETP.NE.AND P0, PT, R44, RZ, PT ;  /* 0x000000ff2c00720c */ /* 0x000fe20003f05270 */
[----:B-----5:R-:W-:Y:S01]  /*b030*/  IMAD.MOV.U32 R4, RZ, RZ, R42 ;  /* 0x000000ffff047224 */ /* 0x020fe200078e002a */
[----:B----4-:R1:W4:Y:S01]  /*b040*/  SHFL.IDX PT, R5, R25, 0x3, 0x181f ;  /* 0x00781f0019057f89 */ /* 0x01032200000e0000 */
[----:B------:R-:W-:Y:S01]  /*b050*/  IMAD.MOV.U32 R3, RZ, RZ, R43 ;  /* 0x000000ffff037224 */ /* 0x000fe200078e002b */
[----:B------:R-:W-:Y:S01]  /*b060*/  BSSY B0, `(.L_x_1204) ;  /* 0x000002c000007945 */ /* 0x000fe20003800000 */
[----:B------:R-:W-:Y:S01]  /*b070*/  IMAD.MOV.U32 R2, RZ, RZ, R36 ;  /* 0x000000ffff027224 */ /* 0x000fe200078e0024 */
[----:B------:R-:W-:Y:S01]  /*b080*/  PRMT R61, R61, 0x5410, R4 ;  /* 0x000054103d3d7816 */ /* 0x000fe20000000004 */
[----:B------:R-:W-:Y:S01]  /*b090*/  IMAD.MOV.U32 R0, RZ, RZ, R37 ;  /* 0x000000ffff007224 */ /* 0x000fe200078e0025 */
[----:B------:R-:W-:Y:S01]  /*b0a0*/  PRMT R62, R62, 0x5410, R3 ;  /* 0x000054103e3e7816 */ /* 0x000fe20000000003 */
[----:B------:R-:W-:Y:S01]  /*b0b0*/  IMAD.MOV.U32 R4, RZ, RZ, R40 ;  /* 0x000000ffff047224 */ /* 0x000fe200078e0028 */
[----:B--2---:R-:W2:Y:S01]  /*b0c0*/  SHFL.IDX PT, R17, R17, 0x3, 0x181f ;  /* 0x00781f0011117f89 */ /* 0x004ea200000e0000 */
[----:B------:R-:W-:Y:S01]  /*b0d0*/  IMAD.MOV.U32 R3, RZ, RZ, R41 ;  /* 0x000000ffff037224 */ /* 0x000fe200078e0029 */
[----:B------:R-:W-:Y:S01]  /*b0e0*/  PRMT R60, R60, 0x5410, R0 ;  /* 0x000054103c3c7816 */ /* 0x000fe20000000000 */
[----:B------:R-:W-:Y:S01]  /*b0f0*/  IMAD.MOV.U32 R0, RZ, RZ, R39 ;  /* 0x000000ffff007224 */ /* 0x000fe200078e0027 */
[----:B------:R-:W3:Y:S01]  /*b100*/  SHFL.IDX PT, R16, R18, 0x3, 0x181f ;  /* 0x00781f0012107f89 */ /* 0x000ee200000e0000 */
[----:B------:R-:W-:Y:S01]  /*b110*/  PRMT R61, R4, 0x7610, R61 ;  /* 0x00007610043d7816 */ /* 0x000fe2000000003d */
[----:B------:R-:W-:Y:S01]  /*b120*/  CS2R R48, SRZ ;  /* 0x0000000000307805 */ /* 0x000fe2000001ff00 */
[----:B------:R-:W-:Y:S01]  /*b130*/  PRMT R62, R3, 0x7610, R62 ;  /* 0x00007610033e7816 */ /* 0x000fe2000000003e */
[----:B------:R2:W3:Y:S01]  /*b140*/  SHFL.IDX PT, R11, R19, 0x3, 0x181f ;  /* 0x00781f00130b7f89 */ /* 0x0004e200000e0000 */
[----:B------:R-:W-:Y:S01]  /*b150*/  PRMT R60, R0, 0x7610, R60 ;  /* 0x00007610003c7816 */ /* 0x000fe2000000003c */
[----:B------:R-:W-:Y:S01]  /*b160*/  CS2R R44, SRZ ;  /* 0x00000000002c7805 */ /* 0x000fe2000001ff00 */
[----:B-1----:R-:W-:Y:S01]  /*b170*/  PRMT R25, R25, 0x5410, R2 ;  /* 0x0000541019197816 */ /* 0x002fe20000000002 */
[----:B------:R-:W-:-:S05]  /*b180*/  IMAD.MOV.U32 R2, RZ, RZ, R38 ;  /* 0x000000ffff027224 */ /* 0x000fca00078e0026 */
[----:B------:R-:W-:Y:S01]  /*b190*/  PRMT R25, R2, 0x7610, R25 ;  /* 0x0000761002197816 */ /* 0x000fe20000000019 */
[----:B--2---:R-:W-:Y:S01]  /*b1a0*/  CS2R R18, SRZ ;  /* 0x0000000000127805 */ /* 0x004fe2000001ff00 */
[----:B------:R-:W-:Y:S05]  /*b1b0*/  @P0 BRA `(.L_x_1205) ;  /* 0x0000016000000947 */ /* 0x000fea0003800000 */
[----:B---34-:R-:W-:Y:S01]  /*b1c0*/  ISETP.GE.AND P1, PT, R28, c[0x0][0x27c], PT ;  /* 0x00009f001c007a0c */ /* 0x018fe20003f26270 */
[----:B------:R-:W-:Y:S01]  /*b1d0*/  CS2R R50, SRZ ;  /* 0x0000000000327805 */ /* 0x000fe2000001ff00 */
[----:B------:R-:W-:Y:S01]  /*b1e0*/  ISETP.GE.AND P0, PT, R113, c[0x0][0x27c], PT ;  /* 0x00009f0071007a0c */ /* 0x000fe20003f06270 */
[----:B------:R-:W-:-:S10]  /*b1f0*/  CS2R R18, SRZ ;  /* 0x0000000000127805 */ /* 0x000fd4000001ff00 */
[C---:B------:R-:W-:Y:S01]  /*b200*/  @!P1 IMAD.SHL.U32 R0, R28.reuse, 0x2, RZ ;  /* 0x000000021c009824 */ /* 0x040fe200078e00ff */
[----:B------:R-:W-:Y:S01]  /*b210*/  @!P1 SHF.L.U64.HI R3, R28, 0x1, R24 ;  /* 0x000000011c039819 */ /* 0x000fe20000010218 */
[C---:B------:R-:W-:Y:S01]  /*b220*/  @!P0 IMAD.SHL.U32 R2, R113.reuse, 0x2, RZ ;  /* 0x0000000271028824 */ /* 0x040fe200078e00ff */
[----:B------:R-:W-:Y:S02]  /*b230*/  @!P0 SHF.L.U64.HI R10, R113, 0x1, R58 ;  /* 0x00000001710a8819 */ /* 0x000fe4000001023a */
[-C--:B------:R-:W-:Y:S02]  /*b240*/  @!P1 IADD3 R8, P2, R5, R0.reuse, RZ ;  /* 0x0000000005089210 */ /* 0x080fe40007f5e0ff */
[----:B------:R-:W-:Y:S02]  /*b250*/  @!P1 IADD3 R6, P4, R11, R0, RZ ;  /* 0x000000000b069210 */ /* 0x000fe40007f9e0ff */
[-C--:B------:R-:W-:Y:S01]  /*b260*/  @!P0 IADD3 R4, P3, R5, R2.reuse, RZ ;  /* 0x0000000205048210 */ /* 0x080fe20007f7e0ff */
[--C-:B------:R-:W-:Y:S01]  /*b270*/  @!P1 IMAD.X R9, R17, 0x1, R3.reuse, P2 ;  /* 0x0000000111099824 */ /* 0x100fe200010e0603 */
[----:B------:R-:W-:Y:S01]  /*b280*/  @!P0 IADD3 R2, P2, R11, R2, RZ ;  /* 0x000000020b028210 */ /* 0x000fe20007f5e0ff */
[C---:B------:R-:W-:Y:S01]  /*b290*/  @!P1 IMAD.X R7, R16.reuse, 0x1, R3, P4 ;  /* 0x0000000110079824 */ /* 0x040fe200020e0603 */
[----:B------:R-:W-:Y:S01]  /*b2a0*/  CS2R R44, SRZ ;  /* 0x00000000002c7805 */ /* 0x000fe2000001ff00 */
[----:B------:R-:W-:Y:S01]  /*b2b0*/  CS2R R48, SRZ ;  /* 0x0000000000307805 */ /* 0x000fe2000001ff00 */
[--C-:B------:R-:W-:Y:S01]  /*b2c0*/  @!P0 IMAD.X R5, R17, 0x1, R10.reuse, P3 ;  /* 0x0000000111058824 */ /* 0x100fe200018e060a */
[----:B------:R1:W5:Y:S01]  /*b2d0*/  @!P1 LD.E.64 R18, [R8.64] ;  /* 0x0000000608129980 */ /* 0x000362000c101b00 */
[----:B------:R-:W-:-:S03]  /*b2e0*/  @!P0 IMAD.X R3, R16, 0x1, R10, P2 ;  /* 0x0000000110038824 */ /* 0x000fc600010e060a */
[----:B------:R1:W5:Y:S04]  /*b2f0*/  @!P0 LD.E.64 R50, [R4.64] ;  /* 0x0000000604328980 */ /* 0x000368000c101b00 */
[----:B------:R1:W5:Y:S04]  /*b300*/  @!P1 LD.E.64 R44, [R6.64] ;  /* 0x00000006062c9980 */ /* 0x000368000c101b00 */
[----:B------:R1:W5:Y:S02]  /*b310*/  @!P0 LD.E.64 R48, [R2.64] ;  /* 0x0000000602308980 */ /* 0x000364000c101b00 */
.L_x_1205:
[----:B---34-:R-:W-:Y:S05]  /*b320*/  BSYNC B0 ;  /* 0x0000000000007941 */ /* 0x018fea0003800000 */
.L_x_1204:
[----:B-1----:R-:W-:Y:S01]  /*b330*/  IMAD.IADD R3, R46, 0x1, -R251 ;  /* 0x000000012e037824 */ /* 0x002fe200078e0afb */
[----:B------:R-:W-:-:S04]  /*b340*/  DEPBAR.LE SB0, 0x1 ;  /* 0x000080400000791a */ /* 0x000fc80000000000 */
[----:B------:R-:W-:Y:S01]  /*b350*/  IMNMX R24, R3, 0x80, PT ;  /* 0x0000008003187817 */ /* 0x000fe20003800200 */
[----:B-----5:R-:W-:Y:S01]  /*b360*/  IMAD.MOV.U32 R0, RZ, RZ, R50 ;  /* 0x000000ffff007224 */ /* 0x020fe200078e0032 */
[----:B------:R-:W-:Y:S01]  /*b370*/  BSSY B1, `(.L_x_1206) ;  /* 0x000006b000017945 */ /* 0x000fe20003800000 */
[----:B------:R-:W-:Y:S01]  /*b380*/  IMAD.MOV.U32 R4, RZ, RZ, R51 ;  /* 0x000000ffff047224 */ /* 0x000fe200078e0033 */
[----:B------:R-:W-:Y:S01]  /*b390*/  BAR.SYNC.DEFER_BLOCKING 0x0 ;  /* 0x0000000000007b1d */ /* 0x000fe20000010000 */
[----:B------:R-:W-:Y:S01]  /*b3a0*/  ISETP.GE.AND P0, PT, R106, R24, PT ;  /* 0x000000186a00720c */ /* 0x000fe20003f06270 */
[----:B------:R-:W-:Y:S02]  /*b3b0*/  IMAD.MOV.U32 R2, RZ, RZ, R18 ;  /* 0x000000ffff027224 */ /* 0x000fe400078e0012 */
[----:B------:R-:W-:Y:S01]  /*b3c0*/  PRMT R64, R0, 0x5410, R4 ;  /* 0x0000541000407816 */ /* 0x000fe20000000004 */
[----:B------:R-:W-:Y:S01]  /*b3d0*/  IMAD.MOV.U32 R4, RZ, RZ, R48 ;  /* 0x000000ffff047224 */ /* 0x000fe200078e0030 */
[----:B------:R-:W-:Y:S01]  /*b3e0*/  MOV R0, R19 ;  /* 0x0000001300007202 */ /* 0x000fe20000000f00 */
[----:B------:R-:W-:Y:S01]  /*b3f0*/  IMAD.MOV.U32 R3, RZ, RZ, R49 ;  /* 0x000000ffff037224 */ /* 0x000fe200078e0031 */
[----:B------:R-:W-:-:S02]  /*b400*/  PRMT R46, R46, 0x5410, R2 ;  /* 0x000054102e2e7816 */ /* 0x000fc40000000002 */
[----:B------:R-:W-:Y:S01]  /*b410*/  PRMT R58, R58, 0x5410, R0 ;  /* 0x000054103a3a7816 */ /* 0x000fe20000000000 */
[----:B------:R-:W-:Y:S01]  /*b420*/  IMAD.MOV.U32 R0, RZ, RZ, R45 ;  /* 0x000000ffff007224 */ /* 0x000fe200078e002d */
[----:B------:R-:W-:Y:S02]  /*b430*/  MOV R2, R44 ;  /* 0x0000002c00027202 */ /* 0x000fe40000000f00 */
        /* <DEDUP_REMOVED lines=8> */
[----:B------:R-:W-:Y:S02]  /*b4c0*/  SHF.R.U32.HI R0, RZ, 0x10, R13 ;  /* 0x00000010ff007819 */ /* 0x000fe4000001160d */
[--C-:B------:R-:W-:Y:S02]  /*b4d0*/  SHF.R.U64 R16, R14, 0x10, R15.reuse ;  /* 0x000000100e107819 */ /* 0x100fe4000000120f */
[----:B------:R-:W-:Y:S02]  /*b4e0*/  SHF.R.U32.HI R2, RZ, 0x10, R15 ;  /* 0x00000010ff027819 */ /* 0x000fe4000001160f */
[----:B------:R-:W-:Y:S01]  /*b4f0*/  SHF.R.U64 R15, R12, 0x10, R13 ;  /* 0x000000100c0f7819 */ /* 0x000fe2000000120d */
[----:B------:R-:W-:Y:S02]  /*b500*/  HADD2.F32 R12, -RZ, R0.H0_H0 ;  /* 0x20000000ff0c7230 */ /* 0x000fe40000004100 */
[----:B------:R-:W-:-:S02]  /*b510*/  HADD2.F32 R0, -RZ, R47.H0_H0 ;  /* 0x2000002fff007230 */ /* 0x000fc40000004100 */
[----:B------:R-:W-:Y:S02]  /*b520*/  HADD2.F32 R17, -RZ, R2.H0_H0 ;  /* 0x20000002ff117230 */ /* 0x000fe40000004100 */
[----:B------:R-:W-:Y:S02]  /*b530*/  HADD2.F32 R2, -RZ, R47.H1_H1 ;  /* 0x3000002fff027230 */ /* 0x000fe40000004100 */
[--C-:B-1----:R-:W-:Y:S02]  /*b540*/  HADD2.F32 R8, -RZ, R7.reuse.H0_H0 ;  /* 0x20000007ff087230 */ /* 0x102fe40000004100 */
[----:B------:R-:W-:Y:S02]  /*b550*/  HADD2.F32 R3, -RZ, R7.H1_H1 ;  /* 0x30000007ff037230 */ /* 0x000fe40000004100 */
[--C-:B------:R-:W-:Y:S02]  /*b560*/  HADD2.F32 R7, -RZ, R4.reuse.H0_H0 ;  /* 0x20000004ff077230 */ /* 0x100fe40000004100 */
[----:B------:R-:W-:Y:S01]  /*b570*/  HADD2.F32 R4, -RZ, R4.H1_H1 ;  /* 0x30000004ff047230 */ /* 0x000fe20000004100 */
[-C--:B------:R-:W-:Y:S01]  /*b580*/  FMUL.FTZ R11, R3, R12.reuse ;  /* 0x0000000c030b7220 */ /* 0x080fe20000410000 */
[--C-:B------:R-:W-:Y:S01]  /*b590*/  HADD2.F32 R9, -RZ, R6.reuse.H0_H0 ;  /* 0x20000006ff097230 */ /* 0x100fe20000004100 */
[----:B------:R-:W-:Y:S01]  /*b5a0*/  FMUL.FTZ R12, R8, R12 ;  /* 0x0000000c080c7220 */ /* 0x000fe20000410000 */
[----:B------:R-:W-:Y:S01]  /*b5b0*/  HADD2.F32 R6, -RZ, R6.H1_H1 ;  /* 0x30000006ff067230 */ /* 0x000fe20000004100 */
[-C--:B------:R-:W-:Y:S01]  /*b5c0*/  FMUL.FTZ R13, R4, R0.reuse ;  /* 0x00000000040d7220 */ /* 0x080fe20000410000 */
[--C-:B------:R-:W-:Y:S01]  /*b5d0*/  HADD2.F32 R10, -RZ, R5.reuse.H0_H0 ;  /* 0x20000005ff0a7230 */ /* 0x100fe20000004100 */
[-C--:B------:R-:W-:Y:S01]  /*b5e0*/  FFMA.FTZ R14, R8, R17.reuse, -R11 ;  /* 0x00000011080e7223 */ /* 0x080fe2000001080b */
[----:B------:R-:W-:Y:S01]  /*b5f0*/  HADD2.F32 R5, -RZ, R5.H1_H1 ;  /* 0x30000005ff057230 */ /* 0x000fe20000004100 */
[C---:B------:R-:W-:Y:S01]  /*b600*/  FMUL.FTZ R8, R7.reuse, R0 ;  /* 0x0000000007087220 */ /* 0x040fe20000410000 */
[--C-:B------:R-:W-:Y:S01]  /*b610*/  HADD2.F32 R0, -RZ, R52.reuse.H0_H0 ;  /* 0x20000034ff007230 */ /* 0x100fe20000004100 */
[-C--:B------:R-:W-:Y:S01]  /*b620*/  FFMA.FTZ R13, R7, R2.reuse, -R13 ;  /* 0x00000002070d7223 */ /* 0x080fe2000001080d */
[----:B------:R-:W-:Y:S01]  /*b630*/  HADD2.F32 R7, -RZ, R15.H0_H0 ;  /* 0x2000000fff077230 */ /* 0x000fe20000004100 */
[----:B------:R-:W-:Y:S01]  /*b640*/  FFMA.FTZ R8, R4, R2, R8 ;  /* 0x0000000204087223 */ /* 0x000fe20000010008 */
[----:B------:R-:W-:Y:S01]  /*b650*/  HADD2.F32 R2, -RZ, R52.H1_H1 ;  /* 0x30000034ff027230 */ /* 0x000fe20000004100 */
[----:B------:R-:W-:Y:S01]  /*b660*/  FFMA.FTZ R11, R3, R17, R12 ;  /* 0x00000011030b7223 */ /* 0x000fe2000001000c */
[----:B------:R-:W-:Y:S01]  /*b670*/  HADD2.F32 R12, -RZ, R16.H0_H0 ;  /* 0x20000010ff0c7230 */ /* 0x000fe20000004100 */
[----:B------:R-:W-:-:S02]  /*b680*/  FMUL.FTZ R3, R6, R0 ;  /* 0x0000000006037220 */ /* 0x000fc40000410000 */
[----:B------:R-:W-:Y:S02]  /*b690*/  FMUL.FTZ R0, R9, R0 ;  /* 0x0000000009007220 */ /* 0x000fe40000410000 */
[-C--:B------:R-:W-:Y:S02]  /*b6a0*/  FMUL.FTZ R4, R5, R7.reuse ;  /* 0x0000000705047220 */ /* 0x080fe40000410000 */
[----:B------:R-:W-:Y:S02]  /*b6b0*/  FMUL.FTZ R7, R10, R7 ;  /* 0x000000070a077220 */ /* 0x000fe40000410000 */
[-C--:B------:R-:W-:Y:S02]  /*b6c0*/  FFMA.FTZ R9, R9, R2.reuse, -R3 ;  /* 0x0000000209097223 */ /* 0x080fe40000010803 */
[----:B------:R-:W-:Y:S02]  /*b6d0*/  FFMA.FTZ R2, R6, R2, R0 ;  /* 0x0000000206027223 */ /* 0x000fe40000010000 */
[-C--:B------:R-:W-:Y:S01]  /*b6e0*/  FFMA.FTZ R3, R10, R12.reuse, -R4 ;  /* 0x0000000c0a037223 */ /* 0x080fe20000010804 */
[----:B------:R-:W-:Y:S01]  /*b6f0*/  F2FP.PACK_AB R4, R8, R13 ;  /* 0x0000000d0804723e */ /* 0x000fe200000000ff */
[----:B------:R-:W-:Y:S01]  /*b700*/  FFMA.FTZ R0, R5, R12, R7 ;  /* 0x0000000c05007223 */ /* 0x000fe20000010007 */
[----:B------:R-:W-:-:S02]  /*b710*/  F2FP.PACK_AB R7, R11, R14 ;  /* 0x0000000e0b07723e */ /* 0x000fc400000000ff */
[----:B------:R-:W-:Y:S02]  /*b720*/  F2FP.PACK_AB R6, R2, R9 ;  /* 0x000000090206723e */ /* 0x000fe400000000ff */
[----:B------:R-:W-:-:S05]  /*b730*/  F2FP.PACK_AB R5, R0, R3 ;  /* 0x000000030005723e */ /* 0x000fca00000000ff */
[----:B------:R1:W-:Y:S02]  /*b740*/  STS.128 [R215+0x100], R4 ;  /* 0x00010004d7007388 */ /* 0x0003e40000000c00 */
.L_x_1209:
[----:B------:R-:W-:Y:S05]  /*b750*/  BSYNC B0 ;  /* 0x0000000000007941 */ /* 0x000fea0003800000 */
.L_x_1208:
[----:B------:R-:W-:-:S13]  /*b760*/  ISETP.GE.AND P0, PT, R113, c[0x0][0x27c], PT ;  /* 0x00009f0071007a0c */ /* 0x000fda0003f06270 */
[----:B------:R-:W-:Y:S05]  /*b770*/  @P0 BRA `(.L_x_1207) ;  /* 0x000002a000000947 */ /* 0x000fea0003800000 */
[----:B-1----:R-:W1:Y:S01]  /*b780*/  LDS.128 R4, [R215+0x4100] ;  /* 0x00410000d7047984 */ /* 0x002e620000000c00 */
[----:B------:R-:W-:Y:S02]  /*b790*/  SHF.R.U32.HI R0, RZ, 0x10, R23 ;  /* 0x00000010ff007819 */ /* 0x000fe40000011617 */
[----:B------:R-:W-:Y:S02]  /*b7a0*/  SHF.R.U32.HI R2, RZ, 0x10, R21 ;  /* 0x00000010ff027819 */ /* 0x000fe40000011615 */
[----:B------:R-:W-:Y:S01]  /*b7b0*/  SHF.R.U64 R15, R22, 0x10, R23 ;  /* 0x00000010160f7819 */ /* 0x000fe20000001217 */
[----:B------:R-:W-:Y:S01]  /*b7c0*/  HADD2.F32 R12, -RZ, R0.H0_H0 ;  /* 0x20000000ff0c7230 */ /* 0x000fe20000004100 */
[----:B------:R-:W-:Y:S01]  /*b7d0*/  SHF.R.U64 R16, R20, 0x10, R21 ;  /* 0x0000001014107819 */ /* 0x000fe20000001215 */
[----:B------:R-:W-:Y:S02]  /*b7e0*/  HADD2.F32 R0, -RZ, R53.H0_H0 ;  /* 0x20000035ff007230 */ /* 0x000fe40000004100 */
[----:B------:R-:W-:-:S02]  /*b7f0*/  HADD2.F32 R17, -RZ, R2.H0_H0 ;  /* 0x20000002ff117230 */ /* 0x000fc40000004100 */
        /* <DEDUP_REMOVED lines=34> */
.L_x_1207:
[----:B------:R-:W-:Y:S05]  /*ba20*/  BSYNC B1 ;  /* 0x0000000000017941 */ /* 0x000fea0003800000 */
.L_x_1206:
[----:B------:R-:W2:Y:S01]  /*ba30*/  S2R R2, SR_TID.X ;  /* 0x0000000000027919 */ /* 0x000ea20000002100 */
[----:B------:R-:W-:Y:S01]  /*ba40*/  BSSY B1, `(.L_x_1210) ;  /* 0x0000061000017945 */ /* 0x000fe20003800000 */
[----:B--2---:R-:W-:-:S04]  /*ba50*/  SHF.R.S32.HI R0, RZ, 0x1f, R2 ;  /* 0x0000001fff007819 */ /* 0x004fc80000011402 */
[----:B------:R-:W-:-:S04]  /*ba60*/  LEA.HI R0, R0, R2, RZ, 0x3 ;  /* 0x0000000200007211 */ /* 0x000fc800078f18ff */
[----:B------:R-:W-:-:S04]  /*ba70*/  SHF.R.S32.HI R0, RZ, 0x3, R0 ;  /* 0x00000003ff007819 */ /* 0x000fc80000011400 */
[----:B------:R-:W-:-:S04]  /*ba80*/  IADD3 R0, R0, 0x20, RZ ;  /* 0x0000002000007810 */ /* 0x000fc80007ffe0ff */
[----:B------:R-:W-:-:S13]  /*ba90*/  ISETP.GE.AND P0, PT, R0, R24, PT ;  /* 0x000000180000720c */ /* 0x000fda0003f06270 */
[----:B------:R-:W-:Y:S05]  /*baa0*/  @P0 BRA `(.L_x_1211) ;  /* 0x000005a000000947 */ /* 0x000fea0003800000 */
[----:B------:R-:W-:Y:S01]  /*bab0*/  ISETP.GE.AND P0, PT, R28, c[0x0][0x27c], PT ;  /* 0x00009f001c007a0c */ /* 0x000fe20003f06270 */
[----:B------:R-:W-:-:S12]  /*bac0*/  BSSY B0, `(.L_x_1212) ;  /* 0x000002c000007945 */ /* 0x000fd80003800000 */
        /* <DEDUP_REMOVED lines=23> */
[----:B------:R-:W-:Y:S01]  /*bc40*/  HADD2.F32 R0, -RZ, R56.H0_H0 ;  /* 0x20000038ff007230 */ /* 0x000fe20000004100 */
        /* <DEDUP_REMOVED lines=19> */
.L_x_1213:
[----:B------:R-:W-:Y:S05]  /*bd80*/  BSYNC B0 ;  /* 0x0000000000007941 */ /* 0x000fea0003800000 */
.L_x_1212:
        /* <DEDUP_REMOVED lines=11> */
[----:B------:R-:W-:Y:S02]  /*be40*/  HADD2.F32 R15, -RZ, R15.H0_H0 ;  /* 0x2000000fff0f7230 */ /* 0x000fe40000004100 */
        /* <DEDUP_REMOVED lines=18> */
[----:B------:R-:W-:-:S02]  /*bf70*/  FFMA.FTZ R11, R3, R17, R12 ;  /* 0x00000011030b7223 */ /* 0x000fc4000001000c */
[-C--:B------:R-:W-:Y:S02]  /*bf80*/  FMUL.FTZ R3, R6, R0.reuse ;  /* 0x0000000006037220 */ /* 0x080fe40000410000 */
[----:B------:R-:W-:Y:S02]  /*bf90*/  FMUL.FTZ R0, R9, R0 ;  /* 0x0000000009007220 */ /* 0x000fe40000410000 */
[-C--:B------:R-:W-:Y:S02]  /*bfa0*/  FMUL.FTZ R4, R5, R7.reuse ;  /* 0x0000000705047220 */ /* 0x080fe40000410000 */
[----:B------:R-:W-:Y:S02]  /*bfb0*/  FMUL.FTZ R7, R10, R7 ;  /* 0x000000070a077220 */ /* 0x000fe40000410000 */
[-C--:B------:R-:W-:Y:S02]  /*bfc0*/  FFMA.FTZ R9, R9, R2.reuse, -R3 ;  /* 0x0000000209097223 */ /* 0x080fe40000010803 */
[----:B------:R-:W-:-:S02]  /*bfd0*/  FFMA.FTZ R2, R6, R2, R0 ;  /* 0x0000000206027223 */ /* 0x000fc40000010000 */
[----:B------:R-:W-:Y:S01]  /*bfe0*/  FFMA.FTZ R3, R10, R15, -R4 ;  /* 0x0000000f0a037223 */ /* 0x000fe20000010804 */
[----:B------:R-:W-:Y:S01]  /*bff0*/  F2FP.PACK_AB R4, R8, R13 ;  /* 0x0000000d0804723e */ /* 0x000fe200000000ff */
[----:B------:R-:W-:Y:S01]  /*c000*/  FFMA.FTZ R0, R5, R15, R7 ;  /* 0x0000000f05007223 */ /* 0x000fe20000010007 */
[----:B------:R-:W-:Y:S02]  /*c010*/  F2FP.PACK_AB R7, R11, R16 ;  /* 0x000000100b07723e */ /* 0x000fe400000000ff */
[----:B------:R-:W-:Y:S02]  /*c020*/  F2FP.PACK_AB R6, R2, R9 ;  /* 0x000000090206723e */ /* 0x000fe400000000ff */
[----:B------:R-:W-:-:S05]  /*c030*/  F2FP.PACK_AB R5, R0, R3 ;  /* 0x000000030005723e */ /* 0x000fca00000000ff */
[----:B------:R1:W-:Y:S02]  /*c040*/  STS.128 [R215+0x5100], R4 ;  /* 0x00510004d7007388 */ /* 0x0003e40000000c00 */
.L_x_1211:
[----:B------:R-:W-:Y:S05]  /*c050*/  BSYNC B1 ;  /* 0x0000000000017941 */ /* 0x000fea0003800000 */
.L_x_1210:
        /* <DEDUP_REMOVED lines=53> */
.L_x_1217:
[----:B------:R-:W-:Y:S05]  /*c3b0*/  BSYNC B0 ;  /* 0x0000000000007941 */ /* 0x000fea0003800000 */
.L_x_1216:
        /* <DEDUP_REMOVED lines=44> */
.L_x_1215:
[----:B------:R-:W-:Y:S05]  /*c680*/  BSYNC B1 ;  /* 0x0000000000017941 */ /* 0x000fea0003800000 */
.L_x_1214:
[----:B------:R-:W2:Y:S02]  /*c690*/  S2R R2, SR_TID.X ;  /* 0x0000000000027919 */ /* 0x000ea40000002100 */
        /* <DEDUP_REMOVED lines=51> */
.L_x_1220:
[----:B------:R-:W-:Y:S05]  /*c9d0*/  BSYNC B0 ;  /* 0x0000000000007941 */ /* 0x000fea0003800000 */
.L_x_1219:
        /* <DEDUP_REMOVED lines=25> */
[----:B------:R-:W-:Y:S01]  /*cb70*/  HADD2.F32 R0, -RZ, R63.H1_H1 ;  /* 0x3000003fff007230 */ /* 0x000fe20000004100 */
        /* <DEDUP_REMOVED lines=17> */
[----:B------:R1:W-:Y:S01]  /*cc90*/  STS.128 [R215+0x7100], R4 ;  /* 0x00710004d7007388 */ /* 0x0003e20000000c00 */
[----:B------:R-:W-:Y:S05]  /*cca0*/  BRA `(.L_x_1218) ;  /* 0x0000253000007947 */ /* 0x000fea0003800000 */
.L_x_1197:
[----:B------:R-:W-:Y:S01]  /*ccb0*/  ISETP.NE.AND P0, PT, R160, 0x1, PT ;  /* 0x00000001a000780c */ /* 0x000fe20003f05270 */
[----:B------:R-:W-:Y:S01]  /*ccc0*/  IMAD.MOV.U32 R7, RZ, RZ, R8 ;  /* 0x000000ffff077224 */ /* 0x000fe200078e0008 */
[----:B------:R-:W-:-:S11]  /*ccd0*/  ISETP.NE.AND P2, PT, R31, RZ, PT ;  /* 0x000000ff1f00720c */ /* 0x000fd60003f45270 */
[----:B------:R-:W-:-:S05]  /*cce0*/  @P0 IMAD.HI.U32 R5, R0, c[0x0][0x2c8], RZ ;  /* 0x0000b20000050a27 */ /* 0x000fca00078e00ff */
[----:B------:R-:W-:-:S04]  /*ccf0*/  @P0 SHF.R.U32.HI R0, RZ, c[0x0][0x2cc], R5 ;  /* 0x0000b300ff000a19 */ /* 0x000fc80000011605 */
[----:B------:R-:W-:Y:S01]  /*cd00*/  SHF.R.S32.HI R5, RZ, 0x1f, R0 ;  /* 0x0000001fff057819 */ /* 0x000fe20000011400 */
[----:B------:R-:W-:-:S04]  /*cd10*/  IMAD.WIDE.U32 R6, R0, c[0x0][0x280], R6 ;  /* 0x0000a00000067a25 */ /* 0x000fc800078e0006 */
[----:B------:R-:W-:Y:S01]  /*cd20*/  IMAD R9, R5, c[0x0][0x280], RZ ;  /* 0x0000a00005097a24 */ /* 0x000fe200078e02ff */
[----:B------:R-:W-:-:S03]  /*cd30*/  LEA R19, P0, R6, c[0x0][0x270], 0x1 ;  /* 0x00009c0006137a11 */ /* 0x000fc600078008ff */
[----:B------:R-:W-:-:S04]  /*cd40*/  IMAD R8, R0, c[0x0][0x284], R9 ;  /* 0x0000a10000087a24 */ /* 0x000fc800078e0209 */
[----:B------:R-:W-:-:S05]  /*cd50*/  IMAD.IADD R7, R7, 0x1, R8 ;  /* 0x0000000107077824 */ /* 0x000fca00078e0208 */
[----:B------:R-:W-:Y:S01]  /*cd60*/  LEA.HI.X R18, R6, c[0x0][0x274], R7, 0x1, P0 ;  /* 0x00009d0006127a11 */ /* 0x000fe200000f0c07 */
[----:B------:R-:W-:Y:S02]  /*cd70*/  IMAD R6, R5, c[0x0][0x290], RZ ;  /* 0x0000a40005067a24 */ /* 0x000fe400078e02ff */
[----:B------:R-:W-:Y:S02]  /*cd80*/  IMAD.MOV.U32 R5, RZ, RZ, R10 ;  /* 0x000000ffff057224 */ /* 0x000fe400078e000a */
[----:B------:R-:W-:Y:S02]  /*cd90*/  CS2R R10, SRZ ;  /* 0x00000000000a7805 */ /* 0x000fe4000001ff00 */
[----:B------:R-:W-:-:S04]  /*cda0*/  IMAD.WIDE.U32 R4, R0, c[0x0][0x290], R4 ;  /* 0x0000a40000047a25 */ /* 0x000fc800078e0004 */
[----:B------:R-:W-:Y:S01]  /*cdb0*/  IMAD R0, R0, c[0x0][0x294], R6 ;  /* 0x0000a50000007a24 */ /* 0x000fe200078e0206 */
[----:B------:R-:W-:-:S03]  /*cdc0*/  LEA R17, P0, R4, c[0x0][0x288], 0x1 ;  /* 0x0000a20004117a11 */ /* 0x000fc600078008ff */
[----:B------:R-:W-:Y:S02]  /*cdd0*/  IMAD.IADD R0, R5, 0x1, R0 ;  /* 0x0000000105007824 */ /* 0x000fe400078e0200 */
[----:B------:R-:W-:Y:S03]  /*cde0*/  SHFL.IDX PT, R5, R18, RZ, 0x181f ;  /* 0x00181fff12057589 */ /* 0x000fe600000e0000 */
[----:B------:R-:W-:Y:S01]  /*cdf0*/  LEA.HI.X R16, R4, c[0x0][0x28c], R0, 0x1, P0 ;  /* 0x0000a30004107a11 */ /* 0x000fe200000f0c00 */
[----:B------:R-:W-:Y:S01]  /*ce00*/  SHFL.IDX PT, R7, R17, RZ, 0x181f ;  /* 0x00181fff11077589 */ /* 0x000fe200000e0000 */
[----:B------:R-:W-:-:S03]  /*ce10*/  ISETP.GE.OR P0, PT, R36, c[0x0][0x27c], P3 ;  /* 0x00009f0024007a0c */ /* 0x000fc60001f06670 */
[----:B------:R-:W1:Y:S04]  /*ce20*/  SHFL.IDX PT, R4, R19, RZ, 0x181f ;  /* 0x00181fff13047589 */ /* 0x000e6800000e0000 */
[----:B------:R-:W2:Y:S06]  /*ce30*/  SHFL.IDX PT, R8, R16, RZ, 0x181f ;  /* 0x00181fff10087589 */ /* 0x000eac00000e0000 */
[C---:B------:R-:W-:Y:S01]  /*ce40*/  @!P0 IMAD.SHL.U32 R0, R36.reuse, 0x2, RZ ;  /* 0x0000000224008824 */ /* 0x040fe200078e00ff */
[----:B------:R-:W-:-:S04]  /*ce50*/  @!P0 SHF.L.U64.HI R6, R36, 0x1, R3 ;  /* 0x0000000124068819 */ /* 0x000fc80000010203 */
[----:B-1----:R-:W-:-:S04]  /*ce60*/  @!P0 IADD3 R4, P1, R4, R0, RZ ;  /* 0x0000000004048210 */ /* 0x002fc80007f3e0ff */
[----:B------:R-:W-:Y:S02]  /*ce70*/  @!P0 IADD3.X R5, R5, R6, RZ, P1, !PT ;  /* 0x0000000605058210 */ /* 0x000fe40000ffe4ff */
[----:B------:R-:W-:-:S05]  /*ce80*/  @!P0 IADD3 R12, P1, R7, R0, RZ ;  /* 0x00000000070c8210 */ /* 0x000fca0007f3e0ff */
[----:B--2---:R-:W-:Y:S02]  /*ce90*/  @!P0 IMAD.X R13, R8, 0x1, R6, P1 ;  /* 0x00000001080d8824 */ /* 0x004fe400008e0606 */
[----:B------:R-:W-:-:S06]  /*cea0*/  CS2R R8, SRZ ;  /* 0x0000000000087805 */ /* 0x000fcc000001ff00 */
[----:B------:R1:W2:Y:S01]  /*ceb0*/  @!P0 LD.E.128 R8, [R4.64] ;  /* 0x0000000604088980 */ /* 0x0002a2000c101d00 */
[----:B------:R-:W-:Y:S01]  /*cec0*/  CS2R R6, SRZ ;  /* 0x0000000000067805 */ /* 0x000fe2000001ff00 */
[----:B-1----:R-:W-:-:S06]  /*ced0*/  CS2R R4, SRZ ;  /* 0x0000000000047805 */ /* 0x002fcc000001ff00 */
[----:B------:R1:W3:Y:S01]  /*cee0*/  @!P0 LD.E.128 R4, [R12.64] ;  /* 0x000000060c048980 */ /* 0x0002e2000c101d00 */
[----:B------:R-:W-:Y:S01]  /*cef0*/  BSSY B0, `(.L_x_1221) ;  /* 0x0000024000007945 */ /* 0x000fe20003800000 */
[----:B------:R-:W-:Y:S01]  /*cf00*/  ISETP.GE.AND P1, PT, R36, c[0x0][0x27c], PT ;  /* 0x00009f0024007a0c */ /* 0x000fe20003f26270 */
[----:B------:R-:W-:Y:S01]  /*cf10*/  CS2R R34, SRZ ;  /* 0x0000000000227805 */ /* 0x000fe2000001ff00 */
[----:B------:R4:W1:Y:S01]  /*cf20*/  SHFL.IDX PT, R14, R19, 0x1, 0x181f ;  /* 0x00381f00130e7f89 */ /* 0x00086200000e0000 */
[----:B------:R-:W-:Y:S01]  /*cf30*/  CS2R R32, SRZ ;  /* 0x0000000000207805 */ /* 0x000fe2000001ff00 */
[----:B------:R-:W-:Y:S01]  /*cf40*/  CS2R R30, SRZ ;  /* 0x00000000001e7805 */ /* 0x000fe2000001ff00 */
[----:B------:R-:W-:Y:S01]  /*cf50*/  CS2R R28, SRZ ;  /* 0x00000000001c7805 */ /* 0x000fe2000001ff00 */
[----:B------:R4:W1:Y:S04]  /*cf60*/  SHFL.IDX PT, R20, R17, 0x1, 0x181f ;  /* 0x00381f0011147f89 */ /* 0x00086800000e0000 */
[----:B------:R4:W1:Y:S04]  /*cf70*/  SHFL.IDX PT, R15, R18, 0x1, 0x181f ;  /* 0x00381f00120f7f89 */ /* 0x00086800000e0000 */
[----:B------:R4:W1:Y:S01]  /*cf80*/  SHFL.IDX PT, R21, R16, 0x1, 0x181f ;  /* 0x00381f0010157f89 */ /* 0x00086200000e0000 */
[----:B--2---:R-:W-:Y:S01]  /*cf90*/  IMAD.MOV.U32 R0, RZ, RZ, R10 ;  /* 0x000000ffff007224 */ /* 0x004fe200078e000a */
[----:B-1----:R-:W-:Y:S01]  /*cfa0*/  MOV R13, R8 ;  /* 0x00000008000d7202 */ /* 0x002fe20000000f00 */
[----:B------:R-:W-:-:S03]  /*cfb0*/  IMAD.MOV.U32 R12, RZ, RZ, R9 ;  /* 0x000000ffff0c7224 */ /* 0x000fc600078e0009 */
[----:B------:R-:W-:Y:S01]  /*cfc0*/  PRMT R68, R68, 0x5410, R0 ;  /* 0x0000541044447816 */ /* 0x000fe20000000000 */
[----:B------:R-:W-:Y:S01]  /*cfd0*/  IMAD.MOV.U32 R0, RZ, RZ, R11 ;  /* 0x000000ffff007224 */ /* 0x000fe200078e000b */
[----:B------:R-:W-:-:S04]  /*cfe0*/  PRMT R41, R12, 0x5410, R13 ;  /* 0x000054100c297816 */ /* 0x000fc8000000000d */
[----:B------:R-:W-:Y:S01]  /*cff0*/  PRMT R68, R0, 0x7610, R68 ;  /* 0x0000761000447816 */ /* 0x000fe20000000044 */
[----:B---3--:R-:W-:Y:S01]  /*d000*/  IMAD.MOV.U32 R0, RZ, RZ, R6 ;  /* 0x000000ffff007224 */ /* 0x008fe200078e0006 */
[----:B------:R-:W-:Y:S01]  /*d010*/  MOV R12, R4 ;  /* 0x00000004000c7202 */ /* 0x000fe20000000f00 */
[----:B------:R-:W-:-:S05]  /*d020*/  IMAD.MOV.U32 R13, RZ, RZ, R7 ;  /* 0x000000ffff0d7224 */ /* 0x000fca00078e0007 */
[----:B------:R-:W-:Y:S01]  /*d030*/  PRMT R66, R0, 0x5410, R13 ;  /* 0x0000541000427816 */ /* 0x000fe2000000000d */
[----:B------:R-:W-:-:S05]  /*d040*/  IMAD.MOV.U32 R0, RZ, RZ, R5 ;  /* 0x000000ffff007224 */ /* 0x000fca00078e0005 */
        /* <DEDUP_REMOVED lines=8> */
[----:B------:R-:W-:-:S05]  /*d0d0*/  IADD3 R14, P0, R14, R0, RZ ;  /* 0x000000000e0e7210 */ /* 0x000fca0007f1e0ff */
[----:B------:R-:W-:Y:S01]  /*d0e0*/  IMAD.X R15, R15, 0x1, R13, P0 ;  /* 0x000000010f0f7824 */ /* 0x000fe200000e060d */
[----:B------:R-:W-:-:S04]  /*d0f0*/  IADD3 R12, P0, R20, R0, RZ ;  /* 0x00000000140c7210 */ /* 0x000fc80007f1e0ff */
[----:B------:R1:W5:Y:S01]  /*d100*/  LD.E.128 R32, [R14.64] ;  /* 0x000000060e207980 */ /* 0x000362000c101d00 */
[----:B------:R-:W-:-:S05]  /*d110*/  IMAD.X R13, R21, 0x1, R13, P0 ;  /* 0x00000001150d7824 */ /* 0x000fca00000e060d */
[----:B------:R1:W5:Y:S03]  /*d120*/  LD.E.128 R28, [R12.64] ;  /* 0x000000060c1c7980 */ /* 0x000366000c101d00 */
.L_x_1222:
[----:B----4-:R-:W-:Y:S05]  /*d130*/  BSYNC B0 ;  /* 0x0000000000007941 */ /* 0x010fea0003800000 */
.L_x_1221:
[----:B-1----:R-:W1:Y:S01]  /*d140*/  SHFL.IDX PT, R14, R19, 0x2, 0x181f ;  /* 0x00581f00130e7f89 */ /* 0x002e6200000e0000 */
[----:B------:R-:W-:Y:S01]  /*d150*/  ISETP.NE.AND P0, PT, R38, RZ, PT ;  /* 0x000000ff2600720c */ /* 0x000fe20003f05270 */
[----:B------:R-:W-:Y:S01]  /*d160*/  CS2R R54, SRZ ;  /* 0x0000000000367805 */ /* 0x000fe2000001ff00 */
[----:B------:R-:W-:Y:S01]  /*d170*/  CS2R R52, SRZ ;  /* 0x0000000000347805 */ /* 0x000fe2000001ff00 */
[----:B------:R-:W2:Y:S01]  /*d180*/  SHFL.IDX PT, R15, R18, 0x2, 0x181f ;  /* 0x00581f00120f7f89 */ /* 0x000ea200000e0000 */
[----:B------:R-:W-:Y:S02]  /*d190*/  ISETP.GE.OR P0, PT, R36, c[0x0][0x27c], P0 ;  /* 0x00009f0024007a0c */ /* 0x000fe40000706670 */
[----:B------:R-:W-:Y:S01]  /*d1a0*/  ISETP.NE.AND P3, PT, R44, RZ, PT ;  /* 0x000000ff2c00720c */ /* 0x000fe20003f65270 */
[----:B------:R-:W3:Y:S04]  /*d1b0*/  SHFL.IDX PT, R12, R17, 0x2, 0x181f ;  /* 0x00581f00110c7f89 */ /* 0x000ee800000e0000 */
[----:B------:R-:W4:Y:S06]  /*d1c0*/  SHFL.IDX PT, R20, R16, 0x2, 0x181f ;  /* 0x00581f0010147f89 */ /* 0x000f2c00000e0000 */
[C---:B------:R-:W-:Y:S01]  /*d1d0*/  @!P0 IMAD.SHL.U32 R0, R36.reuse, 0x2, RZ ;  /* 0x0000000224008824 */ /* 0x040fe200078e00ff */
[----:B------:R-:W-:-:S04]  /*d1e0*/  @!P0 SHF.L.U64.HI R13, R36, 0x1, R3 ;  /* 0x00000001240d8819 */ /* 0x000fc80000010203 */
[----:B-1----:R-:W-:-:S05]  /*d1f0*/  @!P0 IADD3 R14, P2, R14, R0, RZ ;  /* 0x000000000e0e8210 */ /* 0x002fca0007f5e0ff */
[----:B--2---:R-:W-:Y:S01]  /*d200*/  @!P0 IMAD.X R15, R15, 0x1, R13, P2 ;  /* 0x000000010f0f8824 */ /* 0x004fe200010e060d */
[----:B---3--:R-:W-:Y:S01]  /*d210*/  @!P0 IADD3 R12, P2, R12, R0, RZ ;  /* 0x000000000c0c8210 */ /* 0x008fe20007f5e0ff */
[----:B------:R-:W-:-:S03]  /*d220*/  CS2R R50, SRZ ;  /* 0x0000000000327805 */ /* 0x000fc6000001ff00 */
[----:B------:R1:W2:Y:S01]  /*d230*/  @!P0 LD.E.128 R52, [R14.64] ;  /* 0x000000060e348980 */ /* 0x0002a2000c101d00 */
[----:B------:R-:W-:Y:S01]  /*d240*/  CS2R R48, SRZ ;  /* 0x0000000000307805 */ /* 0x000fe2000001ff00 */
[----:B----4-:R-:W-:-:S05]  /*d250*/  @!P0 IMAD.X R13, R20, 0x1, R13, P2 ;  /* 0x00000001140d8824 */ /* 0x010fca00010e060d */
[----:B------:R3:W4:Y:S01]  /*d260*/  @!P0 LD.E.128 R48, [R12.64] ;  /* 0x000000060c308980 */ /* 0x000722000c101d00 */
[----:B-----5:R-:W-:Y:S01]  /*d270*/  IMAD.MOV.U32 R0, RZ, RZ, R33 ;  /* 0x000000ffff007224 */ /* 0x020fe200078e0021 */
[----:B------:R-:W-:Y:S01]  /*d280*/  BSSY B0, `(.L_x_1223) ;  /* 0x0000031000007945 */ /* 0x000fe20003800000 */
[----:B------:R-:W-:Y:S01]  /*d290*/  CS2R R62, SRZ ;  /* 0x00000000003e7805 */ /* 0x000fe2000001ff00 */
[----:B------:R-:W2:Y:S01]  /*d2a0*/  SHFL.IDX PT, R18, R18, 0x3, 0x181f ;  /* 0x00781f0012127f89 */ /* 0x000ea200000e0000 */
[----:B------:R-:W-:Y:S01]  /*d2b0*/  CS2R R60, SRZ ;  /* 0x00000000003c7805 */ /* 0x000fe2000001ff00 */
[----:B------:R-:W-:Y:S01]  /*d2c0*/  CS2R R58, SRZ ;  /* 0x00000000003a7805 */ /* 0x000fe2000001ff00 */
[----:B------:R-:W-:Y:S01]  /*d2d0*/  CS2R R56, SRZ ;  /* 0x0000000000387805 */ /* 0x000fe2000001ff00 */
[----:B------:R-:W2:Y:S04]  /*d2e0*/  SHFL.IDX PT, R17, R17, 0x3, 0x181f ;  /* 0x00781f0011117f89 */ /* 0x000ea800000e0000 */
[----:B------:R-:W2:Y:S01]  /*d2f0*/  SHFL.IDX PT, R16, R16, 0x3, 0x181f ;  /* 0x00781f0010107f89 */ /* 0x000ea200000e0000 */
[----:B-1----:R-:W-:-:S03]  /*d300*/  IMAD.MOV.U32 R14, RZ, RZ, R34 ;  /* 0x000000ffff0e7224 */ /* 0x002fc600078e0022 */
[----:B------:R1:W1:Y:S02]  /*d310*/  SHFL.IDX PT, R15, R19, 0x3, 0x181f ;  /* 0x00781f00130f7f89 */ /* 0x00026400000e0000 */
[----:B------:R-:W-:Y:S01]  /*d320*/  PRMT R72, R72, 0x5410, R14 ;  /* 0x0000541048487816 */ /* 0x000fe2000000000e */
[----:B------:R-:W-:Y:S02]  /*d330*/  IMAD.MOV.U32 R14, RZ, RZ, R30 ;  /* 0x000000ffff0e7224 */ /* 0x000fe400078e001e */
[----:B---3--:R-:W-:Y:S02]  /*d340*/  IMAD.MOV.U32 R13, RZ, RZ, R35 ;  /* 0x000000ffff0d7224 */ /* 0x008fe400078e0023 */
[----:B------:R-:W-:Y:S01]  /*d350*/  IMAD.MOV.U32 R12, RZ, RZ, R32 ;  /* 0x000000ffff0c7224 */ /* 0x000fe200078e0020 */
[----:B------:R-:W-:Y:S02]  /*d360*/  PRMT R72, R14, 0x7610, R72 ;  /* 0x000076100e487816 */ /* 0x000fe40000000048 */
[----:B------:R-:W-:Y:S01]  /*d370*/  PRMT R70, R13, 0x5410, R0 ;  /* 0x000054100d467816 */ /* 0x000fe20000000000 */
[----:B------:R-:W-:Y:S01]  /*d380*/  IMAD.MOV.U32 R13, RZ, RZ, R31 ;  /* 0x000000ffff0d7224 */ /* 0x000fe200078e001f */
[----:B------:R-:W-:Y:S01]  /*d390*/  PRMT R71, R71, 0x5410, R12 ;  /* 0x0000541047477816 */ /* 0x000fe2000000000c */
[----:B------:R-:W-:Y:S01]  /*d3a0*/  IMAD.MOV.U32 R0, RZ, RZ, R29 ;  /* 0x000000ffff007224 */ /* 0x000fe200078e001d */
[----:B------:R-:W-:-:S04]  /*d3b0*/  MOV R12, R28 ;  /* 0x0000001c000c7202 */ /* 0x000fc80000000f00 */
[----:B------:R-:W-:Y:S02]  /*d3c0*/  PRMT R69, R13, 0x5410, R0 ;  /* 0x000054100d457816 */ /* 0x000fe40000000000 */
[----:B------:R-:W-:Y:S01]  /*d3d0*/  PRMT R71, R12, 0x7610, R71 ;  /* 0x000076100c477816 */ /* 0x000fe20000000047 */
[----:B--2---:R-:W-:Y:S02]  /*d3e0*/  IMAD.MOV.U32 R13, RZ, RZ, R55 ;  /* 0x000000ffff0d7224 */ /* 0x004fe400078e0037 */
[----:B------:R-:W-:Y:S02]  /*d3f0*/  IMAD.MOV.U32 R12, RZ, RZ, R52 ;  /* 0x000000ffff0c7224 */ /* 0x000fe400078e0034 */
[----:B------:R-:W-:Y:S02]  /*d400*/  IMAD.MOV.U32 R0, RZ, RZ, R53 ;  /* 0x000000ffff007224 */ /* 0x000fe400078e0035 */
[----:B------:R-:W-:Y:S01]  /*d410*/  IMAD.MOV.U32 R14, RZ, RZ, R54 ;  /* 0x000000ffff0e7224 */ /* 0x000fe200078e0036 */
[----:B------:R-:W-:Y:S01]  /*d420*/  PRMT R75, R75, 0x5410, R12 ;  /* 0x000054104b4b7816 */ /* 0x000fe2000000000c */
[----:B----4-:R-:W-:Y:S01]  /*d430*/  IMAD.MOV.U32 R12, RZ, RZ, R48 ;  /* 0x000000ffff0c7224 */ /* 0x010fe200078e0030 */
[----:B------:R-:W-:Y:S01]  /*d440*/  PRMT R74, R13, 0x5410, R0 ;  /* 0x000054100d4a7816 */ /* 0x000fe20000000000 */
[----:B------:R-:W-:Y:S01]  /*d450*/  IMAD.MOV.U32 R13, RZ, RZ, R51 ;  /* 0x000000ffff0d7224 */ /* 0x000fe200078e0033 */
[----:B------:R-:W-:Y:S01]  /*d460*/  PRMT R76, R76, 0x5410, R14 ;  /* 0x000054104c4c7816 */ /* 0x000fe2000000000e */
[----:B------:R-:W-:Y:S01]  /*d470*/  IMAD.MOV.U32 R0, RZ, RZ, R49 ;  /* 0x000000ffff007224 */ /* 0x000fe200078e0031 */
[----:B------:R-:W-:-:S02]  /*d480*/  MOV R14, R50 ;  /* 0x00000032000e7202 */ /* 0x000fc40000000f00 */
[----:B------:R-:W-:Y:S02]  /*d490*/  PRMT R75, R12, 0x7610, R75 ;  /* 0x000076100c4b7816 */ /* 0x000fe4000000004b */
[----:B------:R-:W-:Y:S02]  /*d4a0*/  PRMT R76, R14, 0x7610, R76 ;  /* 0x000076100e4c7816 */ /* 0x000fe4000000004c */
        /* <DEDUP_REMOVED lines=11> */
[----:B------:R-:W-:-:S03]  /*d560*/  IMAD.X R3, R16, 0x1, R3, P0 ;  /* 0x0000000110037824 */ /* 0x000fc600000e0603 */
[----:B------:R1:W5:Y:S04]  /*d570*/  LD.E.128 R60, [R12.64] ;  /* 0x000000060c3c7980 */ /* 0x000368000c101d00 */
[----:B------:R1:W5:Y:S02]  /*d580*/  LD.E.128 R56, [R2.64] ;  /* 0x0000000602387980 */ /* 0x000364000c101d00 */
.L_x_1224:
[----:B-1----:R-:W-:Y:S05]  /*d590*/  BSYNC B0 ;  /* 0x0000000000007941 */ /* 0x002fea0003800000 */
.L_x_1223:
[----:B------:R-:W-:Y:S01]  /*d5a0*/  IMAD.IADD R3, R46, 0x1, -R251 ;  /* 0x000000012e037824 */ /* 0x000fe200078e0afb */
[----:B------:R-:W-:-:S04]  /*d5b0*/  DEPBAR.LE SB0, 0x1 ;  /* 0x000080400000791a */ /* 0x000fc80000000000 */
[----:B------:R-:W-:Y:S01]  /*d5c0*/  IMNMX R65, R3, 0x80, PT ;  /* 0x0000008003417817 */ /* 0x000fe20003800200 */
[----:B-----5:R-:W-:Y:S01]  /*d5d0*/  IMAD.MOV.U32 R0, RZ, RZ, R62 ;  /* 0x000000ffff007224 */ /* 0x020fe200078e003e */
[----:B------:R-:W-:Y:S01]  /*d5e0*/  BSSY B0, `(.L_x_1225) ;  /* 0x0000071000007945 */ /* 0x000fe20003800000 */
        /* <DEDUP_REMOVED lines=11> */
[----:B------:R-:W-:-:S02]  /*d6a0*/  IMAD.MOV.U32 R2, RZ, RZ, R56 ;  /* 0x000000ffff027224 */ /* 0x000fc400078e0038 */
[----:B------:R-:W-:Y:S01]  /*d6b0*/  IMAD.MOV.U32 R0, RZ, RZ, R57 ;  /* 0x000000ffff007224 */ /* 0x000fe200078e0039 */
[----:B------:R-:W-:Y:S02]  /*d6c0*/  PRMT R78, R3, 0x7610, R78 ;  /* 0x00007610034e7816 */ /* 0x000fe4000000004e */
[----:B------:R-:W-:Y:S02]  /*d6d0*/  PRMT R79, R2, 0x5410, R12 ;  /* 0x00005410024f7816 */ /* 0x000fe4000000000c */
[----:B------:R-:W-:Y:S01]  /*d6e0*/  PRMT R77, R0, 0x7610, R77 ;  /* 0x00007610004d7816 */ /* 0x000fe2000000004d */
[----:B------:R-:W-:Y:S05]  /*d6f0*/  @P0 BRA `(.L_x_1226) ;  /* 0x000005f000000947 */ /* 0x000fea0003800000 */
[----:B------:R-:W-:Y:S01]  /*d700*/  MOV R0, c[0x0][0x27c] ;  /* 0x00009f0000007a02 */ /* 0x000fe20000000f00 */
[----:B------:R-:W1:Y:S01]  /*d710*/  LDS.128 R12, [R215+0x100] ;  /* 0x00010000d70c7984 */ /* 0x000e620000000c00 */
[----:B------:R-:W-:Y:S02]  /*d720*/  SHF.R.U64 R46, R4, 0x10, R5 ;  /* 0x00000010042e7819 */ /* 0x000fe40000001205 */
[----:B------:R-:W-:-:S02]  /*d730*/  LEA.HI R0, R0, R147, RZ, 0x1d ;  /* 0x0000009300007211 */ /* 0x000fc400078fe8ff */
[----:B------:R-:W-:Y:S02]  /*d740*/  SHF.R.U32.HI R4, RZ, 0x10, R5 ;  /* 0x00000010ff047819 */ /* 0x000fe40000011605 */
[----:B------:R-:W-:Y:S02]  /*d750*/  SHF.R.S32.HI R3, RZ, 0x1f, R0 ;  /* 0x0000001fff037819 */ /* 0x000fe40000011400 */
[----:B------:R-:W-:Y:S02]  /*d760*/  SHF.L.U32 R2, R0, 0x3, RZ ;  /* 0x0000000300027819 */ /* 0x000fe400000006ff */
[----:B------:R-:W-:Y:S02]  /*d770*/  LEA.HI R0, R3, R0, RZ, 0x3 ;  /* 0x0000000003007211 */ /* 0x000fe400078f18ff */
[----:B------:R-:W-:Y:S02]  /*d780*/  LOP3.LUT R2, R159, 0x38, R2, 0xf8, !PT ;  /* 0x000000389f027812 */ /* 0x000fe400078ef802 */
[----:B------:R-:W-:-:S02]  /*d790*/  SHF.L.U32 R0, R0, 0xa, RZ ;  /* 0x0000000a00007819 */ /* 0x000fc400000006ff */
[----:B------:R-:W-:Y:S02]  /*d7a0*/  LOP3.LUT R2, R2, R199, RZ, 0x3c, !PT ;  /* 0x000000c702027212 */ /* 0x000fe400078e3cff */
[----:B------:R-:W-:Y:S02]  /*d7b0*/  LOP3.LUT R0, R0, 0x7fffe000, RZ, 0xc0, !PT ;  /* 0x7fffe00000007812 */ /* 0x000fe400078ec0ff */
[----:B------:R-:W-:Y:S02]  /*d7c0*/  SHF.R.U32.HI R26, RZ, 0x10, R9 ;  /* 0x00000010ff1a7819 */ /* 0x000fe40000011609 */
[----:B------:R-:W-:Y:S02]  /*d7d0*/  IADD3 R0, R2, R0, R169 ;  /* 0x0000000002007210 */ /* 0x000fe40007ffe0a9 */
[--C-:B------:R-:W-:Y:S01]  /*d7e0*/  SHF.R.U64 R47, R10, 0x10, R11.reuse ;  /* 0x000000100a2f7819 */ /* 0x100fe2000000120b */
[----:B------:R-:W-:Y:S01]  /*d7f0*/  HADD2.F32 R67, -RZ, R26.H0_H0 ;  /* 0x2000001aff437230 */ /* 0x000fe20000004100 */
[----:B------:R-:W-:Y:S01]  /*d800*/  SHF.L.U32 R39, R0, 0x1, RZ ;  /* 0x0000000100277819 */ /* 0x000fe200000006ff */
[----:B------:R-:W-:Y:S01]  /*d810*/  HADD2.F32 R0, -RZ, R40.H0_H0 ;  /* 0x20000028ff007230 */ /* 0x000fe20000004100 */
[----:B------:R-:W-:Y:S01]  /*d820*/  SHF.R.U32.HI R42, RZ, 0x10, R11 ;  /* 0x00000010ff2a7819 */ /* 0x000fe2000001160b */
[--C-:B------:R-:W-:Y:S01]  /*d830*/  HADD2.F32 R11, -RZ, R41.reuse.H0_H0 ;  /* 0x20000029ff0b7230 */ /* 0x100fe20000004100 */
[----:B------:R-:W-:Y:S01]  /*d840*/  SHF.R.U64 R64, R8, 0x10, R9 ;  /* 0x0000001008407819 */ /* 0x000fe20000001209 */
[----:B------:R-:W2:Y:S01]  /*d850*/  LDS.128 R16, [R39+0x100] ;  /* 0x0001000027107984 */ /* 0x000ea20000000c00 */
[----:B------:R-:W-:Y:S01]  /*d860*/  HADD2.F32 R10, -RZ, R41.H1_H1 ;  /* 0x30000029ff0a7230 */ /* 0x000fe20000004100 */
[----:B------:R-:W-:-:S02]  /*d870*/  SHF.R.U64 R43, R6, 0x10, R7 ;  /* 0x00000010062b7819 */ /* 0x000fc40000001207 */
[----:B------:R-:W-:Y:S01]  /*d880*/  SHF.R.U32.HI R27, RZ, 0x10, R7 ;  /* 0x00000010ff1b7819 */ /* 0x000fe20000011607 */
[--C-:B-1----:R-:W-:Y:S02]  /*d890*/  HADD2.F32 R21, -RZ, R13.reuse.H0_H0 ;  /* 0x2000000dff157230 */ /* 0x102fe40000004100 */
[----:B------:R-:W-:Y:S02]  /*d8a0*/  HADD2.F32 R20, -RZ, R13.H1_H1 ;  /* 0x3000000dff147230 */ /* 0x000fe40000004100 */
[----:B------:R-:W-:Y:S01]  /*d8b0*/  HADD2.F32 R23, -RZ, R12.H0_H0 ;  /* 0x2000000cff177230 */ /* 0x000fe20000004100 */
[----:B------:R-:W-:Y:S01]  /*d8c0*/  FMUL.FTZ R9, R21, R0 ;  /* 0x0000000015097220 */ /* 0x000fe20000410000 */
[--C-:B------:R-:W-:Y:S02]  /*d8d0*/  HADD2.F32 R22, -RZ, R14.reuse.H0_H0 ;  /* 0x2000000eff167230 */ /* 0x100fe40000004100 */
[----:B------:R-:W-:Y:S02]  /*d8e0*/  HADD2.F32 R24, -RZ, R14.H1_H1 ;  /* 0x3000000eff187230 */ /* 0x000fe40000004100 */
[----:B------:R-:W-:-:S02]  /*d8f0*/  HADD2.F32 R14, -RZ, R15.H0_H0 ;  /* 0x2000000fff0e7230 */ /* 0x000fc40000004100 */
[----:B------:R-:W-:Y:S02]  /*d900*/  HADD2.F32 R15, -RZ, R15.H1_H1 ;  /* 0x3000000fff0f7230 */ /* 0x000fe40000004100 */
[----:B------:R-:W-:Y:S02]  /*d910*/  HADD2.F32 R25, -RZ, R12.H1_H1 ;  /* 0x3000000cff197230 */ /* 0x000fe40000004100 */
[----:B--2---:R-:W-:Y:S02]  /*d920*/  HADD2.F32 R3, -RZ, R17.H0_H0 ;  /* 0x20000011ff037230 */ /* 0x004fe40000004100 */
[--C-:B------:R-:W-:Y:S02]  /*d930*/  HADD2.F32 R5, -RZ, R16.reuse.H0_H0 ;  /* 0x20000010ff057230 */ /* 0x100fe40000004100 */
[----:B------:R-:W-:Y:S01]  /*d940*/  HADD2.F32 R13, -RZ, R16.H1_H1 ;  /* 0x30000010ff0d7230 */ /* 0x000fe20000004100 */
[----:B------:R-:W-:Y:S01]  /*d950*/  FFMA.FTZ R45, R3, R11, R9 ;  /* 0x0000000b032d7223 */ /* 0x000fe20000010009 */
[----:B------:R-:W-:-:S02]  /*d960*/  HADD2.F32 R16, -RZ, R4.H0_H0 ;  /* 0x20000004ff107230 */ /* 0x000fc40000004100 */
[----:B------:R-:W-:Y:S01]  /*d970*/  HADD2.F32 R4, -RZ, R40.H1_H1 ;  /* 0x30000028ff047230 */ /* 0x000fe20000004100 */
[----:B------:R-:W-:Y:S01]  /*d980*/  FMUL.FTZ R40, R3, R0 ;  /* 0x0000000003287220 */ /* 0x000fe20000410000 */
[----:B------:R-:W-:Y:S01]  /*d990*/  HADD2.F32 R2, -RZ, R17.H1_H1 ;  /* 0x30000011ff027230 */ /* 0x000fe20000004100 */
[----:B------:R-:W-:Y:S01]  /*d9a0*/  FMUL.FTZ R0, R20, R16 ;  /* 0x0000001014007220 */ /* 0x000fe20000410000 */
[--C-:B------:R-:W-:Y:S01]  /*d9b0*/  HADD2.F32 R6, -RZ, R19.reuse.H0_H0 ;  /* 0x20000013ff067230 */ /* 0x100fe20000004100 */
[----:B------:R-:W-:Y:S01]  /*d9c0*/  FMUL.FTZ R3, R23, R4 ;  /* 0x0000000417037220 */ /* 0x000fe20000410000 */
[----:B------:R-:W-:Y:S01]  /*d9d0*/  HADD2.F32 R7, -RZ, R18.H0_H0 ;  /* 0x20000012ff077230 */ /* 0x000fe20000004100 */
[C---:B------:R-:W-:Y:S01]  /*d9e0*/  FFMA.FTZ R44, R2.reuse, R67, R0 ;  /* 0x00000043022c7223 */ /* 0x040fe20000010000 */
[--C-:B------:R-:W-:Y:S01]  /*d9f0*/  HADD2.F32 R0, -RZ, R66.reuse.H1_H1 ;  /* 0x30000042ff007230 */ /* 0x100fe20000004100 */
[----:B------:R-:W-:Y:S01]  /*da00*/  FMUL.FTZ R38, R2, R16 ;  /* 0x0000001002267220 */ /* 0x000fe20000410000 */
[----:B------:R-:W-:Y:S01]  /*da10*/  HADD2.F32 R2, -RZ, R66.H0_H0 ;  /* 0x20000042ff027230 */ /* 0x000fe20000004100 */
[C---:B------:R-:W-:Y:S01]  /*da20*/  FFMA.FTZ R41, R5.reuse, R10, R3 ;  /* 0x0000000a05297223 */ /* 0x040fe20000010003 */
[--C-:B------:R-:W-:Y:S01]  /*da30*/  HADD2.F32 R3, -RZ, R68.reuse.H0_H0 ;  /* 0x20000044ff037230 */ /* 0x100fe20000004100 */
[----:B------:R-:W-:Y:S01]  /*da40*/  FMUL.FTZ R26, R5, R4 ;  /* 0x00000004051a7220 */ /* 0x000fe20000410000 */
[----:B------:R-:W-:Y:S01]  /*da50*/  HADD2.F32 R8, -RZ, R19.H1_H1 ;  /* 0x30000013ff087230 */ /* 0x000fe20000004100 */
[----:B------:R-:W-:Y:S01]  /*da60*/  FMUL.FTZ R5, R14, R0 ;  /* 0x000000000e057220 */ /* 0x000fe20000410000 */
[----:B------:R-:W-:Y:S01]  /*da70*/  HADD2.F32 R4, -RZ, R68.H1_H1 ;  /* 0x30000044ff047230 */ /* 0x000fe20000004100 */
[----:B------:R-:W-:Y:S01]  /*da80*/  FMUL.FTZ R9, R22, R2 ;  /* 0x0000000216097220 */ /* 0x000fe20000410000 */
[----:B------:R-:W-:Y:S01]  /*da90*/  HADD2.F32 R19, -RZ, R27.H0_H0 ;  /* 0x2000001bff137230 */ /* 0x000fe20000004100 */
[C---:B------:R-:W-:Y:S01]  /*daa0*/  FFMA.FTZ R17, R6.reuse, R3, R5 ;  /* 0x0000000306117223 */ /* 0x040fe20000010005 */
[----:B------:R-:W-:Y:S01]  /*dab0*/  HADD2.F32 R5, -RZ, R46.H0_H0 ;  /* 0x2000002eff057230 */ /* 0x000fe20000004100 */
[----:B------:R-:W-:Y:S01]  /*dac0*/  FFMA.FTZ R27, R7, R4, R9 ;  /* 0x00000004071b7223 */ /* 0x000fe20000010009 */
[----:B------:R-:W-:Y:S01]  /*dad0*/  HADD2.F32 R66, -RZ, R42.H0_H0 ;  /* 0x2000002aff427230 */ /* 0x000fe20000004100 */
[----:B------:R-:W-:Y:S01]  /*dae0*/  FMUL.FTZ R16, R6, R0 ;  /* 0x0000000006107220 */ /* 0x000fe20000410000 */
[----:B------:R-:W-:Y:S01]  /*daf0*/  HADD2.F32 R12, -RZ, R18.H1_H1 ;  /* 0x30000012ff0c7230 */ /* 0x000fe20000004100 */
[----:B------:R-:W-:Y:S01]  /*db00*/  FMUL.FTZ R0, R15, R19 ;  /* 0x000000130f007220 */ /* 0x000fe20000410000 */
[----:B------:R-:W-:Y:S01]  /*db10*/  HADD2.F32 R9, -RZ, R43.H0_H0 ;  /* 0x2000002bff097230 */ /* 0x000fe20000004100 */
[----:B------:R-:W-:Y:S01]  /*db20*/  FMUL.FTZ R18, R7, R2 ;  /* 0x0000000207127220 */ /* 0x000fe20000410000 */
[----:B------:R-:W-:Y:S01]  /*db30*/  HADD2.F32 R43, -RZ, R64.H0_H0 ;  /* 0x20000040ff2b7230 */ /* 0x000fe20000004100 */
[----:B------:R-:W-:Y:S01]  /*db40*/  FMUL.FTZ R2, R25, R5 ;  /* 0x0000000519027220 */ /* 0x000fe20000410000 */
[----:B------:R-:W-:Y:S01]  /*db50*/  HADD2.F32 R42, -RZ, R47.H0_H0 ;  /* 0x2000002fff2a7230 */ /* 0x000fe20000004100 */
[----:B------:R-:W-:-:S02]  /*db60*/  FFMA.FTZ R7, R8, R66, R0 ;  /* 0x0000004208077223 */ /* 0x000fc40000010000 */
[----:B------:R-:W-:Y:S02]  /*db70*/  FMUL.FTZ R0, R24, R9 ;  /* 0x0000000918007220 */ /* 0x000fe40000410000 */
[----:B------:R-:W-:Y:S01]  /*db80*/  FMUL.FTZ R5, R13, R5 ;  /* 0x000000050d057220 */ /* 0x000fe20000410000 */
[----:B------:R-:W-:Y:S01]  /*db90*/  F2FP.PACK_AB R7, R7, R17 ;  /* 0x000000110707723e */ /* 0x000fe200000000ff */
[----:B------:R-:W-:Y:S02]  /*dba0*/  FMUL.FTZ R6, R8, R19 ;  /* 0x0000001308067220 */ /* 0x000fe40000410000 */
[----:B------:R-:W-:Y:S02]  /*dbb0*/  FFMA.FTZ R13, R13, R43, R2 ;  /* 0x0000002b0d0d7223 */ /* 0x000fe40000010002 */
[C---:B------:R-:W-:Y:S02]  /*dbc0*/  FMUL.FTZ R2, R12.reuse, R9 ;  /* 0x000000090c027220 */ /* 0x040fe40000410000 */
[----:B------:R-:W-:-:S02]  /*dbd0*/  FFMA.FTZ R19, R12, R42, R0 ;  /* 0x0000002a0c137223 */ /* 0x000fc40000010000 */
[----:B------:R-:W-:Y:S02]  /*dbe0*/  FFMA.FTZ R8, R21, R11, -R40 ;  /* 0x0000000b15087223 */ /* 0x000fe40000010828 */
[----:B------:R-:W-:Y:S02]  /*dbf0*/  FFMA.FTZ R9, R20, R67, -R38 ;  /* 0x0000004314097223 */ /* 0x000fe40000010826 */
[----:B------:R-:W-:Y:S02]  /*dc00*/  FFMA.FTZ R12, R23, R10, -R26 ;  /* 0x0000000a170c7223 */ /* 0x000fe4000001081a */
[----:B------:R-:W-:Y:S01]  /*dc10*/  FFMA.FTZ R0, R15, R66, -R6 ;  /* 0x000000420f007223 */ /* 0x000fe20000010806 */
[----:B------:R-:W-:Y:S01]  /*dc20*/  F2FP.PACK_AB R9, R9, R8 ;  /* 0x000000080909723e */ /* 0x000fe200000000ff */
[----:B------:R-:W-:Y:S01]  /*dc30*/  FFMA.FTZ R10, R22, R4, -R18 ;  /* 0x00000004160a7223 */ /* 0x000fe20000010812 */
[----:B------:R-:W-:Y:S01]  /*dc40*/  F2FP.PACK_AB R4, R13, R41 ;  /* 0x000000290d04723e */ /* 0x000fe200000000ff */
[----:B------:R-:W-:-:S02]  /*dc50*/  FFMA.FTZ R3, R14, R3, -R16 ;  /* 0x000000030e037223 */ /* 0x000fc40000010810 */
[----:B------:R-:W-:Y:S01]  /*dc60*/  FFMA.FTZ R6, R25, R43, -R5 ;  /* 0x0000002b19067223 */ /* 0x000fe20000010805 */
[----:B------:R-:W-:Y:S01]  /*dc70*/  F2FP.PACK_AB R5, R44, R45 ;  /* 0x0000002d2c05723e */ /* 0x000fe200000000ff */
[----:B------:R-:W-:Y:S01]  /*dc80*/  FFMA.FTZ R2, R24, R42, -R2 ;  /* 0x0000002a18027223 */ /* 0x000fe20000010802 */
[----:B------:R-:W-:Y:S02]  /*dc90*/  F2FP.PACK_AB R11, R0, R3 ;  /* 0x00000003000b723e */ /* 0x000fe400000000ff */
[----:B------:R-:W-:Y:S02]  /*dca0*/  F2FP.PACK_AB R8, R6, R12 ;  /* 0x0000000c0608723e */ /* 0x000fe400000000ff */
[----:B------:R-:W-:Y:S02]  /*dcb0*/  F2FP.PACK_AB R10, R2, R10 ;  /* 0x0000000a020a723e */ /* 0x000fe400000000ff */
[----:B------:R-:W-:-:S03]  /*dcc0*/  F2FP.PACK_AB R6, R19, R27 ;  /* 0x0000001b1306723e */ /* 0x000fc600000000ff */
[----:B------:R1:W-:Y:S04]  /*dcd0*/  STS.128 [R215+0x100], R8 ;  /* 0x00010008d7007388 */ /* 0x0003e80000000c00 */
[----:B------:R1:W-:Y:S02]  /*dce0*/  STS.128 [R39+0x100], R4 ;  /* 0x0001000427007388 */ /* 0x0003e40000000c00 */
.L_x_1226:
[----:B------:R-:W-:Y:S05]  /*dcf0*/  BSYNC B0 ;  /* 0x0000000000007941 */ /* 0x000fea0003800000 */
.L_x_1225:
[----:B------:R-:W2:Y:S01]  /*dd00*/  S2R R0, SR_TID.X ;  /* 0x0000000000007919 */ /* 0x000ea20000002100 */
[----:B------:R-:W-:Y:S01]  /*dd10*/  BSSY B0, `(.L_x_1227) ;  /* 0x000006e000007945 */ /* 0x000fe20003800000 */
[----:B--2---:R-:W-:-:S04]  /*dd20*/  SHF.R.S32.HI R2, RZ, 0x1f, R0 ;  /* 0x0000001fff027819 */ /* 0x004fc80000011400 */
[----:B------:R-:W-:-:S04]  /*dd30*/  LEA.HI R2, R2, R0, RZ, 0x3 ;  /* 0x0000000002027211 */ /* 0x000fc800078f18ff */
[----:B------:R-:W-:-:S04]  /*dd40*/  SHF.R.S32.HI R2, RZ, 0x3, R2 ;  /* 0x00000003ff027819 */ /* 0x000fc80000011402 */
[----:B------:R-:W-:-:S04]  /*dd50*/  IADD3 R2, R2, 0x20, RZ ;  /* 0x0000002002027810 */ /* 0x000fc80007ffe0ff */
[----:B------:R-:W-:-:S13]  /*dd60*/  ISETP.GE.OR P0, PT, R2, R65, P1 ;  /* 0x000000410200720c */ /* 0x000fda0000f06670 */
[----:B------:R-:W-:Y:S05]  /*dd70*/  @P0 BRA `(.L_x_1228) ;  /* 0x0000067000000947 */ /* 0x000fea0003800000 */
[----:B------:R-:W-:Y:S02]  /*dd80*/  SHF.R.S32.HI R0, RZ, 0x1f, R2 ;  /* 0x0000001fff007819 */ /* 0x000fe40000011402 */
[----:B------:R-:W-:Y:S02]  /*dd90*/  MOV R3, c[0x0][0x27c] ;  /* 0x00009f0000037a02 */ /* 0x000fe40000000f00 */
        /* <DEDUP_REMOVED lines=14> */
[----:B------:R-:W-:Y:S02]  /*de80*/  LOP3.LUT R2, R3, 0x7fffe000, RZ, 0xc0, !PT ;  /* 0x7fffe00003027812 */ /* 0x000fe400078ec0ff */
[----:B------:R-:W-:-:S02]  /*de90*/  SHF.R.U32.HI R22, RZ, 0x10, R35 ;  /* 0x00000010ff167819 */ /* 0x000fc40000011623 */
[----:B------:R-:W-:Y:S01]  /*dea0*/  IADD3 R2, R4, R2, R0 ;  /* 0x0000000204027210 */ /* 0x000fe20007ffe000 */
[--C-:B------:R-:W-:Y:S01]  /*deb0*/  HADD2.F32 R0, -RZ, R69.reuse.H0_H0 ;  /* 0x20000045ff007230 */ /* 0x100fe20000004100 */
[----:B------:R-:W1:Y:S01]  /*dec0*/  LDS.128 R4, [R39] ;  /* 0x0000000027047984 */ /* 0x000e620000000c00 */
[----:B------:R-:W-:Y:S01]  /*ded0*/  SHF.R.U64 R26, R28, 0x10, R29 ;  /* 0x000000101c1a7819 */ /* 0x000fe2000000121d */
[----:B------:R-:W-:Y:S01]  /*dee0*/  HADD2.F32 R42, -RZ, R22.H0_H0 ;  /* 0x20000016ff2a7230 */ /* 0x000fe20000004100 */
[----:B------:R-:W-:Y:S02]  /*def0*/  SHF.L.U32 R38, R2, 0x1, RZ ;  /* 0x0000000102267819 */ /* 0x000fe400000006ff */
[----:B------:R-:W-:Y:S02]  /*df00*/  SHF.R.U32.HI R2, RZ, 0x10, R31 ;  /* 0x00000010ff027819 */ /* 0x000fe4000001161f */
[----:B------:R-:W-:Y:S01]  /*df10*/  SHF.R.U32.HI R21, RZ, 0x10, R29 ;  /* 0x00000010ff157819 */ /* 0x000fe2000001161d */
[----:B------:R-:W2:Y:S01]  /*df20*/  LDS.128 R8, [R38+0x100] ;  /* 0x0001000026087984 */ /* 0x000ea20000000c00 */
[----:B------:R-:W-:Y:S01]  /*df30*/  SHF.R.U64 R40, R34, 0x10, R35 ;  /* 0x0000001022287819 */ /* 0x000fe20000001223 */
[----:B------:R-:W-:Y:S01]  /*df40*/  HADD2.F32 R24, -RZ, R2.H0_H0 ;  /* 0x20000002ff187230 */ /* 0x000fe20000004100 */
[----:B------:R-:W-:Y:S01]  /*df50*/  SHF.R.U64 R34, R32, 0x10, R33 ;  /* 0x0000001020227819 */ /* 0x000fe20000001221 */
[----:B------:R-:W-:Y:S01]  /*df60*/  HADD2.F32 R2, -RZ, R69.H1_H1 ;  /* 0x30000045ff027230 */ /* 0x000fe20000004100 */
[----:B------:R-:W-:Y:S01]  /*df70*/  SHF.R.U64 R35, R30, 0x10, R31 ;  /* 0x000000101e237819 */ /* 0x000fe2000000121f */
[----:B------:R-:W-:Y:S01]  /*df80*/  HADD2.F32 R21, -RZ, R21.H0_H0 ;  /* 0x20000015ff157230 */ /* 0x000fe20000004100 */
[----:B------:R-:W-:Y:S01]  /*df90*/  SHF.R.U32.HI R23, RZ, 0x10, R33 ;  /* 0x00000010ff177819 */ /* 0x000fe20000011621 */
[----:B------:R-:W-:-:S02]  /*dfa0*/  HADD2.F32 R34, -RZ, R34.H0_H0 ;  /* 0x20000022ff227230 */ /* 0x000fc40000004100 */
[----:B------:R-:W-:Y:S02]  /*dfb0*/  HADD2.F32 R33, -RZ, R40.H0_H0 ;  /* 0x20000028ff217230 */ /* 0x000fe40000004100 */
[----:B------:R-:W-:Y:S02]  /*dfc0*/  HADD2.F32 R41, -RZ, R23.H0_H0 ;  /* 0x20000017ff297230 */ /* 0x000fe40000004100 */
[--C-:B-1----:R-:W-:Y:S02]  /*dfd0*/  HADD2.F32 R18, -RZ, R4.reuse.H0_H0 ;  /* 0x20000004ff127230 */ /* 0x102fe40000004100 */
[----:B------:R-:W-:Y:S02]  /*dfe0*/  HADD2.F32 R20, -RZ, R4.H1_H1 ;  /* 0x30000004ff147230 */ /* 0x000fe40000004100 */
[--C-:B------:R-:W-:Y:S02]  /*dff0*/  HADD2.F32 R14, -RZ, R7.reuse.H0_H0 ;  /* 0x20000007ff0e7230 */ /* 0x100fe40000004100 */
[----:B------:R-:W-:-:S02]  /*e000*/  HADD2.F32 R13, -RZ, R7.H1_H1 ;  /* 0x30000007ff0d7230 */ /* 0x000fc40000004100 */
[--C-:B------:R-:W-:Y:S02]  /*e010*/  HADD2.F32 R16, -RZ, R5.reuse.H0_H0 ;  /* 0x20000005ff107230 */ /* 0x100fe40000004100 */
[----:B------:R-:W-:Y:S02]  /*e020*/  HADD2.F32 R15, -RZ, R5.H1_H1 ;  /* 0x30000005ff0f7230 */ /* 0x000fe40000004100 */
[----:B--2---:R-:W-:Y:S02]  /*e030*/  HADD2.F32 R4, -RZ, R11.H0_H0 ;  /* 0x2000000bff047230 */ /* 0x004fe40000004100 */
[--C-:B------:R-:W-:Y:S02]  /*e040*/  HADD2.F32 R5, -RZ, R9.reuse.H0_H0 ;  /* 0x20000009ff057230 */ /* 0x100fe40000004100 */
[----:B------:R-:W-:Y:S01]  /*e050*/  HADD2.F32 R7, -RZ, R9.H1_H1 ;  /* 0x30000009ff077230 */ /* 0x000fe20000004100 */
[----:B------:R-:W-:Y:S01]  /*e060*/  FMUL.FTZ R29, R4, R0 ;  /* 0x00000000041d7220 */ /* 0x000fe20000410000 */
[----:B------:R-:W-:-:S02]  /*e070*/  HADD2.F32 R3, -RZ, R11.H1_H1 ;  /* 0x3000000bff037230 */ /* 0x000fc40000004100 */
[--C-:B------:R-:W-:Y:S01]  /*e080*/  HADD2.F32 R9, -RZ, R8.reuse.H0_H0 ;  /* 0x20000008ff097230 */ /* 0x100fe20000004100 */
[----:B------:R-:W-:Y:S01]  /*e090*/  FMUL.FTZ R23, R7, R21 ;  /* 0x0000001507177220 */ /* 0x000fe20000410000 */
[----:B------:R-:W-:Y:S01]  /*e0a0*/  HADD2.F32 R12, -RZ, R8.H1_H1 ;  /* 0x30000008ff0c7230 */ /* 0x000fe20000004100 */
[----:B------:R-:W-:Y:S01]  /*e0b0*/  FMUL.FTZ R28, R3, R24 ;  /* 0x00000018031c7220 */ /* 0x000fe20000410000 */
[--C-:B------:R-:W-:Y:S02]  /*e0c0*/  HADD2.F32 R8, -RZ, R10.reuse.H0_H0 ;  /* 0x2000000aff087230 */ /* 0x100fe40000004100 */
[----:B------:R-:W-:Y:S02]  /*e0d0*/  HADD2.F32 R11, -RZ, R10.H1_H1 ;  /* 0x3000000aff0b7230 */ /* 0x000fe40000004100 */
[--C-:B------:R-:W-:Y:S02]  /*e0e0*/  HADD2.F32 R17, -RZ, R6.reuse.H0_H0 ;  /* 0x20000006ff117230 */ /* 0x100fe40000004100 */
[----:B------:R-:W-:Y:S01]  /*e0f0*/  HADD2.F32 R19, -RZ, R6.H1_H1 ;  /* 0x30000006ff137230 */ /* 0x000fe20000004100 */
[----:B------:R-:W-:Y:S01]  /*e100*/  FMUL.FTZ R6, R14, R0 ;  /* 0x000000000e067220 */ /* 0x000fe20000410000 */
[----:B------:R-:W-:Y:S01]  /*e110*/  HADD2.F32 R10, -RZ, R70.H0_H0 ;  /* 0x20000046ff0a7230 */ /* 0x000fe20000004100 */
[----:B------:R-:W-:-:S02]  /*e120*/  FMUL.FTZ R0, R13, R24 ;  /* 0x000000180d007220 */ /* 0x000fc40000410000 */
[----:B------:R-:W-:Y:S02]  /*e130*/  FMUL.FTZ R24, R5, R2 ;  /* 0x0000000205187220 */ /* 0x000fe40000410000 */
[----:B------:R-:W-:Y:S01]  /*e140*/  FFMA.FTZ R32, R4, R10, R6 ;  /* 0x0000000a04207223 */ /* 0x000fe20000010006 */
[----:B------:R-:W-:Y:S01]  /*e150*/  HADD2.F32 R6, -RZ, R70.H1_H1 ;  /* 0x30000046ff067230 */ /* 0x000fe20000004100 */
[----:B------:R-:W-:Y:S01]  /*e160*/  FFMA.FTZ R31, R3, R42, R0 ;  /* 0x0000002a031f7223 */ /* 0x000fe20000010000 */
[--C-:B------:R-:W-:Y:S01]  /*e170*/  HADD2.F32 R0, -RZ, R71.reuse.H0_H0 ;  /* 0x20000047ff007230 */ /* 0x100fe20000004100 */
[----:B------:R-:W-:Y:S01]  /*e180*/  FMUL.FTZ R4, R16, R2 ;  /* 0x0000000210047220 */ /* 0x000fe20000410000 */
[----:B------:R-:W-:Y:S02]  /*e190*/  HADD2.F32 R3, -RZ, R71.H1_H1 ;  /* 0x30000047ff037230 */ /* 0x000fe40000004100 */
[----:B------:R-:W-:Y:S01]  /*e1a0*/  HADD2.F32 R2, -RZ, R72.H0_H0 ;  /* 0x20000048ff027230 */ /* 0x000fe20000004100 */
[----:B------:R-:W-:-:S02]  /*e1b0*/  FFMA.FTZ R30, R5, R6, R4 ;  /* 0x00000006051e7223 */ /* 0x000fc40000010004 */
[-C--:B------:R-:W-:Y:S02]  /*e1c0*/  FMUL.FTZ R5, R18, R0.reuse ;  /* 0x0000000012057220 */ /* 0x080fe40000410000 */
[----:B------:R-:W-:Y:S02]  /*e1d0*/  FMUL.FTZ R4, R15, R21 ;  /* 0x000000150f047220 */ /* 0x000fe40000410000 */
[C---:B------:R-:W-:Y:S01]  /*e1e0*/  FFMA.FTZ R25, R9.reuse, R3, R5 ;  /* 0x0000000309197223 */ /* 0x040fe20000010005 */
[----:B------:R-:W-:Y:S01]  /*e1f0*/  HADD2.F32 R5, -RZ, R26.H0_H0 ;  /* 0x2000001aff057230 */ /* 0x000fe20000004100 */
[----:B------:R-:W-:Y:S01]  /*e200*/  FMUL.FTZ R21, R9, R0 ;  /* 0x0000000009157220 */ /* 0x000fe20000410000 */
[----:B------:R-:W-:Y:S01]  /*e210*/  HADD2.F32 R0, -RZ, R72.H1_H1 ;  /* 0x30000048ff007230 */ /* 0x000fe20000004100 */
[----:B------:R-:W-:Y:S01]  /*e220*/  FFMA.FTZ R27, R7, R41, R4 ;  /* 0x00000029071b7223 */ /* 0x000fe20000010004 */
[----:B------:R-:W-:Y:S01]  /*e230*/  HADD2.F32 R9, -RZ, R35.H0_H0 ;  /* 0x20000023ff097230 */ /* 0x000fe20000004100 */
[----:B------:R-:W-:-:S02]  /*e240*/  FMUL.FTZ R4, R17, R2 ;  /* 0x0000000211047220 */ /* 0x000fc40000410000 */
[----:B------:R-:W-:Y:S02]  /*e250*/  FMUL.FTZ R7, R8, R2 ;  /* 0x0000000208077220 */ /* 0x000fe40000410000 */
[----:B------:R-:W-:Y:S02]  /*e260*/  FMUL.FTZ R2, R20, R5 ;  /* 0x0000000514027220 */ /* 0x000fe40000410000 */
[----:B------:R-:W-:Y:S02]  /*e270*/  FFMA.FTZ R26, R8, R0, R4 ;  /* 0x00000000081a7223 */ /* 0x000fe40000010004 */
[----:B------:R-:W-:Y:S02]  /*e280*/  FMUL.FTZ R4, R19, R9 ;  /* 0x0000000913047220 */ /* 0x000fe40000410000 */
[C---:B------:R-:W-:Y:S02]  /*e290*/  FMUL.FTZ R5, R12.reuse, R5 ;  /* 0x000000050c057220 */ /* 0x040fe40000410000 */
[----:B------:R-:W-:-:S02]  /*e2a0*/  FFMA.FTZ R12, R12, R34, R2 ;  /* 0x000000220c0c7223 */ /* 0x000fc40000010002 */
[C---:B------:R-:W-:Y:S02]  /*e2b0*/  FMUL.FTZ R2, R11.reuse, R9 ;  /* 0x000000090b027220 */ /* 0x040fe40000410000 */
[----:B------:R-:W-:Y:S02]  /*e2c0*/  FFMA.FTZ R8, R14, R10, -R29 ;  /* 0x0000000a0e087223 */ /* 0x000fe4000001081d */
[----:B------:R-:W-:Y:S01]  /*e2d0*/  FFMA.FTZ R22, R11, R33, R4 ;  /* 0x000000210b167223 */ /* 0x000fe20000010004 */
[----:B------:R-:W-:Y:S01]  /*e2e0*/  F2FP.PACK_AB R4, R12, R25 ;  /* 0x000000190c04723e */ /* 0x000fe200000000ff */
        /* <DEDUP_REMOVED lines=16> */
.L_x_1228:
[----:B------:R-:W-:Y:S05]  /*e3f0*/  BSYNC B0 ;  /* 0x0000000000007941 */ /* 0x000fea0003800000 */
.L_x_1227:
        /* <DEDUP_REMOVED lines=27> */
[----:B------:R-:W-:Y:S01]  /*e5b0*/  HADD2.F32 R0, -RZ, R73.H0_H0 ;  /* 0x20000049ff007230 */ /* 0x000fe20000004100 */
[----:B------:R-:W1:Y:S01]  /*e5c0*/  LDS.128 R4, [R30] ;  /* 0x000000001e047984 */ /* 0x000e620000000c00 */
[----:B------:R-:W-:Y:S01]  /*e5d0*/  HADD2.F32 R41, -RZ, R21.H0_H0 ;  /* 0x20000015ff297230 */ /* 0x000fe20000004100 */
[----:B------:R-:W-:Y:S02]  /*e5e0*/  SHF.L.U32 R27, R2, 0x1, RZ ;  /* 0x00000001021b7819 */ /* 0x000fe400000006ff */
[----:B------:R-:W-:Y:S02]  /*e5f0*/  SHF.R.U32.HI R2, RZ, 0x10, R51 ;  /* 0x00000010ff027819 */ /* 0x000fe40000011633 */
[----:B------:R-:W-:Y:S01]  /*e600*/  SHF.R.U32.HI R22, RZ, 0x10, R49 ;  /* 0x00000010ff167819 */ /* 0x000fe20000011631 */
[----:B------:R-:W2:Y:S01]  /*e610*/  LDS.128 R8, [R27+0x100] ;  /* 0x000100001b087984 */ /* 0x000ea20000000c00 */
[----:B------:R-:W-:Y:S01]  /*e620*/  SHF.R.U32.HI R23, RZ, 0x10, R53 ;  /* 0x00000010ff177819 */ /* 0x000fe20000011635 */
[----:B------:R-:W-:Y:S01]  /*e630*/  HADD2.F32 R24, -RZ, R2.H0_H0 ;  /* 0x20000002ff187230 */ /* 0x000fe20000004100 */
[----:B------:R-:W-:Y:S01]  /*e640*/  SHF.R.U64 R26, R48, 0x10, R49 ;  /* 0x00000010301a7819 */ /* 0x000fe20000001231 */
[----:B------:R-:W-:Y:S01]  /*e650*/  HADD2.F32 R2, -RZ, R73.H1_H1 ;  /* 0x30000049ff027230 */ /* 0x000fe20000004100 */
[----:B------:R-:W-:Y:S01]  /*e660*/  SHF.R.U64 R33, R50, 0x10, R51 ;  /* 0x0000001032217819 */ /* 0x000fe20000001233 */
[----:B------:R-:W-:Y:S01]  /*e670*/  HADD2.F32 R22, -RZ, R22.H0_H0 ;  /* 0x20000016ff167230 */ /* 0x000fe20000004100 */
[----:B------:R-:W-:Y:S01]  /*e680*/  SHF.R.U64 R35, R52, 0x10, R53 ;  /* 0x0000001034237819 */ /* 0x000fe20000001235 */
[----:B------:R-:W-:Y:S01]  /*e690*/  HADD2.F32 R40, -RZ, R23.H0_H0 ;  /* 0x20000017ff287230 */ /* 0x000fe20000004100 */
[----:B------:R-:W-:-:S03]  /*e6a0*/  SHF.R.U64 R38, R54, 0x10, R55 ;  /* 0x0000001036267819 */ /* 0x000fc60000001237 */
[----:B------:R-:W-:Y:S02]  /*e6b0*/  HADD2.F32 R35, -RZ, R35.H0_H0 ;  /* 0x20000023ff237230 */ /* 0x000fe40000004100 */
[--C-:B-1----:R-:W-:Y:S02]  /*e6c0*/  HADD2.F32 R18, -RZ, R4.reuse.H0_H0 ;  /* 0x20000004ff127230 */ /* 0x102fe40000004100 */
[----:B------:R-:W-:Y:S02]  /*e6d0*/  HADD2.F32 R20, -RZ, R4.H1_H1 ;  /* 0x30000004ff147230 */ /* 0x000fe40000004100 */
[--C-:B------:R-:W-:Y:S02]  /*e6e0*/  HADD2.F32 R14, -RZ, R7.reuse.H0_H0 ;  /* 0x20000007ff0e7230 */ /* 0x100fe40000004100 */
[----:B------:R-:W-:Y:S02]  /*e6f0*/  HADD2.F32 R13, -RZ, R7.H1_H1 ;  /* 0x30000007ff0d7230 */ /* 0x000fe40000004100 */
[----:B------:R-:W-:-:S02]  /*e700*/  HADD2.F32 R16, -RZ, R5.H0_H0 ;  /* 0x20000005ff107230 */ /* 0x000fc40000004100 */
[----:B------:R-:W-:Y:S02]  /*e710*/  HADD2.F32 R15, -RZ, R5.H1_H1 ;  /* 0x30000005ff0f7230 */ /* 0x000fe40000004100 */
[----:B--2---:R-:W-:Y:S02]  /*e720*/  HADD2.F32 R4, -RZ, R11.H0_H0 ;  /* 0x2000000bff047230 */ /* 0x004fe40000004100 */
[--C-:B------:R-:W-:Y:S02]  /*e730*/  HADD2.F32 R5, -RZ, R9.reuse.H0_H0 ;  /* 0x20000009ff057230 */ /* 0x100fe40000004100 */
[----:B------:R-:W-:Y:S01]  /*e740*/  HADD2.F32 R7, -RZ, R9.H1_H1 ;  /* 0x30000009ff077230 */ /* 0x000fe20000004100 */
[----:B------:R-:W-:Y:S01]  /*e750*/  FMUL.FTZ R31, R4, R0 ;  /* 0x00000000041f7220 */ /* 0x000fe20000410000 */
[----:B------:R-:W-:Y:S02]  /*e760*/  HADD2.F32 R3, -RZ, R11.H1_H1 ;  /* 0x3000000bff037230 */ /* 0x000fe40000004100 */
[--C-:B------:R-:W-:Y:S01]  /*e770*/  HADD2.F32 R9, -RZ, R8.reuse.H0_H0 ;  /* 0x20000008ff097230 */ /* 0x100fe20000004100 */
[----:B------:R-:W-:Y:S01]  /*e780*/  FMUL.FTZ R23, R7, R22 ;  /* 0x0000001607177220 */ /* 0x000fe20000410000 */
[----:B------:R-:W-:Y:S01]  /*e790*/  HADD2.F32 R12, -RZ, R8.H1_H1 ;  /* 0x30000008ff0c7230 */ /* 0x000fe20000004100 */
[----:B------:R-:W-:Y:S01]  /*e7a0*/  FMUL.FTZ R29, R3, R24 ;  /* 0x00000018031d7220 */ /* 0x000fe20000410000 */
[----:B------:R-:W-:-:S02]  /*e7b0*/  HADD2.F32 R8, -RZ, R10.H0_H0 ;  /* 0x2000000aff087230 */ /* 0x000fc40000004100 */
[----:B------:R-:W-:Y:S02]  /*e7c0*/  HADD2.F32 R11, -RZ, R10.H1_H1 ;  /* 0x3000000aff0b7230 */ /* 0x000fe40000004100 */
[--C-:B------:R-:W-:Y:S02]  /*e7d0*/  HADD2.F32 R17, -RZ, R6.reuse.H0_H0 ;  /* 0x20000006ff117230 */ /* 0x100fe40000004100 */
[----:B------:R-:W-:Y:S01]  /*e7e0*/  HADD2.F32 R19, -RZ, R6.H1_H1 ;  /* 0x30000006ff137230 */ /* 0x000fe20000004100 */
[----:B------:R-:W-:Y:S01]  /*e7f0*/  FMUL.FTZ R6, R14, R0 ;  /* 0x000000000e067220 */ /* 0x000fe20000410000 */
[--C-:B------:R-:W-:Y:S01]  /*e800*/  HADD2.F32 R10, -RZ, R74.reuse.H0_H0 ;  /* 0x2000004aff0a7230 */ /* 0x100fe20000004100 */
[----:B------:R-:W-:Y:S02]  /*e810*/  FMUL.FTZ R0, R13, R24 ;  /* 0x000000180d007220 */ /* 0x000fe40000410000 */
[----:B------:R-:W-:Y:S02]  /*e820*/  FMUL.FTZ R24, R5, R2 ;  /* 0x0000000205187220 */ /* 0x000fe40000410000 */
[----:B------:R-:W-:Y:S01]  /*e830*/  FFMA.FTZ R39, R4, R10, R6 ;  /* 0x0000000a04277223 */ /* 0x000fe20000010006 */
[----:B------:R-:W-:Y:S01]  /*e840*/  HADD2.F32 R6, -RZ, R74.H1_H1 ;  /* 0x3000004aff067230 */ /* 0x000fe20000004100 */
[----:B------:R-:W-:Y:S01]  /*e850*/  FFMA.FTZ R34, R3, R41, R0 ;  /* 0x0000002903227223 */ /* 0x000fe20000010000 */
[--C-:B------:R-:W-:Y:S01]  /*e860*/  HADD2.F32 R0, -RZ, R75.reuse.H0_H0 ;  /* 0x2000004bff007230 */ /* 0x100fe20000004100 */
[----:B------:R-:W-:Y:S01]  /*e870*/  FMUL.FTZ R4, R16, R2 ;  /* 0x0000000210047220 */ /* 0x000fe20000410000 */
[----:B------:R-:W-:-:S02]  /*e880*/  HADD2.F32 R3, -RZ, R75.H1_H1 ;  /* 0x3000004bff037230 */ /* 0x000fc40000004100 */
[----:B------:R-:W-:Y:S01]  /*e890*/  HADD2.F32 R2, -RZ, R76.H0_H0 ;  /* 0x2000004cff027230 */ /* 0x000fe20000004100 */
[----:B------:R-:W-:Y:S02]  /*e8a0*/  FFMA.FTZ R32, R5, R6, R4 ;  /* 0x0000000605207223 */ /* 0x000fe40000010004 */
[----:B------:R-:W-:Y:S02]  /*e8b0*/  FMUL.FTZ R5, R18, R0 ;  /* 0x0000000012057220 */ /* 0x000fe40000410000 */
[----:B------:R-:W-:Y:S02]  /*e8c0*/  FMUL.FTZ R4, R15, R22 ;  /* 0x000000160f047220 */ /* 0x000fe40000410000 */
[C---:B------:R-:W-:Y:S01]  /*e8d0*/  FFMA.FTZ R25, R9.reuse, R3, R5 ;  /* 0x0000000309197223 */ /* 0x040fe20000010005 */
[----:B------:R-:W-:Y:S01]  /*e8e0*/  HADD2.F32 R5, -RZ, R26.H0_H0 ;  /* 0x2000001aff057230 */ /* 0x000fe20000004100 */
[----:B------:R-:W-:Y:S01]  /*e8f0*/  FMUL.FTZ R21, R9, R0 ;  /* 0x0000000009157220 */ /* 0x000fe20000410000 */
[----:B------:R-:W-:Y:S01]  /*e900*/  HADD2.F32 R0, -RZ, R76.H1_H1 ;  /* 0x3000004cff007230 */ /* 0x000fe20000004100 */
[----:B------:R-:W-:Y:S01]  /*e910*/  FFMA.FTZ R28, R7, R40, R4 ;  /* 0x00000028071c7223 */ /* 0x000fe20000010004 */
[----:B------:R-:W-:Y:S01]  /*e920*/  HADD2.F32 R9, -RZ, R33.H0_H0 ;  /* 0x20000021ff097230 */ /* 0x000fe20000004100 */
[-C--:B------:R-:W-:Y:S01]  /*e930*/  FMUL.FTZ R4, R17, R2.reuse ;  /* 0x0000000211047220 */ /* 0x080fe20000410000 */
[----:B------:R-:W-:Y:S01]  /*e940*/  HADD2.F32 R33, -RZ, R38.H0_H0 ;  /* 0x20000026ff217230 */ /* 0x000fe20000004100 */
[----:B------:R-:W-:-:S02]  /*e950*/  FMUL.FTZ R7, R8, R2 ;  /* 0x0000000208077220 */ /* 0x000fc40000410000 */
[----:B------:R-:W-:Y:S02]  /*e960*/  FMUL.FTZ R2, R20, R5 ;  /* 0x0000000514027220 */ /* 0x000fe40000410000 */
[----:B------:R-:W-:Y:S02]  /*e970*/  FFMA.FTZ R26, R8, R0, R4 ;  /* 0x00000000081a7223 */ /* 0x000fe40000010004 */
[----:B------:R-:W-:Y:S02]  /*e980*/  FMUL.FTZ R4, R19, R9 ;  /* 0x0000000913047220 */ /* 0x000fe40000410000 */
[C---:B------:R-:W-:Y:S02]  /*e990*/  FMUL.FTZ R5, R12.reuse, R5 ;  /* 0x000000050c057220 */ /* 0x040fe40000410000 */
[----:B------:R-:W-:Y:S02]  /*e9a0*/  FFMA.FTZ R12, R12, R35, R2 ;  /* 0x000000230c0c7223 */ /* 0x000fe40000010002 */
[----:B------:R-:W-:-:S02]  /*e9b0*/  FMUL.FTZ R2, R11, R9 ;  /* 0x000000090b027220 */ /* 0x000fc40000410000 */
        /* <DEDUP_REMOVED lines=19> */
.L_x_1230:
[----:B------:R-:W-:Y:S05]  /*eaf0*/  BSYNC B0 ;  /* 0x0000000000007941 */ /* 0x000fea0003800000 */
.L_x_1229:
[----:B------:R-:W2:Y:S02]  /*eb00*/  S2R R0, SR_TID.X ;  /* 0x0000000000007919 */ /* 0x000ea40000002100 */
[----:B--2---:R-:W-:-:S04]  /*eb10*/  SHF.R.S32.HI R3, RZ, 0x1f, R0 ;  /* 0x0000001fff037819 */ /* 0x004fc80000011400 */
[----:B------:R-:W-:-:S04]  /*eb20*/  LEA.HI R3, R3, R0, RZ, 0x3 ;  /* 0x0000000003037211 */ /* 0x000fc800078f18ff */
[----:B------:R-:W-:-:S04]  /*eb30*/  SHF.R.S32.HI R3, RZ, 0x3, R3 ;  /* 0x00000003ff037819 */ /* 0x000fc80000011403 */
[----:B------:R-:W-:-:S04]  /*eb40*/  IADD3 R3, R3, 0x60, RZ ;  /* 0x0000006003037810 */ /* 0x000fc80007ffe0ff */
[----:B------:R-:W-:-:S13]  /*eb50*/  ISETP.GE.OR P0, PT, R3, R65, P1 ;  /* 0x000000410300720c */ /* 0x000fda0000f06670 */
[----:B------:R-:W-:Y:S05]  /*eb60*/  @P0 BRA `(.L_x_1218) ;  /* 0x0000067000000947 */ /* 0x000fea0003800000 */
[----:B------:R-:W-:Y:S02]  /*eb70*/  MOV R2, c[0x0][0x27c] ;  /* 0x00009f0000027a02 */ /* 0x000fe40000000f00 */
[----:B------:R-:W-:Y:S02]  /*eb80*/  SHF.R.S32.HI R0, RZ, 0x1f, R3 ;  /* 0x0000001fff007819 */ /* 0x000fe40000011403 */
[----:B------:R-:W-:Y:S02]  /*eb90*/  LEA.HI R2, R2, R147, RZ, 0x1d ;  /* 0x0000009302027211 */ /* 0x000fe400078fe8ff */
[----:B------:R-:W-:Y:S02]  /*eba0*/  LEA.HI R0, R0, R3, RZ, 0x3 ;  /* 0x0000000300007211 */ /* 0x000fe400078f18ff */
[----:B-1----:R-:W-:Y:S02]  /*ebb0*/  SHF.R.S32.HI R5, RZ, 0x1f, R2 ;  /* 0x0000001fff057819 */ /* 0x002fe40000011402 */
[----:B------:R-:W-:-:S02]  /*ebc0*/  SHF.L.U32 R3, R2, 0x3, RZ ;  /* 0x0000000302037819 */ /* 0x000fc400000006ff */
[----:B------:R-:W-:Y:S02]  /*ebd0*/  LEA.HI R2, R5, R2, RZ, 0x3 ;  /* 0x0000000205027211 */ /* 0x000fe400078f18ff */
[----:B------:R-:W-:Y:S02]  /*ebe0*/  SHF.L.U32 R0, R0, 0x6, RZ ;  /* 0x0000000600007819 */ /* 0x000fe400000006ff */
[----:B------:R-:W-:Y:S02]  /*ebf0*/  SHF.R.U32.HI R6, RZ, 0x3, R158 ;  /* 0x00000003ff067819 */ /* 0x000fe4000001169e */
[----:B------:R-:W-:Y:S02]  /*ec00*/  LOP3.LUT R3, R158, 0x38, R3, 0xf8, !PT ;  /* 0x000000389e037812 */ /* 0x000fe400078ef803 */
[----:B------:R-:W-:Y:S02]  /*ec10*/  SHF.L.U32 R2, R2, 0xa, RZ ;  /* 0x0000000a02027819 */ /* 0x000fe400000006ff */
[----:B------:R-:W-:-:S02]  /*ec20*/  LOP3.LUT R4, R158, 0x38, R36, 0xf8, !PT ;  /* 0x000000389e047812 */ /* 0x000fc400078ef824 */
[----:B------:R-:W-:Y:S02]  /*ec30*/  LOP3.LUT R0, R0, 0xfffffe00, RZ, 0xc0, !PT ;  /* 0xfffffe0000007812 */ /* 0x000fe400078ec0ff */
[----:B------:R-:W-:Y:S02]  /*ec40*/  LOP3.LUT R3, R3, R6, RZ, 0x3c, !PT ;  /* 0x0000000603037212 */ /* 0x000fe400078e3cff */
[----:B------:R-:W-:Y:S02]  /*ec50*/  LOP3.LUT R2, R2, 0x7fffe000, RZ, 0xc0, !PT ;  /* 0x7fffe00002027812 */ /* 0x000fe400078ec0ff */
[----:B------:R-:W-:Y:S02]  /*ec60*/  LOP3.LUT R4, R0, R4, R6, 0xf6, !PT ;  /* 0x0000000400047212 */ /* 0x000fe400078ef606 */
[----:B------:R-:W-:Y:S02]  /*ec70*/  IADD3 R2, R3, R2, R0 ;  /* 0x0000000203027210 */ /* 0x000fe40007ffe000 */
[----:B------:R-:W-:-:S02]  /*ec80*/  LEA R31, R4, 0x100, 0x1 ;  /* 0x00000100041f7811 */ /* 0x000fc400078e08ff */
[----:B------:R-:W-:Y:S01]  /*ec90*/  SHF.L.U32 R28, R2, 0x1, RZ ;  /* 0x00000001021c7819 */ /* 0x000fe200000006ff */
[----:B------:R-:W-:Y:S01]  /*eca0*/  HADD2.F32 R2, -RZ, R77.H0_H0 ;  /* 0x2000004dff027230 */ /* 0x000fe20000004100 */
[----:B------:R-:W-:Y:S01]  /*ecb0*/  SHF.R.U32.HI R0, RZ, 0x10, R57 ;  /* 0x00000010ff007819 */ /* 0x000fe20000011639 */
[----:B------:R-:W1:Y:S01]  /*ecc0*/  LDS.128 R4, [R31] ;  /* 0x000000001f047984 */ /* 0x000e620000000c00 */
[----:B------:R-:W-:Y:S02]  /*ecd0*/  SHF.R.U32.HI R21, RZ, 0x10, R61 ;  /* 0x00000010ff157819 */ /* 0x000fe4000001163d */
[----:B------:R-:W-:Y:S01]  /*ece0*/  SHF.R.U32.HI R22, RZ, 0x10, R59 ;  /* 0x00000010ff167819 */ /* 0x000fe2000001163b */
[----:B------:R-:W2:Y:S01]  /*ecf0*/  LDS.128 R8, [R28+0x100] ;  /* 0x000100001c087984 */ /* 0x000ea20000000c00 */
[----:B------:R-:W-:Y:S01]  /*ed00*/  HADD2.F32 R24, -RZ, R0.H0_H0 ;  /* 0x20000000ff187230 */ /* 0x000fe20000004100 */
[----:B------:R-:W-:Y:S01]  /*ed10*/  SHF.R.U32.HI R23, RZ, 0x10, R63 ;  /* 0x00000010ff177819 */ /* 0x000fe2000001163f */
[----:B------:R-:W-:Y:S01]  /*ed20*/  HADD2.F32 R0, -RZ, R78.H0_H0 ;  /* 0x2000004eff007230 */ /* 0x000fe20000004100 */
[----:B------:R-:W-:Y:S01]  /*ed30*/  SHF.R.U64 R27, R56, 0x10, R57 ;  /* 0x00000010381b7819 */ /* 0x000fe20000001239 */
[----:B------:R-:W-:Y:S01]  /*ed40*/  HADD2.F32 R39, -RZ, R21.H0_H0 ;  /* 0x20000015ff277230 */ /* 0x000fe20000004100 */
        /* <DEDUP_REMOVED lines=12> */
[--C-:B--2---:R-:W-:Y:S02]  /*ee10*/  HADD2.F32 R5, -RZ, R9.reuse.H0_H0 ;  /* 0x20000009ff057230 */ /* 0x104fe40000004100 */
        /* <DEDUP_REMOVED lines=8> */
[----:B------:R-:W-:Y:S02]  /*eea0*/  HADD2.F32 R11, -RZ, R10.H1_H1 ;  /* 0x3000000aff0b7230 */ /* 0x000fe40000004100 */
[--C-:B------:R-:W-:Y:S02]  /*eeb0*/  HADD2.F32 R17, -RZ, R6.reuse.H0_H0 ;  /* 0x20000006ff117230 */ /* 0x100fe40000004100 */
[----:B------:R-:W-:Y:S01]  /*eec0*/  HADD2.F32 R19, -RZ, R6.H1_H1 ;  /* 0x30000006ff137230 */ /* 0x000fe20000004100 */
[----:B------:R-:W-:Y:S01]  /*eed0*/  FMUL.FTZ R6, R14, R2 ;  /* 0x000000020e067220 */ /* 0x000fe20000410000 */
[----:B------:R-:W-:Y:S01]  /*eee0*/  HADD2.F32 R10, -RZ, R77.H1_H1 ;  /* 0x3000004dff0a7230 */ /* 0x000fe20000004100 */
[----:B------:R-:W-:-:S04]  /*eef0*/  FMUL.FTZ R2, R16, R0 ;  /* 0x0000000010027220 */ /* 0x000fc80000410000 */
[----:B------:R-:W-:Y:S01]  /*ef00*/  FFMA.FTZ R37, R5, R10, R6 ;  /* 0x0000000a05257223 */ /* 0x000fe20000010006 */
[----:B------:R-:W-:Y:S01]  /*ef10*/  HADD2.F32 R6, -RZ, R78.H1_H1 ;  /* 0x3000004eff067230 */ /* 0x000fe20000004100 */
[----:B------:R-:W-:Y:S02]  /*ef20*/  FMUL.FTZ R5, R13, R24 ;  /* 0x000000180d057220 */ /* 0x000fe40000410000 */
[C---:B------:R-:W-:Y:S01]  /*ef30*/  FMUL.FTZ R24, R3.reuse, R0 ;  /* 0x0000000003187220 */ /* 0x040fe20000410000 */
[--C-:B------:R-:W-:Y:S01]  /*ef40*/  HADD2.F32 R0, -RZ, R79.reuse.H0_H0 ;  /* 0x2000004fff007230 */ /* 0x100fe20000004100 */
[----:B------:R-:W-:Y:S01]  /*ef50*/  FFMA.FTZ R30, R3, R6, R2 ;  /* 0x00000006031e7223 */ /* 0x000fe20000010002 */
[----:B------:R-:W-:Y:S01]  /*ef60*/  HADD2.F32 R3, -RZ, R80.H0_H0 ;  /* 0x20000050ff037230 */ /* 0x000fe20000004100 */
[----:B------:R-:W-:Y:S01]  /*ef70*/  FFMA.FTZ R35, R4, R39, R5 ;  /* 0x0000002704237223 */ /* 0x000fe20000010005 */
[----:B------:R-:W-:Y:S01]  /*ef80*/  HADD2.F32 R2, -RZ, R79.H1_H1 ;  /* 0x3000004fff027230 */ /* 0x000fe20000004100 */
[----:B------:R-:W-:-:S02]  /*ef90*/  FMUL.FTZ R5, R18, R0 ;  /* 0x0000000012057220 */ /* 0x000fc40000410000 */
[----:B------:R-:W-:Y:S02]  /*efa0*/  FMUL.FTZ R4, R15, R22 ;  /* 0x000000160f047220 */ /* 0x000fe40000410000 */
[C---:B------:R-:W-:Y:S01]  /*efb0*/  FFMA.FTZ R25, R9.reuse, R3, R5 ;  /* 0x0000000309197223 */ /* 0x040fe20000010005 */
[----:B------:R-:W-:Y:S01]  /*efc0*/  HADD2.F32 R5, -RZ, R27.H0_H0 ;  /* 0x2000001bff057230 */ /* 0x000fe20000004100 */
[----:B------:R-:W-:Y:S01]  /*efd0*/  FMUL.FTZ R21, R9, R0 ;  /* 0x0000000009157220 */ /* 0x000fe20000410000 */
[----:B------:R-:W-:Y:S01]  /*efe0*/  HADD2.F32 R0, -RZ, R80.H1_H1 ;  /* 0x30000050ff007230 */ /* 0x000fe20000004100 */
[C---:B------:R-:W-:Y:S01]  /*eff0*/  FFMA.FTZ R26, R7.reuse, R38, R4 ;  /* 0x00000026071a7223 */ /* 0x040fe20000010004 */
[----:B------:R-:W-:Y:S01]  /*f000*/  HADD2.F32 R9, -RZ, R33.H0_H0 ;  /* 0x20000021ff097230 */ /* 0x000fe20000004100 */
[----:B------:R-:W-:Y:S01]  /*f010*/  FMUL.FTZ R22, R7, R22 ;  /* 0x0000001607167220 */ /* 0x000fe20000410000 */
        /* <DEDUP_REMOVED lines=9> */
[----:B------:R-:W-:Y:S01]  /*f0b0*/  FFMA.FTZ R23, R11, R33, R4 ;  /* 0x000000210b177223 */ /* 0x000fe20000010004 */
[----:B------:R-:W-:Y:S01]  /*f0c0*/  F2FP.PACK_AB R4, R12, R25 ;  /* 0x000000190c04723e */ /* 0x000fe200000000ff */
[----:B------:R-:W-:Y:S02]  /*f0d0*/  FFMA.FTZ R8, R18, R3, -R21 ;  /* 0x0000000312087223 */ /* 0x000fe40000010815 */
[----:B------:R-:W-:Y:S02]  /*f0e0*/  FFMA.FTZ R10, R14, R10, -R32 ;  /* 0x0000000a0e0a7223 */ /* 0x000fe40000010820 */
[----:B------:R-:W-:Y:S02]  /*f0f0*/  FFMA.FTZ R9, R13, R39, -R29 ;  /* 0x000000270d097223 */ /* 0x000fe4000001081d */
        /* <DEDUP_REMOVED lines=9> */
[----:B------:R-:W-:Y:S02]  /*f190*/  F2FP.PACK_AB R8, R0, R8 ;  /* 0x000000080008723e */ /* 0x000fe400000000ff */
[----:B------:R-:W-:-:S02]  /*f1a0*/  F2FP.PACK_AB R10, R2, R3 ;  /* 0x00000003020a723e */ /* 0x000fc400000000ff */
[----:B------:R-:W-:-:S03]  /*f1b0*/  F2FP.PACK_AB R6, R23, R27 ;  /* 0x0000001b1706723e */ /* 0x000fc600000000ff */
[----:B------:R1:W-:Y:S04]  /*f1c0*/  STS.128 [R31], R8 ;  /* 0x000000081f007388 */ /* 0x0003e80000000c00 */
[----:B------:R1:W-:Y:S02]  /*f1d0*/  STS.128 [R28+0x100], R4 ;  /* 0x000100041c007388 */ /* 0x0003e40000000c00 */
.L_x_1218:
[----:B------:R-:W-:Y:S05]  /*f1e0*/  BSYNC B2 ;  /* 0x0000000000027941 */ /* 0x000fea0003800000 */
.L_x_1196:
[----:B------:R-:W2:Y:S01]  /*f1f0*/  S2R R158, SR_TID.X ;  /* 0x00000000009e7919 */ /* 0x000ea20000002100 */
[----:B------:R-:W-:Y:S01]  /*f200*/  IMAD.MOV.U32 R3, RZ, RZ, 0x40 ;  /* 0x00000040ff037424 */ /* 0x000fe200078e00ff */
[----:B------:R-:W-:Y:S01]  /*f210*/  IADD3 R199, R194, 0x20, RZ ;  /* 0x00000020c2c77810 */ /* 0x000fe20007ffe0ff */
[----:B------:R-:W-:Y:S01]  /*f220*/  ULDC.64 UR4, c[0x0][0x208] ;  /* 0x0000820000047ab9 */ /* 0x000fe20000000a00 */
[----:B------:R-:W-:Y:S01]  /*f230*/  BAR.SYNC.DEFER_BLOCKING 0x0 ;  /* 0x0000000000007b1d */ /* 0x000fe20000010000 */
[----:B------:R-:W-:-:S05]  /*f240*/  USHF.L.U32 UR9, UR4, 0x6, URZ ;  /* 0x0000000604097899 */ /* 0x000fca000800063f */
[----:B------:R-:W-:Y:S01]  /*f250*/  UMOV UR8, 0x6 ;  /* 0x0000000600087882 */ /* 0x000fe20000000000 */
[----:B------:R-:W-:Y:S01]  /*f260*/  BSSY B0, `(.L_x_1231) ;  /* 0x0000136000007945 */ /* 0x000fe20003800000 */
[----:B------:R-:W-:Y:S01]  /*f270*/  USHF.L.U64.HI UR5, UR4, UR8, UR5 ;  /* 0x0000000804057299 */ /* 0x000fe20008010205 */
[----:B--2---:R-:W-:-:S04]  /*f280*/  LEA.HI R0, R214, R158, RZ, 0x4 ;  /* 0x0000009ed6007211 */ /* 0x004fc800078f20ff */
[----:B------:R-:W-:Y:S01]  /*f290*/  LOP3.LUT R0, R0, 0xfffffff0, RZ, 0xc0, !PT ;  /* 0xfffffff000007812 */ /* 0x000fe200078ec0ff */
[----:B------:R-:W-:Y:S04]  /*f2a0*/  LDSM.16.M88.4 R132, [R213] ;  /* 0x00000000d584783b */ /* 0x000fe80000000200 */
[----:B------:R-:W-:Y:S01]  /*f2b0*/  IMAD.IADD R0, R158, 0x1, -R0 ;  /* 0x000000019e007824 */ /* 0x000fe200078e0a00 */
[----:B------:R-:W-:Y:S04]  /*f2c0*/  LDSM.16.M88.4 R176, [R213+0x4000] ;  /* 0x00400000d5b0783b */ /* 0x000fe80000000200 */
[----:B------:R-:W-:-:S04]  /*f2d0*/  SHF.R.S32.HI R2, RZ, 0x1f, R0 ;  /* 0x0000001fff027819 */ /* 0x000fc80000011400 */
[----:B------:R-:W-:-:S04]  /*f2e0*/  LEA.HI R2, R2, R0, RZ, 0x3 ;  /* 0x0000000002027211 */ /* 0x000fc800078f18ff */
[----:B------:R-:W-:-:S05]  /*f2f0*/  LOP3.LUT R2, R2, 0xfffffff8, RZ, 0xc0, !PT ;  /* 0xfffffff802027812 */ /* 0x000fca00078ec0ff */
[----:B------:R-:W-:Y:S02]  /*f300*/  IMAD.IADD R0, R0, 0x1, -R2 ;  /* 0x0000000100007824 */ /* 0x000fe400078e0a02 */
[----:B------:R-:W-:-:S03]  /*f310*/  IMAD.MOV.U32 R2, RZ, RZ, 0x20 ;  /* 0x00000020ff027424 */ /* 0x000fc600078e00ff */
[C---:B------:R-:W-:Y:S02]  /*f320*/  LOP3.LUT P1, RZ, R0.reuse, 0x2, RZ, 0xc0, !PT ;  /* 0x0000000200ff7812 */ /* 0x040fe4000782c0ff */
[----:B------:R-:W-:Y:S02]  /*f330*/  LOP3.LUT P0, RZ, R0, 0x4, RZ, 0xc0, !PT ;  /* 0x0000000400ff7812 */ /* 0x000fe4000780c0ff */
[----:B------:R-:W-:Y:S02]  /*f340*/  SEL R0, R2, 0xffffffe0, !P1 ;  /* 0xffffffe002007807 */ /* 0x000fe40004800000 */
[----:B------:R-:W-:Y:S02]  /*f350*/  SEL R3, R3, 0xffffffc0, !P0 ;  /* 0xffffffc003037807 */ /* 0x000fe40004000000 */
[----:B------:R-:W-:Y:S01]  /*f360*/  LOP3.LUT P0, RZ, R147, 0x2, RZ, 0xc0, !PT ;  /* 0x0000000293ff7812 */ /* 0x000fe2000780c0ff */
[C---:B------:R-:W-:Y:S02]  /*f370*/  IMAD.IADD R0, R213.reuse, 0x1, R0 ;  /* 0x00000001d5007824 */ /* 0x040fe400078e0200 */
[----:B------:R-:W-:-:S02]  /*f380*/  IMAD.IADD R2, R213, 0x1, R3 ;  /* 0x00000001d5027824 */ /* 0x000fc400078e0203 */
[----:B------:R-:W-:Y:S01]  /*f390*/  IMAD.IADD R3, R0, 0x1, R3 ;  /* 0x0000000100037824 */ /* 0x000fe200078e0203 */
[----:B------:R-:W-:Y:S04]  /*f3a0*/  LDSM.16.M88.4 R136, [R0] ;  /* 0x000000000088783b */ /* 0x000fe80000000200 */
[----:B------:R2:W-:Y:S03]  /*f3b0*/  LDSM.16.M88.4 R180, [R0+0x4000] ;  /* 0x0040000000b4783b */ /* 0x0005e60000000200 */
[----:B------:R-:W-:Y:S01]  /*f3c0*/  @P0 IADD3 R199, R194, -0x20, RZ ;  /* 0xffffffe0c2c70810 */ /* 0x000fe20007ffe0ff */
[----:B------:R-:W-:Y:S03]  /*f3d0*/  LDSM.16.M88.4 R168, [R2] ;  /* 0x0000000002a8783b */ /* 0x000fe60000000200 */
[C---:B------:R-:W-:Y:S01]  /*f3e0*/  IADD3 R212, R199.reuse, 0x3000, RZ ;  /* 0x00003000c7d47810 */ /* 0x040fe20007ffe0ff */
[----:B------:R3:W-:Y:S01]  /*f3f0*/  LDSM.16.M88.4 R184, [R2+0x4000] ;  /* 0x0040000002b8783b */ /* 0x0007e20000000200 */
[----:B------:R-:W-:-:S02]  /*f400*/  IADD3 R211, R199, 0x2800, RZ ;  /* 0x00002800c7d37810 */ /* 0x000fc40007ffe0ff */
[C---:B------:R-:W-:Y:S01]  /*f410*/  IADD3 R210, R199.reuse, 0x2000, RZ ;  /* 0x00002000c7d27810 */ /* 0x040fe20007ffe0ff */
[----:B------:R-:W-:Y:S01]  /*f420*/  LDSM.16.M88.4 R172, [R3] ;  /* 0x0000000003ac783b */ /* 0x000fe20000000200 */
[C---:B------:R-:W-:Y:S02]  /*f430*/  IADD3 R209, R199.reuse, 0x1800, RZ ;  /* 0x00001800c7d17810 */ /* 0x040fe40007ffe0ff */
[C---:B------:R-:W-:Y:S01]  /*f440*/  IADD3 R208, R199.reuse, 0x1000, RZ ;  /* 0x00001000c7d07810 */ /* 0x040fe20007ffe0ff */
[----:B------:R4:W-:Y:S01]  /*f450*/  LDSM.16.M88.4 R188, [R3+0x4000] ;  /* 0x0040000003bc783b */ /* 0x0009e20000000200 */
[C---:B------:R-:W-:Y:S02]  /*f460*/  IADD3 R207, R199.reuse, 0x800, RZ ;  /* 0x00000800c7cf7810 */ /* 0x040fe40007ffe0ff */
[C---:B------:R-:W-:Y:S01]  /*f470*/  IADD3 R206, R199.reuse, 0x3800, RZ ;  /* 0x00003800c7ce7810 */ /* 0x040fe20007ffe0ff */
[----:B------:R-:W-:Y:S01]  /*f480*/  BAR.SYNC.DEFER_BLOCKING 0x0 ;  /* 0x0000000000007b1d */ /* 0x000fe20000010000 */
[----:B------:R-:W-:Y:S01]  /*f490*/  IADD3 R205, R199, 0x6800, RZ ;  /* 0x00006800c7cd7810 */ /* 0x000fe20007ffe0ff */
[----:B--2---:R-:W-:Y:S01]  /*f4a0*/  IMAD R0, R81, c[0x0][0x208], RZ ;  /* 0x0000820051007a24 */ /* 0x004fe200078e02ff */
[----:B------:R-:W-:-:S02]  /*f4b0*/  IADD3 R204, R199, 0x6000, RZ ;  /* 0x00006000c7cc7810 */ /* 0x000fc40007ffe0ff */
[C---:B------:R-:W-:Y:S01]  /*f4c0*/  IADD3 R203, R199.reuse, 0x5800, RZ ;  /* 0x00005800c7cb7810 */ /* 0x040fe20007ffe0ff */
[----:B------:R-:W-:Y:S01]  /*f4d0*/  IMAD R0, R112, c[0x0][0x20c], R0 ;  /* 0x0000830070007a24 */ /* 0x000fe200078e0200 */
[C---:B------:R-:W-:Y:S02]  /*f4e0*/  IADD3 R202, R199.reuse, 0x5000, RZ ;  /* 0x00005000c7ca7810 */ /* 0x040fe40007ffe0ff */
[C---:B------:R-:W-:Y:S01]  /*f4f0*/  IADD3 R201, R199.reuse, 0x4800, RZ ;  /* 0x00004800c7c97810 */ /* 0x040fe20007ffe0ff */
[----:B---3--:R-:W-:Y:S01]  /*f500*/  IMAD.MOV.U32 R2, RZ, RZ, R84 ;  /* 0x000000ffff027224 */ /* 0x008fe200078e0054 */
[----:B------:R-:W-:Y:S01]  /*f510*/  IADD3 R200, R199, 0x4000, RZ ;  /* 0x00004000c7c87810 */ /* 0x000fe20007ffe0ff */
[----:B----4-:R-:W-:Y:S01]  /*f520*/  IMAD.MOV.U32 R3, RZ, RZ, R86 ;  /* 0x000000ffff037224 */ /* 0x010fe200078e0056 */
[----:B------:R-:W-:-:S04]  /*f530*/  DEPBAR.LE SB0, 0x0 ;  /* 0x000080000000791a */ /* 0x000fc80000000000 */
[----:B------:R-:W-:Y:S06]  /*f540*/  BAR.SYNC.DEFER_BLOCKING 0x0 ;  /* 0x0000000000007b1d */ /* 0x000fec0000010000 */
[----:B-1----:R-:W1:Y:S04]  /*f550*/  LDSM.16.M88.4 R4, [R194] ;  /* 0x00000000c204783b */ /* 0x002e680000000200 */
[----:B------:R-:W2:Y:S04]  /*f560*/  LDSM.16.M88.4 R16, [R194+0x800] ;  /* 0x00080000c210783b */ /* 0x000ea80000000200 */
[----:B------:R-:W-:Y:S04]  /*f570*/  LDSM.16.M88.4 R28, [R199+0x800] ;  /* 0x00080000c71c783b */ /* 0x000fe80000000200 */
[----:B------:R-:W3:Y:S04]  /*f580*/  LDSM.16.M88.4 R20, [R199] ;  /* 0x00000000c714783b */ /* 0x000ee80000000200 */
[----:B------:R-:W4:Y:S04]  /*f590*/  LDSM.16.M88.4 R32, [R194+0x1000] ;  /* 0x00100000c220783b */ /* 0x000f280000000200 */
[----:B------:R-:W3:Y:S04]  /*f5a0*/  LDSM.16.M88.4 R36, [R199+0x1000] ;  /* 0x00100000c724783b */ /* 0x000ee80000000200 */
[----:B------:R-:W-:Y:S04]  /*f5b0*/  LDSM.16.M88.4 R44, [R199+0x1800] ;  /* 0x00180000c72c783b */ /* 0x000fe80000000200 */
[----:B------:R-:W-:Y:S04]  /*f5c0*/  LDSM.16.M88.4 R48, [R199+0x2000] ;  /* 0x00200000c730783b */ /* 0x000fe80000000200 */
[----:B------:R-:W-:Y:S04]  /*f5d0*/  LDSM.16.M88.4 R40, [R194+0x3000] ;  /* 0x00300000c228783b */ /* 0x000fe80000000200 */
[----:B------:R-:W-:Y:S01]  /*f5e0*/  LDSM.16.M88.4 R60, [R199+0x2800] ;  /* 0x00280000c73c783b */ /* 0x000fe20000000200 */
[C---:B-1----:R-:W-:Y:S03]  /*f5f0*/  HMMA.16816.F32 R12, R132.reuse, R4, RZ ;  /* 0x00000004840c723c */ /* 0x042fe600000018ff */
[----:B------:R-:W-:Y:S05]  /*f600*/  LDSM.16.M88.4 R76, [R199+0x3000] ;  /* 0x00300000c74c783b */ /* 0x000fea0000000200 */
[C---:B------:R-:W-:Y:S08]  /*f610*/  HMMA.16816.F32 R8, R132.reuse, R6, RZ ;  /* 0x000000068408723c */ /* 0x040ff000000018ff */
[----:B--2---:R-:W-:Y:S08]  /*f620*/  HMMA.16816.F32 R4, R132, R16, RZ ;  /* 0x000000108404723c */ /* 0x004ff000000018ff */
[C---:B---3--:R-:W-:Y:S01]  /*f630*/  HMMA.16816.F32 R96, R136.reuse, R20, R12 ;  /* 0x000000148860723c */ /* 0x048fe2000000180c */
[----:B------:R-:W-:Y:S07]  /*f640*/  LDSM.16.M88.4 R12, [R194+0x2000] ;  /* 0x00200000c20c783b */ /* 0x000fee0000000200 */
[C---:B------:R-:W-:Y:S01]  /*f650*/  HMMA.16816.F32 R92, R136.reuse, R22, R8 ;  /* 0x00000016885c723c */ /* 0x040fe20000001808 */
[----:B------:R-:W1:Y:S07]  /*f660*/  LDSM.16.M88.4 R20, [R194+0x1800] ;  /* 0x00180000c214783b */ /* 0x000e6e0000000200 */
[----:B------:R-:W-:Y:S07]  /*f670*/  HMMA.16816.F32 R100, R136, R28, R4 ;  /* 0x0000001c8864723c */ /* 0x000fee0000001804 */
[----:B------:R-:W-:Y:S01]  /*f680*/  IMAD.WIDE.U32 R4, R112, c[0x0][0x208], RZ ;  /* 0x0000820070047a25 */ /* 0x000fe200078e00ff */
[----:B------:R-:W-:Y:S03]  /*f690*/  HMMA.16816.F32 R16, R132, R18, RZ ;  /* 0x000000128410723c */ /* 0x000fe600000018ff */
[----:B------:R-:W-:Y:S01]  /*f6a0*/  IMAD.IADD R0, R5, 0x1, R0 ;  /* 0x0000000105007824 */ /* 0x000fe200078e0200 */
[----:B------:R-:W-:Y:S01]  /*f6b0*/  SEL R5, RZ, 0x2, P5 ;  /* 0x00000002ff057807 */ /* 0x000fe20002800000 */
[----:B------:R-:W-:-:S03]  /*f6c0*/  IMAD.WIDE.U32 R2, R4, 0x70, R2 ;  /* 0x0000007004027825 */ /* 0x000fc600078e0002 */
[----:B----4-:R-:W-:Y:S01]  /*f6d0*/  HMMA.16816.F32 R24, R132, R32, RZ ;  /* 0x000000208418723c */ /* 0x010fe200000018ff */
[----:B------:R-:W-:Y:S01]  /*f6e0*/  IMAD R4, R0, 0x70, RZ ;  /* 0x0000007000047824 */ /* 0x000fe200078e02ff */
[----:B------:R-:W-:Y:S01]  /*f6f0*/  LEA R6, P0, R2, c[0x0][0x1f8], 0x1 ;  /* 0x00007e0002067a11 */ /* 0x000fe200078008ff */
[----:B------:R-:W-:Y:S01]  /*f700*/  IMAD.IADD R8, R83, 0x1, R5 ;  /* 0x0000000153087824 */ /* 0x000fe200078e0205 */
[----:B------:R-:W-:Y:S01]  /*f710*/  IADD3 R0, R82, R157, -R106 ;  /* 0x0000009d52007210 */ /* 0x000fe20007ffe86a */
[----:B------:R-:W-:Y:S01]  /*f720*/  IMAD.IADD R3, R3, 0x1, R4 ;  /* 0x0000000103037824 */ /* 0x000fe200078e0204 */
[----:B------:R-:W-:Y:S02]  /*f730*/  IADD3 R4, P2, R6, UR9, RZ ;  /* 0x0000000906047c10 */ /* 0x000fe4000ff5e0ff */
[----:B------:R-:W-:Y:S02]  /*f740*/  LOP3.LUT P3, RZ, R8, 0x1, RZ, 0xc0, !PT ;  /* 0x0000000108ff7812 */ /* 0x000fe4000786c0ff */
[----:B------:R-:W-:-:S02]  /*f750*/  LEA.HI.X R7, R2, c[0x0][0x1fc], R3, 0x1, P0 ;  /* 0x00007f0002077a11 */ /* 0x000fc400000f0c03 */
[----:B------:R-:W-:Y:S02]  /*f760*/  LOP3.LUT P0, RZ, R8, 0x2, RZ, 0xc0, !PT ;  /* 0x0000000208ff7812 */ /* 0x000fe4000780c0ff */
[----:B------:R-:W-:Y:S01]  /*f770*/  ISETP.LT.OR P4, PT, R0, 0x1, !P3 ;  /* 0x000000010000780c */ /* 0x000fe20005f81670 */
[----:B------:R-:W2:Y:S01]  /*f780*/  LDSM.16.M88.4 R8, [R194+0x2800] ;  /* 0x00280000c208783b */ /* 0x000ea20000000200 */
[----:B------:R-:W-:Y:S01]  /*f790*/  IADD3.X R5, R7, UR5, RZ, P2, !PT ;  /* 0x0000000507057c10 */ /* 0x000fe200097fe4ff */
[----:B------:R-:W-:Y:S01]  /*f7a0*/  HMMA.16816.F32 R84, R136, R30, R16 ;  /* 0x0000001e8854723c */ /* 0x000fe20000001810 */
[----:B------:R-:W-:Y:S02]  /*f7b0*/  IADD3 R2, P1, R4, UR9, RZ ;  /* 0x0000000904027c10 */ /* 0x000fe4000ff3e0ff */
[----:B------:R-:W-:Y:S02]  /*f7c0*/  ISETP.LT.OR P2, PT, R0, 0x1, !P0 ;  /* 0x000000010000780c */ /* 0x000fe40004741670 */
[----:B------:R-:W-:-:S02]  /*f7d0*/  IADD3.X R3, R5, UR5, RZ, P1, !PT ;  /* 0x0000000505037c10 */ /* 0x000fc40008ffe4ff */
[C---:B------:R-:W-:Y:S01]  /*f7e0*/  ISETP.LT.OR P1, PT, R0.reuse, 0x21, !P3 ;  /* 0x000000210000780c */ /* 0x040fe20005f21670 */
[----:B------:R-:W-:Y:S02]  /*f7f0*/  HMMA.16816.F32 R16, R132, R34, RZ ;  /* 0x000000228410723c */ /* 0x000fe400000018ff */
[----:B------:R-:W-:Y:S01]  /*f800*/  @!PT LDS RZ, [RZ] ;  /* 0x00000000fffff984 */ /* 0x000fe20000000800 */
[----:B------:R-:W-:Y:S01]  /*f810*/  @!PT LDS RZ, [RZ] ;  /* 0x00000000fffff984 */ /* 0x000fe20000000800 */
[----:B------:R-:W-:Y:S01]  /*f820*/  @!PT LDS RZ, [RZ] ;  /* 0x00000000fffff984 */ /* 0x000fe20000000800 */
[----:B------:R3:W-:Y:S01]  /*f830*/  LDGSTS.E.BYPASS.LTC128B.128 [R215+0x100], [R6.64], !P4 ;  /* 0x0010000006d77fae */ /* 0x0007e2000e101d46 */
[----:B------:R-:W-:-:S05]  /*f840*/  ISETP.LT.OR P4, PT, R0, 0x21, !P0 ;  /* 0x000000210000780c */ /* 0x000fca0004781670 */
[----:B------:R3:W-:Y:S01]  /*f850*/  LDGSTS.E.BYPASS.LTC128B.128 [R215+0x3900], [R6.64+0x80], !P2 ;  /* 0x0390008006d77fae */ /* 0x0007e2000d101d46 */
[----:B------:R-:W-:Y:S01]  /*f860*/  ISETP.LT.OR P2, PT, R0, 0x41, !P3 ;  /* 0x000000410000780c */ /* 0x000fe20005f41670 */
[----:B------:R-:W-:Y:S01]  /*f870*/  HMMA.16816.F32 R88, R136, R36, R24 ;  /* 0x000000248858723c */ /* 0x000fe20000001818 */
[----:B------:R-:W-:Y:S01]  /*f880*/  ISETP.GT.AND P3, PT, R158, 0x7f, PT ;  /* 0x0000007f9e00780c */ /* 0x000fe20003f64270 */
[----:B------:R4:W-:Y:S01]  /*f890*/  LDGSTS.E.BYPASS.LTC128B.128 [R215+0x1100], [R4.64], !P1 ;  /* 0x0110000004d77fae */ /* 0x0009e2000c901d46 */
[----:B------:R-:W-:-:S03]  /*f8a0*/  ISETP.LT.OR P1, PT, R0, 0x41, !P0 ;  /* 0x000000410000780c */ /* 0x000fc60004721670 */
[----:B------:R4:W-:Y:S02]  /*f8b0*/  LDGSTS.E.BYPASS.LTC128B.128 [R215+0x4900], [R4.64+0x80], !P4 ;  /* 0x0490008004d77fae */ /* 0x0009e4000e101d46 */
[----:B-1----:R-:W-:Y:S04]  /*f8c0*/  HMMA.16816.F32 R32, R132, R20, RZ ;  /* 0x000000148420723c */ /* 0x002fe800000018ff */
[----:B------:R1:W-:Y:S01]  /*f8d0*/  LDGSTS.E.BYPASS.LTC128B.128 [R215+0x2100], [R2.64], !P2 ;  /* 0x0210000002d77fae */ /* 0x0003e2000d101d46 */
[----:B------:R-:W-:-:S03]  /*f8e0*/  LOP3.LUT P2, RZ, R147, 0x4, RZ, 0xc0, !PT ;  /* 0x0000000493ff7812 */ /* 0x000fc6000784c0ff */
[----:B------:R-:W-:Y:S01]  /*f8f0*/  HMMA.16816.F32 R28, R132, R22, RZ ;  /* 0x00000016841c723c */ /* 0x000fe200000018ff */
[----:B------:R1:W-:Y:S01]  /*f900*/  LDGSTS.E.BYPASS.LTC128B.128 [R215+0x5900], [R2.64+0x80], !P1 ;  /* 0x0590008002d77fae */ /* 0x0003e2000c901d46 */
[----:B------:R-:W-:-:S06]  /*f910*/  @!P3 ISETP.LT.OR P1, PT, R0, 0x61, P6 ;  /* 0x000000610000b80c */ /* 0x000fcc0003721670 */
[C---:B------:R-:W-:Y:S08]  /*f920*/  HMMA.16816.F32 R24, R132.reuse, R12, RZ ;  /* 0x0000000c8418723c */ /* 0x040ff000000018ff */
[----:B------:R-:W-:Y:S01]  /*f930*/  HMMA.16816.F32 R20, R132, R14, RZ ;  /* 0x0000000e8414723c */ /* 0x000fe200000018ff */
[----:B----4-:R-:W-:-:S04]  /*f940*/  @!P3 IADD3 R4, P0, R2, UR9, RZ ;  /* 0x000000090204bc10 */ /* 0x010fc8000ff1e0ff */
[----:B------:R-:W-:Y:S02]  /*f950*/  @!P3 IADD3.X R5, R3, UR5, RZ, P0, !PT ;  /* 0x000000050305bc10 */ /* 0x000fe400087fe4ff */
[----:B------:R-:W-:Y:S01]  /*f960*/  @!P3 ISETP.LT.OR P0, PT, R0, 0x61, P5 ;  /* 0x000000610000b80c */ /* 0x000fe20002f01670 */
[----:B------:R-:W-:Y:S01]  /*f970*/  IMAD.MOV.U32 R0, RZ, RZ, 0x40 ;  /* 0x00000040ff007424 */ /* 0x000fe200078e00ff */
[----:B------:R-:W-:Y:S01]  /*f980*/  HMMA.16816.F32 R80, R136, R44, R32 ;  /* 0x0000002c8850723c */ /* 0x000fe20000001820 */
[----:B------:R3:W-:Y:S03]  /*f990*/  @!P3 LDGSTS.E.BYPASS.LTC128B.128 [R216+0x3100], [R4.64], !P1 ;  /* 0x0310000004d8bfae */ /* 0x0007e6000c901d46 */
[----:B------:R-:W-:-:S04]  /*f9a0*/  SEL R0, R0, 0xffffffc0, !P2 ;  /* 0xffffffc000007807 */ /* 0x000fc80005000000 */
[----:B------:R-:W-:Y:S01]  /*f9b0*/  HMMA.16816.F32 R52, R136, R48, R24 ;  /* 0x000000308834723c */ /* 0x000fe20000001818 */
[--C-:B------:R-:W-:Y:S02]  /*f9c0*/  IMAD.IADD R193, R194, 0x1, R0.reuse ;  /* 0x00000001c2c17824 */ /* 0x100fe400078e0200 */
[----:B------:R3:W-:Y:S01]  /*f9d0*/  @!P3 LDGSTS.E.BYPASS.LTC128B.128 [R216+0x6900], [R4.64+0x80], !P0 ;  /* 0x0690008004d8bfae */ /* 0x0007e2000c101d46 */
[----:B------:R-:W-:Y:S01]  /*f9e0*/  IMAD.IADD R192, R199, 0x1, R0 ;  /* 0x00000001c7c07824 */ /* 0x000fe200078e0200 */
[----:B------:R-:W-:Y:S02]  /*f9f0*/  ISETP.GT.AND P0, PT, R112, R252, PT ;  /* 0x000000fc7000720c */ /* 0x000fe40003f04270 */
[----:B------:R-:W4:Y:S01]  /*fa00*/  LDSM.16.M88.4 R72, [R193+0x800] ;  /* 0x00080000c148783b */ /* 0x000f220000000200 */
[----:B--2---:R-:W-:Y:S03]  /*fa10*/  HMMA.16816.F32 R12, R132, R10, RZ ;  /* 0x0000000a840c723c */ /* 0x004fe600000018ff */
[----:B------:R-:W2:Y:S04]  /*fa20*/  LDSM.16.M88.4 R68, [R193+0x1000] ;  /* 0x00100000c144783b */ /* 0x000ea80000000200 */
[----:B------:R-:W1:Y:S01]  /*fa30*/  LDSM.16.M88.4 R32, [R193+0x1800] ;  /* 0x00180000c120783b */ /* 0x000e620000000200 */
[C---:B------:R-:W-:Y:S03]  /*fa40*/  HMMA.16816.F32 R48, R136.reuse, R50, R20 ;  /* 0x000000328830723c */ /* 0x040fe60000001814 */
[----:B------:R-:W1:Y:S04]  /*fa50*/  LDSM.16.M88.4 R20, [R193+0x2000] ;  /* 0x00200000c114783b */ /* 0x000e680000000200 */
[----:B------:R-:W1:Y:S01]  /*fa60*/  LDSM.16.M88.4 R56, [R193] ;  /* 0x00000000c138783b */ /* 0x000e620000000200 */
[----:B------:R-:W-:Y:S03]  /*fa70*/  HMMA.16816.F32 R108, R136, R38, R16 ;  /* 0x00000026886c723c */ /* 0x000fe60000001810 */
[----:B------:R-:W-:Y:S04]  /*fa80*/  LDSM.16.M88.4 R24, [R192] ;  /* 0x00000000c018783b */ /* 0x000fe80000000200 */
[----:B------:R-:W-:Y:S01]  /*fa90*/  LDSM.16.M88.4 R152, [R199+0x6800] ;  /* 0x00680000c798783b */ /* 0x000fe20000000200 */
[C---:B------:R-:W-:Y:S03]  /*faa0*/  HMMA.16816.F32 R16, R132.reuse, R8, RZ ;  /* 0x000000088410723c */ /* 0x040fe600000018ff */
[----:B------:R-:W0:Y:S05]  /*fab0*/  LDGDEPBAR ;  /* 0x00000000000079af */ /* 0x000e2a0000000000 */
[C---:B------:R-:W-:Y:S08]  /*fac0*/  HMMA.16816.F32 R8, R132.reuse, R40, RZ ;  /* 0x000000288408723c */ /* 0x040ff000000018ff */
[----:B---3--:R-:W-:Y:S08]  /*fad0*/  HMMA.16816.F32 R4, R132, R42, RZ ;  /* 0x0000002a8404723c */ /* 0x008ff000000018ff */
[C---:B------:R-:W-:Y:S08]  /*fae0*/  HMMA.16816.F32 R64, R136.reuse, R46, R28 ;  /* 0x0000002e8840723c */ /* 0x040ff0000000181c */
[C---:B------:R-:W-:Y:S01]  /*faf0*/  HMMA.16816.F32 R36, R136.reuse, R62, R12 ;  /* 0x0000003e8824723c */ /* 0x040fe2000000180c */
[----:B------:R-:W3:Y:S07]  /*fb00*/  LDSM.16.M88.4 R12, [R193+0x3000] ;  /* 0x00300000c10c783b */ /* 0x000eee0000000200 */
[C---:B------:R-:W-:Y:S08]  /*fb10*/  HMMA.16816.F32 R28, R136.reuse, R76, R8 ;  /* 0x0000004c881c723c */ /* 0x040ff00000001808 */
[C---:B------:R-:W-:Y:S01]  /*fb20*/  HMMA.16816.F32 R44, R136.reuse, R60, R16 ;  /* 0x0000003c882c723c */ /* 0x040fe20000001810 */
[----:B------:R-:W1:Y:S07]  /*fb30*/  LDSM.16.M88.4 R16, [R193+0x2800] ;  /* 0x00280000c110783b */ /* 0x000e6e0000000200 */
[----:B------:R-:W-:Y:S08]  /*fb40*/  HMMA.16816.F32 R8, R136, R78, R4 ;  /* 0x0000004e8808723c */ /* 0x000ff00000001804 */
[C---:B----4-:R-:W-:Y:S08]  /*fb50*/  HMMA.16816.F32 R76, R168.reuse, R72, R100 ;  /* 0x00000048a84c723c */ /* 0x050ff00000001864 */
[C---:B------:R-:W-:Y:S08]  /*fb60*/  HMMA.16816.F32 R84, R168.reuse, R74, R84 ;  /* 0x0000004aa854723c */ /* 0x040ff00000001854 */
[C---:B--2---:R-:W-:Y:S08]  /*fb70*/  HMMA.16816.F32 R88, R168.reuse, R68, R88 ;  /* 0x00000044a858723c */ /* 0x044ff00000001858 */
[C---:B------:R-:W-:Y:S08]  /*fb80*/  HMMA.16816.F32 R108, R168.reuse, R70, R108 ;  /* 0x00000046a86c723c */ /* 0x040ff0000000186c */
[C---:B-1----:R-:W-:Y:S08]  /*fb90*/  HMMA.16816.F32 R72, R168.reuse, R34, R64 ;  /* 0x00000022a848723c */ /* 0x042ff00000001840 */
[C---:B------:R-:W-:Y:S08]  /*fba0*/  HMMA.16816.F32 R68, R168.reuse, R20, R52 ;  /* 0x00000014a844723c */ /* 0x040ff00000001834 */
[C---:B------:R-:W-:Y:S01]  /*fbb0*/  HMMA.16816.F32 R64, R168.reuse, R22, R48 ;  /* 0x00000016a840723c */ /* 0x040fe20000001830 */
[----:B------:R-:W1:Y:S07]  /*fbc0*/  LDSM.16.M88.4 R20, [R192+0x1000] ;  /* 0x00100000c014783b */ /* 0x000e6e0000000200 */
[C---:B------:R-:W-:Y:S08]  /*fbd0*/  HMMA.16816.F32 R4, R168.reuse, R56, R96 ;  /* 0x00000038a804723c */ /* 0x040ff00000001860 */
[C---:B---3--:R-:W-:Y:S01]  /*fbe0*/  HMMA.16816.F32 R52, R168.reuse, R12, R28 ;  /* 0x0000000ca834723c */ /* 0x048fe2000000181c */
[----:B------:R-:W2:Y:S07]  /*fbf0*/  LDSM.16.M88.4 R28, [R192+0x1800] ;  /* 0x00180000c01c783b */ /* 0x000eae0000000200 */
[C---:B------:R-:W-:Y:S01]  /*fc00*/  HMMA.16816.F32 R40, R168.reuse, R58, R92 ;  /* 0x0000003aa828723c */ /* 0x040fe2000000185c */
[----:B------:R-:W-:Y:S07]  /*fc10*/  LDSM.16.M88.4 R92, [R199+0x4000] ;  /* 0x00400000c75c783b */ /* 0x000fee0000000200 */
[C---:B------:R-:W-:Y:S08]  /*fc20*/  HMMA.16816.F32 R60, R168.reuse, R16, R44 ;  /* 0x00000010a83c723c */ /* 0x040ff0000000182c */
[C---:B------:R-:W-:Y:S08]  /*fc30*/  HMMA.16816.F32 R56, R168.reuse, R18, R36 ;  /* 0x00000012a838723c */ /* 0x040ff00000001824 */
[----:B------:R-:W-:Y:S01]  /*fc40*/  HMMA.16816.F32 R80, R168, R32, R80 ;  /* 0x00000020a850723c */ /* 0x000fe20000001850 */
[----:B------:R-:W3:Y:S07]  /*fc50*/  LDSM.16.M88.4 R32, [R192+0x800] ;  /* 0x00080000c020783b */ /* 0x000eee0000000200 */
[----:B------:R-:W-:Y:S01]  /*fc60*/  HMMA.16816.F32 R16, R172, R24, R4 ;  /* 0x00000018ac10723c */ /* 0x000fe20000001804 */
[----:B------:R-:W4:Y:S07]  /*fc70*/  LDSM.16.M88.4 R4, [R192+0x2800] ;  /* 0x00280000c004783b */ /* 0x000f2e0000000200 */
[----:B------:R-:W-:Y:S01]  /*fc80*/  HMMA.16816.F32 R48, R168, R14, R8 ;  /* 0x0000000ea830723c */ /* 0x000fe20000001808 */
[----:B------:R-:W3:Y:S04]  /*fc90*/  LDSM.16.M88.4 R8, [R192+0x2000] ;  /* 0x00200000c008783b */ /* 0x000ee80000000200 */
[----:B------:R-:W-:Y:S03]  /*fca0*/  LDSM.16.M88.4 R12, [R192+0x3000] ;  /* 0x00300000c00c783b */ /* 0x000fe60000000200 */
[C---:B-1----:R-:W-:Y:S08]  /*fcb0*/  HMMA.16816.F32 R36, R172.reuse, R20, R88 ;  /* 0x00000014ac24723c */ /* 0x042ff00000001858 */
[C---:B------:R-:W-:Y:S01]  /*fcc0*/  HMMA.16816.F32 R108, R172.reuse, R22, R108 ;  /* 0x00000016ac6c723c */ /* 0x040fe2000000186c */
[----:B------:R-:W1:Y:S07]  /*fcd0*/  LDSM.16.M88.4 R20, [R194+0x3800] ;  /* 0x00380000c214783b */ /* 0x000e6e0000000200 */
[C---:B------:R-:W-:Y:S08]  /*fce0*/  HMMA.16816.F32 R24, R172.reuse, R26, R40 ;  /* 0x0000001aac18723c */ /* 0x040ff00000001828 */
[C---:B--2---:R-:W-:Y:S08]  /*fcf0*/  HMMA.16816.F32 R140, R172.reuse, R28, R80 ;  /* 0x0000001cac8c723c */ /* 0x044ff00000001850 */
[C---:B------:R-:W-:Y:S01]  /*fd00*/  HMMA.16816.F32 R128, R172.reuse, R30, R72 ;  /* 0x0000001eac80723c */ /* 0x040fe20000001848 */
[----:B------:R-:W2:Y:S04]  /*fd10*/  LDSM.16.M88.4 R28, [R194+0x4800] ;  /* 0x00480000c21c783b */ /* 0x000ea80000000200 */
[----:B------:R-:W-:Y:S03]  /*fd20*/  LDSM.16.M88.4 R72, [R199+0x3800] ;  /* 0x00380000c748783b */ /* 0x000fe60000000200 */
[C---:B---3--:R-:W-:Y:S08]  /*fd30*/  HMMA.16816.F32 R44, R172.reuse, R32, R76 ;  /* 0x00000020ac2c723c */ /* 0x048ff0000000184c */
[C---:B------:R-:W-:Y:S01]  /*fd40*/  HMMA.16816.F32 R40, R172.reuse, R34, R84 ;  /* 0x00000022ac28723c */ /* 0x040fe20000001854 */
[----:B------:R-:W3:Y:S07]  /*fd50*/  LDSM.16.M88.4 R32, [R194+0x4000] ;  /* 0x00400000c220783b */ /* 0x000eee0000000200 */
[C---:B----4-:R-:W-:Y:S01]  /*fd60*/  HMMA.16816.F32 R116, R172.reuse, R4, R60 ;  /* 0x00000004ac74723c */ /* 0x050fe2000000183c */
[----:B------:R-:W-:Y:S07]  /*fd70*/  LDSM.16.M88.4 R60, [R199+0x5000] ;  /* 0x00500000c73c783b */ /* 0x000fee0000000200 */
[C---:B------:R-:W-:Y:S01]  /*fd80*/  HMMA.16816.F32 R104, R172.reuse, R6, R56 ;  /* 0x00000006ac68723c */ /* 0x040fe20000001838 */
[----:B------:R-:W4:Y:S04]  /*fd90*/  LDSM.16.M88.4 R4, [R194+0x5800] ;  /* 0x00580000c204783b */ /* 0x000f280000000200 */
[----:B------:R-:W-:Y:S03]  /*fda0*/  LDSM.16.M88.4 R56, [R199+0x5800] ;  /* 0x00580000c738783b */ /* 0x000fe60000000200 */
[C---:B------:R-:W-:Y:S01]  /*fdb0*/  HMMA.16816.F32 R124, R172.reuse, R8, R68 ;  /* 0x00000008ac7c723c */ /* 0x040fe20000001844 */
[----:B------:R-:W-:Y:S07]  /*fdc0*/  LDSM.16.M88.4 R68, [R199+0x4800] ;  /* 0x00480000c744783b */ /* 0x000fee0000000200 */
[----:B------:R-:W-:Y:S01]  /*fdd0*/  HMMA.16816.F32 R120, R172, R10, R64 ;  /* 0x0000000aac78723c */ /* 0x000fe20000001840 */
[----:B------:R-:W3:Y:S07]  /*fde0*/  LDSM.16.M88.4 R8, [R194+0x5000] ;  /* 0x00500000c208783b */ /* 0x000eee0000000200 */
[C---:B-1----:R-:W-:Y:S08]  /*fdf0*/  HMMA.16816.F32 R88, R176.reuse, R20, R16 ;  /* 0x00000014b058723c */ /* 0x042ff00000001810 */
[----:B------:R-:W-:Y:S01]  /*fe00*/  HMMA.16816.F32 R80, R176, R22, R24 ;  /* 0x00000016b050723c */ /* 0x000fe20000001818 */
[----:B------:R-:W1:Y:S04]  /*fe10*/  LDSM.16.M88.4 R20, [R194+0x6000] ;  /* 0x00600000c214783b */ /* 0x000e680000000200 */
[----:B------:R-:W1:Y:S03]  /*fe20*/  LDSM.16.M88.4 R24, [R194+0x6800] ;  /* 0x00680000c218783b */ /* 0x000e660000000200 */
[----:B------:R-:W-:Y:S08]  /*fe30*/  HMMA.16816.F32 R100, R172, R12, R52 ;  /* 0x0000000cac64723c */ /* 0x000ff00000001834 */
[----:B--2---:R-:W-:Y:S01]  /*fe40*/  HMMA.16816.F32 R52, R176, R30, R108 ;  /* 0x0000001eb034723c */ /* 0x004fe2000000186c */
[----:B------:R-:W2:Y:S07]  /*fe50*/  LDSM.16.M88.4 R108, [R199+0x6000] ;  /* 0x00600000c76c783b */ /* 0x000eae0000000200 */
[----:B------:R-:W-:Y:S08]  /*fe60*/  HMMA.16816.F32 R96, R172, R14, R48 ;  /* 0x0000000eac60723c */ /* 0x000ff00000001830 */
[C---:B---3--:R-:W-:Y:S08]  /*fe70*/  HMMA.16816.F32 R84, R176.reuse, R32, R44 ;  /* 0x00000020b054723c */ /* 0x048ff0000000182c */
[C---:B----4-:R-:W-:Y:S08]  /*fe80*/  HMMA.16816.F32 R12, R176.reuse, R6, R120 ;  /* 0x00000006b00c723c */ /* 0x050ff00000001878 */
[C---:B------:R-:W-:Y:S08]  /*fe90*/  HMMA.16816.F32 R48, R176.reuse, R8, R140 ;  /* 0x00000008b030723c */ /* 0x040ff0000000188c */
[C---:B------:R-:W-:Y:S08]  /*fea0*/  HMMA.16816.F32 R44, R176.reuse, R10, R128 ;  /* 0x0000000ab02c723c */ /* 0x040ff00000001880 */
[C---:B------:R-:W-:Y:S01]  /*feb0*/  HMMA.16816.F32 R16, R176.reuse, R4, R124 ;  /* 0x00000004b010723c */ /* 0x040fe2000000187c */
[----:B------:R-:W-:Y:S07]  /*fec0*/  LDSM.16.M88.4 R124, [R193+0x4000] ;  /* 0x00400000c17c783b */ /* 0x000fee0000000200 */
[C---:B-1----:R-:W-:Y:S01]  /*fed0*/  HMMA.16816.F32 R8, R176.reuse, R20, R116 ;  /* 0x00000014b008723c */ /* 0x042fe20000001874 */
[----:B------:R-:W-:Y:S07]  /*fee0*/  LDSM.16.M88.4 R116, [R192+0x3800] ;  /* 0x00380000c074783b */ /* 0x000fee0000000200 */
[C---:B------:R-:W-:Y:S08]  /*fef0*/  HMMA.16816.F32 R4, R176.reuse, R22, R104 ;  /* 0x00000016b004723c */ /* 0x040ff00000001868 */
[C---:B------:R-:W-:Y:S01]  /*ff00*/  HMMA.16816.F32 R64, R176.reuse, R28, R36 ;  /* 0x0000001cb040723c */ /* 0x040fe20000001824 */
[----:B------:R-:W1:Y:S07]  /*ff10*/  LDSM.16.M88.4 R36, [R193+0x3800] ;  /* 0x00380000c124783b */ /* 0x000e6e0000000200 */
[C---:B------:R-:W-:Y:S08]  /*ff20*/  HMMA.16816.F32 R76, R176.reuse, R34, R40 ;  /* 0x00000022b04c723c */ /* 0x040ff00000001828 */
[C---:B------:R-:W-:Y:S08]  /*ff30*/  HMMA.16816.F32 R20, R176.reuse, R24, R100 ;  /* 0x00000018b014723c */ /* 0x040ff00000001864 */
[----:B------:R-:W-:Y:S08]  /*ff40*/  HMMA.16816.F32 R40, R176, R26, R96 ;  /* 0x0000001ab028723c */ /* 0x000ff00000001860 */
[C---:B------:R-:W-:Y:S01]  /*ff50*/  HMMA.16816.F32 R100, R180.reuse, R58, R12 ;  /* 0x0000003ab464723c */ /* 0x040fe2000000180c */
[----:B------:R-:W3:Y:S07]  /*ff60*/  LDSM.16.M88.4 R12, [R193+0x4800] ;  /* 0x00480000c10c783b */ /* 0x000eee0000000200 */
[C---:B------:R-:W-:Y:S01]  /*ff70*/  HMMA.16816.F32 R28, R180.reuse, R74, R80 ;  /* 0x0000004ab41c723c */ /* 0x040fe20000001850 */
[----:B------:R-:W4:Y:S07]  /*ff80*/  LDSM.16.M88.4 R80, [R193+0x6000] ;  /* 0x00600000c150783b */ /* 0x000f2e0000000200 */
[C---:B------:R-:W-:Y:S01]  /*ff90*/  HMMA.16816.F32 R104, R180.reuse, R56, R16 ;  /* 0x00000038b468723c */ /* 0x040fe20000001810 */
[----:B------:R-:W-:Y:S07]  /*ffa0*/  LDSM.16.M88.4 R56, [R192+0x6000] ;  /* 0x00600000c038783b */ /* 0x000fee0000000200 */
[C---:B--2---:R-:W-:Y:S01]  /*ffb0*/  HMMA.16816.F32 R16, R180.reuse, R108, R8 ;  /* 0x0000006cb410723c */ /* 0x044fe20000001808 */
[----:B------:R-:W2:Y:S07]  /*ffc0*/  LDSM.16.M88.4 R8, [R193+0x5000] ;  /* 0x00500000c108783b */ /* 0x000eae0000000200 */
[C---:B------:R-:W-:Y:S01]  /*ffd0*/  HMMA.16816.F32 R96, R180.reuse, R110, R4 ;  /* 0x0000006eb460723c */ /* 0x040fe20000001804 */
[----:B------:R-:W1:Y:S04]  /*ffe0*/  LDSM.16.M88.4 R4, [R193+0x5800] ;  /* 0x00580000c104783b */ /* 0x000e680000000200 */
[----:B------:R-:W1:Y:S03]  /*fff0*/  LDSM.16.M88.4 R108, [R193+0x6800] ;  /* 0x00680000c16c783b */ /* 0x000e660000000200 */
[C---:B------:R-:W-:Y:S08]  /*10000*/  HMMA.16816.F32 R32, R180.reuse, R72, R88 ;  /* 0x00000048b420723c */ /* 0x040ff00000001858 */
[C---:B------:R-:W-:Y:S08]  /*10010*/  HMMA.16816.F32 R24, R180.reuse, R92, R84 ;  /* 0x0000005cb418723c */ /* 0x040ff00000001854 */
[C---:B------:R-:W-:Y:S01]  /*10020*/  HMMA.16816.F32 R148, R180.reuse, R68, R64 ;  /* 0x00000044b494723c */ /* 0x040fe20000001840 */
[----:B------:R-:W-:Y:S07]  /*10030*/  LDSM.16.M88.4 R64, [R192+0x5000] ;  /* 0x00500000c040783b */ /* 0x000fee0000000200 */
[C---:B------:R-:W-:Y:S01]  /*10040*/  HMMA.16816.F32 R140, R180.reuse, R70, R52 ;  /* 0x00000046b48c723c */ /* 0x040fe20000001834 */
[----:B------:R-:W-:Y:S04]  /*10050*/  LDSM.16.M88.4 R68, [R192+0x4800] ;  /* 0x00480000c044783b */ /* 0x000fe80000000200 */
[----:B------:R-:W-:Y:S03]  /*10060*/  LDSM.16.M88.4 R52, [R192+0x6800] ;  /* 0x00680000c034783b */ /* 0x000fe60000000200 */
[C---:B-----5:R-:W-:Y:S01]  /*10070*/  HMMA.16816.F32 R144, R180.reuse, R94, R76 ;  /* 0x0000005eb490723c */ /* 0x060fe2000000184c */
[----:B------:R-:W2:Y:S07]  /*10080*/  LDSM.16.M88.4 R76, [R192+0x4000] ;  /* 0x00400000c04c783b */ /* 0x000eae0000000200 */
[C---:B------:R-:W-:Y:S08]  /*10090*/  HMMA.16816.F32 R128, R180.reuse, R60, R48 ;  /* 0x0000003cb480723c */ /* 0x040ff00000001830 */
[----:B------:R-:W-:Y:S01]  /*100a0*/  HMMA.16816.F32 R120, R180, R62, R44 ;  /* 0x0000003eb478723c */ /* 0x000fe2000000182c */
[----:B------:R-:W2:Y:S01]  /*100b0*/  LDSM.16.M88.4 R60, [R192+0x5800] ;  /* 0x00580000c03c783b */ /* 0x000ea20000000200 */
[----:B------:R-:W-:-:S06]  /*100c0*/  DEPBAR.LE SB0, 0x0 ;  /* 0x000080000000791a */ /* 0x000fcc0000000000 */
[C---:B------:R-:W-:Y:S08]  /*100d0*/  HMMA.16816.F32 R92, R180.reuse, R152, R20 ;  /* 0x00000098b45c723c */ /* 0x040ff00000001814 */
[----:B------:R-:W-:Y:S08]  /*100e0*/  HMMA.16816.F32 R88, R180, R154, R40 ;  /* 0x0000009ab458723c */ /* 0x000ff00000001828 */
[C---:B-1----:R-:W-:Y:S08]  /*100f0*/  HMMA.16816.F32 R84, R184.reuse, R36, R32 ;  /* 0x00000024b854723c */ /* 0x042ff00000001820 */
[C---:B------:R-:W-:Y:S08]  /*10100*/  HMMA.16816.F32 R72, R184.reuse, R38, R28 ;  /* 0x00000026b848723c */ /* 0x040ff0000000181c */
[C---:B------:R-:W-:Y:S08]  /*10110*/  HMMA.16816.F32 R48, R184.reuse, R124, R24 ;  /* 0x0000007cb830723c */ /* 0x040ff00000001818 */
[C---:B---3--:R-:W-:Y:S08]  /*10120*/  HMMA.16816.F32 R40, R184.reuse, R12, R148 ;  /* 0x0000000cb828723c */ /* 0x048ff00000001894 */
[C---:B------:R-:W-:Y:S08]  /*10130*/  HMMA.16816.F32 R36, R184.reuse, R14, R140 ;  /* 0x0000000eb824723c */ /* 0x040ff0000000188c */
[C---:B----4-:R-:W-:Y:S08]  /*10140*/  HMMA.16816.F32 R16, R184.reuse, R80, R16 ;  /* 0x00000050b810723c */ /* 0x050ff00000001810 */
[C---:B--2---:R-:W-:Y:S08]  /*10150*/  HMMA.16816.F32 R32, R184.reuse, R8, R128 ;  /* 0x00000008b820723c */ /* 0x044ff00000001880 */
        /* <DEDUP_REMOVED lines=34> */
[----:B------:R-:W-:-:S03]  /*10380*/  @P0 IADD3 R0, P3, R162, R2, RZ ;  /* 0x00000002a2000210 */ /* 0x000fc60007f7e0ff */
[----:B------:R-:W-:Y:S01]  /*10390*/  IMAD.IADD R3, R3, 0x1, R4 ;  /* 0x0000000103037824 */ /* 0x000fe200078e0204 */
[----:B------:R-:W-:-:S03]  /*103a0*/  @P0 LEA R4, P1, R0, c[0x0][0x1c8], 0x1 ;  /* 0x0000720000040a11 */ /* 0x000fc600078208ff */
[----:B------:R-:W-:-:S05]  /*103b0*/  @P0 IMAD.X R5, R3, 0x1, R161, P3 ;  /* 0x0000000103050824 */ /* 0x000fca00018e06a1 */
[----:B------:R-:W-:Y:S02]  /*103c0*/  @P0 LEA.HI.X R5, R0, c[0x0][0x1cc], R5, 0x1, P1 ;  /* 0x0000730000050a11 */ /* 0x000fe400008f0c05 */
[----:B------:R-:W-:Y:S02]  /*103d0*/  @P2 LEA R0, P4, R156, R2, 0x5 ;  /* 0x000000029c002211 */ /* 0x000fe400078828ff */
[----:B------:R-:W-:Y:S01]  /*103e0*/  ISETP.GE.AND P1, PT, R237, 0x41, PT ;  /* 0x00000041ed00780c */ /* 0x000fe20003f26270 */
[----:B------:R-:W-:Y:S01]  /*103f0*/  @!PT LDS RZ, [RZ] ;  /* 0x00000000fffff984 */ /* 0x000fe20000000800 */
[----:B------:R-:W-:Y:S01]  /*10400*/  @!PT LDS RZ, [RZ] ;  /* 0x00000000fffff984 */ /* 0x000fe20000000800 */
[----:B------:R-:W-:Y:S01]  /*10410*/  @!PT LDS RZ, [RZ] ;  /* 0x00000000fffff984 */ /* 0x000fe20000000800 */
[----:B------:R1:W-:Y:S01]  /*10420*/  @P0 LDGSTS.E.BYPASS.LTC128B.128 [R215+0x8100], [R4.64], !P6 ;  /* 0x0810000004d70fae */ /* 0x0003e2000f101d46 */
[----:B------:R-:W-:-:S03]  /*10430*/  @P2 IADD3 R0, P3, R0, R162, RZ ;  /* 0x000000a200002210 */ /* 0x000fc60007f7e0ff */
[----:B------:R1:W-:Y:S01]  /*10440*/  @P0 LDGSTS.E.BYPASS.LTC128B.128 [R215+0xb900], [R4.64+0x80], !P5 ;  /* 0x0b90008004d70fae */ /* 0x0003e2000e901d46 */
[----:B------:R-:W-:-:S13]  /*10450*/  ISETP.GE.AND P0, PT, R237, 0x61, PT ;  /* 0x00000061ed00780c */ /* 0x000fda0003f06270 */
[----:B------:R-:W-:Y:S01]  /*10460*/  @P0 IMAD R8, R115, 0x60, RZ ;  /* 0x0000006073080824 */ /* 0x000fe200078e02ff */
[----:B-1----:R-:W-:-:S05]  /*10470*/  @P2 LEA.HI.X R4, R156, R3, R115, 0x5, P4 ;  /* 0x000000039c042211 */ /* 0x002fca00020f2c73 */
[----:B------:R-:W-:Y:S01]  /*10480*/  @P2 IMAD.X R4, R4, 0x1, R161, P3 ;  /* 0x0000000104042824 */ /* 0x000fe200018e06a1 */
[----:B------:R-:W-:-:S04]  /*10490*/  @P2 LEA R6, P3, R0, c[0x0][0x1c8], 0x1 ;  /* 0x0000720000062a11 */ /* 0x000fc800078608ff */
[----:B------:R-:W-:Y:S02]  /*104a0*/  @P2 LEA.HI.X R7, R0, c[0x0][0x1cc], R4, 0x1, P3 ;  /* 0x0000730000072a11 */ /* 0x000fe400018f0c04 */
[----:B------:R-:W-:-:S03]  /*104b0*/  @P1 LEA R0, P3, R156, R2, 0x6 ;  /* 0x000000029c001211 */ /* 0x000fc600078630ff */
[----:B------:R1:W-:Y:S01]  /*104c0*/  @P2 LDGSTS.E.BYPASS.LTC128B.128 [R216+0x9100], [R6.64], !P6 ;  /* 0x0910000006d82fae */ /* 0x0003e2000f101d46 */
[C---:B------:R-:W-:Y:S01]  /*104d0*/  @P1 LEA.HI.X R4, R156.reuse, R3, R115, 0x6, P3 ;  /* 0x000000039c041211 */ /* 0x040fe200018f3473 */
        /* <DEDUP_REMOVED lines=14> */
.L_x_1232:
[----:B------:R-:W-:Y:S05]  /*105c0*/  BSYNC B0 ;  /* 0x0000000000007941 */ /* 0x000fea0003800000 */
.L_x_1231:
[----:B-1----:R-:W2:Y:S01]  /*105d0*/  LDL R7, [R1+0x3c] ;  /* 0x00003c0001077983 */ /* 0x002ea20000100800 */
[CC--:B------:R-:W-:Y:S02]  /*105e0*/  LEA.HI R2, R214.reuse, R158.reuse, RZ, 0x5 ;  /* 0x0000009ed6027211 */ /* 0x0c0fe400078f28ff */
[----:B------:R-:W-:Y:S01]  /*105f0*/  LEA.HI R5, R214, R158, RZ, 0x2 ;  /* 0x0000009ed6057211 */ /* 0x000fe200078f10ff */
[----:B------:R-:W0:Y:S01]  /*10600*/  LDGDEPBAR ;  /* 0x00000000000079af */ /* 0x000e220000000000 */
[----:B------:R-:W-:Y:S02]  /*10610*/  LOP3.LUT R0, R2, 0xffffffe0, RZ, 0xc0, !PT ;  /* 0xffffffe002007812 */ /* 0x000fe400078ec0ff */
[----:B------:R-:W-:-:S02]  /*10620*/  SHF.R.S32.HI R3, RZ, 0x5, R2 ;  /* 0x00000005ff037819 */ /* 0x000fc40000011402 */
[----:B------:R-:W-:Y:S01]  /*10630*/  SHF.R.S32.HI R2, RZ, 0x1f, R2 ;  /* 0x0000001fff027819 */ /* 0x000fe20000011402 */
[----:B------:R-:W-:Y:S01]  /*10640*/  IMAD.IADD R0, R158, 0x1, -R0 ;  /* 0x000000019e007824 */ /* 0x000fe200078e0a00 */
[----:B------:R-:W-:Y:S02]  /*10650*/  LOP3.LUT R5, R5, 0xfffffffc, RZ, 0xc0, !PT ;  /* 0xfffffffc05057812 */ /* 0x000fe400078ec0ff */
[----:B------:R-:W-:Y:S02]  /*10660*/  LEA.HI R4, R2, R3, RZ, 0x3 ;  /* 0x0000000302047211 */ /* 0x000fe400078f18ff */
[----:B------:R-:W-:Y:S01]  /*10670*/  ISETP.NE.AND P0, PT, R160, 0x1, PT ;  /* 0x00000001a000780c */ /* 0x000fe20003f05270 */
[----:B------:R-:W-:Y:S01]  /*10680*/  IMAD.IADD R2, R158, 0x1, -R5 ;  /* 0x000000019e027824 */ /* 0x000fe200078e0a05 */
[----:B------:R-:W-:Y:S02]  /*10690*/  SHF.R.S32.HI R5, RZ, 0x1f, R0 ;  /* 0x0000001fff057819 */ /* 0x000fe40000011400 */
[----:B------:R-:W-:-:S02]  /*106a0*/  LOP3.LUT R6, R4, 0xffffff8, RZ, 0xc0, !PT ;  /* 0x0ffffff804067812 */ /* 0x000fc400078ec0ff */
[----:B------:R-:W-:Y:S02]  /*106b0*/  LEA.HI R4, R2, R2, RZ, 0x1 ;  /* 0x0000000202047211 */ /* 0x000fe400078f08ff */
[----:B------:R-:W-:Y:S01]  /*106c0*/  LEA.HI R5, R5, R0, RZ, 0x2 ;  /* 0x0000000005057211 */ /* 0x000fe200078f10ff */
[----:B------:R-:W-:Y:S01]  /*106d0*/  IMAD.IADD R6, R3, 0x1, -R6 ;  /* 0x0000000103067824 */ /* 0x000fe200078e0a06 */
[----:B------:R-:W-:Y:S02]  /*106e0*/  LOP3.LUT R0, R4, 0x1ffffffe, RZ, 0xc0, !PT ;  /* 0x1ffffffe04007812 */ /* 0x000fe400078ec0ff */
[----:B------:R-:W-:-:S03]  /*106f0*/  SHF.R.S32.HI R3, RZ, 0x2, R5 ;  /* 0x00000002ff037819 */ /* 0x000fc60000011405 */
[----:B------:R-:W-:Y:S02]  /*10700*/  IMAD.IADD R2, R2, 0x1, -R0 ;  /* 0x0000000102027824 */ /* 0x000fe400078e0a00 */
[----:B------:R-:W-:-:S04]  /*10710*/  IMAD R0, R6, 0x10, R3 ;  /* 0x0000001006007824 */ /* 0x000fc800078e0203 */
[----:B------:R-:W-:-:S04]  /*10720*/  IMAD R249, R2, 0x8, R0 ;  /* 0x0000000802f97824 */ /* 0x000fc800078e0200 */
[----:B------:R-:W-:-:S04]  /*10730*/  IMAD.IADD R0, R249, 0x1, R251 ;  /* 0x00000001f9007824 */ /* 0x000fc800078e02fb */
[----:B------:R-:W-:-:S05]  /*10740*/  @P0 IMAD.HI.U32 R2, R0, c[0x0][0x2c8], RZ ;  /* 0x0000b20000020a27 */ /* 0x000fca00078e00ff */
[----:B------:R-:W-:-:S05]  /*10750*/  @P0 SHF.R.U32.HI R0, RZ, c[0x0][0x2cc], R2 ;  /* 0x0000b300ff000a19 */ /* 0x000fca0000011602 */
[----:B------:R-:W1:Y:S04]  /*10760*/  SHFL.IDX PT, R4, R0, RZ, 0x1c1f ;  /* 0x001c1fff00047589 */ /* 0x000e6800000e0000 */
[----:B------:R2:W3:Y:S02]  /*10770*/  SHFL.IDX PT, R2, R0, 0x1, 0x1c1f ;  /* 0x003c1f0000027f89 */ /* 0x0004e400000e0000 */
[----:B--2---:R-:W-:Y:S01]  /*10780*/  IADD3 R0, -R7, 0x1, R114 ;  /* 0x0000000107007810 */ /* 0x004fe20007ffe172 */
[----:B------:R-:W-:-:S04]  /*10790*/  IMAD.IADD R3, R114, 0x1, -R7 ;  /* 0x0000000172037824 */ /* 0x000fc800078e0a07 */
[----:B------:R-:W-:-:S04]  /*107a0*/  IMAD.IADD R0, R0, 0x1, -R167 ;  /* 0x0000000100007824 */ /* 0x000fc800078e0aa7 */
[C---:B-1----:R-:W-:Y:S02]  /*107b0*/  IMAD.IADD R4, R0.reuse, 0x1, R4 ;  /* 0x0000000100047824 */ /* 0x042fe400078e0204 */
[----:B---3--:R-:W-:-:S03]  /*107c0*/  IMAD.IADD R0, R0, 0x1, R2 ;  /* 0x0000000100007824 */ /* 0x008fc600078e0202 */
        /* <DEDUP_REMOVED lines=95> */
[----:B------:R-:W-:-:S02]  /*10dc0*/  FSEL R128, R25, -INF , P2 ;  /* 0xff80000019807808 */ /* 0x000fc40001000000 */
[----:B------:R-:W-:Y:S02]  /*10dd0*/  FMNMX.FTZ R4, R111, R4, !PT ;  /* 0x000000046f047209 */ /* 0x000fe40007810000 */
[----:B------:R-:W-:Y:S02]  /*10de0*/  FMNMX.FTZ R3, R129, R3, !PT ;  /* 0x0000000381037209 */ /* 0x000fe40007810000 */
[----:B------:R-:W-:Y:S02]  /*10df0*/  FSEL R127, R20, -INF , P0 ;  /* 0xff800000147f7808 */ /* 0x000fe40000000000 */
[C---:B------:R-:W-:Y:S02]  /*10e00*/  ISETP.GT.AND P0, PT, R0.reuse, 0x49, PT ;  /* 0x000000490000780c */ /* 0x040fe40003f04270 */
[----:B------:R-:W-:Y:S02]  /*10e10*/  ISETP.GT.AND P1, PT, R0, 0x38, PT ;  /* 0x000000380000780c */ /* 0x000fe40003f24270 */
[----:B------:R-:W-:-:S02]  /*10e20*/  ISETP.GT.AND P2, PT, R2, 0x49, PT ;  /* 0x000000490200780c */ /* 0x000fc40003f44270 */
        /* <DEDUP_REMOVED lines=8> */
[----:B------:R-:W-:Y:S02]  /*10eb0*/  ISETP.GT.AND P1, PT, R0, 0x40, PT ;  /* 0x000000400000780c */ /* 0x000fe40003f24270 */
[----:B------:R-:W-:Y:S02]  /*10ec0*/  ISETP.GT.AND P2, PT, R2, 0x51, PT ;  /* 0x000000510200780c */ /* 0x000fe40003f44270 */
[----:B------:R-:W-:Y:S02]  /*10ed0*/  FSEL R160, R40, -INF , P0 ;  /* 0xff80000028a07808 */ /* 0x000fe40000000000 */
[----:B------:R-:W-:-:S02]  /*10ee0*/  FMNMX.FTZ R4, R124, R4, !PT ;  /* 0x000000047c047209 */ /* 0x000fc40007810000 */
[----:B------:R-:W-:Y:S02]  /*10ef0*/  FMNMX.FTZ R3, R130, R3, !PT ;  /* 0x0000000382037209 */ /* 0x000fe40007810000 */
[----:B------:R-:W-:Y:S02]  /*10f00*/  FSEL R140, R26, -INF , P1 ;  /* 0xff8000001a8c7808 */ /* 0x000fe40000800000 */
[----:B------:R-:W-:Y:S01]  /*10f10*/  ISETP.GT.AND P1, PT, R0, 0x48, PT ;  /* 0x000000480000780c */ /* 0x000fe20003f24270 */
[----:B------:R-:W-:Y:S01]  /*10f20*/  LDSM.16.MT88.4 R24, [R195+0x3800] ;  /* 0x00380000c318783b */ /* 0x000fe20000004200 */
[----:B------:R-:W-:Y:S02]  /*10f30*/  ISETP.GT.AND P3, PT, R2, 0x58, PT ;  /* 0x000000580200780c */ /* 0x000fe40003f64270 */
[----:B------:R-:W-:Y:S02]  /*10f40*/  FSEL R159, R41, -INF , P2 ;  /* 0xff800000299f7808 */ /* 0x000fe40001000000 */
[----:B------:R-:W-:-:S02]  /*10f50*/  FMNMX.FTZ R4, R125, R4, !PT ;  /* 0x000000047d047209 */ /* 0x000fc40007810000 */
[----:B------:R-:W-:Y:S02]  /*10f60*/  FMNMX.FTZ R3, R160, R3, !PT ;  /* 0x00000003a0037209 */ /* 0x000fe40007810000 */
[----:B------:R-:W-:Y:S02]  /*10f70*/  FSEL R131, R22, -INF , P1 ;  /* 0xff80000016837808 */ /* 0x000fe40000800000 */
[----:B------:R-:W-:Y:S01]  /*10f80*/  ISETP.GT.AND P1, PT, R2, 0x59, PT ;  /* 0x000000590200780c */ /* 0x000fe20003f24270 */
[----:B------:R-:W-:Y:S01]  /*10f90*/  LDSM.16.MT88.4 R20, [R197] ;  /* 0x00000000c514783b */ /* 0x000fe20000004200 */
[----:B------:R-:W-:Y:S02]  /*10fa0*/  FSEL R161, R56, -INF , P3 ;  /* 0xff80000038a17808 */ /* 0x000fe40001800000 */
        /* <DEDUP_REMOVED lines=8> */
[----:B------:R-:W-:Y:S02]  /*11030*/  ISETP.GT.AND P2, PT, R2, 0x69, PT ;  /* 0x000000690200780c */ /* 0x000fe40003f44270 */
[----:B------:R-:W-:Y:S02]  /*11040*/  FSEL R226, R12, -INF , P0 ;  /* 0xff8000000ce27808 */ /* 0x000fe40000000000 */
[----:B------:R-:W-:Y:S02]  /*11050*/  ISETP.GT.AND P1, PT, R0, 0x50, PT ;  /* 0x000000500000780c */ /* 0x000fe40003f24270 */
[----:B------:R-:W-:Y:S02]  /*11060*/  FMNMX.FTZ R2, R131, R4, !PT ;  /* 0x0000000483027209 */ /* 0x000fe40007810000 */
[----:B------:R-:W-:Y:S02]  /*11070*/  FMNMX.FTZ R3, R164, R3, !PT ;  /* 0x00000003a4037209 */ /* 0x000fe40007810000 */
[----:B------:R-:W-:-:S02]  /*11080*/  ISETP.GT.AND P0, PT, R0, 0x51, PT ;  /* 0x000000510000780c */ /* 0x000fc40003f04270 */
[----:B------:R-:W-:Y:S02]  /*11090*/  FSEL R163, R42, -INF , P1 ;  /* 0xff8000002aa37808 */ /* 0x000fe40000800000 */
        /* <DEDUP_REMOVED lines=8> */
[----:B------:R-:W-:Y:S02]  /*11120*/  ISETP.GT.AND P0, PT, R0, 0x59, PT ;  /* 0x000000590000780c */ /* 0x000fe40003f04270 */
[----:B------:R-:W-:Y:S02]  /*11130*/  FSEL R228, R53, -INF , P2 ;  /* 0xff80000035e47808 */ /* 0x000fe40001000000 */
[----:B------:R-:W-:-:S02]  /*11140*/  FSEL R162, R58, -INF , P1 ;  /* 0xff8000003aa27808 */ /* 0x000fc40000800000 */
[----:B------:R-:W-:Y:S02]  /*11150*/  FMNMX.FTZ R2, R166, R2, !PT ;  /* 0x00000002a6027209 */ /* 0x000fe40007810000 */
[----:B------:R-:W-:Y:S02]  /*11160*/  FMNMX.FTZ R3, R224, R3, !PT ;  /* 0x00000003e0037209 */ /* 0x000fe40007810000 */
[----:B------:R-:W-:Y:S02]  /*11170*/  FSEL R165, R59, -INF , P0 ;  /* 0xff8000003ba57808 */ /* 0x000fe40000000000 */
[----:B------:R-:W-:Y:S02]  /*11180*/  ISETP.GT.AND P1, PT, R0, 0x60, PT ;  /* 0x000000600000780c */ /* 0x000fe40003f24270 */
[----:B------:R-:W-:Y:S02]  /*11190*/  FMNMX.FTZ R2, R162, R2, !PT ;  /* 0x00000002a2027209 */ /* 0x000fe40007810000 */
[----:B------:R-:W-:-:S02]  /*111a0*/  FMNMX.FTZ R3, R228, R3, !PT ;  /* 0x00000003e4037209 */ /* 0x000fc40007810000 */
[----:B------:R-:W-:Y:S02]  /*111b0*/  ISETP.GT.AND P0, PT, R0, 0x61, PT ;  /* 0x000000610000780c */ /* 0x000fe40003f04270 */
[----:B------:R-:W-:Y:S01]  /*111c0*/  FSEL R227, R14, -INF , P1 ;  /* 0xff8000000ee37808 */ /* 0x000fe20000800000 */
[----:B------:R-:W1:Y:S01]  /*111d0*/  SHFL.BFLY PT, R5, R3, 0x2, 0x1f ;  /* 0x0c401f0003057f89 */ /* 0x000e6200000e0000 */
[----:B------:R-:W-:Y:S02]  /*111e0*/  FMNMX.FTZ R2, R165, R2, !PT ;  /* 0x00000002a5027209 */ /* 0x000fe40007810000 */
[----:B------:R-:W-:Y:S02]  /*111f0*/  FSEL R229, R15, -INF , P0 ;  /* 0xff8000000fe57808 */ /* 0x000fe40000000000 */
[----:B------:R-:W-:Y:S01]  /*11200*/  ISETP.GT.AND P1, PT, R0, 0x68, PT ;  /* 0x000000680000780c */ /* 0x000fe20003f24270 */
[----:B------:R-:W-:Y:S01]  /*11210*/  LDSM.16.MT88.4 R12, [R195] ;  /* 0x00000000c30c783b */ /* 0x000fe20000004200 */
[----:B------:R-:W-:-:S02]  /*11220*/  FMNMX.FTZ R2, R227, R2, !PT ;  /* 0x00000002e3027209 */ /* 0x000fc40007810000 */
[----:B------:R-:W-:Y:S02]  /*11230*/  ISETP.GT.AND P0, PT, R0, 0x69, PT ;  /* 0x000000690000780c */ /* 0x000fe40003f04270 */
        /* <DEDUP_REMOVED lines=27> */
[----:B-1----:R-:W-:Y:S01]  /*113f0*/  FFMA.FTZ R3, R10, c[0x0][0x2d0], -R0 ;  /* 0x0000b4000a037a23 */ /* 0x002fe20000010800 */
[----:B----4-:R-:W-:-:S03]  /*11400*/  F2FP.PACK_AB R6, R248, R245 ;  /* 0x000000f5f806723e */ /* 0x010fc600000000ff */
        /* <DEDUP_REMOVED lines=11> */
[----:B------:R-:W-:-:S02]  /*114c0*/  FFMA.FTZ R3, R28, c[0x0][0x2d0], -R2 ;  /* 0x0000b4001c037a23 */ /* 0x000fc40000010802 */
[----:B------:R-:W-:Y:S03]  /*114d0*/  LDSM.16.MT88.4 R28, [R196+0x3800] ;  /* 0x00380000c41c783b */ /* 0x000fe60000004200 */
        /* <DEDUP_REMOVED lines=9> */
[----:B--2---:R-:W-:Y:S01]  /*11570*/  HMMA.16816.F32 R48, R4, R16, RZ ;  /* 0x000000100430723c */ /* 0x004fe200000018ff */
[----:B-1----:R-:W-:-:S04]  /*11580*/  FFMA.FTZ R3, R33, c[0x0][0x2d0], -R2 ;  /* 0x0000b40021037a23 */ /* 0x002fc80000010802 */
[----:B------:R1:W-:Y:S03]  /*11590*/  MUFU.EX2 R236, R3 ;  /* 0x0000000300ec7308 */ /* 0x0003e60000000800 */
[C---:B------:R-:W-:Y:S01]  /*115a0*/  HMMA.16816.F32 R40, R4.reuse, R18, RZ ;  /* 0x000000120428723c */ /* 0x040fe200000018ff */
[----:B------:R-:W2:Y:S07]  /*115b0*/  LDSM.16.MT88.4 R16, [R195+0x800] ;  /* 0x00080000c310783b */ /* 0x000eae0000004200 */
[----:B------:R-:W-:Y:S01]  /*115c0*/  HMMA.16816.F32 R36, R4, R20, RZ ;  /* 0x000000140424723c */ /* 0x000fe200000018ff */
[----:B-1----:R-:W-:-:S07]  /*115d0*/  FFMA.FTZ R3, R34, c[0x0][0x2d0], -R2 ;  /* 0x0000b40022037a23 */ /* 0x002fce0000010802 */
[C---:B----4-:R-:W-:Y:S01]  /*115e0*/  HMMA.16816.F32 R80, R4.reuse, R12, RZ ;  /* 0x0000000c0450723c */ /* 0x050fe200000018ff */
[----:B------:R1:W-:Y:S07]  /*115f0*/  MUFU.EX2 R243, R3 ;  /* 0x0000000300f37308 */ /* 0x0003ee0000000800 */
[C---:B------:R-:W-:Y:S01]  /*11600*/  HMMA.16816.F32 R88, R4.reuse, R14, RZ ;  /* 0x0000000e0458723c */ /* 0x040fe200000018ff */
[----:B------:R-:W-:Y:S07]  /*11610*/  LDSM.16.MT88.4 R12, [R198+0x800] ;  /* 0x00080000c60c783b */ /* 0x000fee0000004200 */
[----:B-----5:R-:W-:Y:S01]  /*11620*/  HMMA.16816.F32 R100, R4, R8, RZ ;  /* 0x000000080464723c */ /* 0x020fe200000018ff */
[----:B-1----:R-:W-:-:S04]  /*11630*/  FFMA.FTZ R3, R35, c[0x0][0x2d0], -R0 ;  /* 0x0000b40023037a23 */ /* 0x002fc80000010800 */
[----:B------:R1:W-:Y:S03]  /*11640*/  MUFU.EX2 R233, R3 ;  /* 0x0000000300e97308 */ /* 0x0003e60000000800 */
[C---:B------:R-:W-:Y:S01]  /*11650*/  HMMA.16816.F32 R32, R4.reuse, R22, RZ ;  /* 0x000000160420723c */ /* 0x040fe200000018ff */
[----:B------:R-:W4:Y:S07]  /*11660*/  LDSM.16.MT88.4 R20, [R196+0x800] ;  /* 0x00080000c414783b */ /* 0x000f2e0000004200 */
[----:B------:R-:W-:Y:S01]  /*11670*/  HMMA.16816.F32 R96, R4, R10, RZ ;  /* 0x0000000a0460723c */ /* 0x000fe200000018ff */
[----:B------:R-:W5:Y:S01]  /*11680*/  LDSM.16.MT88.4 R8, [R197+0x800] ;  /* 0x00080000c508783b */ /* 0x000f620000004200 */
[----:B-1----:R-:W-:-:S06]  /*11690*/  FFMA.FTZ R3, R44, c[0x0][0x2d0], -R0 ;  /* 0x0000b4002c037a23 */ /* 0x002fcc0000010800 */
[C---:B------:R-:W-:Y:S01]  /*116a0*/  HMMA.16816.F32 R68, R4.reuse, R24, RZ ;  /* 0x000000180444723c */ /* 0x040fe200000018ff */
[----:B------:R1:W1:Y:S07]  /*116b0*/  MUFU.EX2 R234, R3 ;  /* 0x0000000300ea7308 */ /* 0x00026e0000000800 */
[C---:B------:R-:W-:Y:S08]  /*116c0*/  HMMA.16816.F32 R24, R4.reuse, R26, RZ ;  /* 0x0000001a0418723c */ /* 0x040ff000000018ff */
[----:B------:R-:W-:Y:S01]  /*116d0*/  HMMA.16816.F32 R72, R4, R28, RZ ;  /* 0x0000001c0448723c */ /* 0x000fe200000018ff */
[----:B-1----:R-:W-:-:S04]  /*116e0*/  FFMA.FTZ R3, R45, c[0x0][0x2d0], -R0 ;  /* 0x0000b4002d037a23 */ /* 0x002fc80000010800 */
[----:B------:R1:W-:Y:S03]  /*116f0*/  MUFU.EX2 R232, R3 ;  /* 0x0000000300e87308 */ /* 0x0003e60000000800 */
[----:B------:R-:W-:Y:S07]  /*11700*/  HMMA.16816.F32 R76, R4, R30, RZ ;  /* 0x0000001e044c723c */ /* 0x000fee00000018ff */
[----:B---3--:R-:W-:-:S02]  /*11710*/  F2FP.PACK_AB R4, R241, R238 ;  /* 0x000000eef104723e */ /* 0x008fc400000000ff */
[----:B------:R-:W-:Y:S02]  /*11720*/  F2FP.PACK_AB R5, R234, R233 ;  /* 0x000000e9ea05723e */ /* 0x000fe400000000ff */
[----:B------:R-:W-:Y:S01]  /*11730*/  F2FP.PACK_AB R6, R243, R236 ;  /* 0x000000ecf306723e */ /* 0x000fe200000000ff */
[----:B-1----:R-:W-:-:S04]  /*11740*/  FFMA.FTZ R3, R46, c[0x0][0x2d0], -R0 ;  /* 0x0000b4002e037a23 */ /* 0x002fc80000010800 */
[----:B------:R-:W1:Y:S02]  /*11750*/  MUFU.EX2 R235, R3 ;  /* 0x0000000300eb7308 */ /* 0x000e640000000800 */
[----:B-1----:R-:W-:Y:S01]  /*11760*/  F2FP.PACK_AB R7, R235, R232 ;  /* 0x000000e8eb07723e */ /* 0x002fe200000000ff */
[----:B------:R-:W-:Y:S02]  /*11770*/  FFMA.FTZ R3, R105, c[0x0][0x2d0], -R2 ;  /* 0x0000b40069037a23 */ /* 0x000fe40000010802 */
[----:B------:R-:W-:-:S03]  /*11780*/  IMAD.MOV.U32 R105, RZ, RZ, R167 ;  /* 0x000000ffff697224 */ /* 0x000fc600078e00a7 */
[----:B------:R1:W-:Y:S01]  /*11790*/  MUFU.EX2 R222, R3 ;  /* 0x0000000300de7308 */ /* 0x0003e20000000800 */
[C---:B--2---:R-:W-:Y:S08]  /*117a0*/  HMMA.16816.F32 R120, R4.reuse, R16, R64 ;  /* 0x000000100478723c */ /* 0x044ff00000001840 */
[----:B------:R-:W-:Y:S01]  /*117b0*/  HMMA.16816.F32 R92, R4, R18, R56 ;  /* 0x00000012045c723c */ /* 0x000fe20000001838 */
[----:B------:R-:W2:Y:S01]  /*117c0*/  LDSM.16.MT88.4 R16, [R195+0x4000] ;  /* 0x00400000c310783b */ /* 0x000ea20000004200 */
[----:B-1----:R-:W-:-:S06]  /*117d0*/  FFMA.FTZ R3, R104, c[0x0][0x2d0], -R2 ;  /* 0x0000b40068037a23 */ /* 0x002fcc0000010802 */
[C---:B----4-:R-:W-:Y:S01]  /*117e0*/  HMMA.16816.F32 R84, R4.reuse, R20, R60 ;  /* 0x000000140454723c */ /* 0x050fe2000000183c */
[----:B------:R-:W-:Y:S01]  /*117f0*/  IMAD.MOV.U32 R104, RZ, RZ, R157 ;  /* 0x000000ffff687224 */ /* 0x000fe200078e009d */
[----:B------:R1:W3:Y:S06]  /*11800*/  MUFU.EX2 R223, R3 ;  /* 0x0000000300df7308 */ /* 0x0002ec0000000800 */
[C---:B------:R-:W-:Y:S01]  /*11810*/  HMMA.16816.F32 R64, R4.reuse, R22, R52 ;  /* 0x000000160440723c */ /* 0x040fe20000001834 */
[----:B------:R-:W4:Y:S07]  /*11820*/  LDSM.16.MT88.4 R20, [R198+0x4000] ;  /* 0x00400000c614783b */ /* 0x000f2e0000004200 */
[----:B------:R-:W-:Y:S01]  /*11830*/  HMMA.16816.F32 R60, R4, R12, R48 ;  /* 0x0000000c043c723c */ /* 0x000fe20000001830 */
[----:B-1----:R-:W-:-:S04]  /*11840*/  FFMA.FTZ R3, R106, c[0x0][0x2d0], -R2 ;  /* 0x0000b4006a037a23 */ /* 0x002fc80000010802 */
[----:B------:R1:W-:Y:S03]  /*11850*/  MUFU.EX2 R221, R3 ;  /* 0x0000000300dd7308 */ /* 0x0003e60000000800 */
[C---:B------:R-:W-:Y:S01]  /*11860*/  HMMA.16816.F32 R52, R4.reuse, R14, R40 ;  /* 0x0000000e0434723c */ /* 0x040fe20000001828 */
[----:B------:R-:W3:Y:S07]  /*11870*/  LDSM.16.MT88.4 R12, [R196+0x4000] ;  /* 0x00400000c40c783b */ /* 0x000eee0000004200 */
[----:B-----5:R-:W-:Y:S01]  /*11880*/  HMMA.16816.F32 R44, R4, R8, R36 ;  /* 0x00000008042c723c */ /* 0x020fe20000001824 */
[----:B-1----:R-:W-:-:S07]  /*11890*/  FFMA.FTZ R3, R107, c[0x0][0x2d0], -R2 ;  /* 0x0000b4006b037a23 */ /* 0x002fce0000010802 */
[C---:B------:R-:W-:Y:S01]  /*118a0*/  HMMA.16816.F32 R36, R4.reuse, R10, R32 ;  /* 0x0000000a0424723c */ /* 0x040fe20000001820 */
[----:B------:R-:W1:Y:S01]  /*118b0*/  LDSM.16.MT88.4 R8, [R197+0x4000] ;  /* 0x00400000c508783b */ /* 0x000e620000004200 */
[----:B------:R5:W-:Y:S06]  /*118c0*/  MUFU.EX2 R220, R3 ;  /* 0x0000000300dc7308 */ /* 0x000bec0000000800 */
[C---:B--2---:R-:W-:Y:S01]  /*118d0*/  HMMA.16816.F32 R32, R4.reuse, R18, R24 ;  /* 0x000000120420723c */ /* 0x044fe20000001818 */
[----:B------:R-:W2:Y:S07]  /*118e0*/  LDSM.16.MT88.4 R24, [R195+0x1000] ;  /* 0x00100000c318783b */ /* 0x000eae0000004200 */
[----:B------:R-:W-:Y:S01]  /*118f0*/  HMMA.16816.F32 R40, R4, R16, R68 ;  /* 0x000000100428723c */ /* 0x000fe20000001844 */
[----:B------:R-:W2:Y:S01]  /*11900*/  LDSM.16.MT88.4 R16, [R196+0x1000] ;  /* 0x00100000c410783b */ /* 0x000ea20000004200 */
[----:B-----5:R-:W-:-:S04]  /*11910*/  FFMA.FTZ R3, R108, c[0x0][0x2d0], -R0 ;  /* 0x0000b4006c037a23 */ /* 0x020fc80000010800 */
[----:B------:R5:W-:Y:S02]  /*11920*/  MUFU.EX2 R219, R3 ;  /* 0x0000000300db7308 */ /* 0x000be40000000800 */
[C---:B----4-:R-:W-:Y:S08]  /*11930*/  HMMA.16816.F32 R56, R4.reuse, R20, R80 ;  /* 0x000000140438723c */ /* 0x050ff00000001850 */
[----:B---3--:R-:W-:Y:S01]  /*11940*/  HMMA.16816.F32 R28, R4, R12, R72 ;  /* 0x0000000c041c723c */ /* 0x008fe20000001848 */
[----:B-----5:R-:W-:-:S07]  /*11950*/  FFMA.FTZ R3, R110, c[0x0][0x2d0], -R0 ;  /* 0x0000b4006e037a23 */ /* 0x020fce0000010800 */
[C---:B------:R-:W-:Y:S01]  /*11960*/  HMMA.16816.F32 R48, R4.reuse, R14, R76 ;  /* 0x0000000e0430723c */ /* 0x040fe2000000184c */
[----:B------:R-:W3:Y:S01]  /*11970*/  LDSM.16.MT88.4 R12, [R198+0x1000] ;  /* 0x00100000c60c783b */ /* 0x000ee20000004200 */
[----:B------:R4:W5:Y:S06]  /*11980*/  MUFU.EX2 R167, R3 ;  /* 0x0000000300a77308 */ /* 0x00096c0000000800 */
[C---:B------:R-:W-:Y:S01]  /*11990*/  HMMA.16816.F32 R76, R4.reuse, R22, R88 ;  /* 0x00000016044c723c */ /* 0x040fe20000001858 */
[----:B------:R-:W-:Y:S07]  /*119a0*/  LDSM.16.MT88.4 R20, [R198+0x4800] ;  /* 0x00480000c614783b */ /* 0x000fee0000004200 */
        /* <DEDUP_REMOVED lines=8> */
[----:B-1----:R-:W-:Y:S02]  /*11a30*/  FFMA.FTZ R3, R111, c[0x0][0x2d0], -R0 ;  /* 0x0000b4006f037a23 */ /* 0x002fe40000010800 */
[----:B------:R-:W-:Y:S02]  /*11a40*/  LDSM.16.MT88.4 R108, [R198+0x6800] ;  /* 0x00680000c66c783b */ /* 0x000fe40000004200 */
[----:B------:R-:W1:Y:S02]  /*11a50*/  MUFU.EX2 R214, R3 ;  /* 0x0000000300d67308 */ /* 0x000e640000000800 */
[----:B-1----:R-:W-:Y:S01]  /*11a60*/  F2FP.PACK_AB R7, R214, R217 ;  /* 0x000000d9d607723e */ /* 0x002fe200000000ff */
[----:B------:R-:W-:-:S05]  /*11a70*/  FFMA.FTZ R3, R117, c[0x0][0x2d0], -R2 ;  /* 0x0000b40075037a23 */ /* 0x000fca0000010802 */
[----:B------:R1:W-:Y:S01]  /*11a80*/  MUFU.EX2 R157, R3 ;  /* 0x00000003009d7308 */ /* 0x0003e20000000800 */
[C---:B--2---:R-:W-:Y:S08]  /*11a90*/  HMMA.16816.F32 R96, R4.reuse, R26, R92 ;  /* 0x0000001a0460723c */ /* 0x044ff0000000185c */
[----:B------:R-:W-:Y:S01]  /*11aa0*/  HMMA.16816.F32 R92, R4, R16, R84 ;  /* 0x00000010045c723c */ /* 0x000fe20000001854 */
[----:B-1----:R-:W-:-:S07]  /*11ab0*/  FFMA.FTZ R3, R116, c[0x0][0x2d0], -R2 ;  /* 0x0000b40074037a23 */ /* 0x002fce0000010802 */
[C---:B------:R-:W-:Y:S01]  /*11ac0*/  HMMA.16816.F32 R84, R4.reuse, R18, R64 ;  /* 0x000000120454723c */ /* 0x040fe20000001840 */
[----:B------:R-:W1:Y:S01]  /*11ad0*/  LDSM.16.MT88.4 R16, [R195+0x4800] ;  /* 0x00480000c310783b */ /* 0x000e620000004200 */
[----:B------:R2:W5:Y:S06]  /*11ae0*/  MUFU.EX2 R158, R3 ;  /* 0x00000003009e7308 */ /* 0x00056c0000000800 */
[C---:B---3--:R-:W-:Y:S08]  /*11af0*/  HMMA.16816.F32 R80, R4.reuse, R12, R60 ;  /* 0x0000000c0450723c */ /* 0x048ff0000000183c */
[----:B------:R-:W-:Y:S01]  /*11b00*/  HMMA.16816.F32 R72, R4, R14, R52 ;  /* 0x0000000e0448723c */ /* 0x000fe20000001834 */
[----:B------:R-:W3:Y:S01]  /*11b10*/  LDSM.16.MT88.4 R12, [R196+0x4800] ;  /* 0x00480000c40c783b */ /* 0x000ee20000004200 */
[----:B--2---:R-:W-:-:S04]  /*11b20*/  FFMA.FTZ R3, R112, c[0x0][0x2d0], -R2 ;  /* 0x0000b40070037a23 */ /* 0x004fc80000010802 */
[----:B------:R2:W-:Y:S02]  /*11b30*/  MUFU.EX2 R156, R3 ;  /* 0x00000003009c7308 */ /* 0x0005e40000000800 */
[C---:B----4-:R-:W-:Y:S08]  /*11b40*/  HMMA.16816.F32 R68, R4.reuse, R8, R44 ;  /* 0x000000080444723c */ /* 0x050ff0000000182c */
[----:B------:R-:W-:Y:S01]  /*11b50*/  HMMA.16816.F32 R64, R4, R10, R36 ;  /* 0x0000000a0440723c */ /* 0x000fe20000001824 */
[----:B------:R-:W4:Y:S01]  /*11b60*/  LDSM.16.MT88.4 R8, [R197+0x4800] ;  /* 0x00480000c508783b */ /* 0x000f220000004200 */
[----:B--2---:R-:W-:-:S06]  /*11b70*/  FFMA.FTZ R3, R118, c[0x0][0x2d0], -R2 ;  /* 0x0000b40076037a23 */ /* 0x004fcc0000010802 */
[C---:B------:R-:W-:Y:S01]  /*11b80*/  HMMA.16816.F32 R120, R4.reuse, R24, R120 ;  /* 0x000000180478723c */ /* 0x040fe20000001878 */
[----:B------:R-:W-:Y:S01]  /*11b90*/  LDSM.16.MT88.4 R24, [R195+0x1800] ;  /* 0x00180000c318783b */ /* 0x000fe20000004200 */
[----:B------:R2:W-:Y:S06]  /*11ba0*/  MUFU.EX2 R155, R3 ;  /* 0x00000003009b7308 */ /* 0x0005ec0000000800 */
[C---:B-1----:R-:W-:Y:S08]  /*11bb0*/  HMMA.16816.F32 R60, R4.reuse, R16, R40 ;  /* 0x00000010043c723c */ /* 0x042ff00000001828 */
[----:B------:R-:W-:Y:S01]  /*11bc0*/  HMMA.16816.F32 R44, R4, R18, R32 ;  /* 0x00000012042c723c */ /* 0x000fe20000001820 */
[----:B------:R-:W1:Y:S01]  /*11bd0*/  LDSM.16.MT88.4 R16, [R196+0x1800] ;  /* 0x00180000c410783b */ /* 0x000e620000004200 */
[----:B--2---:R-:W-:-:S04]  /*11be0*/  FFMA.FTZ R3, R119, c[0x0][0x2d0], -R0 ;  /* 0x0000b40077037a23 */ /* 0x004fc80000010800 */
[----:B------:R2:W-:Y:S02]  /*11bf0*/  MUFU.EX2 R154, R3 ;  /* 0x00000003009a7308 */ /* 0x0005e40000000800 */
[C---:B---3--:R-:W-:Y:S08]  /*11c00*/  HMMA.16816.F32 R32, R4.reuse, R12, R28 ;  /* 0x0000000c0420723c */ /* 0x048ff0000000181c */
[----:B------:R-:W-:Y:S01]  /*11c10*/  HMMA.16816.F32 R36, R4, R14, R48 ;  /* 0x0000000e0424723c */ /* 0x000fe20000001830 */
[----:B------:R-:W3:Y:S01]  /*11c20*/  LDSM.16.MT88.4 R12, [R198+0x1800] ;  /* 0x00180000c60c783b */ /* 0x000ee20000004200 */
[----:B--2---:R-:W-:-:S06]  /*11c30*/  FFMA.FTZ R3, R126, c[0x0][0x2d0], -R0 ;  /* 0x0000b4007e037a23 */ /* 0x004fcc0000010800 */
[C---:B----4-:R-:W-:Y:S01]  /*11c40*/  HMMA.16816.F32 R52, R4.reuse, R8, R100 ;  /* 0x000000080434723c */ /* 0x050fe20000001864 */
[----:B------:R-:W-:Y:S01]  /*11c50*/  LDSM.16.MT88.4 R100, [R196+0x6800] ;  /* 0x00680000c464783b */ /* 0x000fe20000004200 */
[----:B------:R2:W4:Y:S06]  /*11c60*/  MUFU.EX2 R152, R3 ;  /* 0x0000000300987308 */ /* 0x00052c0000000800 */
[C---:B------:R-:W-:Y:S01]  /*11c70*/  HMMA.16816.F32 R48, R4.reuse, R10, R88 ;  /* 0x0000000a0430723c */ /* 0x040fe20000001858 */
[----:B------:R-:W1:Y:S07]  /*11c80*/  LDSM.16.MT88.4 R8, [R197+0x1800] ;  /* 0x00180000c508783b */ /* 0x000e6e0000004200 */
[----:B------:R-:W-:Y:S01]  /*11c90*/  HMMA.16816.F32 R28, R4, R20, R56 ;  /* 0x00000014041c723c */ /* 0x000fe20000001838 */
[----:B--2---:R-:W-:-:S04]  /*11ca0*/  FFMA.FTZ R3, R124, c[0x0][0x2d0], -R0 ;  /* 0x0000b4007c037a23 */ /* 0x004fc80000010800 */
[----:B------:R2:W-:Y:S03]  /*11cb0*/  MUFU.EX2 R153, R3 ;  /* 0x0000000300997308 */ /* 0x0005e60000000800 */
[----:B------:R-:W-:Y:S01]  /*11cc0*/  HMMA.16816.F32 R40, R4, R22, R76 ;  /* 0x000000160428723c */ /* 0x000fe2000000184c */
[----:B------:R-:W-:Y:S06]  /*11cd0*/  LDSM.16.MT88.4 R20, [R198+0x5000] ;  /* 0x00500000c614783b */ /* 0x000fec0000004200 */
[----:B-----5:R-:W-:-:S02]  /*11ce0*/  F2FP.PACK_AB R4, R158, R157 ;  /* 0x0000009d9e04723e */ /* 0x020fc400000000ff */
[----:B----4-:R-:W-:Y:S02]  /*11cf0*/  F2FP.PACK_AB R5, R152, R154 ;  /* 0x0000009a9805723e */ /* 0x010fe400000000ff */
[----:B------:R-:W-:Y:S01]  /*11d00*/  F2FP.PACK_AB R6, R155, R156 ;  /* 0x0000009c9b06723e */ /* 0x000fe200000000ff */
[----:B--2---:R-:W-:-:S04]  /*11d10*/  FFMA.FTZ R3, R125, c[0x0][0x2d0], -R0 ;  /* 0x0000b4007d037a23 */ /* 0x004fc80000010800 */
[----:B------:R-:W2:Y:S02]  /*11d20*/  MUFU.EX2 R151, R3 ;  /* 0x0000000300977308 */ /* 0x000ea40000000800 */
[----:B--2---:R-:W-:Y:S01]  /*11d30*/  F2FP.PACK_AB R7, R151, R153 ;  /* 0x000000999707723e */ /* 0x004fe200000000ff */
[----:B------:R-:W-:-:S05]  /*11d40*/  FFMA.FTZ R3, R129, c[0x0][0x2d0], -R2 ;  /* 0x0000b40081037a23 */ /* 0x000fca0000010802 */
[----:B------:R2:W-:Y:S01]  /*11d50*/  MUFU.EX2 R148, R3 ;  /* 0x0000000300947308 */ /* 0x0005e20000000800 */
[C---:B-1----:R-:W-:Y:S08]  /*11d60*/  HMMA.16816.F32 R88, R4.reuse, R16, R92 ;  /* 0x000000100458723c */ /* 0x042ff0000000185c */
[----:B------:R-:W-:Y:S01]  /*11d70*/  HMMA.16816.F32 R84, R4, R18, R84 ;  /* 0x000000120454723c */ /* 0x000fe20000001854 */
[----:B------:R-:W1:Y:S01]  /*11d80*/  LDSM.16.MT88.4 R16, [R195+0x5000] ;  /* 0x00500000c310783b */ /* 0x000e620000004200 */
[----:B--2---:R-:W-:-:S06]  /*11d90*/  FFMA.FTZ R3, R128, c[0x0][0x2d0], -R2 ;  /* 0x0000b40080037a23 */ /* 0x004fcc0000010802 */
[C---:B---3--:R-:W-:Y:S01]  /*11da0*/  HMMA.16816.F32 R80, R4.reuse, R12, R80 ;  /* 0x0000000c0450723c */ /* 0x048fe20000001850 */
[----:B------:R2:W3:Y:S07]  /*11db0*/  MUFU.EX2 R150, R3 ;  /* 0x0000000300967308 */ /* 0x0004ee0000000800 */
[C---:B------:R-:W-:Y:S01]  /*11dc0*/  HMMA.16816.F32 R76, R4.reuse, R14, R72 ;  /* 0x0000000e044c723c */ /* 0x040fe20000001848 */
[----:B------:R-:W4:Y:S07]  /*11dd0*/  LDSM.16.MT88.4 R12, [R196+0x5000] ;  /* 0x00500000c40c783b */ /* 0x000f2e0000004200 */
[----:B------:R-:W-:Y:S01]  /*11de0*/  HMMA.16816.F32 R72, R4, R8, R68 ;  /* 0x000000080448723c */ /* 0x000fe20000001844 */
[----:B--2---:R-:W-:-:S02]  /*11df0*/  FFMA.FTZ R3, R127, c[0x0][0x2d0], -R2 ;  /* 0x0000b4007f037a23 */ /* 0x004fc40000010802 */
[----:B------:R-:W-:Y:S02]  /*11e00*/  LDSM.16.MT88.4 R124, [R195+0x3000] ;  /* 0x00300000c37c783b */ /* 0x000fe40000004200 */
[----:B------:R2:W-:Y:S03]  /*11e10*/  MUFU.EX2 R147, R3 ;  /* 0x0000000300937308 */ /* 0x0005e60000000800 */
[C---:B------:R-:W-:Y:S01]  /*11e20*/  HMMA.16816.F32 R68, R4.reuse, R10, R64 ;  /* 0x0000000a0444723c */ /* 0x040fe20000001840 */
[----:B------:R-:W5:Y:S07]  /*11e30*/  LDSM.16.MT88.4 R8, [R197+0x5000] ;  /* 0x00500000c508783b */ /* 0x000f6e0000004200 */
[----:B------:R-:W-:Y:S01]  /*11e40*/  HMMA.16816.F32 R120, R4, R24, R120 ;  /* 0x000000180478723c */ /* 0x000fe20000001878 */
[----:B--2---:R-:W-:-:S07]  /*11e50*/  FFMA.FTZ R3, R130, c[0x0][0x2d0], -R2 ;  /* 0x0000b40082037a23 */ /* 0x004fce0000010802 */
[C---:B-1----:R-:W-:Y:S01]  /*11e60*/  HMMA.16816.F32 R64, R4.reuse, R16, R60 ;  /* 0x000000100440723c */ /* 0x042fe2000000183c */
[----:B------:R1:W-:Y:S07]  /*11e70*/  MUFU.EX2 R149, R3 ;  /* 0x0000000300957308 */ /* 0x0003ee0000000800 */
[C---:B------:R-:W-:Y:S01]  /*11e80*/  HMMA.16816.F32 R60, R4.reuse, R18, R44 ;  /* 0x00000012043c723c */ /* 0x040fe2000000182c */
[----:B------:R-:W2:Y:S07]  /*11e90*/  LDSM.16.MT88.4 R16, [R196+0x2000] ;  /* 0x00200000c410783b */ /* 0x000eae0000004200 */
[----:B----4-:R-:W-:Y:S01]  /*11ea0*/  HMMA.16816.F32 R56, R4, R12, R32 ;  /* 0x0000000c0438723c */ /* 0x010fe20000001820 */
[----:B-1----:R-:W-:-:S04]  /*11eb0*/  FFMA.FTZ R3, R140, c[0x0][0x2d0], -R0 ;  /* 0x0000b4008c037a23 */ /* 0x002fc80000010800 */
[----:B------:R1:W-:Y:S03]  /*11ec0*/  MUFU.EX2 R145, R3 ;  /* 0x0000000300917308 */ /* 0x0003e60000000800 */
[C---:B------:R-:W-:Y:S01]  /*11ed0*/  HMMA.16816.F32 R44, R4.reuse, R14, R36 ;  /* 0x0000000e042c723c */ /* 0x040fe20000001824 */
[----:B------:R-:W4:Y:S07]  /*11ee0*/  LDSM.16.MT88.4 R12, [R198+0x2000] ;  /* 0x00200000c60c783b */ /* 0x000f2e0000004200 */
[----:B------:R-:W-:Y:S01]  /*11ef0*/  HMMA.16816.F32 R32, R4, R20, R28 ;  /* 0x000000140420723c */ /* 0x000fe2000000181c */
[----:B-1----:R-:W-:-:S07]  /*11f00*/  FFMA.FTZ R3, R142, c[0x0][0x2d0], -R0 ;  /* 0x0000b4008e037a23 */ /* 0x002fce0000010800 */
[C---:B------:R-:W-:Y:S01]  /*11f10*/  HMMA.16816.F32 R36, R4.reuse, R22, R40 ;  /* 0x000000160424723c */ /* 0x040fe20000001828 */
[----:B------:R-:W-:Y:S01]  /*11f20*/  LDSM.16.MT88.4 R20, [R198+0x5800] ;  /* 0x00580000c614783b */ /* 0x000fe20000004200 */
[----:B------:R1:W1:Y:S06]  /*11f30*/  MUFU.EX2 R143, R3 ;  /* 0x00000003008f7308 */ /* 0x00026c0000000800 */
[C---:B-----5:R-:W-:Y:S08]  /*11f40*/  HMMA.16816.F32 R40, R4.reuse, R8, R52 ;  /* 0x000000080428723c */ /* 0x060ff00000001834 */
[----:B------:R-:W-:Y:S01]  /*11f50*/  HMMA.16816.F32 R28, R4, R10, R48 ;  /* 0x0000000a041c723c */ /* 0x000fe20000001830 */
[----:B------:R-:W5:Y:S01]  /*11f60*/  LDSM.16.MT88.4 R8, [R197+0x2000] ;  /* 0x00200000c508783b */ /* 0x000f620000004200 */
[----:B-1----:R-:W-:-:S04]  /*11f70*/  FFMA.FTZ R3, R131, c[0x0][0x2d0], -R0 ;  /* 0x0000b40083037a23 */ /* 0x002fc80000010800 */
[----:B------:R1:W-:Y:S02]  /*11f80*/  MUFU.EX2 R146, R3 ;  /* 0x0000000300927308 */ /* 0x0003e40000000800 */
[----:B------:R-:W-:Y:S01]  /*11f90*/  HMMA.16816.F32 R96, R4, R26, R96 ;  /* 0x0000001a0460723c */ /* 0x000fe20000001860 */
[----:B------:R-:W2:Y:S06]  /*11fa0*/  LDSM.16.MT88.4 R24, [R195+0x2000] ;  /* 0x00200000c318783b */ /* 0x000eac0000004200 */
[----:B---3--:R-:W-:Y:S02]  /*11fb0*/  F2FP.PACK_AB R4, R150, R148 ;  /* 0x000000949604723e */ /* 0x008fe400000000ff */
[----:B------:R-:W-:-:S02]  /*11fc0*/  F2FP.PACK_AB R5, R143, R145 ;  /* 0x000000918f05723e */ /* 0x000fc400000000ff */
        /* <DEDUP_REMOVED lines=16> */
[----:B-----5:R-:W-:Y:S01]  /*120d0*/  HMMA.16816.F32 R72, R4, R8, R72 ;  /* 0x000000080448723c */ /* 0x020fe20000001848 */
[----:B-1----:R-:W-:-:S02]  /*120e0*/  FFMA.FTZ R3, R161, c[0x0][0x2d0], -R2 ;  /* 0x0000b400a1037a23 */ /* 0x002fc40000010802 */
[----:B------:R-:W-:Y:S02]  /*120f0*/  IMAD.MOV.U32 R161, RZ, RZ, c[0x0][0x2c4] ;  /* 0x0000b100ffa17624 */ /* 0x000fe400078e00ff */
[----:B------:R1:W-:Y:S03]  /*12100*/  MUFU.EX2 R141, R3 ;  /* 0x00000003008d7308 */ /* 0x0003e60000000800 */
[----:B------:R-:W-:Y:S01]  /*12110*/  HMMA.16816.F32 R52, R4, R10, R68 ;  /* 0x0000000a0434723c */ /* 0x000fe20000001844 */
[----:B------:R-:W5:Y:S01]  /*12120*/  LDSM.16.MT88.4 R8, [R197+0x5800] ;  /* 0x00580000c508783b */ /* 0x000f620000004200 */
[----:B------:R-:W-:-:S06]  /*12130*/  ISETP.NE.AND P4, PT, R161, 0x1, PT ;  /* 0x00000001a100780c */ /* 0x000fcc0003f85270 */
[----:B------:R-:W-:Y:S01]  /*12140*/  HMMA.16816.F32 R120, R4, R24, R120 ;  /* 0x000000180478723c */ /* 0x000fe20000001878 */
[----:B-1----:R-:W-:-:S07]  /*12150*/  FFMA.FTZ R3, R164, c[0x0][0x2d0], -R2 ;  /* 0x0000b400a4037a23 */ /* 0x002fce0000010802 */
[C---:B--2---:R-:W-:Y:S01]  /*12160*/  HMMA.16816.F32 R64, R4.reuse, R16, R64 ;  /* 0x000000100440723c */ /* 0x044fe20000001840 */
[----:B------:R1:W-:Y:S07]  /*12170*/  MUFU.EX2 R140, R3 ;  /* 0x00000003008c7308 */ /* 0x0003ee0000000800 */
[C---:B------:R-:W-:Y:S01]  /*12180*/  HMMA.16816.F32 R60, R4.reuse, R18, R60 ;  /* 0x00000012043c723c */ /* 0x040fe2000000183c */
[----:B------:R-:W2:Y:S07]  /*12190*/  LDSM.16.MT88.4 R16, [R195+0x2800] ;  /* 0x00280000c310783b */ /* 0x000eae0000004200 */
[----:B------:R-:W-:Y:S01]  /*121a0*/  HMMA.16816.F32 R24, R4, R26, R96 ;  /* 0x0000001a0418723c */ /* 0x000fe20000001860 */
[----:B-1----:R-:W-:-:S04]  /*121b0*/  FFMA.FTZ R3, R163, c[0x0][0x2d0], -R0 ;  /* 0x0000b400a3037a23 */ /* 0x002fc80000010800 */
[----:B------:R1:W-:Y:S03]  /*121c0*/  MUFU.EX2 R118, R3 ;  /* 0x0000000300767308 */ /* 0x0003e60000000800 */
[C---:B----4-:R-:W-:Y:S08]  /*121d0*/  HMMA.16816.F32 R96, R4.reuse, R12, R56 ;  /* 0x0000000c0460723c */ /* 0x050ff00000001838 */
[----:B------:R-:W-:Y:S01]  /*121e0*/  HMMA.16816.F32 R48, R4, R14, R44 ;  /* 0x0000000e0430723c */ /* 0x000fe2000000182c */
[----:B------:R-:W4:Y:S01]  /*121f0*/  LDSM.16.MT88.4 R12, [R198+0x2800] ;  /* 0x00280000c60c783b */ /* 0x000f220000004200 */
[----:B-1----:R-:W-:-:S06]  /*12200*/  FFMA.FTZ R3, R166, c[0x0][0x2d0], -R0 ;  /* 0x0000b400a6037a23 */ /* 0x002fcc0000010800 */
[C---:B------:R-:W-:Y:S01]  /*12210*/  HMMA.16816.F32 R44, R4.reuse, R20, R32 ;  /* 0x00000014042c723c */ /* 0x040fe20000001820 */
[----:B------:R1:W1:Y:S07]  /*12220*/  MUFU.EX2 R116, R3 ;  /* 0x0000000300747308 */ /* 0x00026e0000000800 */
[C---:B------:R-:W-:Y:S01]  /*12230*/  HMMA.16816.F32 R36, R4.reuse, R22, R36 ;  /* 0x000000160424723c */ /* 0x040fe20000001824 */
[----:B------:R-:W2:Y:S07]  /*12240*/  LDSM.16.MT88.4 R20, [R196+0x2800] ;  /* 0x00280000c414783b */ /* 0x000eae0000004200 */
[----:B-----5:R-:W-:Y:S01]  /*12250*/  HMMA.16816.F32 R40, R4, R8, R40 ;  /* 0x000000080428723c */ /* 0x020fe20000001828 */
[----:B-1----:R-:W-:-:S04]  /*12260*/  FFMA.FTZ R3, R162, c[0x0][0x2d0], -R0 ;  /* 0x0000b400a2037a23 */ /* 0x002fc80000010800 */
[----:B------:R1:W-:Y:S03]  /*12270*/  MUFU.EX2 R112, R3 ;  /* 0x0000000300707308 */ /* 0x0003e60000000800 */
[----:B------:R-:W-:Y:S01]  /*12280*/  HMMA.16816.F32 R28, R4, R10, R28 ;  /* 0x0000000a041c723c */ /* 0x000fe2000000181c */
[----:B------:R-:W5:Y:S06]  /*12290*/  LDSM.16.MT88.4 R8, [R197+0x2800] ;  /* 0x00280000c508783b */ /* 0x000f6c0000004200 */
[----:B---3--:R-:W-:-:S02]  /*122a0*/  F2FP.PACK_AB R4, R142, R119 ;  /* 0x000000778e04723e */ /* 0x008fc400000000ff */
[----:B------:R-:W-:Y:S02]  /*122b0*/  F2FP.PACK_AB R5, R116, R118 ;  /* 0x000000767405723e */ /* 0x000fe400000000ff */
[----:B------:R-:W-:Y:S01]  /*122c0*/  F2FP.PACK_AB R6, R140, R141 ;  /* 0x0000008d8c06723e */ /* 0x000fe200000000ff */
[----:B-1----:R-:W-:-:S04]  /*122d0*/  FFMA.FTZ R3, R165, c[0x0][0x2d0], -R0 ;  /* 0x0000b400a5037a23 */ /* 0x002fc80000010800 */
[----:B------:R-:W1:Y:S02]  /*122e0*/  MUFU.EX2 R117, R3 ;  /* 0x0000000300757308 */ /* 0x000e640000000800 */
[----:B-1----:R-:W-:Y:S01]  /*122f0*/  F2FP.PACK_AB R7, R117, R112 ;  /* 0x000000707507723e */ /* 0x002fe200000000ff */
[----:B------:R-:W-:-:S06]  /*12300*/  FFMA.FTZ R3, R226, c[0x0][0x2d0], -R2 ;  /* 0x0000b400e2037a23 */ /* 0x000fcc0000010802 */
[C---:B--2---:R-:W-:Y:S08]  /*12310*/  HMMA.16816.F32 R120, R4.reuse, R16, R120 ;  /* 0x000000100478723c */ /* 0x044ff00000001878 */
[C---:B------:R-:W-:Y:S01]  /*12320*/  HMMA.16816.F32 R24, R4.reuse, R18, R24 ;  /* 0x000000120418723c */ /* 0x040fe20000001818 */
[----:B------:R-:W1:Y:S07]  /*12330*/  LDSM.16.MT88.4 R16, [R195+0x6000] ;  /* 0x00600000c310783b */ /* 0x000e6e0000004200 */
[C---:B----4-:R-:W-:Y:S08]  /*12340*/  HMMA.16816.F32 R76, R4.reuse, R12, R84 ;  /* 0x0000000c044c723c */ /* 0x050ff00000001854 */
[C---:B------:R-:W-:Y:S01]  /*12350*/  HMMA.16816.F32 R56, R4.reuse, R14, R80 ;  /* 0x0000000e0438723c */ /* 0x040fe20000001850 */
[----:B------:R-:W2:Y:S04]  /*12360*/  LDSM.16.MT88.4 R12, [R196+0x6000] ;  /* 0x00600000c40c783b */ /* 0x000ea80000004200 */
[----:B------:R-:W-:Y:S03]  /*12370*/  LDSM.16.MT88.4 R80, [R198+0x3000] ;  /* 0x00300000c650783b */ /* 0x000fe60000004200 */
[C---:B------:R-:W-:Y:S08]  /*12380*/  HMMA.16816.F32 R32, R4.reuse, R22, R92 ;  /* 0x000000160420723c */ /* 0x040ff0000000185c */
[C---:B-----5:R-:W-:Y:S01]  /*12390*/  HMMA.16816.F32 R92, R4.reuse, R10, R52 ;  /* 0x0000000a045c723c */ /* 0x060fe20000001834 */
[----:B------:R3:W-:Y:S07]  /*123a0*/  MUFU.EX2 R53, R3 ;  /* 0x0000000300357308 */ /* 0x0007ee0000000800 */
[C---:B------:R-:W-:Y:S01]  /*123b0*/  HMMA.16816.F32 R68, R4.reuse, R20, R88 ;  /* 0x000000140444723c */ /* 0x040fe20000001858 */
[----:B------:R-:W4:Y:S04]  /*123c0*/  LDSM.16.MT88.4 R20, [R198+0x6000] ;  /* 0x00600000c614783b */ /* 0x000f280000004200 */
[----:B------:R-:W-:Y:S03]  /*123d0*/  LDSM.16.MT88.4 R88, [R197+0x3000] ;  /* 0x00300000c558783b */ /* 0x000fe60000004200 */
[----:B-1----:R-:W-:Y:S01]  /*123e0*/  HMMA.16816.F32 R104, R4, R16, R64 ;  /* 0x000000100468723c */ /* 0x002fe20000001840 */
[----:B---3--:R-:W-:-:S04]  /*123f0*/  FFMA.FTZ R3, R225, c[0x0][0x2d0], -R2 ;  /* 0x0000b400e1037a23 */ /* 0x008fc80000010802 */
[----:B------:R1:W3:Y:S03]  /*12400*/  MUFU.EX2 R52, R3 ;  /* 0x0000000300347308 */ /* 0x0002e60000000800 */
[C---:B------:R-:W-:Y:S08]  /*12410*/  HMMA.16816.F32 R60, R4.reuse, R18, R60 ;  /* 0x00000012043c723c */ /* 0x040ff0000000183c */
[----:B--2---:R-:W-:Y:S01]  /*12420*/  HMMA.16816.F32 R48, R4, R14, R48 ;  /* 0x0000000e0430723c */ /* 0x004fe20000001830 */
[--C-:B-1----:R-:W-:Y:S01]  /*12430*/  FFMA.FTZ R3, R224, c[0x0][0x2d0], -R2.reuse ;  /* 0x0000b400e0037a23 */ /* 0x102fe20000010802 */
[----:B---3--:R-:W-:Y:S01]  /*12440*/  F2FP.PACK_AB R64, R52, R53 ;  /* 0x000000353440723e */ /* 0x008fe200000000ff */
[----:B------:R-:W-:-:S05]  /*12450*/  FFMA.FTZ R2, R228, c[0x0][0x2d0], -R2 ;  /* 0x0000b400e4027a23 */ /* 0x000fca0000010802 */
[C---:B------:R-:W-:Y:S01]  /*12460*/  HMMA.16816.F32 R128, R4.reuse, R12, R96 ;  /* 0x0000000c0480723c */ /* 0x040fe20000001860 */
[----:B------:R-:W-:Y:S01]  /*12470*/  MUFU.EX2 R18, R3 ;  /* 0x0000000300127308 */ /* 0x000fe20000000800 */
[----:B------:R-:W-:Y:S06]  /*12480*/  LDSM.16.MT88.4 R96, [R195+0x6800] ;  /* 0x00680000c360783b */ /* 0x000fec0000004200 */
[C---:B------:R-:W-:Y:S01]  /*12490*/  HMMA.16816.F32 R84, R4.reuse, R8, R72 ;  /* 0x000000080454723c */ /* 0x040fe20000001848 */
[----:B------:R1:W2:Y:S01]  /*124a0*/  MUFU.EX2 R17, R2 ;  /* 0x0000000200117308 */ /* 0x0002a20000000800 */
[----:B------:R-:W3:Y:S04]  /*124b0*/  LDSM.16.MT88.4 R8, [R197+0x6000] ;  /* 0x00600000c508783b */ /* 0x000ee80000004200 */
[----:B------:R-:W5:Y:S02]  /*124c0*/  LDSM.16.MT88.4 R72, [R196+0x3000] ;  /* 0x00300000c448783b */ /* 0x000f640000004200 */
[C---:B----4-:R-:W-:Y:S08]  /*124d0*/  HMMA.16816.F32 R44, R4.reuse, R20, R44 ;  /* 0x00000014042c723c */ /* 0x050ff0000000182c */
[----:B------:R-:W-:Y:S01]  /*124e0*/  HMMA.16816.F32 R36, R4, R22, R36 ;  /* 0x000000160424723c */ /* 0x000fe20000001824 */
[----:B-1----:R-:W-:Y:S01]  /*124f0*/  FFMA.FTZ R2, R227, c[0x0][0x2d0], -R0 ;  /* 0x0000b400e3027a23 */ /* 0x002fe20000010800 */
[----:B--2---:R-:W-:-:S03]  /*12500*/  F2FP.PACK_AB R66, R17, R18 ;  /* 0x000000121142723e */ /* 0x004fc600000000ff */
[----:B------:R1:W-:Y:S02]  /*12510*/  MUFU.EX2 R16, R2 ;  /* 0x0000000200107308 */ /* 0x0003e40000000800 */
[----:B-1----:R-:W-:-:S06]  /*12520*/  FFMA.FTZ R2, R229, c[0x0][0x2d0], -R0 ;  /* 0x0000b400e5027a23 */ /* 0x002fcc0000010800 */
[----:B------:R1:W2:Y:S01]  /*12530*/  MUFU.EX2 R14, R2 ;  /* 0x00000002000e7308 */ /* 0x0002a20000000800 */
[C---:B---3--:R-:W-:Y:S08]  /*12540*/  HMMA.16816.F32 R40, R4.reuse, R8, R40 ;  /* 0x000000080428723c */ /* 0x048ff00000001828 */
[----:B------:R-:W-:Y:S01]  /*12550*/  HMMA.16816.F32 R28, R4, R10, R28 ;  /* 0x0000000a041c723c */ /* 0x000fe2000000181c */
[----:B------:R-:W3:Y:S01]  /*12560*/  LDSM.16.MT88.4 R8, [R197+0x6800] ;  /* 0x00680000c508783b */ /* 0x000ee20000004200 */
[--C-:B-1----:R-:W-:Y:S01]  /*12570*/  FFMA.FTZ R2, R231, c[0x0][0x2d0], -R0.reuse ;  /* 0x0000b400e7027a23 */ /* 0x102fe20000010800 */
[----:B--2---:R-:W-:Y:S01]  /*12580*/  F2FP.PACK_AB R65, R14, R16 ;  /* 0x000000100e41723e */ /* 0x004fe200000000ff */
[----:B------:R-:W-:-:S02]  /*12590*/  FFMA.FTZ R0, R230, c[0x0][0x2d0], -R0 ;  /* 0x0000b400e6007a23 */ /* 0x000fc40000010800 */
[----:B------:R1:W-:Y:S01]  /*125a0*/  MUFU.EX2 R13, R2 ;  /* 0x00000002000d7308 */ /* 0x0003e20000000800 */
[----:B------:R-:W-:-:S07]  /*125b0*/  @P4 IMAD.HI.U32 R4, R251, c[0x0][0x2c8], RZ ;  /* 0x0000b200fb044a27 */ /* 0x000fce00078e00ff */
[----:B------:R2:W4:Y:S01]  /*125c0*/  MUFU.EX2 R12, R0 ;  /* 0x00000000000c7308 */ /* 0x0005220000000800 */
[----:B-1----:R-:W-:-:S04]  /*125d0*/  FADD.FTZ R2, R247, R246 ;  /* 0x000000f6f7027221 */ /* 0x002fc80000010000 */
[----:B------:R-:W-:Y:S02]  /*125e0*/  FADD.FTZ R2, R245, R2 ;  /* 0x00000002f5027221 */ /* 0x000fe40000010000 */
[----:B--2---:R-:W-:Y:S01]  /*125f0*/  FADD.FTZ R0, R242, R240 ;  /* 0x000000f0f2007221 */ /* 0x004fe20000010000 */
        /* <DEDUP_REMOVED lines=10> */
[----:B------:R-:W-:Y:S03]  /*126a0*/  HMMA.16816.F32 R88, R64, R90, R92 ;  /* 0x0000005a4058723c */ /* 0x000fe6000000185c */
        /* <DEDUP_REMOVED lines=10> */
[----:B------:R-:W-:Y:S01]  /*12750*/  FADD.FTZ R2, R217, R2 ;  /* 0x00000002d9027221 */ /* 0x000fe20000010000 */
[----:B------:R-:W-:Y:S01]  /*12760*/  IADD3 R217, R250, -0x2, RZ ;  /* 0xfffffffefad97810 */ /* 0x000fe20007ffe0ff */
[----:B------:R-:W-:Y:S02]  /*12770*/  FADD.FTZ R0, R220, R0 ;  /* 0x00000000dc007221 */ /* 0x000fe40000010000 */
[----:B------:R-:W-:Y:S01]  /*12780*/  FADD.FTZ R2, R214, R2 ;  /* 0x00000002d6027221 */ /* 0x000fe20000010000 */
[----:B-----5:R-:W-:Y:S01]  /*12790*/  HMMA.16816.F32 R68, R64, R72, R68 ;  /* 0x000000484044723c */ /* 0x020fe20000001844 */
        /* <DEDUP_REMOVED lines=16> */
[----:B------:R-:W-:Y:S01]  /*128a0*/  IMAD.MOV.U32 R0, RZ, RZ, R251 ;  /* 0x000000ffff007224 */ /* 0x000fe200078e00fb */
[----:B------:R-:W-:Y:S01]  /*128b0*/  @P4 SHF.R.U32.HI R0, RZ, c[0x0][0x2cc], R4 ;  /* 0x0000b300ff004a19 */ /* 0x000fe20000011604 */
[----:B------:R-:W-:-:S02]  /*128c0*/  FADD.FTZ R2, R149, R2 ;  /* 0x0000000295027221 */ /* 0x000fc40000010000 */
[----:B------:R-:W-:Y:S01]  /*128d0*/  FADD.FTZ R3, R146, R3 ;  /* 0x0000000392037221 */ /* 0x000fe20000010000 */
[C---:B------:R-:W-:Y:S01]  /*128e0*/  HMMA.16816.F32 R104, R64.reuse, R108, R44 ;  /* 0x0000006c4068723c */ /* 0x040fe2000000182c */
[----:B------:R-:W-:Y:S02]  /*128f0*/  FADD.FTZ R2, R119, R2 ;  /* 0x0000000277027221 */ /* 0x000fe40000010000 */
[----:B------:R-:W-:Y:S01]  /*12900*/  FADD.FTZ R4, R144, R3 ;  /* 0x0000000390047221 */ /* 0x000fe20000010000 */
[----:B------:R-:W-:Y:S01]  /*12910*/  IADD3 R3, R0, R160, -R159 ;  /* 0x000000a000037210 */ /* 0x000fe20007ffe89f */
[----:B------:R-:W-:Y:S02]  /*12920*/  FADD.FTZ R0, R142, R2 ;  /* 0x000000028e007221 */ /* 0x000fe40000010000 */
[----:B------:R-:W-:Y:S01]  /*12930*/  IMAD.MOV.U32 R2, RZ, RZ, RZ ;  /* 0x000000ffff027224 */ /* 0x000fe200078e00ff */
[----:B------:R-:W-:Y:S01]  /*12940*/  HMMA.16816.F32 R124, R64, R126, R24 ;  /* 0x0000007e407c723c */ /* 0x000fe20000001818 */
[----:B------:R-:W-:-:S02]  /*12950*/  FADD.FTZ R4, R118, R4 ;  /* 0x0000000476047221 */ /* 0x000fc40000010000 */
[----:B------:R-:W-:-:S04]  /*12960*/  IMAD.HI R2, R3, -0x6db6db6d, R2 ;  /* 0x9249249303027827 */ /* 0x000fc800078e0202 */
[----:B------:R-:W-:Y:S01]  /*12970*/  FADD.FTZ R3, R116, R4 ;  /* 0x0000000474037221 */ /* 0x000fe20000010000 */
[C---:B------:R-:W-:Y:S01]  /*12980*/  HMMA.16816.F32 R72, R64.reuse, R74, R32 ;  /* 0x0000004a4048723c */ /* 0x040fe20000001820 */
[----:B------:R-:W-:Y:S02]  /*12990*/  FADD.FTZ R0, R141, R0 ;  /* 0x000000008d007221 */ /* 0x000fe40000010000 */
[----:B------:R-:W-:Y:S02]  /*129a0*/  FADD.FTZ R3, R112, R3 ;  /* 0x0000000370037221 */ /* 0x000fe40000010000 */
[----:B------:R-:W-:Y:S01]  /*129b0*/  FADD.FTZ R4, R140, R0 ;  /* 0x000000008c047221 */ /* 0x000fe20000010000 */
[----:B------:R-:W-:Y:S01]  /*129c0*/  SHF.R.U32.HI R0, RZ, 0x1f, R2 ;  /* 0x0000001fff007819 */ /* 0x000fe20000011602 */
[----:B------:R-:W-:Y:S01]  /*129d0*/  FADD.FTZ R3, R117, R3 ;  /* 0x0000000375037221 */ /* 0x000fe20000010000 */
[----:B------:R-:W-:Y:S02]  /*129e0*/  HMMA.16816.F32 R80, R64, R82, R56 ;  /* 0x000000524050723c */ /* 0x000fe40000001838 */
[----:B------:R-:W-:Y:S01]  /*129f0*/  LEA.HI.SX32 R2, R2, R0, 0x1a ;  /* 0x0000000002027211 */ /* 0x000fe200078fd2ff */
[----:B------:R-:W-:-:S02]  /*12a00*/  FADD.FTZ R0, R53, R4 ;  /* 0x0000000435007221 */ /* 0x000fc40000010000 */
[----:B------:R-:W-:Y:S01]  /*12a10*/  FADD.FTZ R3, R16, R3 ;  /* 0x0000000310037221 */ /* 0x000fe20000010000 */
[----:B------:R-:W-:Y:S01]  /*12a20*/  IMNMX R5, R252, R2, !PT ;  /* 0x00000002fc057217 */ /* 0x000fe20007800200 */
[----:B------:R-:W-:Y:S01]  /*12a30*/  FADD.FTZ R0, R52, R0 ;  /* 0x0000000034007221 */ /* 0x000fe20000010000 */
[C---:B------:R-:W-:Y:S01]  /*12a40*/  HMMA.16816.F32 R100, R64.reuse, R102, R48 ;  /* 0x000000664064723c */ /* 0x040fe20000001830 */
[----:B------:R-:W-:Y:S01]  /*12a50*/  FADD.FTZ R2, R14, R3 ;  /* 0x000000030e027221 */ /* 0x000fe20000010000 */
[----:B------:R-:W-:Y:S01]  /*12a60*/  ISETP.GE.AND P0, PT, R217, R5, PT ;  /* 0x00000005d900720c */ /* 0x000fe20003f06270 */
[----:B------:R-:W-:Y:S01]  /*12a70*/  FADD.FTZ R0, R18, R0 ;  /* 0x0000000012007221 */ /* 0x000fe20000010000 */
[----:B------:R1:W-:Y:S01]  /*12a80*/  STL [R1+0x30], R5 ;  /* 0x0000300501007387 */ /* 0x0003e20000100800 */
[----:B------:R-:W-:Y:S02]  /*12a90*/  FADD.FTZ R2, R13, R2 ;  /* 0x000000020d027221 */ /* 0x000fe40000010000 */
[----:B------:R-:W-:Y:S01]  /*12aa0*/  FADD.FTZ R3, R17, R0 ;  /* 0x0000000011037221 */ /* 0x000fe20000010000 */
[----:B------:R-:W-:Y:S01]  /*12ab0*/  HMMA.16816.F32 R108, R64, R110, R36 ;  /* 0x0000006e406c723c */ /* 0x000fe20000001824 */
[----:B------:R-:W-:-:S05]  /*12ac0*/  FADD.FTZ R0, R12, R2 ;  /* 0x000000020c007221 */ /* 0x000fca0000010000 */
[----:B------:R1:W-:Y:S02]  /*12ad0*/  STL [R1+0x24], R0 ;  /* 0x0000240001007387 */ /* 0x0003e40000100800 */
[C---:B---3--:R-:W-:Y:S02]  /*12ae0*/  HMMA.16816.F32 R60, R64.reuse, R8, R40 ;  /* 0x00000008403c723c */ /* 0x048fe40000001828 */
[----:B------:R1:W-:Y:S06]  /*12af0*/  STL [R1+0x20], R3 ;  /* 0x0000200301007387 */ /* 0x0003ec0000100800 */
[----:B------:R-:W-:Y:S01]  /*12b00*/  HMMA.16816.F32 R64, R64, R10, R28 ;  /* 0x0000000a4040723c */ /* 0x000fe2000000181c */
[----:B------:R-:W-:Y:S07]  /*12b10*/  @!P0 BRA `(.L_x_1233) ;  /* 0x00003c1000008947 */ /* 0x000fee0003800000 */
[----:B-1----:R-:W-:Y:S01]  /*12b20*/  IMAD.IADD R0, R249, 0x1, R251 ;  /* 0x00000001f9007824 */ /* 0x002fe200078e02fb */
[----:B------:R-:W-:Y:S01]  /*12b30*/  MOV R3, R115 ;  /* 0x0000007300037202 */ /* 0x000fe20000000f00 */
[----:B------:R-:W-:Y:S01]  /*12b40*/  IMAD.MOV.U32 R116, RZ, RZ, R114 ;  /* 0x000000ffff747224 */ /* 0x000fe200078e0072 */
[----:B------:R-:W-:-:S02]  /*12b50*/  MOV R214, R217 ;  /* 0x000000d900d67202 */ /* 0x000fc40000000f00 */
[----:B------:R1:W-:Y:S02]  /*12b60*/  STL [R1+0x2c], R0 ;  /* 0x00002c0001007387 */ /* 0x0003e40000100800 */
[----:B-1----:R-:W-:-:S05]  /*12b70*/  @P4 IMAD.HI.U32 R0, R0, c[0x0][0x2c8], RZ ;  /* 0x0000b20000004a27 */ /* 0x002fca00078e00ff */
[----:B------:R-:W-:-:S05]  /*12b80*/  @P4 SHF.R.U32.HI R0, RZ, c[0x0][0x2cc], R0 ;  /* 0x0000b300ff004a19 */ /* 0x000fca0000011600 */
[----:B------:R1:W-:Y:S02]  /*12b90*/  @P4 STL [R1+0x34], R0 ;  /* 0x0000340001004387 */ /* 0x0003e40000100800 */
.L_x_1238:
[----:B--2---:R-:W2:Y:S01]  /*12ba0*/  LDL R112, [R1+0x38] ;  /* 0x0000380001707983 */ /* 0x004ea20000100800 */
        /* <DEDUP_REMOVED lines=26> */
[----:B------:R-:W3:Y:S01]  /*12d50*/  LDL R28, [R1] ;  /* 0x00000000011c7983 */ /* 0x000ee20000100800 */
        /* <DEDUP_REMOVED lines=52> */
.L_x_1235:
[----:B-1-34-:R-:W-:Y:S05]  /*130a0*/  BSYNC B0 ;  /* 0x0000000000007941 */ /* 0x01afea0003800000 */
.L_x_1234:
        /* <DEDUP_REMOVED lines=37> */
[----:B------:R-:W4:Y:S07]  /*13300*/  LDSM.16.M88.4 R164, [R193+0x3000] ;  /* 0x00300000c1a4783b */ /* 0x000f2e0000000200 */
[C---:B-1----:R-:W-:Y:S08]  /*13310*/  HMMA.16816.F32 R4, R168.reuse, R140, R4 ;  /* 0x0000008ca804723c */ /* 0x042ff00000001804 */
[C---:B------:R-:W-:Y:S01]  /*13320*/  HMMA.16816.F32 R8, R168.reuse, R142, R8 ;  /* 0x0000008ea808723c */ /* 0x040fe20000001808 */
[----:B------:R-:W1:Y:S07]  /*13330*/  LDSM.16.M88.4 R140, [R192] ;  /* 0x00000000c08c783b */ /* 0x000e6e0000000200 */
        /* <DEDUP_REMOVED lines=44> */
[----:B------:R-:W2:Y:S07]  /*13600*/  LDSM.16.M88.4 R144, [R200] ;  /* 0x00000000c890783b */ /* 0x000eae0000000200 */
        /* <DEDUP_REMOVED lines=11> */
[----:B------:R-:W3:Y:S07]  /*136c0*/  LDSM.16.M88.4 R160, [R204] ;  /* 0x00000000cca0783b */ /* 0x000eee0000000200 */
[C---:B------:R-:W-:Y:S08]  /*136d0*/  HMMA.16816.F32 R52, R176.reuse, R164, R52 ;  /* 0x000000a4b034723c */ /* 0x040ff00000001834 */
        /* <DEDUP_REMOVED lines=66> */
[----:B------:R-:W-:Y:S01]  /*13b00*/  IMAD.WIDE.U32 R114, R0, c[0x0][0x1e0], RZ ;  /* 0x0000780000727a25 */ /* 0x000fe200078e00ff */
[C---:B------:R-:W-:Y:S01]  /*13b10*/  ISETP.GE.AND P1, PT, R237.reuse, 0x41, PT ;  /* 0x00000041ed00780c */ /* 0x040fe20003f26270 */
[----:B------:R-:W3:Y:S01]  /*13b20*/  LDL R217, [R1+0x10] ;  /* 0x0000100001d97983 */ /* 0x000ee20000100800 */
        /* <DEDUP_REMOVED lines=47> */
.L_x_1237:
[----:B------:R-:W-:Y:S05]  /*13e20*/  BSYNC B0 ;  /* 0x0000000000007941 */ /* 0x000fea0003800000 */
.L_x_1236:
        /* <DEDUP_REMOVED lines=19> */
[----:B------:R-:W-:Y:S02]  /*13f60*/  FSEL R115, R7, -INF , P0 ;  /* 0xff80000007737808 */ /* 0x000fe40000000000 */
[----:B------:R-:W-:Y:S02]  /*13f70*/  ISETP.GT.AND P1, PT, R0, 0x8, PT ;  /* 0x000000080000780c */ /* 0x000fe40003f24270 */
[----:B------:R-:W-:Y:S02]  /*13f80*/  FMNMX.FTZ R2, R6, R116, !PT ;  /* 0x0000007406027209 */ /* 0x000fe40007810000 */
[----:B------:R-:W-:Y:S02]  /*13f90*/  FSEL R7, R10, -INF , P1 ;  /* 0xff8000000a077808 */ /* 0x000fe40000800000 */
[C---:B------:R-:W-:Y:S02]  /*13fa0*/  ISETP.GT.AND P0, PT, R0.reuse, 0x9, PT ;  /* 0x000000090000780c */ /* 0x040fe40003f04270 */
[----:B------:R-:W-:Y:S02]  /*13fb0*/  FMNMX.FTZ R2, R115, R2, !PT ;  /* 0x0000000273027209 */ /* 0x000fe40007810000 */
[----:B------:R-:W-:Y:S02]  /*13fc0*/  FSEL R11, R11, -INF , P0 ;  /* 0xff8000000b0b7808 */ /* 0x000fe40000000000 */
[----:B------:R-:W-:Y:S02]  /*13fd0*/  ISETP.GT.AND P1, PT, R0, 0x10, PT ;  /* 0x000000100000780c */ /* 0x000fe40003f24270 */
        /* <DEDUP_REMOVED lines=87> */
[----:B------:R-:W-:Y:S02]  /*14550*/  FSEL R163, R33, -INF , P2 ;  /* 0xff80000021a37808 */ /* 0x000fe40001000000 */
[----:B------:R-:W-:Y:S02]  /*14560*/  ISETP.GT.AND P2, PT, R112, 0x41, PT ;  /* 0x000000417000780c */ /* 0x000fe40003f44270 */
        /* <DEDUP_REMOVED lines=68> */
[----:B------:R-:W-:Y:S02]  /*149b0*/  FSEL R248, R57, -INF , P0 ;  /* 0xff80000039f87808 */ /* 0x000fe40000000000 */
[----:B------:R-:W-:Y:S02]  /*149c0*/  FMNMX.FTZ R4, R232, R4, !PT ;  /* 0x00000004e8047209 */ /* 0x000fe40007810000 */
[----:B------:R-:W-:Y:S02]  /*149d0*/  FSEL R247, R56, -INF , P1 ;  /* 0xff80000038f77808 */ /* 0x000fe40000800000 */
[----:B------:R-:W-:Y:S02]  /*149e0*/  FMNMX.FTZ R4, R243, R4, !PT ;  /* 0x00000004f3047209 */ /* 0x000fe40007810000 */
[----:B--2---:R-:W-:Y:S02]  /*149f0*/  FMNMX.FTZ R0, R0, R2, !PT ;  /* 0x0000000200007209 */ /* 0x004fe40007810000 */
[----:B------:R-:W-:Y:S03]  /*14a00*/  FMNMX.FTZ R4, R244, R4, !PT ;  /* 0x00000004f4047209 */ /* 0x000fe60007810000 */
[----:B------:R-:W2:Y:S01]  /*14a10*/  SHFL.BFLY PT, R2, R0, 0x1, 0x1f ;  /* 0x0c201f0000027f89 */ /* 0x000ea200000e0000 */
[----:B------:R-:W-:Y:S04]  /*14a20*/  FMNMX.FTZ R4, R247, R4, !PT ;  /* 0x00000004f7047209 */ /* 0x000fe80007810000 */
[----:B------:R-:W-:Y:S05]  /*14a30*/  FMNMX.FTZ R4, R248, R4, !PT ;  /* 0x00000004f8047209 */ /* 0x000fea0007810000 */
[----:B------:R-:W3:Y:S01]  /*14a40*/  SHFL.BFLY PT, R5, R4, 0x2, 0x1f ;  /* 0x0c401f0004057f89 */ /* 0x000ee200000e0000 */
[----:B--2---:R-:W-:Y:S04]  /*14a50*/  FMNMX.FTZ R112, R0, R2, !PT ;  /* 0x0000000200707209 */ /* 0x004fe80007810000 */
[C---:B------:R-:W-:Y:S01]  /*14a60*/  FSETP.NEU.FTZ.AND P0, PT, R112.reuse, -INF , PT ;  /* 0xff8000007000780b */ /* 0x040fe20003f1d000 */
[----:B------:R-:W-:Y:S05]  /*14a70*/  FMUL.FTZ R0, R112, c[0x0][0x2d0] ;  /* 0x0000b40070007a20 */ /* 0x000fea0000410000 */
[----:B------:R-:W-:Y:S02]  /*14a80*/  FSEL R141, R0, RZ, P0 ;  /* 0x000000ff008d7208 */ /* 0x000fe40000000000 */
[----:B---3--:R-:W-:Y:S03]  /*14a90*/  FMNMX.FTZ R4, R4, R5, !PT ;  /* 0x0000000504047209 */ /* 0x008fe60007810000 */
[--C-:B------:R-:W-:Y:S02]  /*14aa0*/  FFMA.FTZ R0, R6, c[0x0][0x2d0], -R141.reuse ;  /* 0x0000b40006007a23 */ /* 0x100fe4000001088d */
[----:B------:R-:W2:Y:S02]  /*14ab0*/  SHFL.BFLY PT, R2, R4, 0x1, 0x1f ;  /* 0x0c201f0004027f89 */ /* 0x000ea400000e0000 */
        /* <DEDUP_REMOVED lines=19> */
[----:B--2---:R-:W-:Y:S01]  /*14bf0*/  FFMA.FTZ R0, R8, c[0x0][0x2d0], -R140 ;  /* 0x0000b40008007a23 */ /* 0x004fe2000001088c */
[----:B---3--:R-:W-:Y:S07]  /*14c00*/  F2FP.PACK_AB R119, R223, R235 ;  /* 0x000000ebdf77723e */ /* 0x008fee00000000ff */
[----:B------:R2:W3:Y:S02]  /*14c10*/  MUFU.EX2 R166, R0 ;  /* 0x0000000000a67308 */ /* 0x0004e40000000800 */
[----:B--2---:R-:W-:Y:S02]  /*14c20*/  FSEL R0, R115, RZ, P1 ;  /* 0x000000ff73007208 */ /* 0x004fe40000800000 */
[----:B---3--:R-:W-:Y:S03]  /*14c30*/  F2FP.PACK_AB R118, R226, R166 ;  /* 0x000000a6e276723e */ /* 0x008fe600000000ff */
[----:B------:R-:W-:Y:S04]  /*14c40*/  FADD.FTZ R0, -R0, R3 ;  /* 0x0000000300007221 */ /* 0x000fe80000010100 */
[----:B------:R-:W-:Y:S04]  /*14c50*/  FMUL.FTZ R0, R0, c[0x0][0x2d0] ;  /* 0x0000b40000007a20 */ /* 0x000fe80000410000 */
[----:B------:R2:W3:Y:S02]  /*14c60*/  MUFU.EX2 R3, R0 ;  /* 0x0000000000037308 */ /* 0x0004e40000000800 */
[----:B--2---:R-:W-:Y:S01]  /*14c70*/  FADD.FTZ R0, -R2, R116 ;  /* 0x0000007402007221 */ /* 0x004fe20000010100 */
[----:B------:R-:W-:Y:S01]  /*14c80*/  F2FP.PACK_AB R116, R251, R252 ;  /* 0x000000fcfb74723e */ /* 0x000fe200000000ff */
[--C-:B------:R-:W-:Y:S02]  /*14c90*/  FFMA.FTZ R2, R142, c[0x0][0x2d0], -R140.reuse ;  /* 0x0000b4008e027a23 */ /* 0x100fe4000001088c */
[----:B------:R-:W-:Y:S04]  /*14ca0*/  FMUL.FTZ R0, R0, c[0x0][0x2d0] ;  /* 0x0000b40000007a20 */ /* 0x000fe80000410000 */
[----:B------:R2:W-:Y:S01]  /*14cb0*/  MUFU.EX2 R246, R2 ;  /* 0x0000000200f67308 */ /* 0x0005e20000000800 */
[C---:B---3--:R-:W-:Y:S02]  /*14cc0*/  FMUL.FTZ R4, R3.reuse, R120 ;  /* 0x0000007803047220 */ /* 0x048fe40000410000 */
        /* <DEDUP_REMOVED lines=9> */
[----:B------:R-:W-:Y:S02]  /*14d60*/  IMAD.MOV.U32 R120, RZ, RZ, R231 ;  /* 0x000000ffff787224 */ /* 0x000fe400078e00e7 */
[C---:B------:R-:W-:Y:S02]  /*14d70*/  FMUL.FTZ R32, R3.reuse, R88 ;  /* 0x0000005803207220 */ /* 0x040fe40000410000 */
[----:B------:R-:W-:Y:S02]  /*14d80*/  FMUL.FTZ R33, R3, R89 ;  /* 0x0000005903217220 */ /* 0x000fe40000410000 */
[----:B--2---:R-:W-:Y:S02]  /*14d90*/  FFMA.FTZ R2, R143, c[0x0][0x2d0], -R140 ;  /* 0x0000b4008f027a23 */ /* 0x004fe4000001088c */
[----:B------:R-:W-:Y:S02]  /*14da0*/  IMAD.MOV.U32 R121, RZ, RZ, R228 ;  /* 0x000000ffff797224 */ /* 0x000fe400078e00e4 */
[----:B------:R2:W4:Y:S01]  /*14db0*/  MUFU.EX2 R245, R2 ;  /* 0x0000000200f57308 */ /* 0x0005220000000800 */
[----:B------:R-:W-:Y:S02]  /*14dc0*/  IMAD.MOV.U32 R124, RZ, RZ, R166 ;  /* 0x000000ffff7c7224 */ /* 0x000fe400078e00a6 */
[C---:B------:R-:W-:Y:S02]  /*14dd0*/  FMUL.FTZ R40, R3.reuse, R96 ;  /* 0x0000006003287220 */ /* 0x040fe40000410000 */
[C---:B---3--:R-:W-:Y:S02]  /*14de0*/  FMUL.FTZ R6, R0.reuse, R122 ;  /* 0x0000007a00067220 */ /* 0x048fe40000410000 */
[C---:B------:R-:W-:Y:S02]  /*14df0*/  FMUL.FTZ R7, R0.reuse, R123 ;  /* 0x0000007b00077220 */ /* 0x040fe40000410000 */
[C---:B------:R-:W-:Y:S02]  /*14e00*/  FMUL.FTZ R51, R0.reuse, R103 ;  /* 0x0000006700337220 */ /* 0x040fe40000410000 */
[----:B------:R-:W-:Y:S02]  /*14e10*/  IMAD.MOV.U32 R103, RZ, RZ, R235 ;  /* 0x000000ffff677224 */ /* 0x000fe400078e00eb */
[C---:B------:R-:W-:Y:S01]  /*14e20*/  FMUL.FTZ R10, R0.reuse, R126 ;  /* 0x0000007e000a7220 */ /* 0x040fe20000410000 */
[C---:B------:R-:W-:Y:S05]  /*14e30*/  HMMA.16816.F32 R4, R116.reuse, R12, R4 ;  /* 0x0000000c7404723c */ /* 0x040fea0000001804 */
[----:B------:R-:W-:Y:S02]  /*14e40*/  FMUL.FTZ R11, R0, R127 ;  /* 0x0000007f000b7220 */ /* 0x000fe40000410000 */
[C---:B------:R-:W-:Y:S02]  /*14e50*/  FMUL.FTZ R12, R3.reuse, R68 ;  /* 0x00000044030c7220 */ /* 0x040fe40000410000 */
[----:B------:R-:W-:Y:S03]  /*14e60*/  FMUL.FTZ R13, R3, R69 ;  /* 0x00000045030d7220 */ /* 0x000fe60000410000 */
[C---:B------:R-:W-:Y:S03]  /*14e70*/  HMMA.16816.F32 R8, R116.reuse, R14, R8 ;  /* 0x0000000e7408723c */ /* 0x040fe60000001808 */
[--C-:B--2---:R-:W-:Y:S02]  /*14e80*/  FFMA.FTZ R2, R144, c[0x0][0x2d0], -R141.reuse ;  /* 0x0000b40090027a23 */ /* 0x104fe4000001088d */
[C---:B------:R-:W-:Y:S02]  /*14e90*/  FMUL.FTZ R18, R0.reuse, R74 ;  /* 0x0000004a00127220 */ /* 0x040fe40000410000 */
[----:B------:R2:W-:Y:S01]  /*14ea0*/  MUFU.EX2 R242, R2 ;  /* 0x0000000200f27308 */ /* 0x0005e20000000800 */
[C---:B------:R-:W-:Y:S04]  /*14eb0*/  FMUL.FTZ R14, R0.reuse, R70 ;  /* 0x00000046000e7220 */ /* 0x040fe80000410000 */
[C---:B------:R-:W-:Y:S02]  /*14ec0*/  FMUL.FTZ R15, R0.reuse, R71 ;  /* 0x00000047000f7220 */ /* 0x040fe40000410000 */
[----:B------:R-:W3:Y:S01]  /*14ed0*/  LDSM.16.MT88.4 R68, [R198+0x3800] ;  /* 0x00380000c644783b */ /* 0x000ee20000004200 */
[C---:B------:R-:W-:Y:S02]  /*14ee0*/  FMUL.FTZ R19, R0.reuse, R75 ;  /* 0x0000004b00137220 */ /* 0x040fe40000410000 */
[C---:B------:R-:W-:Y:S02]  /*14ef0*/  FMUL.FTZ R26, R0.reuse, R82 ;  /* 0x00000052001a7220 */ /* 0x040fe40000410000 */
[C---:B------:R-:W-:Y:S03]  /*14f00*/  HMMA.16816.F32 R12, R116.reuse, R20, R12 ;  /* 0x00000014740c723c */ /* 0x040fe6000000180c */
[----:B------:R-:W3:Y:S01]  /*14f10*/  LDSM.16.MT88.4 R72, [R197+0x3800] ;  /* 0x00380000c548783b */ /* 0x000ee20000004200 */
[C---:B------:R-:W-:Y:S02]  /*14f20*/  FMUL.FTZ R27, R0.reuse, R83 ;  /* 0x00000053001b7220 */ /* 0x040fe40000410000 */
[C---:B------:R-:W-:Y:S02]  /*14f30*/  FMUL.FTZ R34, R0.reuse, R90 ;  /* 0x0000005a00227220 */ /* 0x040fe40000410000 */
[C---:B------:R-:W-:Y:S03]  /*14f40*/  HMMA.16816.F32 R16, R116.reuse, R22, R16 ;  /* 0x000000167410723c */ /* 0x040fe60000001810 */
[----:B------:R-:W-:Y:S01]  /*14f50*/  LDSM.16.MT88.4 R80, [R196+0x800] ;  /* 0x00080000c450783b */ /* 0x000fe20000004200 */
[----:B--2---:R-:W-:Y:S02]  /*14f60*/  FFMA.FTZ R2, R145, c[0x0][0x2d0], -R141 ;  /* 0x0000b40091027a23 */ /* 0x004fe4000001088d */
[C---:B------:R-:W-:Y:S02]  /*14f70*/  FMUL.FTZ R20, R3.reuse, R76 ;  /* 0x0000004c03147220 */ /* 0x040fe40000410000 */
[----:B------:R2:W1:Y:S01]  /*14f80*/  MUFU.EX2 R241, R2 ;  /* 0x0000000200f17308 */ /* 0x0004620000000800 */
[C---:B------:R-:W-:Y:S03]  /*14f90*/  FMUL.FTZ R21, R3.reuse, R77 ;  /* 0x0000004d03157220 */ /* 0x040fe60000410000 */
[C---:B------:R-:W-:Y:S02]  /*14fa0*/  FMUL.FTZ R22, R0.reuse, R78 ;  /* 0x0000004e00167220 */ /* 0x040fe40000410000 */
[C---:B------:R-:W-:Y:S02]  /*14fb0*/  FMUL.FTZ R23, R0.reuse, R79 ;  /* 0x0000004f00177220 */ /* 0x040fe40000410000 */
[----:B------:R-:W1:Y:S01]  /*14fc0*/  LDSM.16.MT88.4 R76, [R195+0x800] ;  /* 0x00080000c34c783b */ /* 0x000e620000004200 */
[C---:B------:R-:W-:Y:S02]  /*14fd0*/  FMUL.FTZ R35, R0.reuse, R91 ;  /* 0x0000005b00237220 */ /* 0x040fe40000410000 */
[C---:B------:R-:W-:Y:S02]  /*14fe0*/  FMUL.FTZ R41, R3.reuse, R97 ;  /* 0x0000006103297220 */ /* 0x040fe40000410000 */
[C---:B------:R-:W-:Y:S03]  /*14ff0*/  HMMA.16816.F32 R20, R116.reuse, R28, R20 ;  /* 0x0000001c7414723c */ /* 0x040fe60000001814 */
[----:B------:R-:W-:Y:S01]  /*15000*/  LDSM.16.MT88.4 R88, [R197+0x800] ;  /* 0x00080000c558783b */ /* 0x000fe20000004200 */
[C---:B------:R-:W-:Y:S02]  /*15010*/  FMUL.FTZ R42, R0.reuse, R98 ;  /* 0x00000062002a7220 */ /* 0x040fe40000410000 */
[----:B------:R-:W-:Y:S02]  /*15020*/  FMUL.FTZ R43, R0, R99 ;  /* 0x00000063002b7220 */ /* 0x000fe40000410000 */
[C---:B------:R-:W-:Y:S03]  /*15030*/  HMMA.16816.F32 R24, R116.reuse, R30, R24 ;  /* 0x0000001e7418723c */ /* 0x040fe60000001818 */
[----:B------:R-:W5:Y:S01]  /*15040*/  LDL.LU R97, [R1+0x24] ;  /* 0x0000240001617983 */ /* 0x000f620000300800 */
[----:B--2---:R-:W-:Y:S02]  /*15050*/  FFMA.FTZ R2, R146, c[0x0][0x2d0], -R140 ;  /* 0x0000b40092027a23 */ /* 0x004fe4000001088c */
[C---:B------:R-:W-:Y:S01]  /*15060*/  FMUL.FTZ R28, R3.reuse, R84 ;  /* 0x00000054031c7220 */ /* 0x040fe20000410000 */
[----:B------:R-:W2:Y:S01]  /*15070*/  LDL.LU R96, [R1+0x20] ;  /* 0x0000200001607983 */ /* 0x000ea20000300800 */
[----:B------:R1:W-:Y:S01]  /*15080*/  MUFU.EX2 R240, R2 ;  /* 0x0000000200f07308 */ /* 0x0003e20000000800 */
[C---:B------:R-:W-:Y:S03]  /*15090*/  FMUL.FTZ R29, R3.reuse, R85 ;  /* 0x00000055031d7220 */ /* 0x040fe60000410000 */
[C---:B------:R-:W-:Y:S02]  /*150a0*/  FMUL.FTZ R30, R0.reuse, R86 ;  /* 0x00000056001e7220 */ /* 0x040fe40000410000 */
[C---:B------:R-:W-:Y:S02]  /*150b0*/  FMUL.FTZ R31, R0.reuse, R87 ;  /* 0x00000057001f7220 */ /* 0x040fe40000410000 */
[----:B------:R-:W3:Y:S01]  /*150c0*/  LDSM.16.MT88.4 R84, [R198+0x800] ;  /* 0x00080000c654783b */ /* 0x000ee20000004200 */
[----:B------:R-:W-:Y:S02]  /*150d0*/  IMAD.MOV.U32 R125, RZ, RZ, R58 ;  /* 0x000000ffff7d7224 */ /* 0x000fe400078e003a */
[C---:B------:R-:W-:Y:S02]  /*150e0*/  FMUL.FTZ R57, R3.reuse, R109 ;  /* 0x0000006d03397220 */ /* 0x040fe40000410000 */
[C---:B------:R-:W-:Y:S03]  /*150f0*/  HMMA.16816.F32 R28, R116.reuse, R36, R28 ;  /* 0x00000024741c723c */ /* 0x040fe6000000181c */
[C---:B------:R-:W-:Y:S02]  /*15100*/  FMUL.FTZ R58, R0.reuse, R110 ;  /* 0x0000006e003a7220 */ /* 0x040fe40000410000 */
[C---:B------:R-:W-:Y:S02]  /*15110*/  FMUL.FTZ R59, R0.reuse, R111 ;  /* 0x0000006f003b7220 */ /* 0x040fe40000410000 */
[----:B------:R-:W-:Y:S01]  /*15120*/  FMUL.FTZ R37, R3, R93 ;  /* 0x0000005d03257220 */ /* 0x000fe20000410000 */
[C---:B------:R-:W-:Y:S04]  /*15130*/  HMMA.16816.F32 R32, R116.reuse, R38, R32 ;  /* 0x000000267420723c */ /* 0x040fe80000001820 */
[----:B-1----:R-:W-:Y:S02]  /*15140*/  FFMA.FTZ R2, R147, c[0x0][0x2d0], -R140 ;  /* 0x0000b40093027a23 */ /* 0x002fe4000001088c */
[----:B------:R-:W-:Y:S02]  /*15150*/  IMAD.MOV.U32 R122, RZ, RZ, R226 ;  /* 0x000000ffff7a7224 */ /* 0x000fe400078e00e2 */
[----:B------:R1:W-:Y:S01]  /*15160*/  MUFU.EX2 R239, R2 ;  /* 0x0000000200ef7308 */ /* 0x0003e20000000800 */
[C---:B------:R-:W-:Y:S03]  /*15170*/  FMUL.FTZ R39, R0.reuse, R95 ;  /* 0x0000005f00277220 */ /* 0x040fe60000410000 */
[----:B------:R-:W-:Y:S02]  /*15180*/  FMUL.FTZ R38, R0, R94 ;  /* 0x0000005e00267220 */ /* 0x000fe40000410000 */
[C---:B------:R-:W-:Y:S02]  /*15190*/  FMUL.FTZ R36, R3.reuse, R92 ;  /* 0x0000005c03247220 */ /* 0x040fe40000410000 */
[----:B------:R-:W-:Y:S02]  /*151a0*/  IMAD.MOV.U32 R123, RZ, RZ, R223 ;  /* 0x000000ffff7b7224 */ /* 0x000fe400078e00df */
[C---:B------:R-:W-:Y:S02]  /*151b0*/  FMUL.FTZ R48, R3.reuse, R100 ;  /* 0x0000006403307220 */ /* 0x040fe40000410000 */
[----:B------:R-:W-:Y:S01]  /*151c0*/  IMAD.MOV.U32 R100, RZ, RZ, R122 ;  /* 0x000000ffff647224 */ /* 0x000fe200078e007a */
[C---:B------:R-:W-:Y:S03]  /*151d0*/  HMMA.16816.F32 R36, R116.reuse, R44, R36 ;  /* 0x0000002c7424723c */ /* 0x040fe60000001824 */
[C---:B------:R-:W-:Y:S02]  /*151e0*/  FMUL.FTZ R49, R3.reuse, R101 ;  /* 0x0000006503317220 */ /* 0x040fe40000410000 */
[----:B------:R-:W-:Y:S02]  /*151f0*/  IMAD.MOV.U32 R101, RZ, RZ, R123 ;  /* 0x000000ffff657224 */ /* 0x000fe400078e007b */
[C---:B------:R-:W-:Y:S01]  /*15200*/  FMUL.FTZ R45, R3.reuse, R129 ;  /* 0x00000081032d7220 */ /* 0x040fe20000410000 */
[C---:B------:R-:W-:Y:S04]  /*15210*/  HMMA.16816.F32 R40, R116.reuse, R46, R40 ;  /* 0x0000002e7428723c */ /* 0x040fe80000001828 */
[--C-:B-1----:R-:W-:Y:S02]  /*15220*/  FFMA.FTZ R2, R148, c[0x0][0x2d0], -R141.reuse ;  /* 0x0000b40094027a23 */ /* 0x102fe4000001088d */
[C---:B------:R-:W-:Y:S02]  /*15230*/  FMUL.FTZ R44, R3.reuse, R128 ;  /* 0x00000080032c7220 */ /* 0x040fe40000410000 */
[----:B------:R1:W-:Y:S01]  /*15240*/  MUFU.EX2 R235, R2 ;  /* 0x0000000200eb7308 */ /* 0x0003e20000000800 */
[C---:B------:R-:W-:Y:S03]  /*15250*/  FMUL.FTZ R47, R0.reuse, R131 ;  /* 0x00000083002f7220 */ /* 0x040fe60000410000 */
[C---:B------:R-:W-:Y:S02]  /*15260*/  FMUL.FTZ R46, R0.reuse, R130 ;  /* 0x00000082002e7220 */ /* 0x040fe40000410000 */
[C---:B------:R-:W-:Y:S02]  /*15270*/  FMUL.FTZ R50, R0.reuse, R102 ;  /* 0x0000006600327220 */ /* 0x040fe40000410000 */
[----:B------:R-:W-:Y:S02]  /*15280*/  IMAD.MOV.U32 R102, RZ, RZ, R124 ;  /* 0x000000ffff667224 */ /* 0x000fe400078e007c */
[C---:B------:R-:W-:Y:S01]  /*15290*/  FMUL.FTZ R60, R3.reuse, R60 ;  /* 0x0000003c033c7220 */ /* 0x040fe20000410000 */
[C---:B------:R-:W-:Y:S03]  /*152a0*/  HMMA.16816.F32 R44, R116.reuse, R52, R44 ;  /* 0x00000034742c723c */ /* 0x040fe6000000182c */
[C---:B------:R-:W-:Y:S02]  /*152b0*/  FMUL.FTZ R61, R3.reuse, R61 ;  /* 0x0000003d033d7220 */ /* 0x040fe40000410000 */
[C---:B------:R-:W-:Y:S02]  /*152c0*/  FMUL.FTZ R62, R0.reuse, R62 ;  /* 0x0000003e003e7220 */ /* 0x040fe40000410000 */
[C---:B------:R-:W-:Y:S01]  /*152d0*/  FMUL.FTZ R53, R3.reuse, R105 ;  /* 0x0000006903357220 */ /* 0x040fe20000410000 */
[C---:B------:R-:W-:Y:S04]  /*152e0*/  HMMA.16816.F32 R48, R116.reuse, R54, R48 ;  /* 0x000000367430723c */ /* 0x040fe80000001830 */
[----:B------:R-:W-:Y:S02]  /*152f0*/  FMUL.FTZ R52, R3, R104 ;  /* 0x0000006803347220 */ /* 0x000fe40000410000 */
[--C-:B-1----:R-:W-:Y:S02]  /*15300*/  FFMA.FTZ R2, R149, c[0x0][0x2d0], -R141.reuse ;  /* 0x0000b40095027a23 */ /* 0x102fe4000001088d */
[C---:B------:R-:W-:Y:S02]  /*15310*/  FMUL.FTZ R55, R0.reuse, R107 ;  /* 0x0000006b00377220 */ /* 0x040fe40000410000 */
[----:B------:R1:W1:Y:S02]  /*15320*/  MUFU.EX2 R108, R2 ;  /* 0x00000002006c7308 */ /* 0x0002640000000800 */
[C---:B------:R-:W-:Y:S02]  /*15330*/  FMUL.FTZ R54, R0.reuse, R106 ;  /* 0x0000006a00367220 */ /* 0x040fe40000410000 */
[C---:B------:R-:W-:Y:S02]  /*15340*/  FMUL.FTZ R63, R0.reuse, R63 ;  /* 0x0000003f003f7220 */ /* 0x040fe40000410000 */
[C---:B------:R-:W-:Y:S02]  /*15350*/  FMUL.FTZ R64, R3.reuse, R64 ;  /* 0x0000004003407220 */ /* 0x040fe40000410000 */
[----:B------:R-:W-:Y:S01]  /*15360*/  FMUL.FTZ R65, R3, R65 ;  /* 0x0000004103417220 */ /* 0x000fe20000410000 */
[C---:B---3--:R-:W-:Y:S03]  /*15370*/  HMMA.16816.F32 R52, R116.reuse, R68, R52 ;  /* 0x000000447434723c */ /* 0x048fe60000001834 */
[C---:B------:R-:W-:Y:S02]  /*15380*/  FMUL.FTZ R66, R0.reuse, R66 ;  /* 0x0000004200427220 */ /* 0x040fe40000410000 */
[----:B------:R-:W-:Y:S02]  /*15390*/  FMUL.FTZ R67, R0, R67 ;  /* 0x0000004300437220 */ /* 0x000fe40000410000 */
[----:B----4-:R-:W-:Y:S01]  /*153a0*/  F2FP.PACK_AB R68, R245, R246 ;  /* 0x000000f6f544723e */ /* 0x010fe200000000ff */
[C---:B------:R-:W-:Y:S04]  /*153b0*/  HMMA.16816.F32 R56, R116.reuse, R70, R56 ;  /* 0x000000467438723c */ /* 0x040fe80000001838 */
[----:B------:R-:W-:Y:S01]  /*153c0*/  F2FP.PACK_AB R69, R241, R242 ;  /* 0x000000f2f145723e */ /* 0x000fe200000000ff */
[--C-:B-1----:R-:W-:Y:S03]  /*153d0*/  FFMA.FTZ R2, R150, c[0x0][0x2d0], -R140.reuse ;  /* 0x0000b40096027a23 */ /* 0x102fe6000001088c */
[C---:B------:R-:W-:Y:S01]  /*153e0*/  HMMA.16816.F32 R60, R116.reuse, R72, R60 ;  /* 0x00000048743c723c */ /* 0x040fe2000000183c */
[----:B------:R1:W-:Y:S03]  /*153f0*/  MUFU.EX2 R231, R2 ;  /* 0x0000000200e77308 */ /* 0x0003e60000000800 */
[----:B------:R-:W-:Y:S02]  /*15400*/  F2FP.PACK_AB R71, R108, R235 ;  /* 0x000000eb6c47723e */ /* 0x000fe400000000ff */
[----:B------:R-:W-:Y:S02]  /*15410*/  F2FP.PACK_AB R70, R239, R240 ;  /* 0x000000f0ef46723e */ /* 0x000fe400000000ff */
[----:B------:R-:W-:Y:S01]  /*15420*/  HMMA.16816.F32 R64, R116, R74, R64 ;  /* 0x0000004a7440723c */ /* 0x000fe20000001840 */
[----:B------:R-:W3:Y:S07]  /*15430*/  LDSM.16.MT88.4 R72, [R195+0x4000] ;  /* 0x00400000c348783b */ /* 0x000eee0000004200 */
[C---:B------:R-:W-:Y:S08]  /*15440*/  HMMA.16816.F32 R4, R68.reuse, R76, R4 ;  /* 0x0000004c4404723c */ /* 0x040ff00000001804 */
[C---:B------:R-:W-:Y:S01]  /*15450*/  HMMA.16816.F32 R8, R68.reuse, R78, R8 ;  /* 0x0000004e4408723c */ /* 0x040fe20000001808 */
[----:B------:R-:W4:Y:S03]  /*15460*/  LDSM.16.MT88.4 R76, [R196+0x4000] ;  /* 0x00400000c44c783b */ /* 0x000f260000004200 */
[--C-:B-1----:R-:W-:Y:S04]  /*15470*/  FFMA.FTZ R2, R151, c[0x0][0x2d0], -R140.reuse ;  /* 0x0000b40097027a23 */ /* 0x102fe8000001088c */
[C---:B------:R-:W-:Y:S01]  /*15480*/  HMMA.16816.F32 R12, R68.reuse, R80, R12 ;  /* 0x00000050440c723c */ /* 0x040fe2000000180c */
[----:B------:R1:W1:Y:S07]  /*15490*/  MUFU.EX2 R95, R2 ;  /* 0x00000002005f7308 */ /* 0x00026e0000000800 */
[C---:B------:R-:W-:Y:S01]  /*154a0*/  HMMA.16816.F32 R16, R68.reuse, R82, R16 ;  /* 0x000000524410723c */ /* 0x040fe20000001810 */
[----:B------:R-:W4:Y:S07]  /*154b0*/  LDSM.16.MT88.4 R80, [R198+0x4000] ;  /* 0x00400000c650783b */ /* 0x000f2e0000004200 */
[C---:B------:R-:W-:Y:S08]  /*154c0*/  HMMA.16816.F32 R20, R68.reuse, R84, R20 ;  /* 0x000000544414723c */ /* 0x040ff00000001814 */
[C---:B------:R-:W-:Y:S01]  /*154d0*/  HMMA.16816.F32 R24, R68.reuse, R86, R24 ;  /* 0x000000564418723c */ /* 0x040fe20000001818 */
[----:B------:R-:W4:Y:S03]  /*154e0*/  LDSM.16.MT88.4 R84, [R197+0x4000] ;  /* 0x00400000c554783b */ /* 0x000f260000004200 */
[--C-:B-1----:R-:W-:Y:S04]  /*154f0*/  FFMA.FTZ R2, R152, c[0x0][0x2d0], -R141.reuse ;  /* 0x0000b40098027a23 */ /* 0x102fe8000001088d */
[C---:B------:R-:W-:Y:S01]  /*15500*/  HMMA.16816.F32 R28, R68.reuse, R88, R28 ;  /* 0x00000058441c723c */ /* 0x040fe2000000181c */
[----:B------:R1:W-:Y:S07]  /*15510*/  MUFU.EX2 R93, R2 ;  /* 0x00000002005d7308 */ /* 0x0003ee0000000800 */
[C---:B------:R-:W-:Y:S01]  /*15520*/  HMMA.16816.F32 R32, R68.reuse, R90, R32 ;  /* 0x0000005a4420723c */ /* 0x040fe20000001820 */
[----:B------:R-:W-:Y:S07]  /*15530*/  LDSM.16.MT88.4 R88, [R196+0x1000] ;  /* 0x00100000c458783b */ /* 0x000fee0000004200 */
[C---:B---3--:R-:W-:Y:S08]  /*15540*/  HMMA.16816.F32 R36, R68.reuse, R72, R36 ;  /* 0x000000484424723c */ /* 0x048ff00000001824 */
[C---:B------:R-:W-:Y:S01]  /*15550*/  HMMA.16816.F32 R40, R68.reuse, R74, R40 ;  /* 0x0000004a4428723c */ /* 0x040fe20000001828 */
[----:B------:R-:W3:Y:S03]  /*15560*/  LDSM.16.MT88.4 R72, [R195+0x1000] ;  /* 0x00100000c348783b */ /* 0x000ee60000004200 */
[--C-:B-1----:R-:W-:Y:S04]  /*15570*/  FFMA.FTZ R2, R153, c[0x0][0x2d0], -R141.reuse ;  /* 0x0000b40099027a23 */ /* 0x102fe8000001088d */
[C---:B----4-:R-:W-:Y:S01]  /*15580*/  HMMA.16816.F32 R44, R68.reuse, R76, R44 ;  /* 0x0000004c442c723c */ /* 0x050fe2000000182c */
[----:B------:R1:W4:Y:S07]  /*15590*/  MUFU.EX2 R94, R2 ;  /* 0x00000002005e7308 */ /* 0x00032e0000000800 */
[C---:B------:R-:W-:Y:S01]  /*155a0*/  HMMA.16816.F32 R48, R68.reuse, R78, R48 ;  /* 0x0000004e4430723c */ /* 0x040fe20000001830 */
[----:B------:R-:W2:Y:S07]  /*155b0*/  LDSM.16.MT88.4 R76, [R198+0x1000] ;  /* 0x00100000c64c783b */ /* 0x000eae0000004200 */
[C---:B------:R-:W-:Y:S08]  /*155c0*/  HMMA.16816.F32 R52, R68.reuse, R80, R52 ;  /* 0x000000504434723c */ /* 0x040ff00000001834 */
[C---:B------:R-:W-:Y:S01]  /*155d0*/  HMMA.16816.F32 R56, R68.reuse, R82, R56 ;  /* 0x000000524438723c */ /* 0x040fe20000001838 */
[----:B------:R-:W2:Y:S03]  /*155e0*/  LDSM.16.MT88.4 R80, [R197+0x1000] ;  /* 0x00100000c550783b */ /* 0x000ea60000004200 */
[--C-:B-1----:R-:W-:Y:S04]  /*155f0*/  FFMA.FTZ R2, R154, c[0x0][0x2d0], -R140.reuse ;  /* 0x0000b4009a027a23 */ /* 0x102fe8000001088c */
[C---:B------:R-:W-:Y:S01]  /*15600*/  HMMA.16816.F32 R60, R68.reuse, R84, R60 ;  /* 0x00000054443c723c */ /* 0x040fe2000000183c */
[----:B------:R1:W-:Y:S07]  /*15610*/  MUFU.EX2 R228, R2 ;  /* 0x0000000200e47308 */ /* 0x0003ee0000000800 */
[----:B------:R-:W-:Y:S01]  /*15620*/  HMMA.16816.F32 R64, R68, R86, R64 ;  /* 0x000000564440723c */ /* 0x000fe20000001840 */
[----:B------:R-:W-:Y:S06]  /*15630*/  LDSM.16.MT88.4 R84, [R196+0x4800] ;  /* 0x00480000c454783b */ /* 0x000fec0000004200 */
[----:B------:R-:W-:Y:S02]  /*15640*/  F2FP.PACK_AB R68, R95, R231 ;  /* 0x000000e75f44723e */ /* 0x000fe400000000ff */
[----:B----4-:R-:W-:Y:S03]  /*15650*/  F2FP.PACK_AB R69, R94, R93 ;  /* 0x0000005d5e45723e */ /* 0x010fe600000000ff */
[----:B-1----:R-:W-:Y:S04]  /*15660*/  FFMA.FTZ R2, R155, c[0x0][0x2d0], -R140 ;  /* 0x0000b4009b027a23 */ /* 0x002fe8000001088c */
[----:B------:R1:W4:Y:S02]  /*15670*/  MUFU.EX2 R226, R2 ;  /* 0x0000000200e27308 */ /* 0x0003240000000800 */
[----:B-1----:R-:W-:Y:S01]  /*15680*/  FFMA.FTZ R2, R156, c[0x0][0x2d0], -R141 ;  /* 0x0000b4009c027a23 */ /* 0x002fe2000001088d */
[----:B----4-:R-:W-:Y:S01]  /*15690*/  F2FP.PACK_AB R70, R226, R228 ;  /* 0x000000e4e246723e */ /* 0x010fe200000000ff */
[----:B-----5:R-:W-:Y:S06]  /*156a0*/  FFMA.FTZ R0, R0, R97, R121 ;  /* 0x0000006100007223 */ /* 0x020fec0000010079 */
[----:B------:R1:W4:Y:S01]  /*156b0*/  MUFU.EX2 R92, R2 ;  /* 0x00000002005c7308 */ /* 0x0003220000000800 */
[----:B--2---:R-:W-:Y:S02]  /*156c0*/  FFMA.FTZ R3, R3, R96, R252 ;  /* 0x0000006003037223 */ /* 0x004fe400000100fc */
[----:B------:R-:W-:Y:S01]  /*156d0*/  LDSM.16.MT88.4 R96, [R195+0x6800] ;  /* 0x00680000c360783b */ /* 0x000fe20000004200 */
[----:B------:R-:W-:Y:S04]  /*156e0*/  FADD.FTZ R0, R120, R0 ;  /* 0x0000000078007221 */ /* 0x000fe80000010000 */
[----:B------:R-:W-:Y:S04]  /*156f0*/  FADD.FTZ R0, R103, R0 ;  /* 0x0000000067007221 */ /* 0x000fe80000010000 */
[----:B------:R-:W-:Y:S04]  /*15700*/  FADD.FTZ R0, R101, R0 ;  /* 0x0000000065007221 */ /* 0x000fe80000010000 */
[----:B------:R-:W-:Y:S04]  /*15710*/  FADD.FTZ R0, R242, R0 ;  /* 0x00000000f2007221 */ /* 0x000fe80000010000 */
[----:B------:R-:W-:Y:S02]  /*15720*/  FADD.FTZ R0, R241, R0 ;  /* 0x00000000f1007221 */ /* 0x000fe40000010000 */
[--C-:B-1----:R-:W-:Y:S02]  /*15730*/  FFMA.FTZ R2, R157, c[0x0][0x2d0], -R141.reuse ;  /* 0x0000b4009d027a23 */ /* 0x102fe4000001088d */
[----:B------:R-:W-:Y:S02]  /*15740*/  FADD.FTZ R0, R235, R0 ;  /* 0x00000000eb007221 */ /* 0x000fe40000010000 */
[----:B------:R1:W2:Y:S02]  /*15750*/  MUFU.EX2 R223, R2 ;  /* 0x0000000200df7308 */ /* 0x0002a40000000800 */
[----:B------:R-:W-:Y:S02]  /*15760*/  FADD.FTZ R0, R108, R0 ;  /* 0x000000006c007221 */ /* 0x000fe40000010000 */
[----:B------:R-:W-:Y:S02]  /*15770*/  LDSM.16.MT88.4 R108, [R198+0x6800] ;  /* 0x00680000c66c783b */ /* 0x000fe40000004200 */
[----:B------:R-:W-:Y:S04]  /*15780*/  FADD.FTZ R0, R93, R0 ;  /* 0x000000005d007221 */ /* 0x000fe80000010000 */
[----:B------:R-:W-:Y:S04]  /*15790*/  FADD.FTZ R0, R94, R0 ;  /* 0x000000005e007221 */ /* 0x000fe80000010000 */
[----:B----4-:R-:W-:Y:S02]  /*157a0*/  FADD.FTZ R0, R92, R0 ;  /* 0x000000005c007221 */ /* 0x010fe40000010000 */
[----:B-1----:R-:W-:Y:S01]  /*157b0*/  FFMA.FTZ R2, R158, c[0x0][0x2d0], -R140 ;  /* 0x0000b4009e027a23 */ /* 0x002fe2000001088c */
[C---:B--2---:R-:W-:Y:S01]  /*157c0*/  F2FP.PACK_AB R71, R223.reuse, R92 ;  /* 0x0000005cdf47723e */ /* 0x044fe200000000ff */
[----:B------:R-:W-:Y:S02]  /*157d0*/  FADD.FTZ R0, R223, R0 ;  /* 0x00000000df007221 */ /* 0x000fe40000010000 */
[----:B------:R1:W-:Y:S04]  /*157e0*/  MUFU.EX2 R166, R2 ;  /* 0x0000000200a67308 */ /* 0x0003e80000000800 */
[C---:B---3--:R-:W-:Y:S08]  /*157f0*/  HMMA.16816.F32 R4, R68.reuse, R72, R4 ;  /* 0x000000484404723c */ /* 0x048ff00000001804 */
[C---:B------:R-:W-:Y:S01]  /*15800*/  HMMA.16816.F32 R8, R68.reuse, R74, R8 ;  /* 0x0000004a4408723c */ /* 0x040fe20000001808 */
[----:B------:R-:W2:Y:S07]  /*15810*/  LDSM.16.MT88.4 R72, [R195+0x4800] ;  /* 0x00480000c348783b */ /* 0x000eae0000004200 */
[C---:B------:R-:W-:Y:S04]  /*15820*/  HMMA.16816.F32 R12, R68.reuse, R88, R12 ;  /* 0x00000058440c723c */ /* 0x040fe8000000180c */
[----:B-1----:R-:W-:Y:S04]  /*15830*/  FFMA.FTZ R2, R159, c[0x0][0x2d0], -R140 ;  /* 0x0000b4009f027a23 */ /* 0x002fe8000001088c */
[C---:B------:R-:W-:Y:S01]  /*15840*/  HMMA.16816.F32 R16, R68.reuse, R90, R16 ;  /* 0x0000005a4410723c */ /* 0x040fe20000001810 */
[----:B------:R1:W-:Y:S01]  /*15850*/  MUFU.EX2 R131, R2 ;  /* 0x0000000200837308 */ /* 0x0003e20000000800 */
[----:B------:R-:W-:Y:S06]  /*15860*/  LDSM.16.MT88.4 R88, [R196+0x1800] ;  /* 0x00180000c458783b */ /* 0x000fec0000004200 */
[C---:B------:R-:W-:Y:S08]  /*15870*/  HMMA.16816.F32 R20, R68.reuse, R76, R20 ;  /* 0x0000004c4414723c */ /* 0x040ff00000001814 */
[C---:B------:R-:W-:Y:S01]  /*15880*/  HMMA.16816.F32 R24, R68.reuse, R78, R24 ;  /* 0x0000004e4418723c */ /* 0x040fe20000001818 */
[----:B------:R-:W3:Y:S07]  /*15890*/  LDSM.16.MT88.4 R76, [R198+0x4800] ;  /* 0x00480000c64c783b */ /* 0x000eee0000004200 */
[C---:B------:R-:W-:Y:S04]  /*158a0*/  HMMA.16816.F32 R28, R68.reuse, R80, R28 ;  /* 0x00000050441c723c */ /* 0x040fe8000000181c */
[--C-:B-1----:R-:W-:Y:S04]  /*158b0*/  FFMA.FTZ R2, R160, c[0x0][0x2d0], -R141.reuse ;  /* 0x0000b400a0027a23 */ /* 0x102fe8000001088d */
[C---:B------:R-:W-:Y:S01]  /*158c0*/  HMMA.16816.F32 R32, R68.reuse, R82, R32 ;  /* 0x000000524420723c */ /* 0x040fe20000001820 */
[----:B------:R1:W4:Y:S01]  /*158d0*/  MUFU.EX2 R129, R2 ;  /* 0x0000000200817308 */ /* 0x0003220000000800 */
[----:B------:R-:W5:Y:S06]  /*158e0*/  LDSM.16.MT88.4 R80, [R197+0x4800] ;  /* 0x00480000c550783b */ /* 0x000f6c0000004200 */
[C---:B--2---:R-:W-:Y:S08]  /*158f0*/  HMMA.16816.F32 R36, R68.reuse, R72, R36 ;  /* 0x000000484424723c */ /* 0x044ff00000001824 */
[C---:B------:R-:W-:Y:S01]  /*15900*/  HMMA.16816.F32 R40, R68.reuse, R74, R40 ;  /* 0x0000004a4428723c */ /* 0x040fe20000001828 */
[----:B------:R-:W2:Y:S07]  /*15910*/  LDSM.16.MT88.4 R72, [R195+0x1800] ;  /* 0x00180000c348783b */ /* 0x000eae0000004200 */
[C---:B------:R-:W-:Y:S04]  /*15920*/  HMMA.16816.F32 R44, R68.reuse, R84, R44 ;  /* 0x00000054442c723c */ /* 0x040fe8000000182c */
[--C-:B-1----:R-:W-:Y:S02]  /*15930*/  FFMA.FTZ R2, R162, c[0x0][0x2d0], -R141.reuse ;  /* 0x0000b400a2027a23 */ /* 0x102fe4000001088d */
[----:B----4-:R-:W-:Y:S02]  /*15940*/  FADD.FTZ R0, R129, R0 ;  /* 0x0000000081007221 */ /* 0x010fe40000010000 */
        /* <DEDUP_REMOVED lines=8> */
[C---:B----4-:R-:W-:Y:S02]  /*159d0*/  FADD.FTZ R0, R130.reuse, R0 ;  /* 0x0000000082007221 */ /* 0x050fe40000010000 */
[----:B------:R-:W-:Y:S01]  /*159e0*/  HMMA.16816.F32 R64, R68, R82, R64 ;  /* 0x000000524440723c */ /* 0x000fe20000001840 */
[----:B------:R1:W-:Y:S01]  /*159f0*/  MUFU.EX2 R162, R2 ;  /* 0x0000000200a27308 */ /* 0x0003e20000000800 */
[----:B------:R-:W-:Y:S05]  /*15a00*/  LDSM.16.MT88.4 R80, [R196+0x5000] ;  /* 0x00500000c450783b */ /* 0x000fea0000004200 */
[----:B------:R-:W-:Y:S02]  /*15a10*/  F2FP.PACK_AB R68, R131, R166 ;  /* 0x000000a68344723e */ /* 0x000fe400000000ff */
[----:B------:R-:W-:Y:S03]  /*15a20*/  F2FP.PACK_AB R69, R130, R129 ;  /* 0x000000818245723e */ /* 0x000fe600000000ff */
[----:B-1----:R-:W-:Y:S04]  /*15a30*/  FFMA.FTZ R2, R163, c[0x0][0x2d0], -R140 ;  /* 0x0000b400a3027a23 */ /* 0x002fe8000001088c */
[----:B------:R1:W4:Y:S02]  /*15a40*/  MUFU.EX2 R161, R2 ;  /* 0x0000000200a17308 */ /* 0x0003240000000800 */
[--C-:B-1----:R-:W-:Y:S01]  /*15a50*/  FFMA.FTZ R2, R164, c[0x0][0x2d0], -R141.reuse ;  /* 0x0000b400a4027a23 */ /* 0x102fe2000001088d */
[----:B----4-:R-:W-:Y:S07]  /*15a60*/  F2FP.PACK_AB R70, R161, R162 ;  /* 0x000000a2a146723e */ /* 0x010fee00000000ff */
[----:B------:R1:W4:Y:S02]  /*15a70*/  MUFU.EX2 R128, R2 ;  /* 0x0000000200807308 */ /* 0x0003240000000800 */
[--C-:B-1----:R-:W-:Y:S02]  /*15a80*/  FFMA.FTZ R2, R165, c[0x0][0x2d0], -R141.reuse ;  /* 0x0000b400a5027a23 */ /* 0x102fe4000001088d */
[----:B----4-:R-:W-:Y:S06]  /*15a90*/  FADD.FTZ R0, R128, R0 ;  /* 0x0000000080007221 */ /* 0x010fec0000010000 */
[----:B------:R1:W4:Y:S02]  /*15aa0*/  MUFU.EX2 R160, R2 ;  /* 0x0000000200a07308 */ /* 0x0003240000000800 */
[----:B-1----:R-:W-:Y:S01]  /*15ab0*/  FFMA.FTZ R2, R167, c[0x0][0x2d0], -R140 ;  /* 0x0000b400a7027a23 */ /* 0x002fe2000001088c */
[C---:B----4-:R-:W-:Y:S01]  /*15ac0*/  F2FP.PACK_AB R71, R160.reuse, R128 ;  /* 0x00000080a047723e */ /* 0x050fe200000000ff */
[----:B------:R-:W-:Y:S06]  /*15ad0*/  FADD.FTZ R0, R160, R0 ;  /* 0x00000000a0007221 */ /* 0x000fec0000010000 */
[----:B------:R1:W-:Y:S01]  /*15ae0*/  MUFU.EX2 R159, R2 ;  /* 0x00000002009f7308 */ /* 0x0003e20000000800 */
[C---:B--2---:R-:W-:Y:S08]  /*15af0*/  HMMA.16816.F32 R4, R68.reuse, R72, R4 ;  /* 0x000000484404723c */ /* 0x044ff00000001804 */
[C---:B------:R-:W-:Y:S01]  /*15b00*/  HMMA.16816.F32 R8, R68.reuse, R74, R8 ;  /* 0x0000004a4408723c */ /* 0x040fe20000001808 */
[----:B------:R-:W2:Y:S07]  /*15b10*/  LDSM.16.MT88.4 R72, [R195+0x5000] ;  /* 0x00500000c348783b */ /* 0x000eae0000004200 */
[C---:B------:R-:W-:Y:S04]  /*15b20*/  HMMA.16816.F32 R12, R68.reuse, R88, R12 ;  /* 0x00000058440c723c */ /* 0x040fe8000000180c */
[----:B-1----:R-:W-:Y:S01]  /*15b30*/  FFMA.FTZ R2, R217, c[0x0][0x2d0], -R140 ;  /* 0x0000b400d9027a23 */ /* 0x002fe2000001088c */
[----:B------:R-:W-:Y:S03]  /*15b40*/  IADD3 R217, R214, -0x1, RZ ;  /* 0xffffffffd6d97810 */ /* 0x000fe60007ffe0ff */
[C---:B------:R-:W-:Y:S01]  /*15b50*/  HMMA.16816.F32 R16, R68.reuse, R90, R16 ;  /* 0x0000005a4410723c */ /* 0x040fe20000001810 */
[----:B------:R1:W-:Y:S01]  /*15b60*/  MUFU.EX2 R107, R2 ;  /* 0x00000002006b7308 */ /* 0x0003e20000000800 */
[----:B------:R-:W-:Y:S06]  /*15b70*/  LDSM.16.MT88.4 R88, [R197+0x5000] ;  /* 0x00500000c558783b */ /* 0x000fec0000004200 */
[C---:B------:R-:W-:Y:S08]  /*15b80*/  HMMA.16816.F32 R20, R68.reuse, R84, R20 ;  /* 0x000000544414723c */ /* 0x040ff00000001814 */
[C---:B------:R-:W-:Y:S01]  /*15b90*/  HMMA.16816.F32 R24, R68.reuse, R86, R24 ;  /* 0x000000564418723c */ /* 0x040fe20000001818 */
[----:B------:R-:W4:Y:S07]  /*15ba0*/  LDSM.16.MT88.4 R84, [R198+0x5000] ;  /* 0x00500000c654783b */ /* 0x000f2e0000004200 */
[C---:B---3--:R-:W-:Y:S04]  /*15bb0*/  HMMA.16816.F32 R28, R68.reuse, R76, R28 ;  /* 0x0000004c441c723c */ /* 0x048fe8000000181c */
[--C-:B-1----:R-:W-:Y:S04]  /*15bc0*/  FFMA.FTZ R2, R219, c[0x0][0x2d0], -R141.reuse ;  /* 0x0000b400db027a23 */ /* 0x102fe8000001088d */
[C---:B------:R-:W-:Y:S01]  /*15bd0*/  HMMA.16816.F32 R32, R68.reuse, R78, R32 ;  /* 0x0000004e4420723c */ /* 0x040fe20000001820 */
[----:B------:R1:W3:Y:S01]  /*15be0*/  MUFU.EX2 R106, R2 ;  /* 0x00000002006a7308 */ /* 0x0002e20000000800 */
[----:B------:R-:W-:Y:S06]  /*15bf0*/  LDSM.16.MT88.4 R76, [R196+0x2000] ;  /* 0x00200000c44c783b */ /* 0x000fec0000004200 */
[C---:B--2---:R-:W-:Y:S08]  /*15c00*/  HMMA.16816.F32 R36, R68.reuse, R72, R36 ;  /* 0x000000484424723c */ /* 0x044ff00000001824 */
[C---:B------:R-:W-:Y:S01]  /*15c10*/  HMMA.16816.F32 R40, R68.reuse, R74, R40 ;  /* 0x0000004a4428723c */ /* 0x040fe20000001828 */
[----:B------:R-:W2:Y:S07]  /*15c20*/  LDSM.16.MT88.4 R72, [R195+0x2000] ;  /* 0x00200000c348783b */ /* 0x000eae0000004200 */
[C---:B------:R-:W-:Y:S04]  /*15c30*/  HMMA.16816.F32 R44, R68.reuse, R80, R44 ;  /* 0x00000050442c723c */ /* 0x040fe8000000182c */
[--C-:B-1----:R-:W-:Y:S02]  /*15c40*/  FFMA.FTZ R2, R220, c[0x0][0x2d0], -R141.reuse ;  /* 0x0000b400dc027a23 */ /* 0x102fe4000001088d */
[----:B---3--:R-:W-:Y:S02]  /*15c50*/  FADD.FTZ R0, R106, R0 ;  /* 0x000000006a007221 */ /* 0x008fe40000010000 */
[C---:B------:R-:W-:Y:S01]  /*15c60*/  HMMA.16816.F32 R48, R68.reuse, R82, R48 ;  /* 0x000000524430723c */ /* 0x040fe20000001830 */
[----:B------:R1:W3:Y:S01]  /*15c70*/  MUFU.EX2 R105, R2 ;  /* 0x0000000200697308 */ /* 0x0002e20000000800 */
[----:B------:R-:W5:Y:S06]  /*15c80*/  LDSM.16.MT88.4 R80, [R198+0x2000] ;  /* 0x00200000c650783b */ /* 0x000f6c0000004200 */
[C---:B----4-:R-:W-:Y:S08]  /*15c90*/  HMMA.16816.F32 R52, R68.reuse, R84, R52 ;  /* 0x000000544434723c */ /* 0x050ff00000001834 */
[C---:B------:R-:W-:Y:S01]  /*15ca0*/  HMMA.16816.F32 R56, R68.reuse, R86, R56 ;  /* 0x000000564438723c */ /* 0x040fe20000001838 */
[----:B------:R-:W4:Y:S07]  /*15cb0*/  LDSM.16.MT88.4 R84, [R197+0x2000] ;  /* 0x00200000c554783b */ /* 0x000f2e0000004200 */
[C---:B------:R-:W-:Y:S04]  /*15cc0*/  HMMA.16816.F32 R60, R68.reuse, R88, R60 ;  /* 0x00000058443c723c */ /* 0x040fe8000000183c */
[----:B-1----:R-:W-:Y:S02]  /*15cd0*/  FFMA.FTZ R2, R221, c[0x0][0x2d0], -R140 ;  /* 0x0000b400dd027a23 */ /* 0x002fe4000001088c */
[----:B---3--:R-:W-:Y:S02]  /*15ce0*/  FADD.FTZ R0, R105, R0 ;  /* 0x0000000069007221 */ /* 0x008fe40000010000 */
[----:B------:R-:W-:Y:S01]  /*15cf0*/  HMMA.16816.F32 R64, R68, R90, R64 ;  /* 0x0000005a4440723c */ /* 0x000fe20000001840 */
[----:B------:R1:W-:Y:S01]  /*15d00*/  MUFU.EX2 R158, R2 ;  /* 0x00000002009e7308 */ /* 0x0003e20000000800 */
[----:B------:R-:W-:Y:S05]  /*15d10*/  LDSM.16.MT88.4 R88, [R196+0x2800] ;  /* 0x00280000c458783b */ /* 0x000fea0000004200 */
[----:B------:R-:W-:Y:S02]  /*15d20*/  F2FP.PACK_AB R68, R107, R159 ;  /* 0x0000009f6b44723e */ /* 0x000fe400000000ff */
[----:B------:R-:W-:Y:S03]  /*15d30*/  F2FP.PACK_AB R69, R105, R106 ;  /* 0x0000006a6945723e */ /* 0x000fe600000000ff */
[----:B-1----:R-:W-:Y:S04]  /*15d40*/  FFMA.FTZ R2, R222, c[0x0][0x2d0], -R140 ;  /* 0x0000b400de027a23 */ /* 0x002fe8000001088c */
[----:B------:R1:W3:Y:S02]  /*15d50*/  MUFU.EX2 R157, R2 ;  /* 0x00000002009d7308 */ /* 0x0002e40000000800 */
[--C-:B-1----:R-:W-:Y:S01]  /*15d60*/  FFMA.FTZ R2, R224, c[0x0][0x2d0], -R141.reuse ;  /* 0x0000b400e0027a23 */ /* 0x102fe2000001088d */
[----:B---3--:R-:W-:Y:S07]  /*15d70*/  F2FP.PACK_AB R70, R157, R158 ;  /* 0x0000009e9d46723e */ /* 0x008fee00000000ff */
[----:B------:R1:W3:Y:S02]  /*15d80*/  MUFU.EX2 R104, R2 ;  /* 0x0000000200687308 */ /* 0x0002e40000000800 */
[--C-:B-1----:R-:W-:Y:S02]  /*15d90*/  FFMA.FTZ R2, R225, c[0x0][0x2d0], -R141.reuse ;  /* 0x0000b400e1027a23 */ /* 0x102fe4000001088d */
[----:B---3--:R-:W-:Y:S06]  /*15da0*/  FADD.FTZ R0, R104, R0 ;  /* 0x0000000068007221 */ /* 0x008fec0000010000 */
[----:B------:R1:W3:Y:S02]  /*15db0*/  MUFU.EX2 R156, R2 ;  /* 0x00000002009c7308 */ /* 0x0002e40000000800 */
[----:B-1----:R-:W-:Y:S01]  /*15dc0*/  FFMA.FTZ R2, R227, c[0x0][0x2d0], -R140 ;  /* 0x0000b400e3027a23 */ /* 0x002fe2000001088c */
[C---:B---3--:R-:W-:Y:S01]  /*15dd0*/  F2FP.PACK_AB R71, R156.reuse, R104 ;  /* 0x000000689c47723e */ /* 0x048fe200000000ff */
[----:B------:R-:W-:Y:S06]  /*15de0*/  FADD.FTZ R0, R156, R0 ;  /* 0x000000009c007221 */ /* 0x000fec0000010000 */
[----:B------:R1:W-:Y:S01]  /*15df0*/  MUFU.EX2 R155, R2 ;  /* 0x00000002009b7308 */ /* 0x0003e20000000800 */
[C---:B--2---:R-:W-:Y:S08]  /*15e00*/  HMMA.16816.F32 R4, R68.reuse, R72, R4 ;  /* 0x000000484404723c */ /* 0x044ff00000001804 */
[C---:B------:R-:W-:Y:S01]  /*15e10*/  HMMA.16816.F32 R8, R68.reuse, R74, R8 ;  /* 0x0000004a4408723c */ /* 0x040fe20000001808 */
[----:B------:R-:W2:Y:S07]  /*15e20*/  LDSM.16.MT88.4 R72, [R195+0x5800] ;  /* 0x00580000c348783b */ /* 0x000eae0000004200 */
[C---:B------:R-:W-:Y:S04]  /*15e30*/  HMMA.16816.F32 R12, R68.reuse, R76, R12 ;  /* 0x0000004c440c723c */ /* 0x040fe8000000180c */
[----:B-1----:R-:W-:Y:S04]  /*15e40*/  FFMA.FTZ R2, R229, c[0x0][0x2d0], -R140 ;  /* 0x0000b400e5027a23 */ /* 0x002fe8000001088c */
[C---:B------:R-:W-:Y:S01]  /*15e50*/  HMMA.16816.F32 R16, R68.reuse, R78, R16 ;  /* 0x0000004e4410723c */ /* 0x040fe20000001810 */
[----:B------:R1:W-:Y:S01]  /*15e60*/  MUFU.EX2 R154, R2 ;  /* 0x00000002009a7308 */ /* 0x0003e20000000800 */
[----:B------:R-:W3:Y:S06]  /*15e70*/  LDSM.16.MT88.4 R76, [R196+0x5800] ;  /* 0x00580000c44c783b */ /* 0x000eec0000004200 */
[C---:B-----5:R-:W-:Y:S08]  /*15e80*/  HMMA.16816.F32 R20, R68.reuse, R80, R20 ;  /* 0x000000504414723c */ /* 0x060ff00000001814 */
[C---:B------:R-:W-:Y:S01]  /*15e90*/  HMMA.16816.F32 R24, R68.reuse, R82, R24 ;  /* 0x000000524418723c */ /* 0x040fe20000001818 */
[----:B------:R-:W5:Y:S07]  /*15ea0*/  LDSM.16.MT88.4 R80, [R198+0x5800] ;  /* 0x00580000c650783b */ /* 0x000f6e0000004200 */
[C---:B----4-:R-:W-:Y:S04]  /*15eb0*/  HMMA.16816.F32 R28, R68.reuse, R84, R28 ;  /* 0x00000054441c723c */ /* 0x050fe8000000181c */
[--C-:B-1----:R-:W-:Y:S04]  /*15ec0*/  FFMA.FTZ R2, R233, c[0x0][0x2d0], -R141.reuse ;  /* 0x0000b400e9027a23 */ /* 0x102fe8000001088d */
[C---:B------:R-:W-:Y:S01]  /*15ed0*/  HMMA.16816.F32 R32, R68.reuse, R86, R32 ;  /* 0x000000564420723c */ /* 0x040fe20000001820 */
[----:B------:R1:W4:Y:S01]  /*15ee0*/  MUFU.EX2 R153, R2 ;  /* 0x0000000200997308 */ /* 0x0003220000000800 */
[----:B------:R-:W5:Y:S06]  /*15ef0*/  LDSM.16.MT88.4 R84, [R197+0x5800] ;  /* 0x00580000c554783b */ /* 0x000f6c0000004200 */
[C---:B--2---:R-:W-:Y:S08]  /*15f00*/  HMMA.16816.F32 R36, R68.reuse, R72, R36 ;  /* 0x000000484424723c */ /* 0x044ff00000001824 */
[C---:B------:R-:W-:Y:S01]  /*15f10*/  HMMA.16816.F32 R40, R68.reuse, R74, R40 ;  /* 0x0000004a4428723c */ /* 0x040fe20000001828 */
[----:B------:R-:W2:Y:S07]  /*15f20*/  LDSM.16.MT88.4 R72, [R195+0x2800] ;  /* 0x00280000c348783b */ /* 0x000eae0000004200 */
[C---:B---3--:R-:W-:Y:S04]  /*15f30*/  HMMA.16816.F32 R44, R68.reuse, R76, R44 ;  /* 0x0000004c442c723c */ /* 0x048fe8000000182c */
[--C-:B-1----:R-:W-:Y:S02]  /*15f40*/  FFMA.FTZ R2, R234, c[0x0][0x2d0], -R141.reuse ;  /* 0x0000b400ea027a23 */ /* 0x102fe4000001088d */
[----:B----4-:R-:W-:Y:S02]  /*15f50*/  FADD.FTZ R0, R153, R0 ;  /* 0x0000000099007221 */ /* 0x010fe40000010000 */
[C---:B------:R-:W-:Y:S01]  /*15f60*/  HMMA.16816.F32 R48, R68.reuse, R78, R48 ;  /* 0x0000004e4430723c */ /* 0x040fe20000001830 */
[----:B------:R1:W3:Y:S01]  /*15f70*/  MUFU.EX2 R151, R2 ;  /* 0x0000000200977308 */ /* 0x0002e20000000800 */
[----:B------:R-:W4:Y:S06]  /*15f80*/  LDSM.16.MT88.4 R76, [R198+0x2800] ;  /* 0x00280000c64c783b */ /* 0x000f2c0000004200 */
[C---:B-----5:R-:W-:Y:S08]  /*15f90*/  HMMA.16816.F32 R52, R68.reuse, R80, R52 ;  /* 0x000000504434723c */ /* 0x060ff00000001834 */
[C---:B------:R-:W-:Y:S01]  /*15fa0*/  HMMA.16816.F32 R56, R68.reuse, R82, R56 ;  /* 0x000000524438723c */ /* 0x040fe20000001838 */
[----:B------:R-:W5:Y:S07]  /*15fb0*/  LDSM.16.MT88.4 R80, [R197+0x2800] ;  /* 0x00280000c550783b */ /* 0x000f6e0000004200 */
[C---:B------:R-:W-:Y:S04]  /*15fc0*/  HMMA.16816.F32 R60, R68.reuse, R84, R60 ;  /* 0x00000054443c723c */ /* 0x040fe8000000183c */
[----:B-1----:R-:W-:Y:S02]  /*15fd0*/  FFMA.FTZ R2, R230, c[0x0][0x2d0], -R140 ;  /* 0x0000b400e6027a23 */ /* 0x002fe4000001088c */
[C---:B---3--:R-:W-:Y:S02]  /*15fe0*/  FADD.FTZ R0, R151.reuse, R0 ;  /* 0x0000000097007221 */ /* 0x048fe40000010000 */
        /* <DEDUP_REMOVED lines=23> */
[----:B------:R1:W3:Y:S01]  /*16160*/  MUFU.EX2 R146, R2 ;  /* 0x0000000200927308 */ /* 0x0002e20000000800 */
[----:B------:R-:W-:Y:S06]  /*16170*/  LDSM.16.MT88.4 R88, [R197+0x3000] ;  /* 0x00300000c558783b */ /* 0x000fec0000004200 */
[C---:B----4-:R-:W-:Y:S08]  /*16180*/  HMMA.16816.F32 R20, R68.reuse, R76, R20 ;  /* 0x0000004c4414723c */ /* 0x050ff00000001814 */
[C---:B------:R-:W-:Y:S01]  /*16190*/  HMMA.16816.F32 R24, R68.reuse, R78, R24 ;  /* 0x0000004e4418723c */ /* 0x040fe20000001818 */
[----:B------:R-:W4:Y:S07]  /*161a0*/  LDSM.16.MT88.4 R76, [R198+0x6000] ;  /* 0x00600000c64c783b */ /* 0x000f2e0000004200 */
[C---:B-----5:R-:W-:Y:S04]  /*161b0*/  HMMA.16816.F32 R28, R68.reuse, R80, R28 ;  /* 0x00000050441c723c */ /* 0x060fe8000000181c */
[--C-:B-1----:R-:W-:Y:S01]  /*161c0*/  FFMA.FTZ R2, R249, c[0x0][0x2d0], -R141.reuse ;  /* 0x0000b400f9027a23 */ /* 0x102fe2000001088d */
[----:B---3--:R-:W-:Y:S03]  /*161d0*/  F2FP.PACK_AB R116, R146, R147 ;  /* 0x000000939274723e */ /* 0x008fe600000000ff */
[C---:B------:R-:W-:Y:S01]  /*161e0*/  HMMA.16816.F32 R32, R68.reuse, R82, R32 ;  /* 0x000000524420723c */ /* 0x040fe20000001820 */
[----:B------:R1:W3:Y:S01]  /*161f0*/  MUFU.EX2 R145, R2 ;  /* 0x0000000200917308 */ /* 0x0002e20000000800 */
[----:B------:R-:W5:Y:S06]  /*16200*/  LDSM.16.MT88.4 R80, [R197+0x6000] ;  /* 0x00600000c550783b */ /* 0x000f6c0000004200 */
[C---:B--2---:R-:W-:Y:S08]  /*16210*/  HMMA.16816.F32 R36, R68.reuse, R72, R36 ;  /* 0x000000484424723c */ /* 0x044ff00000001824 */
[C---:B------:R-:W-:Y:S01]  /*16220*/  HMMA.16816.F32 R40, R68.reuse, R74, R40 ;  /* 0x0000004a4428723c */ /* 0x040fe20000001828 */
[----:B------:R-:W-:Y:S07]  /*16230*/  LDSM.16.MT88.4 R72, [R196+0x3000] ;  /* 0x00300000c448783b */ /* 0x000fee0000004200 */
[C---:B------:R-:W-:Y:S04]  /*16240*/  HMMA.16816.F32 R44, R68.reuse, R84, R44 ;  /* 0x00000054442c723c */ /* 0x040fe8000000182c */
[--C-:B-1----:R-:W-:Y:S02]  /*16250*/  FFMA.FTZ R2, R250, c[0x0][0x2d0], -R141.reuse ;  /* 0x0000b400fa027a23 */ /* 0x102fe4000001088d */
[----:B---3--:R-:W-:Y:S02]  /*16260*/  FADD.FTZ R0, R145, R0 ;  /* 0x0000000091007221 */ /* 0x008fe40000010000 */
[C---:B------:R-:W-:Y:S01]  /*16270*/  HMMA.16816.F32 R48, R68.reuse, R86, R48 ;  /* 0x000000564430723c */ /* 0x040fe20000001830 */
[----:B------:R1:W2:Y:S01]  /*16280*/  MUFU.EX2 R144, R2 ;  /* 0x0000000200907308 */ /* 0x0002a20000000800 */
[----:B------:R-:W-:Y:S06]  /*16290*/  LDSM.16.MT88.4 R84, [R198+0x3000] ;  /* 0x00300000c654783b */ /* 0x000fec0000004200 */
[C---:B----4-:R-:W-:Y:S08]  /*162a0*/  HMMA.16816.F32 R52, R68.reuse, R76, R52 ;  /* 0x0000004c4434723c */ /* 0x050ff00000001834 */
[C---:B------:R-:W-:Y:S08]  /*162b0*/  HMMA.16816.F32 R56, R68.reuse, R78, R56 ;  /* 0x0000004e4438723c */ /* 0x040ff00000001838 */
[C---:B-----5:R-:W-:Y:S04]  /*162c0*/  HMMA.16816.F32 R60, R68.reuse, R80, R60 ;  /* 0x00000050443c723c */ /* 0x060fe8000000183c */
[--C-:B-1----:R-:W-:Y:S01]  /*162d0*/  FFMA.FTZ R2, R247, c[0x0][0x2d0], -R140.reuse ;  /* 0x0000b400f7027a23 */ /* 0x102fe2000001088c */
[----:B--2---:R-:W-:Y:S01]  /*162e0*/  F2FP.PACK_AB R117, R144, R145 ;  /* 0x000000919075723e */ /* 0x004fe200000000ff */
[----:B------:R-:W-:Y:S02]  /*162f0*/  FFMA.FTZ R140, R248, c[0x0][0x2d0], -R140 ;  /* 0x0000b400f88c7a23 */ /* 0x000fe4000001088c */
[----:B------:R-:W-:Y:S01]  /*16300*/  HMMA.16816.F32 R64, R68, R82, R64 ;  /* 0x000000524440723c */ /* 0x000fe20000001840 */
[----:B------:R1:W-:Y:S03]  /*16310*/  MUFU.EX2 R143, R2 ;  /* 0x00000002008f7308 */ /* 0x0003e60000000800 */
[----:B------:R-:W-:Y:S07]  /*16320*/  FADD.FTZ R0, R144, R0 ;  /* 0x0000000090007221 */ /* 0x000fee0000010000 */
[----:B------:R-:W2:Y:S01]  /*16330*/  MUFU.EX2 R142, R140 ;  /* 0x0000008c008e7308 */ /* 0x000ea20000000800 */
[--C-:B-1----:R-:W-:Y:S02]  /*16340*/  FFMA.FTZ R2, R125, c[0x0][0x2d0], -R141.reuse ;  /* 0x0000b4007d027a23 */ /* 0x102fe4000001088d */
[----:B------:R-:W1:Y:S01]  /*16350*/  LDSM.16.MT88.4 R124, [R195+0x3000] ;  /* 0x00300000c37c783b */ /* 0x000e620000004200 */
[----:B------:R-:W-:Y:S06]  /*16360*/  FFMA.FTZ R141, R114, c[0x0][0x2d0], -R141 ;  /* 0x0000b400728d7a23 */ /* 0x000fec000001088d */
[----:B------:R3:W4:Y:S01]  /*16370*/  MUFU.EX2 R140, R2 ;  /* 0x00000002008c7308 */ /* 0x0007220000000800 */
[----:B--2---:R-:W-:Y:S09]  /*16380*/  F2FP.PACK_AB R118, R142, R143 ;  /* 0x0000008f8e76723e */ /* 0x004ff200000000ff */
[----:B------:R-:W2:Y:S01]  /*16390*/  MUFU.EX2 R114, R141 ;  /* 0x0000008d00727308 */ /* 0x000ea20000000800 */
[----:B---3--:R-:W-:Y:S02]  /*163a0*/  FADD.FTZ R2, R251, R3 ;  /* 0x00000003fb027221 */ /* 0x008fe40000010000 */
[----:B------:R-:W3:Y:S01]  /*163b0*/  LDL R3, [R1+0x30] ;  /* 0x0000300001037983 */ /* 0x000ee20000100800 */
[----:B----4-:R-:W-:Y:S02]  /*163c0*/  FADD.FTZ R0, R140, R0 ;  /* 0x000000008c007221 */ /* 0x010fe40000010000 */
[----:B------:R-:W-:Y:S04]  /*163d0*/  FADD.FTZ R2, R102, R2 ;  /* 0x0000000266027221 */ /* 0x000fe80000010000 */
[----:B------:R-:W-:Y:S01]  /*163e0*/  FADD.FTZ R2, R100, R2 ;  /* 0x0000000264027221 */ /* 0x000fe20000010000 */
[----:B--2---:R-:W-:Y:S01]  /*163f0*/  F2FP.PACK_AB R119, R114, R140 ;  /* 0x0000008c7277723e */ /* 0x004fe200000000ff */
[----:B------:R-:W2:Y:S02]  /*16400*/  LDSM.16.MT88.4 R100, [R196+0x6800] ;  /* 0x00680000c464783b */ /* 0x000ea40000004200 */
[----:B------:R-:W-:Y:S04]  /*16410*/  FADD.FTZ R2, R246, R2 ;  /* 0x00000002f6027221 */ /* 0x000fe80000010000 */
[C---:B-1----:R-:W-:Y:S02]  /*16420*/  HMMA.16816.F32 R120, R116.reuse, R124, R4 ;  /* 0x0000007c7478723c */ /* 0x042fe40000001804 */
[----:B------:R-:W1:Y:S03]  /*16430*/  LDSM.16.MT88.4 R4, [R197+0x6800] ;  /* 0x00680000c504783b */ /* 0x000e660000004200 */
[----:B------:R-:W-:Y:S03]  /*16440*/  FADD.FTZ R2, R245, R2 ;  /* 0x00000002f5027221 */ /* 0x000fe60000010000 */
        /* <DEDUP_REMOVED lines=18> */
[C---:B--2---:R-:W-:Y:S04]  /*16570*/  HMMA.16816.F32 R128, R116.reuse, R100, R44 ;  /* 0x000000647480723c */ /* 0x044fe8000000182c */
[----:B------:R-:W-:Y:S04]  /*16580*/  FADD.FTZ R2, R161, R2 ;  /* 0x00000002a1027221 */ /* 0x000fe80000010000 */
[C---:B------:R-:W-:Y:S04]  /*16590*/  HMMA.16816.F32 R100, R116.reuse, R102, R48 ;  /* 0x000000667464723c */ /* 0x040fe80000001830 */
[----:B------:R-:W-:Y:S04]  /*165a0*/  FADD.FTZ R2, R159, R2 ;  /* 0x000000029f027221 */ /* 0x000fe80000010000 */
[----:B------:R-:W-:Y:S02]  /*165b0*/  FADD.FTZ R2, R107, R2 ;  /* 0x000000026b027221 */ /* 0x000fe40000010000 */
[C---:B------:R-:W-:Y:S03]  /*165c0*/  HMMA.16816.F32 R104, R116.reuse, R108, R52 ;  /* 0x0000006c7468723c */ /* 0x040fe60000001834 */
[----:B------:R-:W-:Y:S04]  /*165d0*/  FADD.FTZ R2, R158, R2 ;  /* 0x000000029e027221 */ /* 0x000fe80000010000 */
[----:B------:R-:W-:Y:S01]  /*165e0*/  FADD.FTZ R2, R157, R2 ;  /* 0x000000029d027221 */ /* 0x000fe20000010000 */
[C---:B------:R-:W-:Y:S04]  /*165f0*/  HMMA.16816.F32 R108, R116.reuse, R110, R56 ;  /* 0x0000006e746c723c */ /* 0x040fe80000001838 */
[----:B------:R-:W-:Y:S04]  /*16600*/  FADD.FTZ R2, R155, R2 ;  /* 0x000000029b027221 */ /* 0x000fe80000010000 */
[----:B------:R-:W-:Y:S01]  /*16610*/  FADD.FTZ R2, R154, R2 ;  /* 0x000000029a027221 */ /* 0x000fe20000010000 */
[C---:B-1----:R-:W-:Y:S03]  /*16620*/  HMMA.16816.F32 R60, R116.reuse, R4, R60 ;  /* 0x00000004743c723c */ /* 0x042fe6000000183c */
[----:B------:R-:W-:Y:S04]  /*16630*/  FADD.FTZ R2, R152, R2 ;  /* 0x0000000298027221 */ /* 0x000fe80000010000 */
[----:B------:R-:W-:Y:S01]  /*16640*/  FADD.FTZ R2, R150, R2 ;  /* 0x0000000296027221 */ /* 0x000fe20000010000 */
[----:B------:R-:W-:Y:S04]  /*16650*/  HMMA.16816.F32 R64, R116, R6, R64 ;  /* 0x000000067440723c */ /* 0x000fe80000001840 */
[----:B------:R-:W-:Y:S03]  /*16660*/  FADD.FTZ R2, R147, R2 ;  /* 0x0000000293027221 */ /* 0x000fe60000010000 */
[----:B------:R-:W-:Y:S02]  /*16670*/  IMAD.MOV.U32 R116, RZ, RZ, R112 ;  /* 0x000000ffff747224 */ /* 0x000fe400078e0070 */
[----:B------:R-:W-:Y:S04]  /*16680*/  FADD.FTZ R2, R146, R2 ;  /* 0x0000000292027221 */ /* 0x000fe80000010000 */
[----:B------:R-:W-:Y:S01]  /*16690*/  FADD.FTZ R2, R143, R2 ;  /* 0x000000028f027221 */ /* 0x000fe20000010000 */
[----:B---3--:R-:W-:Y:S01]  /*166a0*/  ISETP.GT.AND P0, PT, R214, R3, PT ;  /* 0x00000003d600720c */ /* 0x008fe20003f04270 */
[----:B------:R-:W-:Y:S02]  /*166b0*/  FADD.FTZ R3, R114, R0 ;  /* 0x0000000072037221 */ /* 0x000fe40000010000 */
[----:B------:R-:W-:Y:S02]  /*166c0*/  FADD.FTZ R0, R142, R2 ;  /* 0x000000028e007221 */ /* 0x000fe40000010000 */
[----:B------:R-:W-:Y:S01]  /*166d0*/  IMAD.MOV.U32 R214, RZ, RZ, R217 ;  /* 0x000000ffffd67224 */ /* 0x000fe200078e00d9 */
[----:B------:R1:W-:Y:S01]  /*166e0*/  STL [R1+0x24], R3 ;  /* 0x0000240301007387 */ /* 0x0003e20000100800 */
[----:B------:R-:W-:Y:S03]  /*166f0*/  IMAD.MOV.U32 R114, RZ, RZ, R112 ;  /* 0x000000ffff727224 */ /* 0x000fe600078e0070 */
[----:B------:R2:W-:Y:S01]  /*16700*/  STL [R1+0x20], R0 ;  /* 0x0000200001007387 */ /* 0x0005e20000100800 */
[----:B-1----:R-:W-:Y:S02]  /*16710*/  IMAD.MOV.U32 R3, RZ, RZ, R115 ;  /* 0x000000ffff037224 */ /* 0x002fe400078e0073 */
[----:B------:R-:W-:-:S05]  /*16720*/  @P0 BRA `(.L_x_1238) ;  /* 0xffffc47000000947 */ /* 0x000fca000383ffff */
.L_x_1233:
[----:B-12---:R-:W2:Y:S02]  /*16730*/  LDL R0, [R1+0x38] ;  /* 0x0000380001007983 */ /* 0x006ea40000100800 */
[----:B--2---:R-:W-:-:S13]  /*16740*/  ISETP.GE.AND P0, PT, R217, R0, PT ;  /* 0x00000000d900720c */ /* 0x004fda0003f06270 */
[----:B------:R-:W-:Y:S05]  /*16750*/  @!P0 BRA `(.L_x_1239) ;  /* 0x000032a000008947 */ /* 0x000fea0003800000 */
.L_x_1242:
[----:B------:R-:W2:Y:S01]  /*16760*/  LDL.64 R220, [R1+0x8] ;  /* 0x0000080001dc7983 */ /* 0x000ea20000100a00 */
[----:B------:R-:W-:Y:S04]  /*16770*/  DEPBAR.LE SB0, 0x0 ;  /* 0x000080000000791a */ /* 0x000fe80000000000 */
[----:B------:R-:W3:Y:S01]  /*16780*/  LDL R219, [R1] ;  /* 0x0000000001db7983 */ /* 0x000ee20000100800 */
[----:B------:R-:W-:Y:S01]  /*16790*/  WARPSYNC 0xffffffff ;  /* 0xffffffff00007948 */ /* 0x000fe20003800000 */
[----:B------:R-:W-:Y:S01]  /*167a0*/  ULDC.64 UR4, c[0x0][0x208] ;  /* 0x0000820000047ab9 */ /* 0x000fe20000000a00 */
[----:B------:R-:W-:Y:S01]  /*167b0*/  ISETP.GE.AND P4, PT, R218, c[0x0][0x1d4], PT ;  /* 0x00007500da007a0c */ /* 0x000fe20003f86270 */
[----:B------:R-:W-:Y:S01]  /*167c0*/  USHF.L.U32 UR8, UR4, 0x5, URZ ;  /* 0x0000000504087899 */ /* 0x000fe2000800063f */
[----:B------:R-:W-:Y:S01]  /*167d0*/  BAR.SYNC.DEFER_BLOCKING 0x0 ;  /* 0x0000000000007b1d */ /* 0x000fe20000010000 */
[C---:B------:R-:W-:Y:S01]  /*167e0*/  IMAD.WIDE.U32 R46, R217.reuse, c[0x0][0x208], RZ ;  /* 0x00008200d92e7a25 */ /* 0x040fe200078e00ff */
[----:B-1----:R-:W-:Y:S05]  /*167f0*/  SHF.R.S32.HI R0, RZ, 0x1f, R217 ;  /* 0x0000001fff007819 */ /* 0x002fea00000114d9 */
[----:B------:R-:W-:Y:S04]  /*16800*/  IMAD R28, R0, c[0x0][0x208], RZ ;  /* 0x00008200001c7a24 */ /* 0x000fe800078e02ff */
[----:B------:R-:W-:Y:S04]  /*16810*/  IMAD R28, R217, c[0x0][0x20c], R28 ;  /* 0x00008300d91c7a24 */ /* 0x000fe800078e021c */
[----:B------:R-:W-:Y:S04]  /*16820*/  IMAD.IADD R36, R47, 0x1, R28 ;  /* 0x000000012f247824 */ /* 0x000fe800078e021c */
[----:B------:R-:W-:Y:S02]  /*16830*/  IMAD R55, R36, 0x70, RZ ;  /* 0x0000007024377824 */ /* 0x000fe400078e02ff */
[----:B------:R-:W-:Y:S01]  /*16840*/  IMAD.U32 R36, RZ, RZ, UR8 ;  /* 0x00000008ff247e24 */ /* 0x000fe2000f8e00ff */
[----:B------:R-:W1:Y:S01]  /*16850*/  LDSM.16.M88.4 R8, [R194] ;  /* 0x00000000c208783b */ /* 0x000e620000000200 */
[----:B------:R-:W-:Y:S01]  /*16860*/  UMOV UR9, 0x5 ;  /* 0x0000000500097882 */ /* 0x000fe20000000000 */
[----:B------:R-:W-:Y:S01]  /*16870*/  BSSY B0, `(.L_x_1240) ;  /* 0x000011b000007945 */ /* 0x000fe20003800000 */
[----:B------:R-:W-:Y:S02]  /*16880*/  USHF.L.U64.HI UR9, UR4, UR9, UR5 ;  /* 0x0000000904097299 */ /* 0x000fe40008010205 */
[----:B------:R-:W4:Y:S01]  /*16890*/  LDSM.16.M88.4 R16, [R194+0x800] ;  /* 0x00080000c210783b */ /* 0x000f220000000200 */
[----:B------:R-:W-:Y:S03]  /*168a0*/  UIADD3 UR5, UP0, UR8, UR8, URZ ;  /* 0x0000000808057290 */ /* 0x000fe6000ff1e03f */
[----:B------:R-:W-:Y:S01]  /*168b0*/  IMAD.U32 R37, RZ, RZ, UR9 ;  /* 0x00000009ff257e24 */ /* 0x000fe2000f8e00ff */
[----:B------:R-:W5:Y:S01]  /*168c0*/  LDSM.16.M88.4 R24, [R194+0x1000] ;  /* 0x00100000c218783b */ /* 0x000f620000000200 */
[----:B------:R-:W-:Y:S02]  /*168d0*/  UIADD3.X UR4, UR9, UR9, URZ, UP0, !UPT ;  /* 0x0000000909047290 */ /* 0x000fe400087fe43f */
[----:B------:R-:W-:Y:S02]  /*168e0*/  IMAD.WIDE.U32 R44, R46, 0x70, R36 ;  /* 0x000000702e2c7825 */ /* 0x000fe400078e0024 */
[----:B------:R-:W4:Y:S03]  /*168f0*/  LDSM.16.M88.4 R32, [R194+0x1800] ;  /* 0x00180000c220783b */ /* 0x000f260000000200 */
[----:B------:R-:W-:Y:S02]  /*16900*/  IADD3 R166, P1, R44, UR8, RZ ;  /* 0x000000082ca67c10 */ /* 0x000fe4000ff3e0ff */
[----:B------:R-:W5:Y:S05]  /*16910*/  LDSM.16.M88.4 R40, [R194+0x2000] ;  /* 0x00200000c228783b */ /* 0x000f6a0000000200 */
[----:B------:R-:W2:Y:S05]  /*16920*/  LDSM.16.M88.4 R48, [R194+0x2800] ;  /* 0x00280000c230783b */ /* 0x000eaa0000000200 */
[----:B------:R-:W2:Y:S05]  /*16930*/  LDSM.16.M88.4 R56, [R194+0x3000] ;  /* 0x00300000c238783b */ /* 0x000eaa0000000200 */
[----:B------:R-:W2:Y:S01]  /*16940*/  LDSM.16.M88.4 R116, [R199] ;  /* 0x00000000c774783b */ /* 0x000ea20000000200 */
[C---:B-1----:R-:W-:Y:S04]  /*16950*/  HMMA.16816.F32 R4, R132.reuse, R8, RZ ;  /* 0x000000088404723c */ /* 0x042fe800000018ff */
[----:B------:R-:W1:Y:S05]  /*16960*/  S2R R222, SR_TID.X ;  /* 0x0000000000de7919 */ /* 0x000e6a0000002100 */
[----:B------:R-:W2:Y:S01]  /*16970*/  LDSM.16.M88.4 R140, [R207] ;  /* 0x00000000cf8c783b */ /* 0x000ea20000000200 */
[C---:B------:R-:W-:Y:S04]  /*16980*/  HMMA.16816.F32 R8, R132.reuse, R10, RZ ;  /* 0x0000000a8408723c */ /* 0x040fe800000018ff */
[----:B------:R-:W2:Y:S04]  /*16990*/  LDSM.16.M88.4 R144, [R208] ;  /* 0x00000000d090783b */ /* 0x000ea80000000200 */
[C---:B----4-:R-:W-:Y:S01]  /*169a0*/  HMMA.16816.F32 R12, R132.reuse, R16, RZ ;  /* 0x00000010840c723c */ /* 0x050fe200000018ff */
[----:B------:R-:W4:Y:S05]  /*169b0*/  LDSM.16.M88.4 R148, [R209] ;  /* 0x00000000d194783b */ /* 0x000f2a0000000200 */
[----:B------:R-:W2:Y:S02]  /*169c0*/  LDSM.16.M88.4 R152, [R210] ;  /* 0x00000000d298783b */ /* 0x000ea40000000200 */
[C---:B------:R-:W-:Y:S01]  /*169d0*/  HMMA.16816.F32 R16, R132.reuse, R18, RZ ;  /* 0x000000128410723c */ /* 0x040fe200000018ff */
[----:B-1----:R-:W-:Y:S02]  /*169e0*/  SHF.R.S32.HI R2, RZ, 0x1f, R222 ;  /* 0x0000001fff027819 */ /* 0x002fe400000114de */
[----:B------:R-:W1:Y:S01]  /*169f0*/  LDSM.16.M88.4 R156, [R211] ;  /* 0x00000000d39c783b */ /* 0x000e620000000200 */
[----:B------:R-:W-:Y:S02]  /*16a00*/  ISETP.GT.AND P2, PT, R222, 0x7f, PT ;  /* 0x0000007fde00780c */ /* 0x000fe40003f44270 */
[----:B------:R-:W-:Y:S02]  /*16a10*/  LEA.HI R2, R2, R222, RZ, 0x3 ;  /* 0x000000de02027211 */ /* 0x000fe400078f18ff */
[C---:B-----5:R-:W-:Y:S01]  /*16a20*/  HMMA.16816.F32 R20, R132.reuse, R24, RZ ;  /* 0x000000188414723c */ /* 0x060fe200000018ff */
[----:B------:R-:W5:Y:S03]  /*16a30*/  LDSM.16.M88.4 R160, [R212] ;  /* 0x00000000d4a0783b */ /* 0x000f660000000200 */
[----:B------:R-:W-:Y:S04]  /*16a40*/  LOP3.LUT R0, R2, 0xfffffff8, RZ, 0xc0, !PT ;  /* 0xfffffff802007812 */ /* 0x000fe800078ec0ff */
[C---:B------:R-:W-:Y:S01]  /*16a50*/  HMMA.16816.F32 R24, R132.reuse, R26, RZ ;  /* 0x0000001a8418723c */ /* 0x040fe200000018ff */
[----:B------:R-:W-:Y:S04]  /*16a60*/  IMAD.IADD R0, R222, 0x1, -R0 ;  /* 0x00000001de007824 */ /* 0x000fe800078e0a00 */
[----:B------:R-:W-:Y:S03]  /*16a70*/  IMAD.SHL.U32 R0, R0, 0x8, RZ ;  /* 0x0000000800007824 */ /* 0x000fe600078e00ff */
[C---:B------:R-:W-:Y:S02]  /*16a80*/  HMMA.16816.F32 R28, R132.reuse, R32, RZ ;  /* 0x00000020841c723c */ /* 0x040fe400000018ff */
[----:B------:R-:W-:Y:S06]  /*16a90*/  ISETP.GE.AND P5, PT, R0, c[0x0][0x1d4], PT ;  /* 0x0000750000007a0c */ /* 0x000fec0003fa6270 */
[C---:B------:R-:W-:Y:S08]  /*16aa0*/  HMMA.16816.F32 R32, R132.reuse, R34, RZ ;  /* 0x000000228420723c */ /* 0x040ff000000018ff */
[C---:B------:R-:W-:Y:S08]  /*16ab0*/  HMMA.16816.F32 R36, R132.reuse, R40, RZ ;  /* 0x000000288424723c */ /* 0x040ff000000018ff */
[C---:B------:R-:W-:Y:S01]  /*16ac0*/  HMMA.16816.F32 R40, R132.reuse, R42, RZ ;  /* 0x0000002a8428723c */ /* 0x040fe200000018ff */
[----:B--2---:R-:W-:Y:S03]  /*16ad0*/  IMAD.MOV.U32 R2, RZ, RZ, R220 ;  /* 0x000000ffff027224 */ /* 0x004fe600078e00dc */
[----:B---3--:R-:W-:Y:S04]  /*16ae0*/  IMAD.MOV.U32 R3, RZ, RZ, R219 ;  /* 0x000000ffff037224 */ /* 0x008fe800078e00db */
[----:B------:R-:W-:Y:S04]  /*16af0*/  IMAD.WIDE.U32 R2, R46, 0x70, R2 ;  /* 0x000000702e027825 */ /* 0x000fe800078e0002 */
[----:B------:R-:W-:Y:S01]  /*16b00*/  IMAD.IADD R0, R3, 0x1, R55 ;  /* 0x0000000103007824 */ /* 0x000fe200078e0237 */
[C---:B------:R-:W-:Y:S01]  /*16b10*/  LEA R52, P0, R2.reuse, c[0x0][0x1f8], 0x1 ;  /* 0x00007e0002347a11 */ /* 0x040fe200078008ff */
[----:B------:R-:W-:Y:S03]  /*16b20*/  IMAD.U32 R3, RZ, RZ, UR4 ;  /* 0x00000004ff037e24 */ /* 0x000fe6000f8e00ff */
[----:B------:R-:W-:Y:S01]  /*16b30*/  LEA.HI.X R53, R2, c[0x0][0x1fc], R0, 0x1, P0 ;  /* 0x00007f0002357a11 */ /* 0x000fe200000f0c00 */
[----:B------:R-:W-:Y:S01]  /*16b40*/  IMAD.U32 R2, RZ, RZ, UR5 ;  /* 0x00000005ff027e24 */ /* 0x000fe2000f8e00ff */
[----:B------:R-:W-:Y:S01]  /*16b50*/  IADD3 R54, P0, R220, R44, RZ ;  /* 0x0000002cdc367210 */ /* 0x000fe20007f1e0ff */
[----:B------:R-:W-:Y:S02]  /*16b60*/  IMAD.IADD R0, R55, 0x1, R45 ;  /* 0x0000000137007824 */ /* 0x000fe400078e022d */
[----:B------:R-:W-:Y:S01]  /*16b70*/  @!PT LDS RZ, [RZ] ;  /* 0x00000000fffff984 */ /* 0x000fe20000000800 */
[----:B------:R-:W-:Y:S01]  /*16b80*/  @!PT LDS RZ, [RZ] ;  /* 0x00000000fffff984 */ /* 0x000fe20000000800 */
[----:B------:R-:W-:Y:S01]  /*16b90*/  @!PT LDS RZ, [RZ] ;  /* 0x00000000fffff984 */ /* 0x000fe20000000800 */
[----:B------:R2:W-:Y:S01]  /*16ba0*/  LDGSTS.E.BYPASS.LTC128B.128 [R216+0x100], [R52.64], !P5 ;  /* 0x0010000034d87fae */ /* 0x0005e2000e901d46 */
[----:B------:R-:W-:Y:S02]  /*16bb0*/  IMAD.WIDE.U32 R164, R46, 0x70, R2 ;  /* 0x000000702ea47825 */ /* 0x000fe400078e0002 */
[C---:B------:R-:W-:Y:S01]  /*16bc0*/  HMMA.16816.F32 R44, R132.reuse, R48, RZ ;  /* 0x00000030842c723c */ /* 0x040fe200000018ff */
[C---:B------:R-:W-:Y:S01]  /*16bd0*/  IADD3.X R112, R0.reuse, UR9, RZ, P1, !PT ;  /* 0x0000000900707c10 */ /* 0x040fe20008ffe4ff */
[----:B------:R2:W-:Y:S01]  /*16be0*/  LDGSTS.E.BYPASS.LTC128B.128 [R216+0x3900], [R52.64+0x80], !P4 ;  /* 0x0390008034d87fae */ /* 0x0005e2000e101d46 */
[----:B------:R-:W-:Y:S01]  /*16bf0*/  IMAD.X R3, R0, 0x1, R219, P0 ;  /* 0x0000000100037824 */ /* 0x000fe200000e06db */
[----:B------:R-:W-:Y:S02]  /*16c00*/  LEA R2, P0, R54, c[0x0][0x1f8], 0x1 ;  /* 0x00007e0036027a11 */ /* 0x000fe400078008ff */
[----:B------:R-:W-:Y:S02]  /*16c10*/  IADD3 R0, P1, R166, R220, RZ ;  /* 0x000000dca6007210 */ /* 0x000fe40007f3e0ff */
[C---:B------:R-:W-:Y:S01]  /*16c20*/  HMMA.16816.F32 R48, R132.reuse, R50, RZ ;  /* 0x000000328430723c */ /* 0x040fe200000018ff */
[----:B------:R-:W-:Y:S03]  /*16c30*/  LEA.HI.X R3, R54, c[0x0][0x1fc], R3, 0x1, P0 ;  /* 0x00007f0036037a11 */ /* 0x000fe600000f0c03 */
[----:B------:R-:W-:Y:S02]  /*16c40*/  IADD3 R167, P0, R220, R164, RZ ;  /* 0x000000a4dca77210 */ /* 0x000fe40007f1e0ff */
[----:B------:R3:W-:Y:S02]  /*16c50*/  LDGSTS.E.BYPASS.LTC128B.128 [R216+0x1100], [R2.64], !P5 ;  /* 0x0110000002d87fae */ /* 0x0007e4000e901d46 */
[C---:B------:R-:W-:Y:S01]  /*16c60*/  IADD3.X R214, R219.reuse, R55, R165, P0, !PT ;  /* 0x00000037dbd67210 */ /* 0x040fe200007fe4a5 */
[----:B------:R-:W-:Y:S02]  /*16c70*/  IMAD.X R165, R112, 0x1, R219, P1 ;  /* 0x0000000170a57824 */ /* 0x000fe400008e06db */
[----:B------:R3:W-:Y:S01]  /*16c80*/  LDGSTS.E.BYPASS.LTC128B.128 [R216+0x4900], [R2.64+0x80], !P4 ;  /* 0x0490008002d87fae */ /* 0x0007e2000e101d46 */
[C---:B------:R-:W-:Y:S04]  /*16c90*/  LEA R164, P0, R0.reuse, c[0x0][0x1f8], 0x1 ;  /* 0x00007e0000a47a11 */ /* 0x040fe800078008ff */
[----:B------:R-:W-:Y:S02]  /*16ca0*/  LEA.HI.X R165, R0, c[0x0][0x1fc], R165, 0x1, P0 ;  /* 0x00007f0000a57a11 */ /* 0x000fe400000f0ca5 */
[----:B------:R-:W-:Y:S01]  /*16cb0*/  @!P2 IADD3 R0, P1, P0, R220, UR8, R166 ;  /* 0x00000008dc00ac10 */ /* 0x000fe2000f83e0a6 */
[C---:B--2---:R-:W-:Y:S02]  /*16cc0*/  HMMA.16816.F32 R52, R132.reuse, R56, RZ ;  /* 0x000000388434723c */ /* 0x044fe400000018ff */
[----:B------:R2:W-:Y:S06]  /*16cd0*/  LDGSTS.E.BYPASS.LTC128B.128 [R216+0x2100], [R164.64], !P5 ;  /* 0x02100000a4d87fae */ /* 0x0005ec000e901d46 */
[----:B------:R-:W-:Y:S08]  /*16ce0*/  HMMA.16816.F32 R56, R132, R58, RZ ;  /* 0x0000003a8438723c */ /* 0x000ff000000018ff */
[C---:B------:R-:W-:Y:S05]  /*16cf0*/  HMMA.16816.F32 R4, R136.reuse, R116, R4 ;  /* 0x000000748804723c */ /* 0x040fea0000001804 */
[----:B---3--:R-:W-:Y:S01]  /*16d00*/  @!P2 IADD3.X R3, R219, UR9, R112, P1, P0 ;  /* 0x00000009db03ac10 */ /* 0x008fe20008fe0470 */
[----:B------:R-:W-:Y:S01]  /*16d10*/  IMAD.MOV.U32 R112, RZ, RZ, R115 ;  /* 0x000000ffff707224 */ /* 0x000fe200078e0073 */
[----:B------:R-:W3:Y:S01]  /*16d20*/  LDL R219, [R1+0x38] ;  /* 0x0000380001db7983 */ /* 0x000ee20000100800 */
[C---:B------:R-:W-:Y:S04]  /*16d30*/  HMMA.16816.F32 R8, R136.reuse, R118, R8 ;  /* 0x000000768808723c */ /* 0x040fe80000001808 */
[C---:B------:R-:W-:Y:S04]  /*16d40*/  @!P2 LEA R2, P0, R0.reuse, c[0x0][0x1f8], 0x1 ;  /* 0x00007e000002aa11 */ /* 0x040fe800078008ff */
[C---:B------:R-:W-:Y:S04]  /*16d50*/  HMMA.16816.F32 R12, R136.reuse, R140, R12 ;  /* 0x0000008c880c723c */ /* 0x040fe8000000180c */
[----:B------:R-:W-:Y:S02]  /*16d60*/  @!P2 LEA.HI.X R3, R0, c[0x0][0x1fc], R3, 0x1, P0 ;  /* 0x00007f000003aa11 */ /* 0x000fe400000f0c03 */
[C---:B------:R-:W-:Y:S02]  /*16d70*/  LEA R116, P0, R167.reuse, c[0x0][0x1f8], 0x1 ;  /* 0x00007e00a7747a11 */ /* 0x040fe400078008ff */
[C---:B------:R-:W-:Y:S04]  /*16d80*/  HMMA.16816.F32 R16, R136.reuse, R142, R16 ;  /* 0x0000008e8810723c */ /* 0x040fe80000001810 */
[----:B------:R-:W-:Y:S04]  /*16d90*/  LEA.HI.X R117, R167, c[0x0][0x1fc], R214, 0x1, P0 ;  /* 0x00007f00a7757a11 */ /* 0x000fe800000f0cd6 */
[C---:B------:R-:W-:Y:S01]  /*16da0*/  HMMA.16816.F32 R20, R136.reuse, R144, R20 ;  /* 0x000000908814723c */ /* 0x040fe20000001814 */
[----:B------:R1:W-:Y:S05]  /*16db0*/  LDGSTS.E.BYPASS.LTC128B.128 [R216+0x5900], [R116.64+0x80], !P4 ;  /* 0x0590008074d87fae */ /* 0x0003ea000e101d46 */
[----:B------:R1:W-:Y:S02]  /*16dc0*/  @!P2 LDGSTS.E.BYPASS.LTC128B.128 [R216+0x3100], [R2.64], !P5 ;  /* 0x0310000002d8afae */ /* 0x0003e4000e901d46 */
[C---:B------:R-:W-:Y:S03]  /*16dd0*/  HMMA.16816.F32 R24, R136.reuse, R146, R24 ;  /* 0x000000928818723c */ /* 0x040fe60000001818 */
[----:B------:R2:W-:Y:S05]  /*16de0*/  @!P2 LDGSTS.E.BYPASS.LTC128B.128 [R216+0x6900], [R2.64+0x80], !P4 ;  /* 0x0690008002d8afae */ /* 0x0005ea000e101d46 */
[C---:B----4-:R-:W-:Y:S01]  /*16df0*/  HMMA.16816.F32 R28, R136.reuse, R148, R28 ;  /* 0x00000094881c723c */ /* 0x050fe2000000181c */
[----:B------:R-:W-:Y:S05]  /*16e00*/  LDSM.16.M88.4 R140, [R193+0x800] ;  /* 0x00080000c18c783b */ /* 0x000fea0000000200 */
[----:B------:R-:W0:Y:S02]  /*16e10*/  LDGDEPBAR ;  /* 0x00000000000079af */ /* 0x000e240000000000 */
[C---:B------:R-:W-:Y:S03]  /*16e20*/  HMMA.16816.F32 R32, R136.reuse, R150, R32 ;  /* 0x000000968820723c */ /* 0x040fe60000001820 */
[----:B------:R-:W-:Y:S05]  /*16e30*/  LDSM.16.M88.4 R144, [R193+0x1000] ;  /* 0x00100000c190783b */ /* 0x000fea0000000200 */
[C---:B------:R-:W-:Y:S01]  /*16e40*/  HMMA.16816.F32 R36, R136.reuse, R152, R36 ;  /* 0x000000988824723c */ /* 0x040fe20000001824 */
[----:B-1----:R-:W1:Y:S05]  /*16e50*/  LDSM.16.M88.4 R116, [R193] ;  /* 0x00000000c174783b */ /* 0x002e6a0000000200 */
[----:B------:R-:W4:Y:S02]  /*16e60*/  LDSM.16.M88.4 R148, [R193+0x1800] ;  /* 0x00180000c194783b */ /* 0x000f240000000200 */
[C---:B------:R-:W-:Y:S03]  /*16e70*/  HMMA.16816.F32 R40, R136.reuse, R154, R40 ;  /* 0x0000009a8828723c */ /* 0x040fe60000001828 */
[----:B------:R-:W4:Y:S05]  /*16e80*/  LDSM.16.M88.4 R152, [R193+0x2000] ;  /* 0x00200000c198783b */ /* 0x000f2a0000000200 */
[C---:B------:R-:W-:Y:S01]  /*16e90*/  HMMA.16816.F32 R44, R136.reuse, R156, R44 ;  /* 0x0000009c882c723c */ /* 0x040fe2000000182c */
[----:B--2---:R-:W-:Y:S07]  /*16ea0*/  LDSM.16.M88.4 R164, [R194+0x3800] ;  /* 0x00380000c2a4783b */ /* 0x004fee0000000200 */
        /* <DEDUP_REMOVED lines=10> */
[----:B------:R-:W1:Y:S07]  /*16f50*/  LDSM.16.M88.4 R140, [R192+0x800] ;  /* 0x00080000c08c783b */ /* 0x000e6e0000000200 */
[C---:B------:R-:W-:Y:S08]  /*16f60*/  HMMA.16816.F32 R20, R168.reuse, R144, R20 ;  /* 0x00000090a814723c */ /* 0x040ff00000001814 */
[C---:B------:R-:W-:Y:S01]  /*16f70*/  HMMA.16816.F32 R24, R168.reuse, R146, R24 ;  /* 0x00000092a818723c */ /* 0x040fe20000001818 */
[----:B------:R-:W1:Y:S07]  /*16f80*/  LDSM.16.M88.4 R144, [R192+0x1000] ;  /* 0x00100000c090783b */ /* 0x000e6e0000000200 */
[C---:B----4-:R-:W-:Y:S08]  /*16f90*/  HMMA.16816.F32 R28, R168.reuse, R148, R28 ;  /* 0x00000094a81c723c */ /* 0x050ff0000000181c */
[C---:B------:R-:W-:Y:S01]  /*16fa0*/  HMMA.16816.F32 R32, R168.reuse, R150, R32 ;  /* 0x00000096a820723c */ /* 0x040fe20000001820 */
[----:B------:R-:W4:Y:S07]  /*16fb0*/  LDSM.16.M88.4 R148, [R192+0x1800] ;  /* 0x00180000c094783b */ /* 0x000f2e0000000200 */
[C---:B------:R-:W-:Y:S08]  /*16fc0*/  HMMA.16816.F32 R36, R168.reuse, R152, R36 ;  /* 0x00000098a824723c */ /* 0x040ff00000001824 */
[C---:B------:R-:W-:Y:S01]  /*16fd0*/  HMMA.16816.F32 R40, R168.reuse, R154, R40 ;  /* 0x0000009aa828723c */ /* 0x040fe20000001828 */
[----:B------:R-:W4:Y:S07]  /*16fe0*/  LDSM.16.M88.4 R152, [R192+0x2000] ;  /* 0x00200000c098783b */ /* 0x000f2e0000000200 */
[C---:B--2---:R-:W-:Y:S08]  /*16ff0*/  HMMA.16816.F32 R44, R168.reuse, R156, R44 ;  /* 0x0000009ca82c723c */ /* 0x044ff0000000182c */
[C---:B------:R-:W-:Y:S01]  /*17000*/  HMMA.16816.F32 R48, R168.reuse, R158, R48 ;  /* 0x0000009ea830723c */ /* 0x040fe20000001830 */
[----:B------:R-:W2:Y:S07]  /*17010*/  LDSM.16.M88.4 R156, [R192+0x2800] ;  /* 0x00280000c09c783b */ /* 0x000eae0000000200 */
[C---:B-----5:R-:W-:Y:S08]  /*17020*/  HMMA.16816.F32 R52, R168.reuse, R160, R52 ;  /* 0x000000a0a834723c */ /* 0x060ff00000001834 */
[----:B------:R-:W-:Y:S01]  /*17030*/  HMMA.16816.F32 R56, R168, R162, R56 ;  /* 0x000000a2a838723c */ /* 0x000fe20000001838 */
        /* <DEDUP_REMOVED lines=15> */
[----:B------:R-:W-:Y:S07]  /*17130*/  LDSM.16.M88.4 R152, [R194+0x6800] ;  /* 0x00680000c298783b */ /* 0x000fee0000000200 */
[C---:B--2---:R-:W-:Y:S03]  /*17140*/  HMMA.16816.F32 R44, R172.reuse, R156, R44 ;  /* 0x0000009cac2c723c */ /* 0x044fe6000000182c */
[----:B---3--:R-:W-:Y:S05]  /*17150*/  ISETP.GT.AND P3, PT, R217, R219, PT ;  /* 0x000000dbd900720c */ /* 0x008fea0003f64270 */
[C---:B------:R-:W-:Y:S01]  /*17160*/  HMMA.16816.F32 R48, R172.reuse, R158, R48 ;  /* 0x0000009eac30723c */ /* 0x040fe20000001830 */
[----:B------:R-:W-:Y:S07]  /*17170*/  LDSM.16.M88.4 R156, [R206] ;  /* 0x00000000ce9c783b */ /* 0x000fee0000000200 */
[C---:B-----5:R-:W-:Y:S08]  /*17180*/  HMMA.16816.F32 R52, R172.reuse, R160, R52 ;  /* 0x000000a0ac34723c */ /* 0x060ff00000001834 */
[----:B------:R-:W-:Y:S01]  /*17190*/  HMMA.16816.F32 R56, R172, R162, R56 ;  /* 0x000000a2ac38723c */ /* 0x000fe20000001838 */
[----:B------:R-:W-:Y:S07]  /*171a0*/  LDSM.16.M88.4 R160, [R200] ;  /* 0x00000000c8a0783b */ /* 0x000fee0000000200 */
        /* <DEDUP_REMOVED lines=8> */
[----:B------:R-:W2:Y:S07]  /*17230*/  LDSM.16.M88.4 R140, [R202] ;  /* 0x00000000ca8c783b */ /* 0x000eae0000000200 */
[C---:B------:R-:W-:Y:S08]  /*17240*/  HMMA.16816.F32 R28, R176.reuse, R144, R28 ;  /* 0x00000090b01c723c */ /* 0x040ff0000000181c */
[C---:B------:R-:W-:Y:S01]  /*17250*/  HMMA.16816.F32 R32, R176.reuse, R146, R32 ;  /* 0x00000092b020723c */ /* 0x040fe20000001820 */
[----:B------:R-:W3:Y:S07]  /*17260*/  LDSM.16.M88.4 R144, [R203] ;  /* 0x00000000cb90783b */ /* 0x000eee0000000200 */
[C---:B----4-:R-:W-:Y:S08]  /*17270*/  HMMA.16816.F32 R36, R176.reuse, R148, R36 ;  /* 0x00000094b024723c */ /* 0x050ff00000001824 */
[C---:B------:R-:W-:Y:S01]  /*17280*/  HMMA.16816.F32 R40, R176.reuse, R150, R40 ;  /* 0x00000096b028723c */ /* 0x040fe20000001828 */
[----:B------:R-:W-:Y:S07]  /*17290*/  LDSM.16.M88.4 R148, [R205] ;  /* 0x00000000cd94783b */ /* 0x000fee0000000200 */
[C---:B-1----:R-:W-:Y:S08]  /*172a0*/  HMMA.16816.F32 R44, R176.reuse, R116, R44 ;  /* 0x00000074b02c723c */ /* 0x042ff0000000182c */
[C---:B------:R-:W-:Y:S01]  /*172b0*/  HMMA.16816.F32 R48, R176.reuse, R118, R48 ;  /* 0x00000076b030723c */ /* 0x040fe20000001830 */
[----:B------:R-:W1:Y:S07]  /*172c0*/  LDSM.16.M88.4 R116, [R204] ;  /* 0x00000000cc74783b */ /* 0x000e6e0000000200 */
[C---:B------:R-:W-:Y:S08]  /*172d0*/  HMMA.16816.F32 R52, R176.reuse, R152, R52 ;  /* 0x00000098b034723c */ /* 0x040ff00000001834 */
[----:B------:R-:W-:Y:S01]  /*172e0*/  HMMA.16816.F32 R56, R176, R154, R56 ;  /* 0x0000009ab038723c */ /* 0x000fe20000001838 */
[----:B------:R-:W4:Y:S07]  /*172f0*/  LDSM.16.M88.4 R152, [R193+0x3800] ;  /* 0x00380000c198783b */ /* 0x000f2e0000000200 */
        /* <DEDUP_REMOVED lines=8> */
[----:B------:R-:W-:Y:S07]  /*17380*/  LDSM.16.M88.4 R164, [R193+0x5800] ;  /* 0x00580000c1a4783b */ /* 0x000fee0000000200 */
[C---:B--2---:R-:W-:Y:S08]  /*17390*/  HMMA.16816.F32 R28, R180.reuse, R140, R28 ;  /* 0x0000008cb41c723c */ /* 0x044ff0000000181c */
        /* <DEDUP_REMOVED lines=9> */
[----:B------:R-:W-:Y:S01]  /*17430*/  HMMA.16816.F32 R56, R180, R150, R56 ;  /* 0x00000096b438723c */ /* 0x000fe20000001838 */
[----:B------:R-:W-:Y:S07]  /*17440*/  LDSM.16.M88.4 R148, [R192+0x4000] ;  /* 0x00400000c094783b */ /* 0x000fee0000000200 */
[C---:B----4-:R-:W-:Y:S08]  /*17450*/  HMMA.16816.F32 R4, R184.reuse, R152, R4 ;  /* 0x00000098b804723c */ /* 0x050ff00000001804 */
[C---:B------:R-:W-:Y:S01]  /*17460*/  HMMA.16816.F32 R8, R184.reuse, R154, R8 ;  /* 0x0000009ab808723c */ /* 0x040fe20000001808 */
[----:B------:R-:W-:Y:S07]  /*17470*/  LDSM.16.M88.4 R152, [R192+0x4800] ;  /* 0x00480000c098783b */ /* 0x000fee0000000200 */
[C---:B-----5:R-:W-:Y:S08]  /*17480*/  HMMA.16816.F32 R12, R184.reuse, R156, R12 ;  /* 0x0000009cb80c723c */ /* 0x060ff0000000180c */
        /* <DEDUP_REMOVED lines=10> */
[----:B------:R-:W4:Y:S07]  /*17530*/  LDSM.16.M88.4 R164, [R192+0x6000] ;  /* 0x00600000c0a4783b */ /* 0x000f2e0000000200 */
[C---:B---3--:R-:W-:Y:S08]  /*17540*/  HMMA.16816.F32 R44, R184.reuse, R144, R44 ;  /* 0x00000090b82c723c */ /* 0x048ff0000000182c */
[C---:B------:R-:W-:Y:S01]  /*17550*/  HMMA.16816.F32 R48, R184.reuse, R146, R48 ;  /* 0x00000092b830723c */ /* 0x040fe20000001830 */
[----:B------:R-:W3:Y:S01]  /*17560*/  LDSM.16.M88.4 R144, [R192+0x6800] ;  /* 0x00680000c090783b */ /* 0x000ee20000000200 */
[----:B------:R-:W-:Y:S04]  /*17570*/  DEPBAR.LE SB0, 0x0 ;  /* 0x000080000000791a */ /* 0x000fe80000000000 */
[----:B------:R-:W-:Y:S02]  /*17580*/  BAR.SYNC.DEFER_BLOCKING 0x0 ;  /* 0x0000000000007b1d */ /* 0x000fe40000010000 */
[C---:B-1----:R-:W-:Y:S08]  /*17590*/  HMMA.16816.F32 R52, R184.reuse, R116, R52 ;  /* 0x00000074b834723c */ /* 0x042ff00000001834 */
[----:B------:R-:W-:Y:S08]  /*175a0*/  HMMA.16816.F32 R56, R184, R118, R56 ;  /* 0x00000076b838723c */ /* 0x000ff00000001838 */
[C---:B--2---:R-:W-:Y:S08]  /*175b0*/  HMMA.16816.F32 R4, R188.reuse, R140, R4 ;  /* 0x0000008cbc04723c */ /* 0x044ff00000001804 */
[C---:B------:R-:W-:Y:S07]  /*175c0*/  HMMA.16816.F32 R8, R188.reuse, R142, R8 ;  /* 0x0000008ebc08723c */ /* 0x040fee0000001808 */
[----:B------:R-:W-:Y:S01]  /*175d0*/  P2R R143, PR, RZ, 0x8 ;  /* 0x00000008ff8f7803 */ /* 0x000fe20000000000 */
        /* <DEDUP_REMOVED lines=10> */
[C---:B---3--:R-:W-:Y:S08]  /*17680*/  HMMA.16816.F32 R52, R188.reuse, R144, R52 ;  /* 0x00000090bc34723c */ /* 0x048ff00000001834 */
[----:B------:R-:W-:Y:S01]  /*17690*/  HMMA.16816.F32 R56, R188, R146, R56 ;  /* 0x00000092bc38723c */ /* 0x000fe20000001838 */
[----:B------:R-:W-:Y:S07]  /*176a0*/  @!UPT UIADD3 URZ, URZ, URZ, URZ ;  /* 0x0000003f3f3ff290 */ /* 0x000fee000fffe03f */
[----:B------:R-:W-:-:S11]  /*176b0*/  @!P3 BRA `(.L_x_1241) ;  /* 0x000003600000b947 */ /* 0x000fd60003800000 */
[----:B------:R-:W-:Y:S01]  /*176c0*/  IADD3 R0, R217, -0x1, RZ ;  /* 0xffffffffd9007810 */ /* 0x000fe20007ffe0ff */
[----:B------:R-:W2:Y:S01]  /*176d0*/  LDL.64 R220, [R1+0x18] ;  /* 0x0000180001dc7983 */ /* 0x000ea20000100a00 */
[C---:B------:R-:W-:Y:S02]  /*176e0*/  ISETP.GE.AND P2, PT, R237.reuse, 0x21, PT ;  /* 0x00000021ed00780c */ /* 0x040fe40003f46270 */
[----:B------:R-:W-:Y:S01]  /*176f0*/  SHF.R.S32.HI R2, RZ, 0x1f, R0 ;  /* 0x0000001fff027819 */ /* 0x000fe20000011400 */
[----:B------:R-:W3:Y:S01]  /*17700*/  LDL R219, [R1+0x10] ;  /* 0x0000100001db7983 */ /* 0x000ee20000100800 */
        /* <DEDUP_REMOVED lines=49> */
.L_x_1241:
[----:B------:R-:W-:Y:S05]  /*17a20*/  BSYNC B0 ;  /* 0x0000000000007941 */ /* 0x000fea0003800000 */
.L_x_1240:
[----:B------:R-:W-:Y:S01]  /*17a30*/  FMNMX.FTZ R0, R4, R115, !PT ;  /* 0x0000007304007209 */ /* 0x000fe20007810000 */
[----:B------:R-:W-:Y:S01]  /*17a40*/  LDSM.16.MT88.4 R144, [R196] ;  /* 0x00000000c490783b */ /* 0x000fe20000004200 */
[----:B-1----:R-:W-:Y:S02]  /*17a50*/  FMNMX.FTZ R2, R6, R114, !PT ;  /* 0x0000007206027209 */ /* 0x002fe40007810000 */
        /* <DEDUP_REMOVED lines=81> */
[----:B------:R-:W5:Y:S01]  /*17f70*/  MUFU.EX2 R225, R7 ;  /* 0x0000000700e17308 */ /* 0x000f620000000800 */
[--C-:B------:R-:W-:Y:S02]  /*17f80*/  FFMA.FTZ R26, R26, c[0x0][0x2d0], -R112.reuse ;  /* 0x0000b4001a1a7a23 */ /* 0x100fe40000010870 */
[----:B------:R-:W-:Y:S02]  /*17f90*/  FFMA.FTZ R27, R27, c[0x0][0x2d0], -R112 ;  /* 0x0000b4001b1b7a23 */ /* 0x000fe40000010870 */
        /* <DEDUP_REMOVED lines=11> */
[C---:B------:R-:W-:Y:S01]  /*18050*/  FMUL.FTZ R76, R2.reuse, R76 ;  /* 0x0000004c024c7220 */ /* 0x040fe20000410000 */
[----:B-----5:R-:W-:Y:S01]  /*18060*/  F2FP.PACK_AB R117, R225, R226 ;  /* 0x000000e2e175723e */ /* 0x020fe200000000ff */
        /* <DEDUP_REMOVED lines=9> */
[----:B------:R-:W5:Y:S01]  /*18100*/  MUFU.EX2 R229, R5 ;  /* 0x0000000500e57308 */ /* 0x000f620000000800 */
        /* <DEDUP_REMOVED lines=13> */
[----:B------:R-:W-:Y:S01]  /*181e0*/  FMUL.FTZ R74, R0, R74 ;  /* 0x0000004a004a7220 */ /* 0x000fe20000410000 */
[----:B-----5:R-:W-:Y:S01]  /*181f0*/  F2FP.PACK_AB R116, R229, R222 ;  /* 0x000000dee574723e */ /* 0x020fe200000000ff */
[----:B------:R-:W-:Y:S02]  /*18200*/  FMUL.FTZ R5, R2, R121 ;  /* 0x0000007902057220 */ /* 0x000fe40000410000 */
[C---:B------:R-:W-:Y:S02]  /*18210*/  FMUL.FTZ R75, R0.reuse, R75 ;  /* 0x0000004b004b7220 */ /* 0x040fe40000410000 */
[C---:B------:R-:W-:Y:S01]  /*18220*/  FMUL.FTZ R78, R0.reuse, R78 ;  /* 0x0000004e004e7220 */ /* 0x040fe20000410000 */
[----:B------:R5:W-:Y:S01]  /*18230*/  MUFU.EX2 R220, R13 ;  /* 0x0000000d00dc7308 */ /* 0x000be20000000800 */
[C---:B------:R-:W-:Y:S02]  /*18240*/  FMUL.FTZ R79, R0.reuse, R79 ;  /* 0x0000004f004f7220 */ /* 0x040fe40000410000 */
[----:B------:R-:W-:Y:S02]  /*18250*/  FMUL.FTZ R82, R0, R82 ;  /* 0x0000005200527220 */ /* 0x000fe40000410000 */
[----:B-1----:R-:W-:Y:S02]  /*18260*/  FFMA.FTZ R4, R9, c[0x0][0x2d0], -R114 ;  /* 0x0000b40009047a23 */ /* 0x002fe40000010872 */
        /* <DEDUP_REMOVED lines=18> */
[----:B------:R-:W-:Y:S02]  /*18390*/  FFMA.FTZ R4, R10, c[0x0][0x2d0], -R112 ;  /* 0x0000b4000a047a23 */ /* 0x000fe40000010870 */
        /* <DEDUP_REMOVED lines=13> */
[----:B------:R-:W-:Y:S02]  /*18470*/  FFMA.FTZ R17, R17, c[0x0][0x2d0], -R114 ;  /* 0x0000b40011117a23 */ /* 0x000fe40000010872 */
[C---:B------:R-:W-:Y:S01]  /*18480*/  FMUL.FTZ R108, R2.reuse, R108 ;  /* 0x0000006c026c7220 */ /* 0x040fe20000410000 */
[----:B------:R4:W-:Y:S01]  /*18490*/  MUFU.EX2 R167, R16 ;  /* 0x0000001000a77308 */ /* 0x0009e20000000800 */
[----:B------:R-:W-:Y:S02]  /*184a0*/  FMUL.FTZ R109, R2, R109 ;  /* 0x0000006d026d7220 */ /* 0x000fe40000410000 */
[----:B-1----:R-:W-:Y:S02]  /*184b0*/  FFMA.FTZ R4, R11, c[0x0][0x2d0], -R112 ;  /* 0x0000b4000b047a23 */ /* 0x002fe40000010870 */
[C---:B------:R-:W-:Y:S02]  /*184c0*/  FMUL.FTZ R11, R0.reuse, R127 ;  /* 0x0000007f000b7220 */ /* 0x040fe40000410000 */
[----:B------:R-:W-:Y:S01]  /*184d0*/  LDSM.16.MT88.4 R124, [R197] ;  /* 0x00000000c57c783b */ /* 0x000fe20000004200 */
[C---:B------:R-:W-:Y:S02]  /*184e0*/  FMUL.FTZ R110, R0.reuse, R110 ;  /* 0x0000006e006e7220 */ /* 0x040fe40000410000 */
[----:B------:R-:W1:Y:S01]  /*184f0*/  MUFU.EX2 R223, R4 ;  /* 0x0000000400df7308 */ /* 0x000e620000000800 */
[----:B------:R-:W-:Y:S02]  /*18500*/  FMUL.FTZ R111, R0, R111 ;  /* 0x0000006f006f7220 */ /* 0x000fe40000410000 */
[----:B------:R-:W-:Y:S01]  /*18510*/  FMUL.FTZ R60, R2, R60 ;  /* 0x0000003c023c7220 */ /* 0x000fe20000410000 */
[----:B--2---:R-:W-:Y:S01]  /*18520*/  F2FP.PACK_AB R19, R164, R165 ;  /* 0x000000a5a413723e */ /* 0x004fe200000000ff */
[----:B------:R-:W-:Y:S02]  /*18530*/  FMUL.FTZ R61, R2, R61 ;  /* 0x0000003d023d7220 */ /* 0x000fe40000410000 */
[C---:B------:R-:W-:Y:S02]  /*18540*/  FMUL.FTZ R62, R0.reuse, R62 ;  /* 0x0000003e003e7220 */ /* 0x040fe40000410000 */
[----:B------:R-:W-:Y:S01]  /*18550*/  FMUL.FTZ R63, R0, R63 ;  /* 0x0000003f003f7220 */ /* 0x000fe20000410000 */
[----:B------:R2:W5:Y:S01]  /*18560*/  MUFU.EX2 R166, R17 ;  /* 0x0000001100a67308 */ /* 0x0005620000000800 */
        /* <DEDUP_REMOVED lines=9> */
[----:B-1----:R-:W-:Y:S01]  /*18600*/  F2FP.PACK_AB R119, R223, R224 ;  /* 0x000000e0df77723e */ /* 0x002fe200000000ff */
[----:B------:R-:W-:Y:S02]  /*18610*/  FMUL.FTZ R4, R2, R120 ;  /* 0x0000007802047220 */ /* 0x000fe40000410000 */
[----:B------:R-:W1:Y:S01]  /*18620*/  LDSM.16.MT88.4 R120, [R198] ;  /* 0x00000000c678783b */ /* 0x000e620000004200 */
[--C-:B------:R-:W-:Y:S02]  /*18630*/  FFMA.FTZ R25, R25, c[0x0][0x2d0], -R114.reuse ;  /* 0x0000b40019197a23 */ /* 0x100fe40000010872 */
[----:B------:R-:W4:Y:S01]  /*18640*/  MUFU.EX2 R163, R20 ;  /* 0x0000001400a37308 */ /* 0x000f220000000800 */
[--C-:B------:R-:W-:Y:S01]  /*18650*/  FFMA.FTZ R28, R28, c[0x0][0x2d0], -R114.reuse ;  /* 0x0000b4001c1c7a23 */ /* 0x100fe20000010872 */
[C---:B------:R-:W-:Y:S05]  /*18660*/  HMMA.16816.F32 R4, R116.reuse, R140, R4 ;  /* 0x0000008c7404723c */ /* 0x040fea0000001804 */
[--C-:B------:R-:W-:Y:S01]  /*18670*/  FFMA.FTZ R29, R29, c[0x0][0x2d0], -R114.reuse ;  /* 0x0000b4001d1d7a23 */ /* 0x100fe20000010872 */
[----:B--2---:R-:W-:Y:S01]  /*18680*/  F2FP.PACK_AB R17, R214, R219 ;  /* 0x000000dbd611723e */ /* 0x004fe200000000ff */
[----:B------:R-:W-:Y:S01]  /*18690*/  FFMA.FTZ R33, R33, c[0x0][0x2d0], -R114 ;  /* 0x0000b40021217a23 */ /* 0x000fe20000010872 */
[C---:B------:R-:W-:Y:S01]  /*186a0*/  HMMA.16816.F32 R8, R116.reuse, R142, R8 ;  /* 0x0000008e7408723c */ /* 0x040fe20000001808 */
[----:B------:R-:W2:Y:S01]  /*186b0*/  LDSM.16.MT88.4 R140, [R195+0x3800] ;  /* 0x00380000c38c783b */ /* 0x000ea20000004200 */
[----:B------:R-:W1:Y:S02]  /*186c0*/  MUFU.EX2 R162, R21 ;  /* 0x0000001500a27308 */ /* 0x000e640000000800 */
[--C-:B------:R-:W-:Y:S01]  /*186d0*/  FFMA.FTZ R34, R34, c[0x0][0x2d0], -R112.reuse ;  /* 0x0000b40022227a23 */ /* 0x100fe20000010870 */
[----:B-----5:R-:W-:Y:S01]  /*186e0*/  F2FP.PACK_AB R18, R166, R167 ;  /* 0x000000a7a612723e */ /* 0x020fe200000000ff */
[----:B------:R-:W-:Y:S02]  /*186f0*/  FFMA.FTZ R35, R35, c[0x0][0x2d0], -R112 ;  /* 0x0000b40023237a23 */ /* 0x000fe40000010870 */
[C---:B------:R-:W-:Y:S04]  /*18700*/  HMMA.16816.F32 R68, R116.reuse, R144, R68 ;  /* 0x000000907444723c */ /* 0x040fe80000001844 */
[----:B------:R5:W-:Y:S01]  /*18710*/  MUFU.EX2 R160, R23 ;  /* 0x0000001700a07308 */ /* 0x000be20000000800 */
[----:B------:R-:W-:Y:S02]  /*18720*/  FFMA.FTZ R2, R2, R231, R222 ;  /* 0x000000e702027223 */ /* 0x000fe400000100de */
[----:B---3--:R-:W-:Y:S01]  /*18730*/  FFMA.FTZ R0, R0, R230, R226 ;  /* 0x000000e600007223 */ /* 0x008fe200000100e2 */
[C---:B------:R-:W-:Y:S04]  /*18740*/  HMMA.16816.F32 R72, R116.reuse, R146, R72 ;  /* 0x000000927448723c */ /* 0x040fe80000001848 */
[----:B------:R-:W-:Y:S02]  /*18750*/  FADD.FTZ R2, R229, R2 ;  /* 0x00000002e5027221 */ /* 0x000fe40000010000 */
[----:B------:R-:W3:Y:S01]  /*18760*/  MUFU.EX2 R159, R24 ;  /* 0x00000018009f7308 */ /* 0x000ee20000000800 */
[----:B------:R-:W-:Y:S02]  /*18770*/  FADD.FTZ R0, R225, R0 ;  /* 0x00000000e1007221 */ /* 0x000fe40000010000 */
[----:B------:R-:W-:Y:S01]  /*18780*/  FADD.FTZ R2, R228, R2 ;  /* 0x00000002e4027221 */ /* 0x000fe20000010000 */
[C---:B-1----:R-:W-:Y:S03]  /*18790*/  HMMA.16816.F32 R76, R116.reuse, R120, R76 ;  /* 0x00000078744c723c */ /* 0x042fe6000000184c */
[----:B------:R-:W-:Y:S03]  /*187a0*/  FADD.FTZ R2, R227, R2 ;  /* 0x00000002e3027221 */ /* 0x000fe60000010000 */
[----:B------:R-:W1:Y:S01]  /*187b0*/  MUFU.EX2 R158, R25 ;  /* 0x00000019009e7308 */ /* 0x000e620000000800 */
[----:B------:R-:W-:Y:S01]  /*187c0*/  FADD.FTZ R0, R224, R0 ;  /* 0x00000000e0007221 */ /* 0x000fe20000010000 */
[C---:B------:R-:W-:Y:S01]  /*187d0*/  HMMA.16816.F32 R80, R116.reuse, R122, R80 ;  /* 0x0000007a7450723c */ /* 0x040fe20000001850 */
[----:B------:R-:W1:Y:S03]  /*187e0*/  LDSM.16.MT88.4 R120, [R196+0x3800] ;  /* 0x00380000c478783b */ /* 0x000e660000004200 */
[----:B------:R-:W-:Y:S02]  /*187f0*/  FADD.FTZ R2, R221, R2 ;  /* 0x00000002dd027221 */ /* 0x000fe40000010000 */
[----:B------:R-:W-:Y:S02]  /*18800*/  FADD.FTZ R0, R223, R0 ;  /* 0x00000000df007221 */ /* 0x000fe40000010000 */
[----:B------:R-:W1:Y:S01]  /*18810*/  MUFU.EX2 R157, R26 ;  /* 0x0000001a009d7308 */ /* 0x000e620000000800 */
[C---:B------:R-:W-:Y:S01]  /*18820*/  HMMA.16816.F32 R84, R116.reuse, R124, R84 ;  /* 0x0000007c7454723c */ /* 0x040fe20000001854 */
[----:B-----5:R-:W-:Y:S02]  /*18830*/  LDSM.16.MT88.4 R20, [R196+0x4000] ;  /* 0x00400000c414783b */ /* 0x020fe40000004200 */
[----:B------:R-:W-:Y:S02]  /*18840*/  FADD.FTZ R2, R220, R2 ;  /* 0x00000002dc027221 */ /* 0x000fe40000010000 */
[----:B------:R-:W-:Y:S03]  /*18850*/  FADD.FTZ R0, R219, R0 ;  /* 0x00000000db007221 */ /* 0x000fe60000010000 */
[C---:B------:R-:W-:Y:S01]  /*18860*/  HMMA.16816.F32 R88, R116.reuse, R126, R88 ;  /* 0x0000007e7458723c */ /* 0x040fe20000001858 */
[----:B------:R-:W5:Y:S01]  /*18870*/  LDSM.16.MT88.4 R124, [R198+0x3800] ;  /* 0x00380000c67c783b */ /* 0x000f620000004200 */
[----:B------:R3:W3:Y:S02]  /*18880*/  MUFU.EX2 R156, R27 ;  /* 0x0000001b009c7308 */ /* 0x0006e40000000800 */
[----:B------:R-:W-:Y:S02]  /*18890*/  FADD.FTZ R2, R167, R2 ;  /* 0x00000002a7027221 */ /* 0x000fe40000010000 */
[----:B------:R-:W-:Y:S02]  /*188a0*/  FADD.FTZ R0, R214, R0 ;  /* 0x00000000d6007221 */ /* 0x000fe40000010000 */
[C---:B--2---:R-:W-:Y:S04]  /*188b0*/  HMMA.16816.F32 R92, R116.reuse, R140, R92 ;  /* 0x0000008c745c723c */ /* 0x044fe8000000185c */
[----:B------:R-:W-:Y:S01]  /*188c0*/  MUFU.EX2 R154, R33 ;  /* 0x00000021009a7308 */ /* 0x000fe20000000800 */
[----:B------:R-:W-:Y:S02]  /*188d0*/  FADD.FTZ R2, R166, R2 ;  /* 0x00000002a6027221 */ /* 0x000fe40000010000 */
[----:B------:R-:W-:Y:S01]  /*188e0*/  FADD.FTZ R0, R165, R0 ;  /* 0x00000000a5007221 */ /* 0x000fe20000010000 */
[C---:B------:R-:W-:Y:S01]  /*188f0*/  HMMA.16816.F32 R96, R116.reuse, R142, R96 ;  /* 0x0000008e7460723c */ /* 0x040fe20000001860 */
[----:B------:R-:W-:Y:S03]  /*18900*/  LDSM.16.MT88.4 R140, [R198+0x800] ;  /* 0x00080000c68c783b */ /* 0x000fe60000004200 */
[----:B----4-:R-:W-:Y:S02]  /*18910*/  FADD.FTZ R2, R163, R2 ;  /* 0x00000002a3027221 */ /* 0x010fe40000010000 */
[----:B------:R-:W-:Y:S01]  /*18920*/  MUFU.EX2 R153, R34 ;  /* 0x0000002200997308 */ /* 0x000fe20000000800 */
[----:B------:R-:W-:Y:S01]  /*18930*/  FADD.FTZ R0, R164, R0 ;  /* 0x00000000a4007221 */ /* 0x000fe20000010000 */
[C---:B-1----:R-:W-:Y:S01]  /*18940*/  HMMA.16816.F32 R12, R116.reuse, R120, R12 ;  /* 0x00000078740c723c */ /* 0x042fe2000000180c */
[----:B---3--:R-:W-:Y:S03]  /*18950*/  LDSM.16.MT88.4 R24, [R196+0x1000] ;  /* 0x00100000c418783b */ /* 0x008fe60000004200 */
[----:B------:R-:W-:Y:S02]  /*18960*/  FADD.FTZ R2, R162, R2 ;  /* 0x00000002a2027221 */ /* 0x000fe40000010000 */
[----:B------:R-:W-:Y:S02]  /*18970*/  FADD.FTZ R0, R161, R0 ;  /* 0x00000000a1007221 */ /* 0x000fe40000010000 */
[----:B------:R-:W-:Y:S01]  /*18980*/  MUFU.EX2 R152, R35 ;  /* 0x0000002300987308 */ /* 0x000fe20000000800 */
[C---:B------:R-:W-:Y:S01]  /*18990*/  HMMA.16816.F32 R100, R116.reuse, R122, R100 ;  /* 0x0000007a7464723c */ /* 0x040fe20000001864 */
[----:B------:R-:W1:Y:S02]  /*189a0*/  LDSM.16.MT88.4 R120, [R195+0x800] ;  /* 0x00080000c378783b */ /* 0x000e640000004200 */
[----:B------:R-:W-:Y:S02]  /*189b0*/  FADD.FTZ R2, R159, R2 ;  /* 0x000000029f027221 */ /* 0x000fe40000010000 */
[----:B------:R-:W-:Y:S03]  /*189c0*/  FADD.FTZ R0, R160, R0 ;  /* 0x00000000a0007221 */ /* 0x000fe60000010000 */
[C---:B-----5:R-:W-:Y:S04]  /*189d0*/  HMMA.16816.F32 R104, R116.reuse, R124, R104 ;  /* 0x0000007c7468723c */ /* 0x060fe80000001868 */
[----:B------:R-:W-:Y:S02]  /*189e0*/  FADD.FTZ R2, R158, R2 ;  /* 0x000000029e027221 */ /* 0x000fe40000010000 */
[----:B------:R-:W-:Y:S02]  /*189f0*/  FADD.FTZ R0, R157, R0 ;  /* 0x000000009d007221 */ /* 0x000fe40000010000 */
[C---:B------:R-:W-:Y:S01]  /*18a00*/  HMMA.16816.F32 R108, R116.reuse, R126, R108 ;  /* 0x0000007e746c723c */ /* 0x040fe2000000186c */
[----:B------:R-:W2:Y:S03]  /*18a10*/  LDSM.16.MT88.4 R124, [R196+0x800] ;  /* 0x00080000c47c783b */ /* 0x000ea60000004200 */
[----:B------:R-:W-:Y:S04]  /*18a20*/  FADD.FTZ R0, R156, R0 ;  /* 0x000000009c007221 */ /* 0x000fe80000010000 */
[C---:B------:R-:W-:Y:S08]  /*18a30*/  HMMA.16816.F32 R60, R116.reuse, R128, R60 ;  /* 0x00000080743c723c */ /* 0x040ff0000000183c */
[----:B------:R-:W-:Y:S01]  /*18a40*/  HMMA.16816.F32 R64, R116, R130, R64 ;  /* 0x000000827440723c */ /* 0x000fe20000001840 */
[----:B------:R-:W3:Y:S07]  /*18a50*/  LDSM.16.MT88.4 R116, [R197+0x800] ;  /* 0x00080000c574783b */ /* 0x000eee0000004200 */
[C---:B-1----:R-:W-:Y:S01]  /*18a60*/  HMMA.16816.F32 R4, R16.reuse, R120, R4 ;  /* 0x000000781004723c */ /* 0x042fe20000001804 */
[----:B------:R-:W-:Y:S07]  /*18a70*/  LDSM.16.MT88.4 R128, [R197+0x4000] ;  /* 0x00400000c580783b */ /* 0x000fee0000004200 */
[C---:B------:R-:W-:Y:S01]  /*18a80*/  HMMA.16816.F32 R8, R16.reuse, R122, R8 ;  /* 0x0000007a1008723c */ /* 0x040fe20000001808 */
[----:B------:R-:W1:Y:S07]  /*18a90*/  LDSM.16.MT88.4 R120, [R195+0x4000] ;  /* 0x00400000c378783b */ /* 0x000e6e0000004200 */
[C---:B--2---:R-:W-:Y:S08]  /*18aa0*/  HMMA.16816.F32 R68, R16.reuse, R124, R68 ;  /* 0x0000007c1044723c */ /* 0x044ff00000001844 */
[C---:B------:R-:W-:Y:S01]  /*18ab0*/  HMMA.16816.F32 R72, R16.reuse, R126, R72 ;  /* 0x0000007e1048723c */ /* 0x040fe20000001848 */
[----:B------:R-:W2:Y:S07]  /*18ac0*/  LDSM.16.MT88.4 R124, [R198+0x4000] ;  /* 0x00400000c67c783b */ /* 0x000eae0000004200 */
[C---:B------:R-:W-:Y:S08]  /*18ad0*/  HMMA.16816.F32 R76, R16.reuse, R140, R76 ;  /* 0x0000008c104c723c */ /* 0x040ff0000000184c */
[C---:B------:R-:W-:Y:S08]  /*18ae0*/  HMMA.16816.F32 R80, R16.reuse, R142, R80 ;  /* 0x0000008e1050723c */ /* 0x040ff00000001850 */
[C---:B---3--:R-:W-:Y:S08]  /*18af0*/  HMMA.16816.F32 R84, R16.reuse, R116, R84 ;  /* 0x000000741054723c */ /* 0x048ff00000001854 */
[C---:B------:R-:W-:Y:S01]  /*18b00*/  HMMA.16816.F32 R88, R16.reuse, R118, R88 ;  /* 0x000000761058723c */ /* 0x040fe20000001858 */
[----:B------:R-:W3:Y:S07]  /*18b10*/  LDSM.16.MT88.4 R116, [R195+0x1000] ;  /* 0x00100000c374783b */ /* 0x000eee0000004200 */
[C---:B-1----:R-:W-:Y:S08]  /*18b20*/  HMMA.16816.F32 R92, R16.reuse, R120, R92 ;  /* 0x00000078105c723c */ /* 0x042ff0000000185c */
[C---:B------:R-:W-:Y:S01]  /*18b30*/  HMMA.16816.F32 R96, R16.reuse, R122, R96 ;  /* 0x0000007a1060723c */ /* 0x040fe20000001860 */
[----:B------:R-:W-:Y:S07]  /*18b40*/  LDSM.16.MT88.4 R120, [R197+0x1000] ;  /* 0x00100000c578783b */ /* 0x000fee0000004200 */
[C---:B------:R-:W-:Y:S08]  /*18b50*/  HMMA.16816.F32 R12, R16.reuse, R20, R12 ;  /* 0x00000014100c723c */ /* 0x040ff0000000180c */
[C---:B------:R-:W-:Y:S01]  /*18b60*/  HMMA.16816.F32 R100, R16.reuse, R22, R100 ;  /* 0x000000161064723c */ /* 0x040fe20000001864 */
[----:B------:R-:W1:Y:S07]  /*18b70*/  LDSM.16.MT88.4 R20, [R198+0x1000] ;  /* 0x00100000c614783b */ /* 0x000e6e0000004200 */
[C---:B--2---:R-:W-:Y:S08]  /*18b80*/  HMMA.16816.F32 R104, R16.reuse, R124, R104 ;  /* 0x0000007c1068723c */ /* 0x044ff00000001868 */
[C---:B------:R-:W-:Y:S01]  /*18b90*/  HMMA.16816.F32 R108, R16.reuse, R126, R108 ;  /* 0x0000007e106c723c */ /* 0x040fe2000000186c */
[----:B------:R-:W-:Y:S07]  /*18ba0*/  LDSM.16.MT88.4 R124, [R196+0x1800] ;  /* 0x00180000c47c783b */ /* 0x000fee0000004200 */
[C---:B------:R-:W-:Y:S08]  /*18bb0*/  HMMA.16816.F32 R60, R16.reuse, R128, R60 ;  /* 0x00000080103c723c */ /* 0x040ff0000000183c */
[----:B------:R-:W-:Y:S01]  /*18bc0*/  HMMA.16816.F32 R64, R16, R130, R64 ;  /* 0x000000821040723c */ /* 0x000fe20000001840 */
[----:B------:R-:W2:Y:S06]  /*18bd0*/  MUFU.EX2 R131, R28 ;  /* 0x0000001c00837308 */ /* 0x000eac0000000800 */
[----:B------:R-:W-:Y:S02]  /*18be0*/  F2FP.PACK_AB R16, R162, R163 ;  /* 0x000000a3a210723e */ /* 0x000fe400000000ff */
[----:B------:R-:W-:Y:S02]  /*18bf0*/  F2FP.PACK_AB R17, R160, R161 ;  /* 0x000000a1a011723e */ /* 0x000fe400000000ff */
[----:B------:R-:W4:Y:S01]  /*18c00*/  MUFU.EX2 R130, R29 ;  /* 0x0000001d00827308 */ /* 0x000f220000000800 */
[----:B------:R-:W-:Y:S02]  /*18c10*/  F2FP.PACK_AB R18, R158, R159 ;  /* 0x0000009f9e12723e */ /* 0x000fe400000000ff */
[----:B------:R-:W-:Y:S07]  /*18c20*/  F2FP.PACK_AB R19, R156, R157 ;  /* 0x0000009d9c13723e */ /* 0x000fee00000000ff */
[C---:B---3--:R-:W-:Y:S03]  /*18c30*/  HMMA.16816.F32 R4, R16.reuse, R116, R4 ;  /* 0x000000741004723c */ /* 0x048fe60000001804 */
[----:B--2---:R-:W-:Y:S05]  /*18c40*/  FADD.FTZ R2, R131, R2 ;  /* 0x0000000283027221 */ /* 0x004fea0000010000 */
[C---:B------:R-:W-:Y:S01]  /*18c50*/  HMMA.16816.F32 R8, R16.reuse, R118, R8 ;  /* 0x000000761008723c */ /* 0x040fe20000001808 */
[----:B------:R-:W2:Y:S03]  /*18c60*/  LDSM.16.MT88.4 R116, [R195+0x4800] ;  /* 0x00480000c374783b */ /* 0x000ea60000004200 */
[----:B----4-:R-:W-:Y:S04]  /*18c70*/  FADD.FTZ R2, R130, R2 ;  /* 0x0000000282027221 */ /* 0x010fe80000010000 */
[C---:B------:R-:W-:Y:S07]  /*18c80*/  HMMA.16816.F32 R68, R16.reuse, R24, R68 ;  /* 0x000000181044723c */ /* 0x040fee0000001844 */
[----:B------:R-:W-:Y:S01]  /*18c90*/  FFMA.FTZ R24, R30, c[0x0][0x2d0], -R112 ;  /* 0x0000b4001e187a23 */ /* 0x000fe20000010870 */
[C---:B------:R-:W-:Y:S03]  /*18ca0*/  HMMA.16816.F32 R72, R16.reuse, R26, R72 ;  /* 0x0000001a1048723c */ /* 0x040fe60000001848 */
[----:B------:R3:W4:Y:S05]  /*18cb0*/  MUFU.EX2 R129, R24 ;  /* 0x0000001800817308 */ /* 0x00072a0000000800 */
[C---:B-1----:R-:W-:Y:S07]  /*18cc0*/  HMMA.16816.F32 R76, R16.reuse, R20, R76 ;  /* 0x00000014104c723c */ /* 0x042fee000000184c */
[----:B------:R-:W-:Y:S01]  /*18cd0*/  FFMA.FTZ R20, R32, c[0x0][0x2d0], -R114 ;  /* 0x0000b40020147a23 */ /* 0x000fe20000010872 */
[C---:B------:R-:W-:Y:S01]  /*18ce0*/  HMMA.16816.F32 R80, R16.reuse, R22, R80 ;  /* 0x000000161050723c */ /* 0x040fe20000001850 */
[----:B------:R-:W-:Y:S02]  /*18cf0*/  LDSM.16.MT88.4 R32, [R198+0x1800] ;  /* 0x00180000c620783b */ /* 0x000fe40000004200 */
[----:B------:R-:W1:Y:S05]  /*18d00*/  MUFU.EX2 R155, R20 ;  /* 0x00000014009b7308 */ /* 0x000e6a0000000800 */
        /* <DEDUP_REMOVED lines=8> */
[----:B-1----:R-:W-:Y:S02]  /*18d90*/  FADD.FTZ R2, R155, R2 ;  /* 0x000000029b027221 */ /* 0x002fe40000010000 */
[----:B------:R-:W-:Y:S02]  /*18da0*/  LDSM.16.MT88.4 R20, [R197+0x4800] ;  /* 0x00480000c514783b */ /* 0x000fe40000004200 */
[C---:B------:R-:W-:Y:S04]  /*18db0*/  HMMA.16816.F32 R96, R16.reuse, R118, R96 ;  /* 0x000000761060723c */ /* 0x040fe80000001860 */
[----:B------:R-:W-:Y:S02]  /*18dc0*/  FADD.FTZ R2, R154, R2 ;  /* 0x000000029a027221 */ /* 0x000fe40000010000 */
[----:B---3--:R-:W1:Y:S01]  /*18dd0*/  LDSM.16.MT88.4 R24, [R196+0x4800] ;  /* 0x00480000c418783b */ /* 0x008e620000004200 */
[----:B----4-:R-:W-:Y:S05]  /*18de0*/  FADD.FTZ R0, R128, R0 ;  /* 0x0000000080007221 */ /* 0x010fea0000010000 */
[----:B------:R-:W-:Y:S04]  /*18df0*/  FADD.FTZ R0, R153, R0 ;  /* 0x0000000099007221 */ /* 0x000fe80000010000 */
[----:B------:R-:W-:Y:S01]  /*18e00*/  FADD.FTZ R0, R152, R0 ;  /* 0x0000000098007221 */ /* 0x000fe20000010000 */
[C---:B-1----:R-:W-:Y:S08]  /*18e10*/  HMMA.16816.F32 R12, R16.reuse, R24, R12 ;  /* 0x00000018100c723c */ /* 0x042ff0000000180c */
[C---:B------:R-:W-:Y:S01]  /*18e20*/  HMMA.16816.F32 R100, R16.reuse, R26, R100 ;  /* 0x0000001a1064723c */ /* 0x040fe20000001864 */
[----:B------:R-:W-:Y:S07]  /*18e30*/  LDSM.16.MT88.4 R24, [R195+0x5000] ;  /* 0x00500000c318783b */ /* 0x000fee0000004200 */
[C---:B------:R-:W-:Y:S07]  /*18e40*/  HMMA.16816.F32 R104, R16.reuse, R28, R104 ;  /* 0x0000001c1068723c */ /* 0x040fee0000001868 */
[--C-:B------:R-:W-:Y:S01]  /*18e50*/  FFMA.FTZ R28, R36, c[0x0][0x2d0], -R114.reuse ;  /* 0x0000b400241c7a23 */ /* 0x100fe20000010872 */
[C---:B------:R-:W-:Y:S03]  /*18e60*/  HMMA.16816.F32 R108, R16.reuse, R30, R108 ;  /* 0x0000001e106c723c */ /* 0x040fe6000000186c */
[----:B------:R1:W2:Y:S01]  /*18e70*/  MUFU.EX2 R151, R28 ;  /* 0x0000001c00977308 */ /* 0x0002a20000000800 */
[----:B------:R-:W-:Y:S04]  /*18e80*/  FFMA.FTZ R36, R40, c[0x0][0x2d0], -R114 ;  /* 0x0000b40028247a23 */ /* 0x000fe80000010872 */
[C---:B------:R-:W-:Y:S05]  /*18e90*/  HMMA.16816.F32 R60, R16.reuse, R20, R60 ;  /* 0x00000014103c723c */ /* 0x040fea000000183c */
[----:B------:R-:W-:Y:S03]  /*18ea0*/  MUFU.EX2 R147, R36 ;  /* 0x0000002400937308 */ /* 0x000fe60000000800 */
[----:B------:R-:W-:Y:S01]  /*18eb0*/  HMMA.16816.F32 R64, R16, R22, R64 ;  /* 0x000000161040723c */ /* 0x000fe20000001840 */
[----:B------:R-:W3:Y:S06]  /*18ec0*/  LDSM.16.MT88.4 R20, [R197+0x1800] ;  /* 0x00180000c514783b */ /* 0x000eec0000004200 */
[----:B------:R-:W-:Y:S02]  /*18ed0*/  F2FP.PACK_AB R16, R130, R131 ;  /* 0x000000838210723e */ /* 0x000fe400000000ff */
[----:B------:R-:W-:Y:S01]  /*18ee0*/  F2FP.PACK_AB R17, R128, R129 ;  /* 0x000000818011723e */ /* 0x000fe200000000ff */
[----:B-1----:R-:W1:Y:S02]  /*18ef0*/  LDSM.16.MT88.4 R28, [R196+0x5000] ;  /* 0x00500000c41c783b */ /* 0x002e640000004200 */
[----:B------:R-:W-:Y:S01]  /*18f00*/  F2FP.PACK_AB R18, R154, R155 ;  /* 0x0000009b9a12723e */ /* 0x000fe200000000ff */
[----:B--2---:R-:W-:Y:S01]  /*18f10*/  FADD.FTZ R2, R151, R2 ;  /* 0x0000000297027221 */ /* 0x004fe20000010000 */
[----:B------:R-:W-:Y:S07]  /*18f20*/  F2FP.PACK_AB R19, R152, R153 ;  /* 0x000000999813723e */ /* 0x000fee00000000ff */
[C---:B------:R-:W-:Y:S08]  /*18f30*/  HMMA.16816.F32 R4, R16.reuse, R120, R4 ;  /* 0x000000781004723c */ /* 0x040ff00000001804 */
[C---:B------:R-:W-:Y:S08]  /*18f40*/  HMMA.16816.F32 R8, R16.reuse, R122, R8 ;  /* 0x0000007a1008723c */ /* 0x040ff00000001808 */
[C---:B------:R-:W-:Y:S08]  /*18f50*/  HMMA.16816.F32 R68, R16.reuse, R124, R68 ;  /* 0x0000007c1044723c */ /* 0x040ff00000001844 */
[C---:B------:R-:W-:Y:S01]  /*18f60*/  HMMA.16816.F32 R72, R16.reuse, R126, R72 ;  /* 0x0000007e1048723c */ /* 0x040fe20000001848 */
[----:B------:R-:W-:Y:S07]  /*18f70*/  LDSM.16.MT88.4 R124, [R195+0x3000] ;  /* 0x00300000c37c783b */ /* 0x000fee0000004200 */
[C---:B------:R-:W-:Y:S07]  /*18f80*/  HMMA.16816.F32 R76, R16.reuse, R32, R76 ;  /* 0x00000020104c723c */ /* 0x040fee000000184c */
[----:B------:R-:W-:Y:S01]  /*18f90*/  FFMA.FTZ R32, R37, c[0x0][0x2d0], -R114 ;  /* 0x0000b40025207a23 */ /* 0x000fe20000010872 */
[C---:B------:R-:W-:Y:S03]  /*18fa0*/  HMMA.16816.F32 R80, R16.reuse, R34, R80 ;  /* 0x000000221050723c */ /* 0x040fe60000001850 */
[----:B------:R2:W4:Y:S05]  /*18fb0*/  MUFU.EX2 R150, R32 ;  /* 0x0000002000967308 */ /* 0x00052a0000000800 */
[C---:B---3--:R-:W-:Y:S07]  /*18fc0*/  HMMA.16816.F32 R84, R16.reuse, R20, R84 ;  /* 0x000000141054723c */ /* 0x048fee0000001854 */
[--C-:B------:R-:W-:Y:S01]  /*18fd0*/  FFMA.FTZ R20, R39, c[0x0][0x2d0], -R112.reuse ;  /* 0x0000b40027147a23 */ /* 0x100fe20000010870 */
[C---:B------:R-:W-:Y:S03]  /*18fe0*/  HMMA.16816.F32 R88, R16.reuse, R22, R88 ;  /* 0x000000161058723c */ /* 0x040fe60000001858 */
[----:B------:R3:W-:Y:S05]  /*18ff0*/  MUFU.EX2 R148, R20 ;  /* 0x0000001400947308 */ /* 0x0007ea0000000800 */
[C---:B------:R-:W-:Y:S04]  /*19000*/  HMMA.16816.F32 R92, R16.reuse, R24, R92 ;  /* 0x00000018105c723c */ /* 0x040fe8000000185c */
[----:B--2---:R-:W-:Y:S02]  /*19010*/  FFMA.FTZ R32, R38, c[0x0][0x2d0], -R112 ;  /* 0x0000b40026207a23 */ /* 0x004fe40000010870 */
[----:B------:R-:W-:Y:S01]  /*19020*/  LDSM.16.MT88.4 R36, [R196+0x5800] ;  /* 0x00580000c424783b */ /* 0x000fe20000004200 */
[----:B------:R-:W-:Y:S01]  /*19030*/  FFMA.FTZ R24, R41, c[0x0][0x2d0], -R114 ;  /* 0x0000b40029187a23 */ /* 0x000fe20000010872 */
[C---:B------:R-:W-:Y:S01]  /*19040*/  HMMA.16816.F32 R96, R16.reuse, R26, R96 ;  /* 0x0000001a1060723c */ /* 0x040fe20000001860 */
[----:B------:R2:W5:Y:S03]  /*19050*/  MUFU.EX2 R149, R32 ;  /* 0x0000002000957308 */ /* 0x0005660000000800 */
[----:B----4-:R-:W-:Y:S04]  /*19060*/  FADD.FTZ R2, R150, R2 ;  /* 0x0000000296027221 */ /* 0x010fe80000010000 */
[C---:B-1----:R-:W-:Y:S03]  /*19070*/  HMMA.16816.F32 R12, R16.reuse, R28, R12 ;  /* 0x0000001c100c723c */ /* 0x042fe6000000180c */
[----:B------:R1:W4:Y:S01]  /*19080*/  MUFU.EX2 R146, R24 ;  /* 0x0000001800927308 */ /* 0x0003220000000800 */
[----:B---3--:R-:W-:Y:S01]  /*19090*/  LDSM.16.MT88.4 R20, [R197+0x5000] ;  /* 0x00500000c514783b */ /* 0x008fe20000004200 */
[----:B------:R-:W-:Y:S02]  /*190a0*/  FADD.FTZ R2, R147, R2 ;  /* 0x0000000293027221 */ /* 0x000fe40000010000 */
[----:B------:R-:W-:Y:S01]  /*190b0*/  FFMA.FTZ R28, R43, c[0x0][0x2d0], -R112 ;  /* 0x0000b4002b1c7a23 */ /* 0x000fe20000010870 */
[C---:B------:R-:W-:Y:S05]  /*190c0*/  HMMA.16816.F32 R100, R16.reuse, R30, R100 ;  /* 0x0000001e1064723c */ /* 0x040fea0000001864 */
[----:B------:R3:W-:Y:S01]  /*190d0*/  MUFU.EX2 R144, R28 ;  /* 0x0000001c00907308 */ /* 0x0007e20000000800 */
[----:B--2---:R-:W2:Y:S01]  /*190e0*/  LDSM.16.MT88.4 R32, [R198+0x5000] ;  /* 0x00500000c620783b */ /* 0x004ea20000004200 */
[----:B-----5:R-:W-:Y:S05]  /*190f0*/  FADD.FTZ R0, R149, R0 ;  /* 0x0000000095007221 */ /* 0x020fea0000010000 */
[----:B------:R-:W-:Y:S02]  /*19100*/  FADD.FTZ R0, R148, R0 ;  /* 0x0000000094007221 */ /* 0x000fe40000010000 */
[----:B-1----:R-:W-:Y:S02]  /*19110*/  FFMA.FTZ R24, R42, c[0x0][0x2d0], -R112 ;  /* 0x0000b4002a187a23 */ /* 0x002fe40000010870 */
[----:B------:R-:W-:Y:S01]  /*19120*/  LDSM.16.MT88.4 R40, [R198+0x5800] ;  /* 0x00580000c628783b */ /* 0x000fe20000004200 */
[----:B----4-:R-:W-:Y:S01]  /*19130*/  FADD.FTZ R2, R146, R2 ;  /* 0x0000000292027221 */ /* 0x010fe20000010000 */
[----:B------:R1:W4:Y:S06]  /*19140*/  MUFU.EX2 R145, R24 ;  /* 0x0000001800917308 */ /* 0x00032c0000000800 */
[----:B---3--:R-:W-:Y:S08]  /*19150*/  LDSM.16.MT88.4 R28, [R196+0x2000] ;  /* 0x00200000c41c783b */ /* 0x008ff00000004200 */
[----:B-1----:R-:W1:Y:S01]  /*19160*/  LDSM.16.MT88.4 R24, [R195+0x2000] ;  /* 0x00200000c318783b */ /* 0x002e620000004200 */
[----:B----4-:R-:W-:Y:S01]  /*19170*/  FADD.FTZ R0, R145, R0 ;  /* 0x0000000091007221 */ /* 0x010fe20000010000 */
[C---:B--2---:R-:W-:Y:S03]  /*19180*/  HMMA.16816.F32 R104, R16.reuse, R32, R104 ;  /* 0x000000201068723c */ /* 0x044fe60000001868 */
[----:B------:R-:W-:Y:S05]  /*19190*/  FADD.FTZ R0, R144, R0 ;  /* 0x0000000090007221 */ /* 0x000fea0000010000 */
[C---:B------:R-:W-:Y:S01]  /*191a0*/  HMMA.16816.F32 R108, R16.reuse, R34, R108 ;  /* 0x00000022106c723c */ /* 0x040fe2000000186c */
[----:B------:R-:W2:Y:S07]  /*191b0*/  LDSM.16.MT88.4 R32, [R198+0x2000] ;  /* 0x00200000c620783b */ /* 0x000eae0000004200 */
[C---:B------:R-:W-:Y:S07]  /*191c0*/  HMMA.16816.F32 R60, R16.reuse, R20, R60 ;  /* 0x00000014103c723c */ /* 0x040fee000000183c */
[--C-:B------:R-:W-:Y:S01]  /*191d0*/  FFMA.FTZ R20, R44, c[0x0][0x2d0], -R114.reuse ;  /* 0x0000b4002c147a23 */ /* 0x100fe20000010872 */
[----:B------:R-:W-:Y:S03]  /*191e0*/  HMMA.16816.F32 R64, R16, R22, R64 ;  /* 0x000000161040723c */ /* 0x000fe60000001840 */
[----:B------:R3:W4:Y:S01]  /*191f0*/  MUFU.EX2 R143, R20 ;  /* 0x00000014008f7308 */ /* 0x0007220000000800 */
[--C-:B------:R-:W-:Y:S03]  /*19200*/  FFMA.FTZ R44, R49, c[0x0][0x2d0], -R114.reuse ;  /* 0x0000b400312c7a23 */ /* 0x100fe60000010872 */
[----:B------:R-:W-:Y:S02]  /*19210*/  F2FP.PACK_AB R16, R150, R151 ;  /* 0x000000979610723e */ /* 0x000fe400000000ff */
[----:B------:R-:W-:Y:S03]  /*19220*/  F2FP.PACK_AB R17, R148, R149 ;  /* 0x000000959411723e */ /* 0x000fe600000000ff */
[----:B------:R-:W-:Y:S01]  /*19230*/  F2FP.PACK_AB R18, R146, R147 ;  /* 0x000000939212723e */ /* 0x000fe200000000ff */
[----:B------:R-:W-:Y:S01]  /*19240*/  MUFU.EX2 R118, R44 ;  /* 0x0000002c00767308 */ /* 0x000fe20000000800 */
[----:B------:R-:W-:Y:S07]  /*19250*/  F2FP.PACK_AB R19, R144, R145 ;  /* 0x000000919013723e */ /* 0x000fee00000000ff */
[C---:B-1----:R-:W-:Y:S03]  /*19260*/  HMMA.16816.F32 R4, R16.reuse, R24, R4 ;  /* 0x000000181004723c */ /* 0x042fe60000001804 */
[----:B---3--:R-:W-:Y:S05]  /*19270*/  FFMA.FTZ R20, R45, c[0x0][0x2d0], -R114 ;  /* 0x0000b4002d147a23 */ /* 0x008fea0000010872 */
[C---:B------:R-:W-:Y:S01]  /*19280*/  HMMA.16816.F32 R8, R16.reuse, R26, R8 ;  /* 0x0000001a1008723c */ /* 0x040fe20000001808 */
[----:B------:R1:W3:Y:S03]  /*19290*/  MUFU.EX2 R142, R20 ;  /* 0x00000014008e7308 */ /* 0x0002e60000000800 */
[----:B------:R-:W-:Y:S02]  /*192a0*/  FFMA.FTZ R24, R46, c[0x0][0x2d0], -R112 ;  /* 0x0000b4002e187a23 */ /* 0x000fe40000010870 */
[----:B----4-:R-:W-:Y:S02]  /*192b0*/  FADD.FTZ R2, R143, R2 ;  /* 0x000000028f027221 */ /* 0x010fe40000010000 */
[C---:B------:R-:W-:Y:S03]  /*192c0*/  HMMA.16816.F32 R68, R16.reuse, R28, R68 ;  /* 0x0000001c1044723c */ /* 0x040fe60000001844 */
[----:B------:R4:W5:Y:S04]  /*192d0*/  MUFU.EX2 R141, R24 ;  /* 0x00000018008d7308 */ /* 0x0009680000000800 */
[----:B------:R-:W-:Y:S01]  /*192e0*/  FFMA.FTZ R28, R48, c[0x0][0x2d0], -R114 ;  /* 0x0000b400301c7a23 */ /* 0x000fe20000010872 */
[C---:B------:R-:W-:Y:S05]  /*192f0*/  HMMA.16816.F32 R72, R16.reuse, R30, R72 ;  /* 0x0000001e1048723c */ /* 0x040fea0000001848 */
[----:B------:R5:W5:Y:S03]  /*19300*/  MUFU.EX2 R119, R28 ;  /* 0x0000001c00777308 */ /* 0x000b660000000800 */
[C---:B--2---:R-:W-:Y:S01]  /*19310*/  HMMA.16816.F32 R76, R16.reuse, R32, R76 ;  /* 0x00000020104c723c */ /* 0x044fe2000000184c */
[----:B-1----:R-:W1:Y:S03]  /*19320*/  LDSM.16.MT88.4 R20, [R197+0x2000] ;  /* 0x00200000c514783b */ /* 0x002e660000004200 */
[----:B---3--:R-:W-:Y:S03]  /*19330*/  FADD.FTZ R2, R142, R2 ;  /* 0x000000028e027221 */ /* 0x008fe60000010000 */
[--C-:B------:R-:W-:Y:S01]  /*19340*/  FFMA.FTZ R32, R50, c[0x0][0x2d0], -R112.reuse ;  /* 0x0000b40032207a23 */ /* 0x100fe20000010870 */
[C---:B------:R-:W-:Y:S03]  /*19350*/  HMMA.16816.F32 R80, R16.reuse, R34, R80 ;  /* 0x000000221050723c */ /* 0x040fe60000001850 */
[----:B------:R2:W-:Y:S01]  /*19360*/  MUFU.EX2 R117, R32 ;  /* 0x0000002000757308 */ /* 0x0005e20000000800 */
[----:B----4-:R-:W-:Y:S02]  /*19370*/  FFMA.FTZ R24, R47, c[0x0][0x2d0], -R112 ;  /* 0x0000b4002f187a23 */ /* 0x010fe40000010870 */
[----:B-----5:R-:W-:Y:S07]  /*19380*/  FADD.FTZ R0, R141, R0 ;  /* 0x000000008d007221 */ /* 0x020fee0000010000 */
[----:B------:R3:W4:Y:S01]  /*19390*/  MUFU.EX2 R140, R24 ;  /* 0x00000018008c7308 */ /* 0x0007220000000800 */
[----:B------:R-:W-:Y:S01]  /*193a0*/  LDSM.16.MT88.4 R28, [R197+0x5800] ;  /* 0x00580000c51c783b */ /* 0x000fe20000004200 */
[----:B------:R-:W-:Y:S07]  /*193b0*/  FADD.FTZ R2, R119, R2 ;  /* 0x0000000277027221 */ /* 0x000fee0000010000 */
[----:B--2---:R-:W-:Y:S01]  /*193c0*/  LDSM.16.MT88.4 R32, [R195+0x2800] ;  /* 0x00280000c320783b */ /* 0x004fe20000004200 */
[C---:B-1----:R-:W-:Y:S07]  /*193d0*/  HMMA.16816.F32 R84, R16.reuse, R20, R84 ;  /* 0x000000141054723c */ /* 0x042fee0000001854 */
[----:B---3--:R-:W1:Y:S01]  /*193e0*/  LDSM.16.MT88.4 R24, [R195+0x5800] ;  /* 0x00580000c318783b */ /* 0x008e620000004200 */
[----:B----4-:R-:W-:Y:S04]  /*193f0*/  FADD.FTZ R0, R140, R0 ;  /* 0x000000008c007221 */ /* 0x010fe80000010000 */
[----:B------:R-:W-:Y:S01]  /*19400*/  FFMA.FTZ R20, R51, c[0x0][0x2d0], -R112 ;  /* 0x0000b40033147a23 */ /* 0x000fe20000010870 */
[C---:B------:R-:W-:Y:S03]  /*19410*/  HMMA.16816.F32 R88, R16.reuse, R22, R88 ;  /* 0x000000161058723c */ /* 0x040fe60000001858 */
[----:B------:R2:W3:Y:S01]  /*19420*/  MUFU.EX2 R116, R20 ;  /* 0x0000001400747308 */ /* 0x0004e20000000800 */
[----:B------:R-:W-:Y:S01]  /*19430*/  FADD.FTZ R0, R117, R0 ;  /* 0x0000000075007221 */ /* 0x000fe20000010000 */
[----:B--2---:R-:W2:Y:S03]  /*19440*/  LDSM.16.MT88.4 R20, [R196+0x2800] ;  /* 0x00280000c414783b */ /* 0x004ea60000004200 */
        /* <DEDUP_REMOVED lines=8> */
[C---:B------:R-:W-:Y:S01]  /*194d0*/  HMMA.16816.F32 R108, R16.reuse, R42, R108 ;  /* 0x0000002a106c723c */ /* 0x040fe2000000186c */
[----:B------:R-:W-:Y:S07]  /*194e0*/  LDSM.16.MT88.4 R40, [R197+0x6000] ;  /* 0x00600000c528783b */ /* 0x000fee0000004200 */
[C---:B------:R-:W-:Y:S01]  /*194f0*/  HMMA.16816.F32 R60, R16.reuse, R28, R60 ;  /* 0x0000001c103c723c */ /* 0x040fe2000000183c */
[----:B----4-:R-:W-:Y:S06]  /*19500*/  LDSM.16.MT88.4 R36, [R198+0x6000] ;  /* 0x00600000c624783b */ /* 0x010fec0000004200 */
[--C-:B------:R-:W-:Y:S01]  /*19510*/  FFMA.FTZ R28, R52, c[0x0][0x2d0], -R114.reuse ;  /* 0x0000b400341c7a23 */ /* 0x100fe20000010872 */
[----:B------:R-:W-:Y:S03]  /*19520*/  HMMA.16816.F32 R64, R16, R30, R64 ;  /* 0x0000001e1040723c */ /* 0x000fe60000001840 */
[----:B------:R4:W-:Y:S04]  /*19530*/  MUFU.EX2 R51, R28 ;  /* 0x0000001c00337308 */ /* 0x0009e80000000800 */
[----:B------:R-:W-:Y:S02]  /*19540*/  F2FP.PACK_AB R16, R142, R143 ;  /* 0x0000008f8e10723e */ /* 0x000fe400000000ff */
[----:B------:R-:W-:Y:S03]  /*19550*/  F2FP.PACK_AB R17, R140, R141 ;  /* 0x0000008d8c11723e */ /* 0x000fe600000000ff */
[----:B------:R-:W-:Y:S02]  /*19560*/  F2FP.PACK_AB R18, R118, R119 ;  /* 0x000000777612723e */ /* 0x000fe400000000ff */
[----:B---3--:R-:W-:Y:S07]  /*19570*/  F2FP.PACK_AB R19, R116, R117 ;  /* 0x000000757413723e */ /* 0x008fee00000000ff */
[C---:B------:R-:W-:Y:S01]  /*19580*/  HMMA.16816.F32 R4, R16.reuse, R32, R4 ;  /* 0x000000201004723c */ /* 0x040fe20000001804 */
[----:B----4-:R-:W3:Y:S06]  /*19590*/  LDSM.16.MT88.4 R28, [R197+0x2800] ;  /* 0x00280000c51c783b */ /* 0x010eec0000004200 */
[----:B------:R-:W-:Y:S01]  /*195a0*/  FFMA.FTZ R32, R53, c[0x0][0x2d0], -R114 ;  /* 0x0000b40035207a23 */ /* 0x000fe20000010872 */
[C---:B------:R-:W-:Y:S03]  /*195b0*/  HMMA.16816.F32 R8, R16.reuse, R34, R8 ;  /* 0x000000221008723c */ /* 0x040fe60000001808 */
[----:B------:R4:W5:Y:S05]  /*195c0*/  MUFU.EX2 R50, R32 ;  /* 0x0000002000327308 */ /* 0x00096a0000000800 */
[C---:B--2---:R-:W-:Y:S07]  /*195d0*/  HMMA.16816.F32 R68, R16.reuse, R20, R68 ;  /* 0x000000141044723c */ /* 0x044fee0000001844 */
[--C-:B------:R-:W-:Y:S01]  /*195e0*/  FFMA.FTZ R20, R55, c[0x0][0x2d0], -R112.reuse ;  /* 0x0000b40037147a23 */ /* 0x100fe20000010870 */
[C---:B------:R-:W-:Y:S03]  /*195f0*/  HMMA.16816.F32 R72, R16.reuse, R22, R72 ;  /* 0x000000161048723c */ /* 0x040fe60000001848 */
[----:B------:R2:W-:Y:S05]  /*19600*/  MUFU.EX2 R48, R20 ;  /* 0x0000001400307308 */ /* 0x0005ea0000000800 */
[C---:B-1----:R-:W-:Y:S04]  /*19610*/  HMMA.16816.F32 R76, R16.reuse, R24, R76 ;  /* 0x00000018104c723c */ /* 0x042fe8000000184c */
[----:B----4-:R-:W-:Y:S03]  /*19620*/  FFMA.FTZ R32, R54, c[0x0][0x2d0], -R112 ;  /* 0x0000b40036207a23 */ /* 0x010fe60000010870 */
[----:B------:R-:W-:Y:S01]  /*19630*/  FFMA.FTZ R24, R57, c[0x0][0x2d0], -R114 ;  /* 0x0000b40039187a23 */ /* 0x000fe20000010872 */
[C---:B------:R-:W-:Y:S01]  /*19640*/  HMMA.16816.F32 R80, R16.reuse, R26, R80 ;  /* 0x0000001a1050723c */ /* 0x040fe20000001850 */
[----:B------:R1:W4:Y:S03]  /*19650*/  MUFU.EX2 R49, R32 ;  /* 0x0000002000317308 */ /* 0x0003260000000800 */
[----:B------:R-:W-:Y:S04]  /*19660*/  MOV R114, R3 ;  /* 0x0000000300727202 */ /* 0x000fe80000000f00 */
[C---:B---3--:R-:W-:Y:S01]  /*19670*/  HMMA.16816.F32 R84, R16.reuse, R28, R84 ;  /* 0x0000001c1054723c */ /* 0x048fe20000001854 */
[----:B--2---:R-:W-:Y:S02]  /*19680*/  LDSM.16.MT88.4 R20, [R196+0x6000] ;  /* 0x00600000c414783b */ /* 0x004fe40000004200 */
[----:B------:R2:W3:Y:S05]  /*19690*/  MUFU.EX2 R46, R24 ;  /* 0x00000018002e7308 */ /* 0x0004ea0000000800 */
[C---:B------:R-:W-:Y:S01]  /*196a0*/  HMMA.16816.F32 R88, R16.reuse, R30, R88 ;  /* 0x0000001e1058723c */ /* 0x040fe20000001858 */
[----:B------:R-:W-:Y:S08]  /*196b0*/  LDSM.16.MT88.4 R28, [R198+0x3000] ;  /* 0x00300000c61c783b */ /* 0x000ff00000004200 */
[----:B-1----:R-:W1:Y:S03]  /*196c0*/  LDSM.16.MT88.4 R32, [R195+0x6000] ;  /* 0x00600000c320783b */ /* 0x002e660000004200 */
[--C-:B--2---:R-:W-:Y:S02]  /*196d0*/  FFMA.FTZ R24, R58, c[0x0][0x2d0], -R112.reuse ;  /* 0x0000b4003a187a23 */ /* 0x104fe40000010870 */
[----:B------:R-:W-:Y:S02]  /*196e0*/  FFMA.FTZ R112, R59, c[0x0][0x2d0], -R112 ;  /* 0x0000b4003b707a23 */ /* 0x000fe40000010870 */
[----:B------:R2:W-:Y:S10]  /*196f0*/  MUFU.EX2 R45, R24 ;  /* 0x00000018002d7308 */ /* 0x0005f40000000800 */
[----:B------:R-:W3:Y:S01]  /*19700*/  MUFU.EX2 R44, R112 ;  /* 0x00000070002c7308 */ /* 0x000ee20000000800 */
[----:B--2---:R-:W2:Y:S01]  /*19710*/  LDSM.16.MT88.4 R24, [R196+0x3000] ;  /* 0x00300000c418783b */ /* 0x004ea20000004200 */
[C---:B-1----:R-:W-:Y:S08]  /*19720*/  HMMA.16816.F32 R92, R16.reuse, R32, R92 ;  /* 0x00000020105c723c */ /* 0x042ff0000000185c */
[C---:B------:R-:W-:Y:S08]  /*19730*/  HMMA.16816.F32 R96, R16.reuse, R34, R96 ;  /* 0x000000221060723c */ /* 0x040ff00000001860 */
[C---:B------:R-:W-:Y:S08]  /*19740*/  HMMA.16816.F32 R12, R16.reuse, R20, R12 ;  /* 0x00000014100c723c */ /* 0x040ff0000000180c */
[C---:B------:R-:W-:Y:S01]  /*19750*/  HMMA.16816.F32 R100, R16.reuse, R22, R100 ;  /* 0x000000161064723c */ /* 0x040fe20000001864 */
[----:B------:R-:W1:Y:S07]  /*19760*/  LDSM.16.MT88.4 R20, [R197+0x3000] ;  /* 0x00300000c514783b */ /* 0x000e6e0000004200 */
[C---:B------:R-:W-:Y:S08]  /*19770*/  HMMA.16816.F32 R104, R16.reuse, R36, R104 ;  /* 0x000000241068723c */ /* 0x040ff00000001868 */
[C---:B------:R-:W-:Y:S08]  /*19780*/  HMMA.16816.F32 R108, R16.reuse, R38, R108 ;  /* 0x00000026106c723c */ /* 0x040ff0000000186c */
[C---:B------:R-:W-:Y:S08]  /*19790*/  HMMA.16816.F32 R60, R16.reuse, R40, R60 ;  /* 0x00000028103c723c */ /* 0x040ff0000000183c */
[----:B------:R-:W-:Y:S07]  /*197a0*/  HMMA.16816.F32 R64, R16, R42, R64 ;  /* 0x0000002a1040723c */ /* 0x000fee0000001840 */
[----:B-----5:R-:W-:Y:S02]  /*197b0*/  F2FP.PACK_AB R16, R50, R51 ;  /* 0x000000333210723e */ /* 0x020fe400000000ff */
[----:B----4-:R-:W-:Y:S03]  /*197c0*/  F2FP.PACK_AB R17, R48, R49 ;  /* 0x000000313011723e */ /* 0x010fe600000000ff */
[----:B---3--:R-:W-:Y:S02]  /*197d0*/  F2FP.PACK_AB R18, R46, R47 ;  /* 0x0000002f2e12723e */ /* 0x008fe400000000ff */
[----:B------:R-:W-:Y:S07]  /*197e0*/  F2FP.PACK_AB R19, R44, R45 ;  /* 0x0000002d2c13723e */ /* 0x000fee00000000ff */
[C---:B------:R-:W-:Y:S01]  /*197f0*/  HMMA.16816.F32 R120, R16.reuse, R124, R4 ;  /* 0x0000007c1078723c */ /* 0x040fe20000001804 */
[----:B------:R-:W3:Y:S07]  /*19800*/  LDSM.16.MT88.4 R4, [R195+0x6800] ;  /* 0x00680000c304783b */ /* 0x000eee0000004200 */
[C---:B------:R-:W-:Y:S01]  /*19810*/  HMMA.16816.F32 R124, R16.reuse, R126, R8 ;  /* 0x0000007e107c723c */ /* 0x040fe20000001808 */
[----:B------:R-:W4:Y:S07]  /*19820*/  LDSM.16.MT88.4 R8, [R196+0x6800] ;  /* 0x00680000c408783b */ /* 0x000f2e0000004200 */
[C---:B--2---:R-:W-:Y:S08]  /*19830*/  HMMA.16816.F32 R68, R16.reuse, R24, R68 ;  /* 0x000000181044723c */ /* 0x044ff00000001844 */
[C---:B------:R-:W-:Y:S08]  /*19840*/  HMMA.16816.F32 R72, R16.reuse, R26, R72 ;  /* 0x0000001a1048723c */ /* 0x040ff00000001848 */
[C---:B------:R-:W-:Y:S08]  /*19850*/  HMMA.16816.F32 R76, R16.reuse, R28, R76 ;  /* 0x0000001c104c723c */ /* 0x040ff0000000184c */
[C---:B------:R-:W-:Y:S08]  /*19860*/  HMMA.16816.F32 R80, R16.reuse, R30, R80 ;  /* 0x0000001e1050723c */ /* 0x040ff00000001850 */
[C---:B-1----:R-:W-:Y:S08]  /*19870*/  HMMA.16816.F32 R84, R16.reuse, R20, R84 ;  /* 0x000000141054723c */ /* 0x042ff00000001854 */
        /* <DEDUP_REMOVED lines=24> */
.L_x_1239:
[----:B------:R-:W-:Y:S02]  /*19a00*/  MOV R7, 0x1f ;  /* 0x0000001f00077802 */ /* 0x000fe40000000f00 */
[----:B------:R-:W-:Y:S01]  /*19a10*/  MOV R6, 0xffffffff ;  /* 0xffffffff00067802 */ /* 0x000fe20000000f00 */
[----:B------:R-:W-:Y:S05]  /*19a20*/  BRA.DIV ~URZ, `(.L_x_1243) ;  /* 0x000048527f007947 */ /* 0x000fea000b800000 */
[----:B-1----:R-:W2:Y:S04]  /*19a30*/  LDL R2, [R1+0x20] ;  /* 0x0000200001027983 */ /* 0x002ea80000100800 */
[----:B--2---:R1:W2:Y:S02]  /*19a40*/  SHFL.BFLY PT, R0, R2, 0x2, 0x1f ;  /* 0x0c401f0002007f89 */ /* 0x0042a400000e0000 */
.L_x_1310:
        /* <DEDUP_REMOVED lines=9> */
.L_x_1311:
        /* <DEDUP_REMOVED lines=64> */
[----:B------:R-:W-:Y:S02]  /*19ee0*/  FMUL.FTZ R61, R0, R95 ;  /* 0x0000005f003d7220 */ /* 0x000fe40000410000 */
[----:B------:R-:W-:Y:S01]  /*19ef0*/  @P0 FFMA.FTZ R22, R3, R114, R2 ;  /* 0x0000007203160223 */ /* 0x000fe20000010002 */
[----:B------:R-:W-:Y:S01]  /*19f00*/  PRMT R3, R4, 0x7610, R3 ;  /* 0x0000761004037816 */ /* 0x000fe20000000003 */
        /* <DEDUP_REMOVED lines=18> */
.L_x_1194:
[----:B------:R2:W5:Y:S01]  /*1a030*/  LDL R6, [R1+0x48] ;  /* 0x0000480001067983 */ /* 0x0005620000100800 */
        /* <DEDUP_REMOVED lines=18> */
.L_x_1246:
[----:B--2---:R-:W-:Y:S05]  /*1a160*/  BSYNC B0 ;  /* 0x0000000000007941 */ /* 0x004fea0003800000 */
.L_x_1245:
[----:B------:R-:W2:Y:S01]  /*1a170*/  LDL R26, [R1+0x40] ;  /* 0x00004000011a7983 */ /* 0x000ea20000100800 */
[----:B------:R-:W-:Y:S01]  /*1a180*/  SHF.R.S32.HI R4, RZ, 0x1f, R17 ;  /* 0x0000001fff047819 */ /* 0x000fe20000011411 */
[----:B------:R-:W-:Y:S01]  /*1a190*/  BSSY B1, `(.L_x_1247) ;  /* 0x00002c1000017945 */ /* 0x000fe20003800000 */
[----:B------:R-:W-:Y:S01]  /*1a1a0*/  PRMT R0, R3, 0x9910, RZ ;  /* 0x0000991003007816 */ /* 0x000fe200000000ff */
[----:B-----5:R-:W-:Y:S01]  /*1a1b0*/  IMAD.MOV.U32 R67, RZ, RZ, R6 ;  /* 0x000000ffff437224 */ /* 0x020fe200078e0006 */
[----:B------:R-:W-:Y:S02]  /*1a1c0*/  LEA.HI R2, R4, R17, RZ, 0x3 ;  /* 0x0000001104027211 */ /* 0x000fe400078f18ff */
[----:B------:R-:W-:Y:S02]  /*1a1d0*/  ISETP.NE.AND P0, PT, R0, RZ, PT ;  /* 0x000000ff0000720c */ /* 0x000fe40003f05270 */
[----:B------:R-:W-:Y:S02]  /*1a1e0*/  LOP3.LUT R2, R2, 0xfffffff8, RZ, 0xc0, !PT ;  /* 0xfffffff802027812 */ /* 0x000fe400078ec0ff */
[----:B------:R-:W-:-:S03]  /*1a1f0*/  SHF.R.S32.HI R99, RZ, 0x1f, R218 ;  /* 0x0000001fff637819 */ /* 0x000fc600000114da */
[----:B------:R-:W-:-:S04]  /*1a200*/  IMAD.IADD R23, R17, 0x1, -R2 ;  /* 0x0000000111177824 */ /* 0x000fc800078e0a02 */
[----:B------:R-:W-:-:S05]  /*1a210*/  IMAD.SHL.U32 R7, R23, 0x8, RZ ;  /* 0x0000000817077824 */ /* 0x000fca00078e00ff */
[----:B------:R-:W-:Y:S02]  /*1a220*/  SHF.R.S32.HI R98, RZ, 0x1f, R7 ;  /* 0x0000001fff627819 */ /* 0x000fe40000011407 */
[----:B--2---:R-:W-:Y:S01]  /*1a230*/  SHF.R.S32.HI R11, RZ, 0x1f, R26 ;  /* 0x0000001fff0b7819 */ /* 0x004fe2000001141a */
        /* <DEDUP_REMOVED lines=8> */
[CC--:B------:R-:W-:Y:S01]  /*1a2c0*/  LEA.HI R3, R4.reuse, R17.reuse, RZ, 0x2 ;  /* 0x0000001104037211 */ /* 0x0c0fe200078f10ff */
[----:B------:R-:W-:Y:S01]  /*1a2d0*/  WARPSYNC 0xffffffff ;  /* 0xffffffff00007948 */ /* 0x000fe20003800000 */
[----:B------:R-:W-:-:S02]  /*1a2e0*/  LEA.HI R14, R4, R17, RZ, 0x5 ;  /* 0x00000011040e7211 */ /* 0x000fc400078f28ff */
[--C-:B------:R-:W-:Y:S02]  /*1a2f0*/  SHF.R.S32.HI R2, RZ, 0x2, R3.reuse ;  /* 0x00000002ff027819 */ /* 0x100fe40000011403 */
[----:B------:R-:W-:Y:S02]  /*1a300*/  SHF.R.S32.HI R0, RZ, 0x1f, R3 ;  /* 0x0000001fff007819 */ /* 0x000fe40000011403 */
[----:B------:R-:W-:Y:S02]  /*1a310*/  SHF.R.S32.HI R10, RZ, 0x5, R14 ;  /* 0x00000005ff0a7819 */ /* 0x000fe4000001140e */
[----:B------:R-:W-:Y:S02]  /*1a320*/  LEA.HI R0, R0, R2, RZ, 0x3 ;  /* 0x0000000200007211 */ /* 0x000fe400078f18ff */
[----:B------:R-:W-:Y:S02]  /*1a330*/  F2FP.PACK_AB R4, R69, R68 ;  /* 0x000000444504723e */ /* 0x000fe400000000ff */
        /* <DEDUP_REMOVED lines=64> */
[----:B------:R-:W-:Y:S02]  /*1a740*/  ISETP.NE.U32.AND P0, PT, RZ, c[0x0][0x508], PT ;  /* 0x00014200ff007a0c */ /* 0x000fe40003f05070 */
[----:B---3--:R-:W-:Y:S01]  /*1a750*/  F2FP.PACK_AB R2, R79, R78 ;  /* 0x0000004e4f02723e */ /* 0x008fe200000000ff */
[----:B------:R3:W-:Y:S01]  /*1a760*/  STS [R15+0x4080], R3 ;  /* 0x004080030f007388 */ /* 0x0007e20000000800 */
[----:B------:R-:W-:Y:S01]  /*1a770*/  IMAD.WIDE R4, R26, R4, c[0x0][0x500] ;  /* 0x000140001a047625 */ /* 0x000fe200078e0204 */
[----:B------:R-:W-:-:S02]  /*1a780*/  ISETP.NE.AND.EX P1, PT, RZ, c[0x0][0x50c], PT, P0 ;  /* 0x00014300ff007a0c */ /* 0x000fc40003f25300 */
[----:B------:R4:W-:Y:S01]  /*1a790*/  STS [R15+0x4480], R2 ;  /* 0x004480020f007388 */ /* 0x0009e20000000800 */
[----:B-1----:R-:W-:Y:S01]  /*1a7a0*/  F2FP.PACK_AB R0, R93, R92 ;  /* 0x0000005c5d00723e */ /* 0x002fe200000000ff */
[----:B------:R-:W-:-:S04]  /*1a7b0*/  IMAD.MOV.U32 R16, RZ, RZ, c[0x0][0x388] ;  /* 0x0000e200ff107624 */ /* 0x000fc800078e00ff */
        /* <DEDUP_REMOVED lines=24> */
.L_x_1249:
[----:B-1----:R-:W2:Y:S04]  /*1a940*/  LDL R103, [R1+0x5c] ;  /* 0x00005c0001677983 */ /* 0x002ea80000100800 */
[----:B------:R-:W3:Y:S04]  /*1a950*/  LDL R25, [R1+0x58] ;  /* 0x0000580001197983 */ /* 0x000ee80000100800 */
[----:B------:R-:W4:Y:S01]  /*1a960*/  LDL R15, [R1+0x60] ;  /* 0x00006000010f7983 */ /* 0x000f220000100800 */
[----:B------:R-:W-:Y:S01]  /*1a970*/  IMAD.MOV.U32 R6, RZ, RZ, 0x368 ;  /* 0x00000368ff067424 */ /* 0x000fe200078e00ff */
[----:B------:R-:W-:-:S04]  /*1a980*/  ISETP.GT.AND P2, PT, R2, 0x1, PT ;  /* 0x000000010200780c */ /* 0x000fc80003f44270 */
[----:B------:R-:W-:-:S04]  /*1a990*/  SEL R6, R6, 0x328, P2 ;  /* 0x0000032806067807 */ /* 0x000fc80001000000 */
[----:B------:R1:W1:Y:S08]  /*1a9a0*/  LDC.64 R4, c[0x0][R6+0x170] ;  /* 0x00005c0006047b82 */ /* 0x0002700000000a00 */
[----:B------:R1:W3:Y:S01]  /*1a9b0*/  LDC.64 R12, c[0x0][R6+0x168] ;  /* 0x00005a00060c7b82 */ /* 0x0002e20000000a00 */
[----:B------:R-:W-:Y:S02]  /*1a9c0*/  SHF.R.S32.HI R0, RZ, 0x1f, R14 ;  /* 0x0000001fff007819 */ /* 0x000fe4000001140e */
[----:B------:R-:W-:-:S05]  /*1a9d0*/  LOP3.LUT R14, R14, 0xffffffe0, RZ, 0xc0, !PT ;  /* 0xffffffe00e0e7812 */ /* 0x000fca00078ec0ff */
[----:B------:R1:W2:Y:S01]  /*1a9e0*/  LDC.64 R20, c[0x0][R6+0x178] ;  /* 0x00005e0006147b82 */ /* 0x0002a20000000a00 */
[----:B------:R-:W-:Y:S01]  /*1a9f0*/  LEA.HI R0, R0, R10, RZ, 0x3 ;  /* 0x0000000a00007211 */ /* 0x000fe200078f18ff */
[----:B------:R-:W-:-:S03]  /*1aa00*/  IMAD.IADD R14, R17, 0x1, -R14 ;  /* 0x00000001110e7824 */ /* 0x000fc600078e0a0e */
[----:B------:R-:W-:Y:S02]  /*1aa10*/  LOP3.LUT R0, R0, 0xffffff8, RZ, 0xc0, !PT ;  /* 0x0ffffff800007812 */ /* 0x000fe400078ec0ff */
[----:B------:R-:W-:Y:S01]  /*1aa20*/  SHF.R.S32.HI R2, RZ, 0x1f, R14 ;  /* 0x0000001fff027819 */ /* 0x000fe2000001140e */
[----:B------:R1:W2:Y:S02]  /*1aa30*/  LDC.64 R18, c[0x0][R6+0x160] ;  /* 0x0000580006127b82 */ /* 0x0002a40000000a00 */
[----:B------:R-:W-:Y:S01]  /*1aa40*/  IMAD.IADD R3, R10, 0x1, -R0 ;  /* 0x000000010a037824 */ /* 0x000fe200078e0a00 */
[----:B------:R-:W-:Y:S02]  /*1aa50*/  LEA.HI R0, R8, R8, RZ, 0x1 ;  /* 0x0000000808007211 */ /* 0x000fe400078f08ff */
[----:B------:R-:W-:Y:S02]  /*1aa60*/  LEA.HI R2, R2, R14, RZ, 0x2 ;  /* 0x0000000e02027211 */ /* 0x000fe400078f10ff */
[----:B------:R-:W-:-:S02]  /*1aa70*/  ISETP.NE.U32.AND P0, PT, RZ, c[0x0][0x500], PT ;  /* 0x00014000ff007a0c */ /* 0x000fc40003f05070 */
[----:B------:R-:W-:Y:S02]  /*1aa80*/  LOP3.LUT R0, R0, 0x1ffffffe, RZ, 0xc0, !PT ;  /* 0x1ffffffe00007812 */ /* 0x000fe400078ec0ff */
[----:B------:R-:W-:Y:S02]  /*1aa90*/  SHF.R.S32.HI R2, RZ, 0x2, R2 ;  /* 0x00000002ff027819 */ /* 0x000fe40000011402 */
[----:B------:R-:W-:Y:S01]  /*1aaa0*/  ISETP.NE.AND.EX P0, PT, RZ, c[0x0][0x504], PT, P0 ;  /* 0x00014100ff007a0c */ /* 0x000fe20003f05300 */
[----:B------:R-:W-:Y:S02]  /*1aab0*/  IMAD.IADD R0, R8, 0x1, -R0 ;  /* 0x0000000108007824 */ /* 0x000fe400078e0a00 */
[----:B------:R-:W-:Y:S02]  /*1aac0*/  IMAD R17, R3, 0x10, R2 ;  /* 0x0000001003117824 */ /* 0x000fe400078e0202 */
[----:B-1----:R-:W-:Y:S01]  /*1aad0*/  IMAD.MOV.U32 R6, RZ, RZ, c[0x0][0x4e8] ;  /* 0x00013a00ff067624 */ /* 0x002fe200078e00ff */
[----:B------:R-:W-:-:S04]  /*1aae0*/  SEL R8, R26, RZ, !P0 ;  /* 0x000000ff1a087207 */ /* 0x000fc80004000000 */
[----:B------:R-:W-:Y:S01]  /*1aaf0*/  ISETP.NE.AND P3, PT, R6, 0x1, PT ;  /* 0x000000010600780c */ /* 0x000fe20003f65270 */
[----:B------:R-:W-:Y:S01]  /*1ab00*/  IMAD R0, R0, 0x8, R17 ;  /* 0x0000000800007824 */ /* 0x000fe200078e0211 */
[----:B------:R-:W-:Y:S01]  /*1ab10*/  SEL R3, R11, RZ, !P0 ;  /* 0x000000ff0b037207 */ /* 0x000fe20004000000 */
[----:B------:R-:W-:-:S04]  /*1ab20*/  IMAD R2, R5, R8, RZ ;  /* 0x0000000805027224 */ /* 0x000fc800078e02ff */
[C---:B------:R-:W-:Y:S02]  /*1ab30*/  IMAD R10, R4.reuse, R3, R2 ;  /* 0x00000003040a7224 */ /* 0x040fe400078e0202 */
[----:B------:R-:W-:-:S04]  /*1ab40*/  IMAD.WIDE.U32 R2, R4, R8, RZ ;  /* 0x0000000804027225 */ /* 0x000fc800078e00ff */
[----:B--2---:R-:W-:-:S04]  /*1ab50*/  IMAD.IADD R11, R0, 0x1, R103 ;  /* 0x00000001000b7824 */ /* 0x004fc800078e0267 */
[----:B------:R-:W-:-:S04]  /*1ab60*/  @P3 IMAD.HI.U32 R6, R11, c[0x0][0x4ec], RZ ;  /* 0x00013b000b063a27 */ /* 0x000fc800078e00ff */
[----:B---3--:R-:W-:-:S04]  /*1ab70*/  IMAD.WIDE.U32 R4, R12, R25, RZ ;  /* 0x000000190c047225 */ /* 0x008fc800078e00ff */
[----:B------:R-:W-:Y:S01]  /*1ab80*/  IMAD.MOV.U32 R0, RZ, RZ, R11 ;  /* 0x000000ffff007224 */ /* 0x000fe200078e000b */
[----:B------:R-:W-:Y:S01]  /*1ab90*/  @P3 SHF.R.U32.HI R0, RZ, c[0x0][0x4f0], R6 ;  /* 0x00013c00ff003a19 */ /* 0x000fe20000011606 */
[----:B------:R-:W-:Y:S01]  /*1aba0*/  IMAD R12, R13, R25, RZ ;  /* 0x000000190d0c7224 */ /* 0x000fe200078e02ff */
[----:B----4-:R-:W-:Y:S01]  /*1abb0*/  SEL R6, R15, RZ, P2 ;  /* 0x000000ff0f067207 */ /* 0x010fe20001000000 */
[----:B------:R-:W-:Y:S01]  /*1abc0*/  IMAD.IADD R13, R3, 0x1, R10 ;  /* 0x00000001030d7824 */ /* 0x000fe200078e020a */
[--C-:B-----5:R-:W-:Y:S01]  /*1abd0*/  IADD3 R15, P1, P0, R2, R4, R9.reuse ;  /* 0x00000004020f7210 */ /* 0x120fe2000783e009 */
[----:B------:R-:W-:Y:S01]  /*1abe0*/  IMAD.IADD R4, R5, 0x1, R12 ;  /* 0x0000000105047824 */ /* 0x000fe200078e020c */
[----:B------:R-:W-:Y:S01]  /*1abf0*/  SHF.R.S32.HI R10, RZ, 0x1f, R9 ;  /* 0x0000001fff0a7819 */ /* 0x000fe20000011409 */
        /* <DEDUP_REMOVED lines=18> */
[----:B------:R-:W-:-:S04]  /*1ad20*/  SEL R5, R5, c[0x0][0x454], P2 ;  /* 0x0001150005057a07 */ /* 0x000fc80001000000 */
[----:B------:R-:W-:Y:S01]  /*1ad30*/  LEA.HI.X R3, R2, R5, R3, 0x2, P0 ;  /* 0x0000000502037211 */ /* 0x000fe200000f1403 */
[----:B------:R-:W-:Y:S04]  /*1ad40*/  SHFL.IDX PT, R4, R0, RZ, 0x1c1f ;  /* 0x001c1fff00047589 */ /* 0x000fe800000e0000 */
[----:B------:R-:W1:Y:S01]  /*1ad50*/  SHFL.IDX PT, R5, R3, RZ, 0x1c1f ;  /* 0x001c1fff03057589 */ /* 0x000e6200000e0000 */
[----:B------:R-:W-:-:S03]  /*1ad60*/  IMAD R12, R16, c[0x0][0x4e8], RZ ;  /* 0x00013a00100c7a24 */ /* 0x000fc600078e02ff */
[----:B------:R2:W-:Y:S01]  /*1ad70*/  SHFL.IDX PT, R2, R0, 0x1, 0x1c1f ;  /* 0x003c1f0000027f89 */ /* 0x0005e200000e0000 */
[----:B------:R-:W-:-:S03]  /*1ad80*/  LOP3.LUT P0, RZ, R14, 0x3, RZ, 0xc0, !PT ;  /* 0x000000030eff7812 */ /* 0x000fc6000780c0ff */
[----:B------:R-:W3:Y:S01]  /*1ad90*/  SHFL.IDX PT, R3, R3, 0x1, 0x1c1f ;  /* 0x003c1f0003037f89 */ /* 0x000ee200000e0000 */
        /* <DEDUP_REMOVED lines=17> */
[----:B------:R-:W-:-:S03]  /*1aeb0*/  IMAD R5, R5, c[0x0][0x3f0], RZ ;  /* 0x0000fc0005057a24 */ /* 0x000fc600078e02ff */
[----:B------:R-:W-:Y:S01]  /*1aec0*/  IADD3 R3, R3, R0, RZ ;  /* 0x0000000003037210 */ /* 0x000fe20007ffe0ff */
[----:B------:R1:W1:Y:S01]  /*1aed0*/  LDS.128 R44, [R215+0x3080] ;  /* 0x00308000d72c7984 */ /* 0x0002620000000c00 */
[----:B------:R-:W-:-:S03]  /*1aee0*/  IMAD R9, R8, c[0x0][0x3f4], R5 ;  /* 0x0000fd0008097a24 */ /* 0x000fc600078e0205 */
[C---:B------:R-:W-:Y:S01]  /*1aef0*/  IMAD.WIDE.U32 R2, R25.reuse, c[0x0][0x3e8], R2 ;  /* 0x0000fa0019027a25 */ /* 0x040fe200078e0002 */
[----:B------:R1:W1:Y:S03]  /*1af00*/  LDS.128 R16, [R215+0x4080] ;  /* 0x00408000d7107984 */ /* 0x0002660000000c00 */
[----:B------:R-:W-:Y:S01]  /*1af10*/  IMAD R3, R25, c[0x0][0x3ec], R3 ;  /* 0x0000fb0019037a24 */ /* 0x000fe200078e0203 */
[----:B------:R1:W1:Y:S01]  /*1af20*/  LDS.128 R32, [R215+0x6080] ;  /* 0x00608000d7207984 */ /* 0x0002620000000c00 */
[----:B--2---:R-:W-:Y:S02]  /*1af30*/  SHF.R.S32.HI R102, RZ, 0x1f, R26 ;  /* 0x0000001fff667819 */ /* 0x004fe4000001141a */
[----:B------:R-:W-:Y:S01]  /*1af40*/  IMAD.WIDE.U32 R2, R8, c[0x0][0x3f0], R2 ;  /* 0x0000fc0008027a25 */ /* 0x000fe200078e0002 */
[----:B------:R2:W1:Y:S01]  /*1af50*/  LDS.128 R40, [R215+0x7080] ;  /* 0x00708000d7287984 */ /* 0x0004620000000c00 */
[----:B------:R-:W-:-:S03]  /*1af60*/  LEA.HI R102, R102, R26, RZ, 0x3 ;  /* 0x0000001a66667211 */ /* 0x000fc600078f18ff */
[----:B------:R2:W1:Y:S01]  /*1af70*/  LDS.128 R24, [R215+0x5080] ;  /* 0x00508000d7187984 */ /* 0x0004620000000c00 */
[----:B------:R-:W-:Y:S02]  /*1af80*/  IADD3 R3, R3, R9, RZ ;  /* 0x0000000903037210 */ /* 0x000fe40007ffe0ff */
[----:B------:R-:W-:-:S04]  /*1af90*/  SHF.R.S32.HI R102, RZ, 0x3, R102 ;  /* 0x00000003ff667819 */ /* 0x000fc80000011466 */
[----:B------:R-:W-:Y:S02]  /*1afa0*/  LEA R4, R23, R102, 0x5 ;  /* 0x0000006617047211 */ /* 0x000fe400078e28ff */
[----:B------:R2:W1:Y:S02]  /*1afb0*/  LDS.128 R20, [R215+0x80] ;  /* 0x00008000d7147984 */ /* 0x0004640000000c00 */
[----:B------:R-:W-:-:S04]  /*1afc0*/  IADD3 R4, R103, R4, RZ ;  /* 0x0000000467047210 */ /* 0x000fc80007ffe0ff */
[----:B------:R-:W-:Y:S01]  /*1afd0*/  MOV R0, R4 ;  /* 0x0000000400007202 */ /* 0x000fe20000000f00 */
[----:B------:R-:W-:-:S05]  /*1afe0*/  @P3 IMAD.HI.U32 R6, R4, c[0x0][0x4ec], RZ ;  /* 0x00013b0004063a27 */ /* 0x000fca00078e00ff */
        /* <DEDUP_REMOVED lines=8> */
[----:B------:R-:W-:Y:S02]  /*1b070*/  SHF.R.S32.HI R0, RZ, 0x1f, R4 ;  /* 0x0000001fff007819 */ /* 0x000fe40000011404 */
[----:B------:R-:W-:-:S03]  /*1b080*/  IADD3 R3, R3, R5, RZ ;  /* 0x0000000503037210 */ /* 0x000fc60007ffe0ff */
        /* <DEDUP_REMOVED lines=8> */
.L_x_1312:
[----:B------:R-:W-:Y:S05]  /*1b110*/  BRA.DIV ~URZ, `(.L_x_1252) ;  /* 0x000033427f007947 */ /* 0x000fea000b800000 */
[----:B------:R3:W4:Y:S02]  /*1b120*/  SHFL.IDX PT, R0, R9, RZ, 0x181f ;  /* 0x00181fff09007589 */ /* 0x00072400000e0000 */
.L_x_1313:
[----:B------:R-:W-:Y:S01]  /*1b130*/  ISETP.GE.AND P0, PT, R6, R12, PT ;  /* 0x0000000c0600720c */ /* 0x000fe20003f06270 */
[----:B------:R-:W-:-:S12]  /*1b140*/  BSSY B0, `(.L_x_1253) ;  /* 0x000000a000007945 */ /* 0x000fd80003800000 */
[----:B------:R-:W-:Y:S05]  /*1b150*/  @P0 BRA `(.L_x_1254) ;  /* 0x0000008000000947 */ /* 0x000fea0003800000 */
[----:B------:R-:W-:Y:S02]  /*1b160*/  ISETP.GE.AND P1, PT, R7, c[0x0][0x3c8], PT ;  /* 0x0000f20007007a0c */ /* 0x000fe40003f26270 */
[----:B------:R-:W-:-:S11]  /*1b170*/  ISETP.GE.AND P0, PT, R218, c[0x0][0x3c8], PT ;  /* 0x0000f200da007a0c */ /* 0x000fd60003f06270 */
[CC--:B----4-:R-:W-:Y:S02]  /*1b180*/  @!P1 LEA R4, P3, R7.reuse, R0.reuse, 0x1 ;  /* 0x0000000007049211 */ /* 0x0d0fe400078608ff */
[C---:B------:R-:W-:Y:S02]  /*1b190*/  @!P0 LEA R2, P2, R218.reuse, R0, 0x1 ;  /* 0x00000000da028211 */ /* 0x040fe400078408ff */
[-C--:B--2---:R-:W-:Y:S02]  /*1b1a0*/  @!P1 LEA.HI.X R5, R7, R10.reuse, R98, 0x1, P3 ;  /* 0x0000000a07059211 */ /* 0x084fe400018f0c62 */
[----:B------:R-:W-:-:S03]  /*1b1b0*/  @!P0 LEA.HI.X R3, R218, R10, R99, 0x1, P2 ;  /* 0x0000000ada038211 */ /* 0x000fc600010f0c63 */
[----:B------:R2:W-:Y:S04]  /*1b1c0*/  @!P1 ST.E.128 [R4.64], R20 ;  /* 0x0000001404009985 */ /* 0x0005e8000c101d06 */
[----:B------:R2:W-:Y:S02]  /*1b1d0*/  @!P0 ST.E.128 [R2.64], R16 ;  /* 0x0000001002008985 */ /* 0x0005e4000c101d06 */
.L_x_1254:
[----:B------:R-:W-:Y:S05]  /*1b1e0*/  BSYNC B0 ;  /* 0x0000000000007941 */ /* 0x000fea0003800000 */
.L_x_1253:
[----:B------:R-:W-:Y:S05]  /*1b1f0*/  BRA.DIV ~URZ, `(.L_x_1255) ;  /* 0x000032c27f007947 */ /* 0x000fea000b800000 */
[----:B--2---:R2:W1:Y:S04]  /*1b200*/  SHFL.IDX PT, R10, R8, 0x1, 0x181f ;  /* 0x00381f00080a7f89 */ /* 0x00446800000e0000 */
[----:B----4-:R2:W4:Y:S02]  /*1b210*/  SHFL.IDX PT, R0, R9, 0x1, 0x181f ;  /* 0x00381f0009007f89 */ /* 0x01052400000e0000 */
.L_x_1314:
        /* <DEDUP_REMOVED lines=10> */
[----:B------:R1:W-:Y:S04]  /*1b2c0*/  @!P1 ST.E.128 [R4.64], R28 ;  /* 0x0000001c04009985 */ /* 0x0003e8000c101d06 */
[----:B------:R1:W-:Y:S02]  /*1b2d0*/  @!P0 ST.E.128 [R2.64], R24 ;  /* 0x0000001802008985 */ /* 0x0003e4000c101d06 */
.L_x_1257:
[----:B------:R-:W-:Y:S05]  /*1b2e0*/  BSYNC B0 ;  /* 0x0000000000007941 */ /* 0x000fea0003800000 */
.L_x_1256:
[----:B------:R-:W-:Y:S05]  /*1b2f0*/  BRA.DIV ~URZ, `(.L_x_1258) ;  /* 0x000032827f007947 */ /* 0x000fea000b800000 */
[----:B-1----:R1:W2:Y:S02]  /*1b300*/  SHFL.IDX PT, R10, R8, 0x2, 0x181f ;  /* 0x00581f00080a7f89 */ /* 0x0022a400000e0000 */
.L_x_1315:
[----:B------:R-:W-:Y:S05]  /*1b310*/  BRA.DIV ~URZ, `(.L_x_1259) ;  /* 0x000032d27f007947 */ /* 0x000fea000b800000 */
[----:B----4-:R4:W1:Y:S02]  /*1b320*/  SHFL.IDX PT, R0, R9, 0x2, 0x181f ;  /* 0x00581f0009007f89 */ /* 0x01086400000e0000 */
.L_x_1316:
        /* <DEDUP_REMOVED lines=10> */
[----:B------:R1:W-:Y:S04]  /*1b3d0*/  @!P1 ST.E.128 [R4.64], R36 ;  /* 0x0000002404009985 */ /* 0x0003e8000c101d06 */
[----:B------:R1:W-:Y:S02]  /*1b3e0*/  @!P0 ST.E.128 [R2.64], R32 ;  /* 0x0000002002008985 */ /* 0x0003e4000c101d06 */
.L_x_1261:
[----:B------:R-:W-:Y:S05]  /*1b3f0*/  BSYNC B0 ;  /* 0x0000000000007941 */ /* 0x000fea0003800000 */
.L_x_1260:
[----:B------:R-:W-:Y:S05]  /*1b400*/  BRA.DIV ~URZ, `(.L_x_1262) ;  /* 0x000032427f007947 */ /* 0x000fea000b800000 */
[----:B-1----:R1:W3:Y:S04]  /*1b410*/  SHFL.IDX PT, R4, R8, 0x3, 0x181f ;  /* 0x00781f0008047f89 */ /* 0x0022e800000e0000 */
[----:B------:R1:W4:Y:S02]  /*1b420*/  SHFL.IDX PT, R0, R9, 0x3, 0x181f ;  /* 0x00781f0009007f89 */ /* 0x00032400000e0000 */
.L_x_1317:
[----:B------:R-:W-:-:S04]  /*1b430*/  IADD3 R2, R6, 0x60, RZ ;  /* 0x0000006006027810 */ /* 0x000fc80007ffe0ff */
[----:B------:R-:W-:-:S13]  /*1b440*/  ISETP.GE.AND P0, PT, R2, R12, PT ;  /* 0x0000000c0200720c */ /* 0x000fda0003f06270 */
[----:B------:R-:W-:Y:S05]  /*1b450*/  @P0 BRA `(.L_x_1263) ;  /* 0x0000194000000947 */ /* 0x000fea0003800000 */
[----:B------:R-:W-:-:S13]  /*1b460*/  ISETP.GE.AND P0, PT, R7, c[0x0][0x3c8], PT ;  /* 0x0000f20007007a0c */ /* 0x000fda0003f06270 */
[----:B----4-:R-:W-:-:S04]  /*1b470*/  @!P0 LEA R2, P1, R7, R0, 0x1 ;  /* 0x0000000007028211 */ /* 0x010fc800078208ff */
[----:B---3--:R-:W-:-:S05]  /*1b480*/  @!P0 LEA.HI.X R3, R7, R4, R98, 0x1, P1 ;  /* 0x0000000407038211 */ /* 0x008fca00008f0c62 */
[----:B------:R3:W-:Y:S01]  /*1b490*/  @!P0 ST.E.128 [R2.64], R44 ;  /* 0x0000002c02008985 */ /* 0x0007e2000c101d06 */
[----:B------:R-:W-:-:S13]  /*1b4a0*/  ISETP.GE.AND P0, PT, R218, c[0x0][0x3c8], PT ;  /* 0x0000f200da007a0c */ /* 0x000fda0003f06270 */
[----:B------:R-:W-:Y:S05]  /*1b4b0*/  @P0 BRA `(.L_x_1263) ;  /* 0x000018e000000947 */ /* 0x000fea0003800000 */
[----:B---3--:R-:W-:-:S04]  /*1b4c0*/  LEA R2, P0, R218, R0, 0x1 ;  /* 0x00000000da027211 */ /* 0x008fc800078008ff */
[----:B------:R-:W-:-:S05]  /*1b4d0*/  LEA.HI.X R3, R218, R4, R99, 0x1, P0 ;  /* 0x00000004da037211 */ /* 0x000fca00000f0c63 */
[----:B------:R3:W-:Y:S01]  /*1b4e0*/  ST.E.128 [R2.64], R40 ;  /* 0x0000002802007985 */ /* 0x0007e2000c101d06 */
[----:B------:R-:W-:Y:S05]  /*1b4f0*/  BRA `(.L_x_1263) ;  /* 0x000018a000007947 */ /* 0x000fea0003800000 */
.L_x_1250:
        /* <DEDUP_REMOVED lines=34> */
.L_x_1318:
[----:B------:R-:W-:Y:S05]  /*1b720*/  BRA.DIV ~URZ, `(.L_x_1265) ;  /* 0x000030527f007947 */ /* 0x000fea000b800000 */
[----:B------:R3:W4:Y:S02]  /*1b730*/  SHFL.IDX PT, R0, R28, RZ, 0x1c1f ;  /* 0x001c1fff1c007589 */ /* 0x00072400000e0000 */
.L_x_1319:
        /* <DEDUP_REMOVED lines=98> */
.L_x_1267:
[----:B------:R-:W-:Y:S05]  /*1bd60*/  BSYNC B0 ;  /* 0x0000000000007941 */ /* 0x000fea0003800000 */
.L_x_1266:
[----:B------:R-:W-:Y:S05]  /*1bd70*/  BRA.DIV ~URZ, `(.L_x_1268) ;  /* 0x00002a627f007947 */ /* 0x000fea000b800000 */
[----:B--2---:R2:W1:Y:S04]  /*1bd80*/  SHFL.IDX PT, R4, R14, 0x1, 0x1c1f ;  /* 0x003c1f000e047f89 */ /* 0x00446800000e0000 */
[----:B----4-:R2:W4:Y:S02]  /*1bd90*/  SHFL.IDX PT, R0, R28, 0x1, 0x1c1f ;  /* 0x003c1f001c007f89 */ /* 0x01052400000e0000 */
.L_x_1320:
        /* <DEDUP_REMOVED lines=71> */
.L_x_1248:
        /* <DEDUP_REMOVED lines=18> */
[----:B------:R2:W4:Y:S04]  /*1c330*/  LDG.E R0, [R4.64] ;  /* 0x0000000604007981 */ /* 0x000528000c1e1900 */
[----:B--23--:R-:W4:Y:S02]  /*1c340*/  LDG.E R4, [R4.64+0x4] ;  /* 0x0000040604047981 */ /* 0x00cf24000c1e1900 */
[----:B----45:R-:W-:Y:S02]  /*1c350*/  IADD3 R20, -R0, R4, RZ ;  /* 0x0000000400147210 */ /* 0x030fe40007ffe1ff */
.L_x_1269:
[----:B---3--:R-:W2:Y:S01]  /*1c360*/  S2R R3, SR_TID.X ;  /* 0x0000000000037919 */ /* 0x008ea20000002100 */
[----:B------:R-:W-:Y:S01]  /*1c370*/  BSSY B0, `(.L_x_1270) ;  /* 0x0000038000007945 */ /* 0x000fe20003800000 */
[----:B------:R-:W-:Y:S02]  /*1c380*/  SEL R16, R6, RZ, !P2 ;  /* 0x000000ff06107207 */ /* 0x000fe40005000000 */
[----:B------:R-:W-:-:S02]  /*1c390*/  SEL R21, R11, RZ, !P2 ;  /* 0x000000ff0b157207 */ /* 0x000fc40005000000 */
[----:B-----5:R-:W-:Y:S02]  /*1c3a0*/  SHF.R.S32.HI R18, RZ, 0x1f, R10 ;  /* 0x0000001fff127819 */ /* 0x020fe4000001140a */
        /* <DEDUP_REMOVED lines=10> */
[----:B------:R-:W-:Y:S02]  /*1c450*/  ISETP.GT.AND P2, PT, R19, 0x1, PT ;  /* 0x000000011300780c */ /* 0x000fe40003f44270 */
[----:B------:R-:W-:Y:S02]  /*1c460*/  MOV R6, R11 ;  /* 0x0000000b00067202 */ /* 0x000fe40000000f00 */
[----:B------:R-:W-:-:S04]  /*1c470*/  SEL R0, R0, 0x328, P2 ;  /* 0x0000032800007807 */ /* 0x000fc80001000000 */
[----:B------:R4:W5:Y:S08]  /*1c480*/  LDC.64 R8, c[0x0][R0+0x170] ;  /* 0x00005c0000087b82 */ /* 0x0009700000000a00 */
[----:B------:R4:W2:Y:S08]  /*1c490*/  LDC.64 R4, c[0x0][R0+0x168] ;  /* 0x00005a0000047b82 */ /* 0x0008b00000000a00 */
[----:B------:R4:W1:Y:S08]  /*1c4a0*/  LDC.64 R12, c[0x0][R0+0x178] ;  /* 0x00005e00000c7b82 */ /* 0x0008700000000a00 */
[----:B------:R4:W1:Y:S02]  /*1c4b0*/  LDC.64 R14, c[0x0][R0+0x160] ;  /* 0x00005800000e7b82 */ /* 0x0008640000000a00 */
[----:B----4-:R-:W-:-:S05]  /*1c4c0*/  IMAD.MOV.U32 R0, RZ, RZ, c[0x0][0x4e8] ;  /* 0x00013a00ff007624 */ /* 0x010fca00078e00ff */
[----:B------:R-:W-:Y:S01]  /*1c4d0*/  ISETP.NE.AND P0, PT, R0, 0x1, PT ;  /* 0x000000010000780c */ /* 0x000fe20003f05270 */
[----:B-----5:R-:W-:-:S12]  /*1c4e0*/  IMAD R0, R9, R16, RZ ;  /* 0x0000001009007224 */ /* 0x020fd800078e02ff */
        /* <DEDUP_REMOVED lines=11> */
[----:B-1----:R-:W-:-:S03]  /*1c5a0*/  IMAD.WIDE.U32 R2, R12, R0, RZ ;  /* 0x000000000c027225 */ /* 0x002fc600078e00ff */
[----:B------:R-:W-:Y:S01]  /*1c5b0*/  IADD3.X R9, R5, R9, R18, P1, P0 ;  /* 0x0000000905097210 */ /* 0x000fe20000fe0412 */
[----:B------:R-:W-:Y:S01]  /*1c5c0*/  IMAD R8, R13, R0, RZ ;  /* 0x000000000d087224 */ /* 0x000fe200078e02ff */
[----:B------:R-:W-:Y:S01]  /*1c5d0*/  IADD3 R2, P1, P0, R6, R17, R2 ;  /* 0x0000001106027210 */ /* 0x000fe2000783e002 */
[----:B------:R-:W-:Y:S01]  /*1c5e0*/  IMAD R0, R4, c[0x0][0x4e8], R11 ;  /* 0x00013a0004007a24 */ /* 0x000fe200078e020b */
[----:B------:R-:W-:Y:S02]  /*1c5f0*/  SHF.R.S32.HI R6, RZ, 0x1f, R6 ;  /* 0x0000001fff067819 */ /* 0x000fe40000011406 */
[----:B------:R-:W-:Y:S01]  /*1c600*/  IADD3 R3, R3, R8, RZ ;  /* 0x0000000803037210 */ /* 0x000fe20007ffe0ff */
[----:B------:R-:W-:Y:S01]  /*1c610*/  IMAD R4, R15, R0, RZ ;  /* 0x000000000f047224 */ /* 0x000fe200078e02ff */
[----:B------:R-:W-:Y:S01]  /*1c620*/  SHF.R.S32.HI R5, RZ, 0x1f, R0 ;  /* 0x0000001fff057819 */ /* 0x000fe20000011400 */
[----:B------:R-:W-:Y:S01]  /*1c630*/  IMAD.MOV.U32 R8, RZ, RZ, c[0x0][0x4a8] ;  /* 0x00012a00ff087624 */ /* 0x000fe200078e00ff */
[----:B------:R-:W-:-:S02]  /*1c640*/  IADD3.X R3, R6, R9, R3, P1, P0 ;  /* 0x0000000906037210 */ /* 0x000fc40000fe0403 */
        /* <DEDUP_REMOVED lines=10> */
.L_x_1271:
[----:B------:R-:W-:Y:S05]  /*1c6f0*/  BSYNC B0 ;  /* 0x0000000000007941 */ /* 0x000fea0003800000 */
.L_x_1270:
[----:B------:R-:W-:-:S13]  /*1c700*/  ISETP.GT.AND P0, PT, R19, 0x1, PT ;  /* 0x000000011300780c */ /* 0x000fda0003f04270 */
[----:B------:R-:W-:Y:S05]  /*1c710*/  @P0 BRA `(.L_x_1263) ;  /* 0x0000068000000947 */ /* 0x000fea0003800000 */
[----:B------:R-:W2:Y:S04]  /*1c720*/  LDL.LU R3, [R1+0x58] ;  /* 0x0000580001037983 */ /* 0x000ea80000300800 */
[----:B------:R-:W3:Y:S01]  /*1c730*/  LDL.LU R2, [R1+0x5c] ;  /* 0x00005c0001027983 */ /* 0x000ee20000300800 */
[----:B-1----:R-:W-:-:S03]  /*1c740*/  IMAD R5, R21, c[0x0][0x3f0], RZ ;  /* 0x0000fc0015057a24 */ /* 0x002fc600078e02ff */
[----:B------:R-:W1:Y:S02]  /*1c750*/  S2R R0, SR_TID.X ;  /* 0x0000000000007919 */ /* 0x000e640000002100 */
[----:B-1----:R-:W-:-:S04]  /*1c760*/  SHF.R.S32.HI R9, RZ, 0x1f, R0 ;  /* 0x0000001fff097819 */ /* 0x002fc80000011400 */
[----:B------:R-:W-:Y:S01]  /*1c770*/  LEA.HI R9, R9, R0, RZ, 0x3 ;  /* 0x0000000009097211 */ /* 0x000fe200078f18ff */
[----:B------:R-:W-:-:S03]  /*1c780*/  IMAD R0, R18, c[0x0][0x3a0], RZ ;  /* 0x0000e80012007a24 */ /* 0x000fc600078e02ff */
[----:B------:R-:W-:Y:S01]  /*1c790*/  SHF.R.S32.HI R9, RZ, 0x3, R9 ;  /* 0x00000003ff097819 */ /* 0x000fe20000011409 */
[----:B------:R-:W-:-:S03]  /*1c7a0*/  IMAD R0, R10, c[0x0][0x3a4], R0 ;  /* 0x0000e9000a007a24 */ /* 0x000fc600078e0200 */
[----:B------:R-:W-:Y:S02]  /*1c7b0*/  LEA R4, R23, R9, 0x5 ;  /* 0x0000000917047211 */ /* 0x000fe400078e28ff */
[----:B--2---:R-:W-:Y:S02]  /*1c7c0*/  MOV R8, R3 ;  /* 0x0000000300087202 */ /* 0x004fe40000000f00 */
[----:B---3--:R-:W-:Y:S02]  /*1c7d0*/  MOV R11, R2 ;  /* 0x00000002000b7202 */ /* 0x008fe40000000f00 */
[----:B------:R-:W-:Y:S02]  /*1c7e0*/  MOV R2, c[0x0][0x4e8] ;  /* 0x00013a0000027a02 */ /* 0x000fe40000000f00 */
[----:B------:R-:W-:Y:S02]  /*1c7f0*/  IADD3 R4, R11, R4, RZ ;  /* 0x000000040b047210 */ /* 0x000fe40007ffe0ff */
[----:B------:R-:W-:Y:S01]  /*1c800*/  ISETP.NE.AND P0, PT, R2, 0x1, PT ;  /* 0x000000010200780c */ /* 0x000fe20003f05270 */
[----:B------:R-:W-:Y:S01]  /*1c810*/  IMAD.WIDE.U32 R2, R10, c[0x0][0x3a0], RZ ;  /* 0x0000e8000a027a25 */ /* 0x000fe200078e00ff */
[----:B------:R-:W-:-:S03]  /*1c820*/  IADD3 R9, R9, R11, RZ ;  /* 0x0000000b09097210 */ /* 0x000fc60007ffe0ff */
[----:B------:R-:W-:Y:S01]  /*1c830*/  IMAD.IADD R3, R3, 0x1, R0 ;  /* 0x0000000103037824 */ /* 0x000fe200078e0200 */
[----:B------:R-:W-:-:S03]  /*1c840*/  MOV R0, R4 ;  /* 0x0000000400007202 */ /* 0x000fc60000000f00 */
[----:B------:R-:W-:-:S04]  /*1c850*/  IMAD.WIDE.U32 R2, R8, c[0x0][0x3e8], R2 ;  /* 0x0000fa0008027a25 */ /* 0x000fc800078e0002 */
[----:B------:R-:W-:-:S04]  /*1c860*/  @P0 IMAD.HI.U32 R6, R4, c[0x0][0x4ec], RZ ;  /* 0x00013b0004060a27 */ /* 0x000fc800078e00ff */
[----:B------:R-:W-:Y:S01]  /*1c870*/  IMAD R3, R8, c[0x0][0x3ec], R3 ;  /* 0x0000fb0008037a24 */ /* 0x000fe200078e0203 */
[----:B------:R-:W-:Y:S01]  /*1c880*/  @P0 SHF.R.U32.HI R0, RZ, c[0x0][0x4f0], R6 ;  /* 0x00013c00ff000a19 */ /* 0x000fe20000011606 */
[C---:B------:R-:W-:Y:S02]  /*1c890*/  IMAD R8, R16.reuse, c[0x0][0x3f4], R5 ;  /* 0x0000fd0010087a24 */ /* 0x040fe400078e0205 */
[----:B------:R-:W-:Y:S01]  /*1c8a0*/  IMAD.WIDE.U32 R2, R16, c[0x0][0x3f0], R2 ;  /* 0x0000fc0010027a25 */ /* 0x000fe200078e0002 */
[----:B------:R-:W-:Y:S02]  /*1c8b0*/  SHF.R.S32.HI R6, RZ, 0x1f, R0 ;  /* 0x0000001fff067819 */ /* 0x000fe40000011400 */
[----:B------:R-:W-:Y:S01]  /*1c8c0*/  IADD3 R5, -R0, RZ, RZ ;  /* 0x000000ff00057210 */ /* 0x000fe20007ffe1ff */
[----:B------:R-:W-:Y:S02]  /*1c8d0*/  IMAD.IADD R3, R3, 0x1, R8 ;  /* 0x0000000103037824 */ /* 0x000fe400078e0208 */
[----:B------:R-:W-:-:S02]  /*1c8e0*/  IMAD R6, R6, c[0x0][0x3e0], RZ ;  /* 0x0000f80006067a24 */ /* 0x000fc400078e02ff */
        /* <DEDUP_REMOVED lines=13> */
.L_x_1321:
[----:B------:R-:W-:Y:S05]  /*1c9c0*/  BRA.DIV ~URZ, `(.L_x_1273) ;  /* 0x00001f427f007947 */ /* 0x000fea000b800000 */
[----:B------:R3:W4:Y:S02]  /*1c9d0*/  SHFL.IDX PT, R0, R10, RZ, 0x181f ;  /* 0x00181fff0a007589 */ /* 0x00072400000e0000 */
.L_x_1322:
        /* <DEDUP_REMOVED lines=12> */
.L_x_1275:
[----:B------:R-:W-:Y:S05]  /*1caa0*/  BSYNC B0 ;  /* 0x0000000000007941 */ /* 0x000fea0003800000 */
.L_x_1274:
[----:B------:R-:W-:Y:S05]  /*1cab0*/  BRA.DIV ~URZ, `(.L_x_1276) ;  /* 0x00001eb27f007947 */ /* 0x000fea000b800000 */
[----:B--2---:R2:W1:Y:S04]  /*1cac0*/  SHFL.IDX PT, R11, R6, 0x1, 0x181f ;  /* 0x00381f00060b7f89 */ /* 0x00446800000e0000 */
[----:B----4-:R2:W4:Y:S02]  /*1cad0*/  SHFL.IDX PT, R0, R10, 0x1, 0x181f ;  /* 0x00381f000a007f89 */ /* 0x01052400000e0000 */
.L_x_1323:
        /* <DEDUP_REMOVED lines=12> */
.L_x_1278:
[----:B------:R-:W-:Y:S05]  /*1cba0*/  BSYNC B0 ;  /* 0x0000000000007941 */ /* 0x000fea0003800000 */
.L_x_1277:
[----:B------:R-:W-:Y:S05]  /*1cbb0*/  BRA.DIV ~URZ, `(.L_x_1279) ;  /* 0x00001e727f007947 */ /* 0x000fea000b800000 */
[----:B-1----:R1:W2:Y:S02]  /*1cbc0*/  SHFL.IDX PT, R11, R6, 0x2, 0x181f ;  /* 0x00581f00060b7f89 */ /* 0x0022a400000e0000 */
.L_x_1324:
[----:B------:R-:W-:Y:S05]  /*1cbd0*/  BRA.DIV ~URZ, `(.L_x_1280) ;  /* 0x00001ec27f007947 */ /* 0x000fea000b800000 */
[----:B----4-:R4:W1:Y:S02]  /*1cbe0*/  SHFL.IDX PT, R0, R10, 0x2, 0x181f ;  /* 0x00581f000a007f89 */ /* 0x01086400000e0000 */
.L_x_1325:
        /* <DEDUP_REMOVED lines=12> */
.L_x_1282:
[----:B------:R-:W-:Y:S05]  /*1ccb0*/  BSYNC B0 ;  /* 0x0000000000007941 */ /* 0x000fea0003800000 */
.L_x_1281:
[----:B------:R-:W-:Y:S05]  /*1ccc0*/  BRA.DIV ~URZ, `(.L_x_1283) ;  /* 0x00001e327f007947 */ /* 0x000fea000b800000 */
[----:B-12---:R-:W1:Y:S04]  /*1ccd0*/  SHFL.IDX PT, R6, R6, 0x3, 0x181f ;  /* 0x00781f0006067f89 */ /* 0x006e6800000e0000 */
[----:B------:R2:W3:Y:S02]  /*1cce0*/  SHFL.IDX PT, R0, R10, 0x3, 0x181f ;  /* 0x00781f000a007f89 */ /* 0x0004e400000e0000 */
.L_x_1326:
        /* <DEDUP_REMOVED lines=11> */
.L_x_1263:
[----:B------:R-:W-:Y:S05]  /*1cda0*/  BSYNC B1 ;  /* 0x0000000000017941 */ /* 0x000fea0003800000 */
.L_x_1247:
        /* <DEDUP_REMOVED lines=15> */
.L_x_1327:
[----:B------:R-:W-:Y:S05]  /*1cea0*/  BRA.DIV ~URZ, `(.L_x_1286) ;  /* 0x00001d827f007947 */ /* 0x000fea000b800000 */
[----:B------:R3:W4:Y:S02]  /*1ceb0*/  SHFL.IDX PT, R8, R67, 0x1, 0x1f ;  /* 0x00201f0043087f89 */ /* 0x00072400000e0000 */
.L_x_1328:
        /* <DEDUP_REMOVED lines=19> */
.L_x_1329:
        /* <DEDUP_REMOVED lines=16> */
.L_x_1330:
[----:B---3--:R-:W-:Y:S01]  /*1d0f0*/  IMAD R0, R0, c[0x0][0x538], RZ ;  /* 0x00014e0000007a24 */ /* 0x008fe200078e02ff */
[----:B------:R-:W-:Y:S04]  /*1d100*/  BSSY B1, `(.L_x_1289) ;  /* 0x00000cf000017945 */ /* 0x000fe80003800000 */
[----:B----4-:R-:W-:-:S04]  /*1d110*/  IADD3 R8, R0, R8, RZ ;  /* 0x0000000800087210 */ /* 0x010fc80007ffe0ff */
[----:B--2---:R-:W-:-:S13]  /*1d120*/  ISETP.GT.AND P0, PT, R8, R9, PT ;  /* 0x000000090800720c */ /* 0x004fda0003f04270 */
[----:B------:R-:W-:Y:S05]  /*1d130*/  @P0 BRA `(.L_x_1290) ;  /* 0x0000025000000947 */ /* 0x000fea0003800000 */
.L_x_1294:
        /* <DEDUP_REMOVED lines=9> */
[----:B-1----:R-:W-:-:S03]  /*1d1d0*/  @!P0 MOV R4, 0x4 ;  /* 0x0000000400048802 */ /* 0x002fc60000000f00 */
[----:B------:R-:W-:-:S04]  /*1d1e0*/  @!P0 IMAD.WIDE R2, R0, R2, c[0x0][0x580] ;  /* 0x0001600000028625 */ /* 0x000fc800078e0202 */
[----:B------:R-:W-:Y:S01]  /*1d1f0*/  @!P0 IMAD.WIDE R4, R0, R4, c[0x0][0x578] ;  /* 0x00015e0000048625 */ /* 0x000fe200078e0204 */
[----:B------:R-:W2:Y:S04]  /*1d200*/  @!P0 LDG.E R6, [R2.64] ;  /* 0x0000000602068981 */ /* 0x000ea8000c1e1900 */
[----:B------:R-:W2:Y:S02]  /*1d210*/  @!P0 LDG.E R7, [R4.64] ;  /* 0x0000000604078981 */ /* 0x000ea4000c1e1900 */
[----:B--2---:R-:W-:Y:S01]  /*1d220*/  IMAD R0, R7, R6, RZ ;  /* 0x0000000607007224 */ /* 0x004fe200078e02ff */
[----:B------:R-:W-:Y:S05]  /*1d230*/  BRA.DIV ~URZ, `(.L_x_1292) ;  /* 0x00001c427f007947 */ /* 0x000fea000b800000 */
[----:B------:R1:W2:Y:S02]  /*1d240*/  SHFL.UP PT, R2, R0, 0x1, RZ ;  /* 0x0420000000027989 */ /* 0x0002a400000e00ff */
.L_x_1331:
        /* <DEDUP_REMOVED lines=16> */
.L_x_1332:
[----:B--2---:R-:W-:-:S05]  /*1d350*/  IMAD R0, R0, c[0x0][0x538], RZ ;  /* 0x00014e0000007a24 */ /* 0x004fca00078e02ff */
[----:B------:R-:W-:-:S04]  /*1d360*/  IADD3 R8, R0, R8, RZ ;  /* 0x0000000800087210 */ /* 0x000fc80007ffe0ff */
[----:B------:R-:W-:-:S13]  /*1d370*/  ISETP.GT.AND P0, PT, R8, R9, PT ;  /* 0x000000090800720c */ /* 0x000fda0003f04270 */
[----:B-1----:R-:W-:Y:S05]  /*1d380*/  @!P0 BRA `(.L_x_1294) ;  /* 0xfffffdb000008947 */ /* 0x002fea000383ffff */
.L_x_1290:
[----:B------:R-:W-:-:S05]  /*1d390*/  IADD3 R11, -R0, R8, RZ ;  /* 0x00000008000b7210 */ /* 0x000fca0007ffe1ff */
[----:B------:R-:W-:-:S05]  /*1d3a0*/  IMAD R0, R4, c[0x0][0x538], R11 ;  /* 0x00014e0004007a24 */ /* 0x000fca00078e020b */
[----:B------:R-:W-:Y:S01]  /*1d3b0*/  ISETP.GT.AND P0, PT, R0, R9, PT ;  /* 0x000000090000720c */ /* 0x000fe20003f04270 */
[----:B------:R-:W-:-:S12]  /*1d3c0*/  BRA.DIV ~URZ, `(.L_x_1295) ;  /* 0x00001ca27f007947 */ /* 0x000fd8000b800000 */
[----:B------:R-:W-:-:S03]  /*1d3d0*/  VOTE.ANY R10, PT, !P0 ;  /* 0x00000000000a7806 */ /* 0x000fc600040e0100 */
.L_x_1333:
[----:B------:R-:W2:Y:S01]  /*1d3e0*/  LDL.LU R0, [R1+0x54] ;  /* 0x0000540001007983 */ /* 0x000ea20000300800 */
[----:B------:R-:W2:Y:S02]  /*1d3f0*/  POPC R8, R10 ;  /* 0x0000000a00087309 */ /* 0x000ea40000000000 */
[----:B--2---:R-:W-:-:S05]  /*1d400*/  IADD3 R0, R8, R0, RZ ;  /* 0x0000000008007210 */ /* 0x004fca0007ffe0ff */
[----:B------:R2:W-:Y:S01]  /*1d410*/  STL [R1+0x54], R0 ;  /* 0x0000540001007387 */ /* 0x0005e20000100800 */
[----:B------:R-:W-:Y:S05]  /*1d420*/  BRA.DIV ~URZ, `(.L_x_1296) ;  /* 0x00001c927f007947 */ /* 0x000fea000b800000 */
[----:B------:R3:W4:Y:S04]  /*1d430*/  SHFL.IDX PT, R12, R6, R8, 0x1f ;  /* 0x00001f08060c7589 */ /* 0x00072800000e0000 */
[----:B------:R3:W1:Y:S02]  /*1d440*/  SHFL.IDX PT, R7, R7, R8, 0x1f ;  /* 0x00001f0807077589 */ /* 0x00066400000e0000 */
.L_x_1334:
[----:B------:R-:W-:Y:S01]  /*1d450*/  ISETP.NE.AND P0, PT, R10, RZ, PT ;  /* 0x000000ff0a00720c */ /* 0x000fe20003f05270 */
[----:B------:R-:W-:-:S12]  /*1d460*/  BSSY B0, `(.L_x_1297) ;  /* 0x0000005000007945 */ /* 0x000fd80003800000 */
[----:B------:R-:W-:Y:S05]  /*1d470*/  @!P0 BRA `(.L_x_1298) ;  /* 0x0000003000008947 */ /* 0x000fea0003800000 */
[----:B------:R-:W-:Y:S01]  /*1d480*/  IADD3 R3, R8, -0x1, RZ ;  /* 0xffffffff08037810 */ /* 0x000fe20007ffe0ff */
[----:B------:R-:W-:Y:S05]  /*1d490*/  BRA.DIV ~URZ, `(.L_x_1299) ;  /* 0x00001cf27f007947 */ /* 0x000fea000b800000 */
[----:B------:R2:W3:Y:S02]  /*1d4a0*/  SHFL.IDX PT, R13, R4, R3, 0x1f ;  /* 0x00001f03040d7589 */ /* 0x0004e400000e0000 */
.L_x_1298:
[----:B------:R-:W-:Y:S05]  /*1d4b0*/  BSYNC B0 ;  /* 0x0000000000007941 */ /* 0x000fea0003800000 */
.L_x_1297:
[----:B--23--:R-:W-:Y:S01]  /*1d4c0*/  IMAD R0, R13, c[0x0][0x538], R11 ;  /* 0x00014e000d007a24 */ /* 0x00cfe200078e020b */
[----:B-1----:R-:W-:Y:S01]  /*1d4d0*/  ISETP.NE.AND P0, PT, R7, 0x1, PT ;  /* 0x000000010700780c */ /* 0x002fe20003f05270 */
[----:B------:R-:W-:Y:S03]  /*1d4e0*/  BSSY B0, `(.L_x_1300) ;  /* 0x0000087000007945 */ /* 0x000fe60003800000 */
[----:B------:R1:W-:Y:S01]  /*1d4f0*/  STL [R1+0x48], R0 ;  /* 0x0000480001007387 */ /* 0x0003e20000100800 */
[----:B------:R-:W-:-:S08]  /*1d500*/  IADD3 R9, -R0, R9, RZ ;  /* 0x0000000900097210 */ /* 0x000fd00007ffe1ff */
[----:B------:R-:W-:Y:S05]  /*1d510*/  @!P0 BRA `(.L_x_1301) ;  /* 0x000003f000008947 */ /* 0x000fea0003800000 */
[-C--:B-1--4-:R-:W-:Y:S02]  /*1d520*/  IABS R0, R12.reuse ;  /* 0x0000000c00007213 */ /* 0x092fe40000000000 */
        /* <DEDUP_REMOVED lines=15> */
[----:B------:R-:W-:-:S04]  /*1d620*/  IMAD.MOV R0, RZ, RZ, -R8 ;  /* 0x000000ffff007224 */ /* 0x000fc800078e0a08 */
[----:B------:R-:W-:Y:S02]  /*1d630*/  IMAD.MOV.U32 R3, RZ, RZ, R0 ;  /* 0x000000ffff037224 */ /* 0x000fe400078e0000 */
        /* <DEDUP_REMOVED lines=13> */
[----:B-1----:R-:W-:-:S04]  /*1d710*/  IADD3 R2, RZ, -R3, RZ ;  /* 0x80000003ff027210 */ /* 0x002fc80007ffe0ff */
[----:B------:R-:W-:Y:S01]  /*1d720*/  @!P1 IMAD.MOV R0, RZ, RZ, -R0 ;  /* 0x000000ffff009224 */ /* 0x000fe200078e0a00 */
[----:B------:R-:W-:Y:S01]  /*1d730*/  @!P0 LOP3.LUT R0, RZ, R12, RZ, 0x33, !PT ;  /* 0x0000000cff008212 */ /* 0x000fe200078e33ff */
[----:B------:R-:W-:Y:S01]  /*1d740*/  IMAD.MOV.U32 R4, RZ, RZ, R2 ;  /* 0x000000ffff047224 */ /* 0x000fe200078e0002 */
[----:B------:R-:W-:Y:S02]  /*1d750*/  IABS R2, R7 ;  /* 0x0000000700027213 */ /* 0x000fe40000000000 */
[----:B------:R-:W-:Y:S01]  /*1d760*/  IABS R8, R0 ;  /* 0x0000000000087213 */ /* 0x000fe20000000000 */
[----:B------:R-:W-:Y:S02]  /*1d770*/  IMAD R4, R4, R5, RZ ;  /* 0x0000000504047224 */ /* 0x000fe400078e02ff */
[----:B------:R-:W-:Y:S01]  /*1d780*/  IMAD.MOV R6, RZ, RZ, -R2 ;  /* 0x000000ffff067224 */ /* 0x000fe200078e0a02 */
[----:B------:R-:W-:-:S05]  /*1d790*/  MOV R2, RZ ;  /* 0x000000ff00027202 */ /* 0x000fca0000000f00 */
        /* <DEDUP_REMOVED lines=16> */
[----:B------:R-:W-:Y:S01]  /*1d8a0*/  IMAD.MOV R3, RZ, RZ, -R2 ;  /* 0x000000ffff037224 */ /* 0x000fe200078e0a02 */
[----:B------:R-:W-:-:S03]  /*1d8b0*/  LEA R2, R7, R2, 0x18 ;  /* 0x0000000207027211 */ /* 0x000fc600078ec0ff */
[----:B------:R-:W-:Y:S02]  /*1d8c0*/  IMAD R3, R7, R3, R0 ;  /* 0x0000000307037224 */ /* 0x000fe400078e0200 */
[----:B------:R-:W-:Y:S02]  /*1d8d0*/  IMAD R0, R12, R4, R9 ;  /* 0x000000040c007224 */ /* 0x000fe400078e0209 */
[----:B------:R-:W-:-:S05]  /*1d8e0*/  IMAD R2, R3, 0x10000, R2 ;  /* 0x0001000003027824 */ /* 0x000fca00078e0202 */
[----:B------:R1:W-:Y:S01]  /*1d8f0*/  STL [R1+0x50], R2 ;  /* 0x0000500201007387 */ /* 0x0003e20000100800 */
[----:B------:R-:W-:Y:S05]  /*1d900*/  BRA `(.L_x_1302) ;  /* 0x0000044000007947 */ /* 0x000fea0003800000 */
.L_x_1301:
[----:B------:R-:W2:Y:S01]  /*1d910*/  LDL R3, [R1+0x54] ;  /* 0x0000540001037983 */ /* 0x000ea20000100800 */
[----:B------:R-:W-:-:S04]  /*1d920*/  IMAD.MOV.U32 R2, RZ, RZ, 0x4 ;  /* 0x00000004ff027424 */ /* 0x000fc800078e00ff */
[----:B--2---:R-:W-:-:S05]  /*1d930*/  IMAD.WIDE R2, R3, R2, c[0x0][0x590] ;  /* 0x0001640003027625 */ /* 0x004fca00078e0202 */
[----:B------:R-:W2:Y:S02]  /*1d940*/  LDG.E R4, [R2.64] ;  /* 0x0000000602047981 */ /* 0x000ea4000c1e1900 */
[----:B--2-4-:R-:W-:-:S05]  /*1d950*/  IMAD R8, R4, R12, RZ ;  /* 0x0000000c04087224 */ /* 0x014fca00078e02ff */
        /* <DEDUP_REMOVED lines=27> */
[----:B------:R-:W-:Y:S02]  /*1db10*/  IMAD R10, R4, R0, RZ ;  /* 0x00000000040a7224 */ /* 0x000fe400078e02ff */
[----:B------:R-:W-:-:S03]  /*1db20*/  IMAD.MOV R0, RZ, RZ, -R0 ;  /* 0x000000ffff007224 */ /* 0x000fc600078e0a00 */
[----:B------:R-:W-:Y:S01]  /*1db30*/  IADD3 R2, -R10, c[0x0][0x538], RZ ;  /* 0x00014e000a027a10 */ /* 0x000fe20007ffe1ff */
[----:B------:R-:W-:-:S03]  /*1db40*/  IMAD R7, R8, R0, R9 ;  /* 0x0000000008077224 */ /* 0x000fc600078e0209 */
[----:B------:R-:W-:Y:S01]  /*1db50*/  IMNMX R2, R4, R2, PT ;  /* 0x0000000204027217 */ /* 0x000fe20003800200 */
[----:B------:R-:W-:-:S03]  /*1db60*/  IMAD.MOV.U32 R4, RZ, RZ, RZ ;  /* 0x000000ffff047224 */ /* 0x000fc600078e00ff */
[-C--:B------:R-:W-:Y:S02]  /*1db70*/  IABS R3, R2.reuse ;  /* 0x0000000200037213 */ /* 0x080fe40000000000 */
[----:B------:R-:W-:-:S03]  /*1db80*/  IABS R8, R2 ;  /* 0x0000000200087213 */ /* 0x000fc60000000000 */
[----:B------:R-:W-:-:S04]  /*1db90*/  IMAD.MOV.U32 R6, RZ, RZ, R3 ;  /* 0x000000ffff067224 */ /* 0x000fc800078e0003 */
[----:B------:R-:W1:Y:S08]  /*1dba0*/  I2F.RP R3, R6 ;  /* 0x0000000600037306 */ /* 0x000e700000209400 */
[----:B-1----:R-:W1:Y:S02]  /*1dbb0*/  MUFU.RCP R3, R3 ;  /* 0x0000000300037308 */ /* 0x002e640000001000 */
[----:B-1----:R-:W-:-:S06]  /*1dbc0*/  IADD3 R3, R3, 0xffffffe, RZ ;  /* 0x0ffffffe03037810 */ /* 0x002fcc0007ffe0ff */
[----:B------:R-:W1:Y:S02]  /*1dbd0*/  F2I.FTZ.U32.TRUNC.NTZ R5, R3 ;  /* 0x0000000300057305 */ /* 0x000e64000021f000 */
[----:B-1----:R-:W-:-:S05]  /*1dbe0*/  IMAD.MOV R3, RZ, RZ, -R5 ;  /* 0x000000ffff037224 */ /* 0x002fca00078e0a05 */
[----:B------:R-:W-:Y:S02]  /*1dbf0*/  MOV R0, R3 ;  /* 0x0000000300007202 */ /* 0x000fe40000000f00 */
[----:B------:R-:W-:-:S03]  /*1dc00*/  IABS R3, R7 ;  /* 0x0000000700037213 */ /* 0x000fc60000000000 */
[----:B------:R-:W-:-:S04]  /*1dc10*/  IMAD R0, R0, R6, RZ ;  /* 0x0000000600007224 */ /* 0x000fc800078e02ff */
        /* <DEDUP_REMOVED lines=19> */
.L_x_1302:
[----:B------:R-:W-:Y:S05]  /*1dd50*/  BSYNC B0 ;  /* 0x0000000000007941 */ /* 0x000fea0003800000 */
.L_x_1300:
[----:B------:R-:W-:-:S04]  /*1dd60*/  LOP3.LUT R0, RZ, R0, RZ, 0x33, !PT ;  /* 0x00000000ff007212 */ /* 0x000fc800078e33ff */
[----:B------:R-:W-:-:S05]  /*1dd70*/  IADD3 R0, R0, R12, RZ ;  /* 0x0000000c00007210 */ /* 0x000fca0007ffe0ff */
[----:B------:R2:W-:Y:S01]  /*1dd80*/  STL [R1+0x4c], R0 ;  /* 0x00004c0001007387 */ /* 0x0005e20000100800 */
[----:B------:R-:W-:Y:S05]  /*1dd90*/  BRA `(.L_x_1303) ;  /* 0x0000005000007947 */ /* 0x000fea0003800000 */
.L_x_1291:
[----:B------:R-:W-:Y:S01]  /*1dda0*/  MOV R0, c[0x0][0x53c] ;  /* 0x00014f0000007a02 */ /* 0x000fe20000000f00 */
[----:B------:R2:W-:Y:S04]  /*1ddb0*/  STL [R1+0x48], R9 ;  /* 0x0000480901007387 */ /* 0x0005e80000100800 */
[----:B------:R2:W-:Y:S04]  /*1ddc0*/  STL [R1+0x4c], RZ ;  /* 0x00004cff01007387 */ /* 0x0005e80000100800 */
[----:B------:R2:W-:Y:S04]  /*1ddd0*/  STL [R1+0x50], RZ ;  /* 0x000050ff01007387 */ /* 0x0005e80000100800 */
[----:B------:R2:W-:Y:S02]  /*1dde0*/  STL [R1+0x54], R0 ;  /* 0x0000540001007387 */ /* 0x0005e40000100800 */
.L_x_1303:
[----:B------:R-:W-:Y:S05]  /*1ddf0*/  BSYNC B1 ;  /* 0x0000000000017941 */ /* 0x000fea0003800000 */
.L_x_1289:
        /* <DEDUP_REMOVED lines=9> */
.L_x_1284:
[----:B--2---:R-:W2:Y:S02]  /*1de90*/  LDL R0, [R1+0x54] ;  /* 0x0000540001007983 */ /* 0x004ea40000100800 */
[----:B--2---:R-:W-:-:S13]  /*1dea0*/  ISETP.GE.AND P0, PT, R0, c[0x0][0x53c], PT ;  /* 0x00014f0000007a0c */ /* 0x004fda0003f06270 */
[----:B-1----:R-:W-:Y:S01]  /*1deb0*/  @P0 CALL.REL.NOINC `(.L_x_1304) ;  /* 0x0000001000000944 */ /* 0x002fe20003c00000 */
[----:B------:R-:W-:Y:S05]  /*1dec0*/  BRA `(.L_x_1305) ;  /* 0xfffe38d000007947 */ /* 0x000fea000383ffff */
.L_x_1304:
[----:B------:R-:W-:Y:S05]  /*1ded0*/  EXIT ;  /* 0x000000000000794d */ /* 0x000fea0003800000 */
.L_x_1125:
[----:B------:R-:W-:Y:S01]  /*1dee0*/  IMAD.MOV.U32 R0, RZ, RZ, R5 ;  /* 0x000000ffff007224 */ /* 0x000fe200078e0005 */
[----:B------:R-:W-:Y:S02]  /*1def0*/  MOV R2, 0x1 ;  /* 0x0000000100027802 */ /* 0x000fe40000000f00 */
[----:B------:R-:W-:Y:S02]  /*1df00*/  MOV R3, 0x1df20 ;  /* 0x0001df2000037802 */ /* 0x000fe40000000f00 */
[----:B------:R-:W-:Y:S05]  /*1df10*/  CALL.REL.NOINC `($__internal_26_$__cuda_sm70_shflsync_up_p) ;  /* 0x0000136000007944 */ /* 0x000fea0003c00000 */
[----:B------:R-:W-:Y:S01]  /*1df20*/  MOV R0, R4 ;  /* 0x0000000400007202 */ /* 0x000fe20000000f00 */
[----:B------:R-:W-:Y:S05]  /*1df30*/  BRA `(.L_x_1306) ;  /* 0xfffe252000007947 */ /* 0x000fea000383ffff */
.L_x_1126:
[----:B------:R-:W-:Y:S01]  /*1df40*/  IMAD.MOV.U32 R0, RZ, RZ, R5 ;  /* 0x000000ffff007224 */ /* 0x000fe200078e0005 */
[----:B------:R-:W-:Y:S02]  /*1df50*/  MOV R2, 0x2 ;  /* 0x0000000200027802 */ /* 0x000fe40000000f00 */
[----:B------:R-:W-:Y:S02]  /*1df60*/  MOV R3, 0x1df80 ;  /* 0x0001df8000037802 */ /* 0x000fe40000000f00 */
[----:B------:R-:W-:Y:S05]  /*1df70*/  CALL.REL.NOINC `($__internal_26_$__cuda_sm70_shflsync_up_p) ;  /* 0x0000130000007944 */ /* 0x000fea0003c00000 */
[----:B------:R-:W-:Y:S01]  /*1df80*/  SEL R0, R4, RZ, P4 ;  /* 0x000000ff04007207 */ /* 0x000fe20002000000 */
[----:B------:R-:W-:Y:S01]  /*1df90*/  IMAD.MOV.U32 R2, RZ, RZ, 0x4 ;  /* 0x00000004ff027424 */ /* 0x000fe200078e00ff */
[----:B------:R-:W-:-:S03]  /*1dfa0*/  MOV R3, 0x1dfd0 ;  /* 0x0001dfd000037802 */ /* 0x000fc60000000f00 */
[----:B------:R-:W-:Y:S02]  /*1dfb0*/  IMAD.IADD R0, R5, 0x1, R0 ;  /* 0x0000000105007824 */ /* 0x000fe400078e0200 */
        /* <DEDUP_REMOVED lines=14> */
[----:B------:R-:W-:Y:S01]  /*1e0a0*/  IMAD.IADD R4, R0, 0x1, R4 ;  /* 0x0000000100047824 */ /* 0x000fe200078e0204 */
[----:B------:R-:W-:-:S03]  /*1e0b0*/  MOV R0, 0x1f ;  /* 0x0000001f00007802 */ /* 0x000fc60000000f00 */
[----:B------:R-:W-:Y:S02]  /*1e0c0*/  IMAD.MOV.U32 R5, RZ, RZ, R4 ;  /* 0x000000ffff057224 */ /* 0x000fe400078e0004 */
[----:B------:R-:W-:Y:S05]  /*1e0d0*/  CALL.REL.NOINC `($__internal_25_$__cuda_sm70_shflsync_idx_p) ;  /* 0x0000115000007944 */ /* 0x000fea0003c00000 */
[----:B------:R-:W-:Y:S05]  /*1e0e0*/  BRA `(.L_x_1307) ;  /* 0xfffe247000007947 */ /* 0x000fea000383ffff */
.L_x_1128:
[----:B------:R-:W-:Y:S02]  /*1e0f0*/  SEL R0, RZ, 0x1, P0 ;  /* 0x00000001ff007807 */ /* 0x000fe40000000000 */
[----:B------:R-:W-:Y:S02]  /*1e100*/  MOV R2, 0x1e120 ;  /* 0x0001e12000027802 */ /* 0x000fe40000000f00 */
[----:B------:R-:W-:Y:S05]  /*1e110*/  CALL.REL.NOINC `($__internal_27_$__cuda_sm70_votesync_ballot) ;  /* 0x000011d000007944 */ /* 0x000fea0003c00000 */
[----:B------:R-:W-:Y:S01]  /*1e120*/  MOV R10, R0 ;  /* 0x00000000000a7202 */ /* 0x000fe20000000f00 */
[----:B------:R-:W-:Y:S05]  /*1e130*/  BRA `(.L_x_1308) ;  /* 0xfffe24b000007947 */ /* 0x000fea000383ffff */
.L_x_1129:
[----:B------:R-:W-:Y:S01]  /*1e140*/  IMAD.MOV.U32 R5, RZ, RZ, R9 ;  /* 0x000000ffff057224 */ /* 0x000fe200078e0009 */
[----:B------:R-:W-:Y:S01]  /*1e150*/  MOV R3, R6 ;  /* 0x0000000600037202 */ /* 0x000fe20000000f00 */
[----:B-1----:R-:W-:Y:S01]  /*1e160*/  IMAD.MOV.U32 R0, RZ, RZ, 0x1f ;  /* 0x0000001fff007424 */ /* 0x002fe200078e00ff */
[----:B------:R-:W-:Y:S02]  /*1e170*/  MOV R2, 0x1e190 ;  /* 0x0001e19000027802 */ /* 0x000fe40000000f00 */
[----:B------:R-:W-:Y:S05]  /*1e180*/  CALL.REL.NOINC `($__internal_25_$__cuda_sm70_shflsync_idx_p) ;  /* 0x000010a000007944 */ /* 0x000fea0003c00000 */
[----:B------:R-:W-:Y:S01]  /*1e190*/  IMAD.MOV.U32 R12, RZ, RZ, R0 ;  /* 0x000000ffff0c7224 */ /* 0x000fe200078e0000 */
[----:B------:R-:W-:Y:S01]  /*1e1a0*/  MOV R5, R8 ;  /* 0x0000000800057202 */ /* 0x000fe20000000f00 */
[----:B------:R-:W-:Y:S01]  /*1e1b0*/  IMAD.MOV.U32 R7, RZ, RZ, RZ ;  /* 0x000000ffff077224 */ /* 0x000fe200078e00ff */
[----:B------:R-:W-:Y:S01]  /*1e1c0*/  MOV R3, R6 ;  /* 0x0000000600037202 */ /* 0x000fe20000000f00 */
[----:B------:R-:W-:Y:S01]  /*1e1d0*/  IMAD.MOV.U32 R0, RZ, RZ, 0x1f ;  /* 0x0000001fff007424 */ /* 0x000fe200078e00ff */
[----:B------:R-:W-:-:S02]  /*1e1e0*/  MOV R2, 0x1e200 ;  /* 0x0001e20000027802 */ /* 0x000fc40000000f00 */
[----:B------:R-:W-:Y:S05]  /*1e1f0*/  CALL.REL.NOINC `($__internal_25_$__cuda_sm70_shflsync_idx_p) ;  /* 0x0000103000007944 */ /* 0x000fea0003c00000 */
[----:B------:R-:W-:Y:S01]  /*1e200*/  MOV R9, R0 ;  /* 0x0000000000097202 */ /* 0x000fe20000000f00 */
[----:B------:R-:W-:Y:S05]  /*1e210*/  BRA `(.L_x_1309) ;  /* 0xfffe244000007947 */ /* 0x000fea000383ffff */
.L_x_1132:
[----:B------:R-:W-:Y:S01]  /*1e220*/  IMAD.MOV.U32 R5, RZ, RZ, R4 ;  /* 0x000000ffff057224 */ /* 0x000fe200078e0004 */
[----:B-1----:R-:W-:-:S02]  /*1e230*/  MOV R0, 0x1f ;  /* 0x0000001f00007802 */ /* 0x002fc40000000f00 */
[----:B------:R-:W-:Y:S02]  /*1e240*/  MOV R2, 0x1e260 ;  /* 0x0001e26000027802 */ /* 0x000fe40000000f00 */
[----:B--234-:R-:W-:Y:S05]  /*1e250*/  CALL.REL.NOINC `($__internal_25_$__cuda_sm70_shflsync_idx_p) ;  /* 0x00000fd000007944 */ /* 0x01cfea0003c00000 */
[----:B------:R-:W-:Y:S01]  /*1e260*/  MOV R7, R0 ;  /* 0x0000000000077202 */ /* 0x000fe20000000f00 */
[----:B------:R-:W-:Y:S05]  /*1e270*/  BRA `(.L_x_1131) ;  /* 0xfffe244000007947 */ /* 0x000fea000383ffff */
.L_x_1243:
[----:B-1----:R1:W5:Y:S01]  /*1e280*/  LDL R2, [R1+0x20] ;  /* 0x0000200001027983 */ /* 0x0023620000100800 */
[----:B------:R-:W-:Y:S02]  /*1e290*/  MOV R5, 0x2 ;  /* 0x0000000200057802 */ /* 0x000fe40000000f00 */
[----:B------:R-:W-:Y:S02]  /*1e2a0*/  MOV R4, 0x1e2c0 ;  /* 0x0001e2c000047802 */ /* 0x000fe40000000f00 */
[----:B-1---5:R-:W-:Y:S05]  /*1e2b0*/  CALL.REL.NOINC `($__internal_24_$__cuda_sm70_shflsync_bfly_p) ;  /* 0x00000f3000007944 */ /* 0x022fea0003c00000 */
[----:B------:R-:W-:Y:S01]  /*1e2c0*/  MOV R0, R2 ;  /* 0x0000000200007202 */ /* 0x000fe20000000f00 */
[----:B------:R-:W-:Y:S05]  /*1e2d0*/  BRA `(.L_x_1310) ;  /* 0xffffb77000007947 */ /* 0x000fea000383ffff */
.L_x_1244:
[----:B------:R-:W-:Y:S01]  /*1e2e0*/  IMAD.MOV.U32 R2, RZ, RZ, R0 ;  /* 0x000000ffff027224 */ /* 0x000fe200078e0000 */
[----:B------:R-:W-:Y:S02]  /*1e2f0*/  MOV R5, 0x1 ;  /* 0x0000000100057802 */ /* 0x000fe40000000f00 */
[----:B------:R-:W-:Y:S02]  /*1e300*/  MOV R4, 0x1e320 ;  /* 0x0001e32000047802 */ /* 0x000fe40000000f00 */
[----:B------:R-:W-:Y:S05]  /*1e310*/  CALL.REL.NOINC `($__internal_24_$__cuda_sm70_shflsync_bfly_p) ;  /* 0x00000ed000007944 */ /* 0x000fea0003c00000 */
[----:B------:R-:W-:Y:S02]  /*1e320*/  FADD.FTZ R0, R0, R2 ;  /* 0x0000000200007221 */ /* 0x000fe40000010000 */
[----:B------:R1:W5:Y:S01]  /*1e330*/  LDL R2, [R1+0x24] ;  /* 0x0000240001027983 */ /* 0x0003620000100800 */
[----:B------:R-:W-:-:S02]  /*1e340*/  MOV R5, 0x2 ;  /* 0x0000000200057802 */ /* 0x000fc40000000f00 */
[----:B------:R-:W-:Y:S02]  /*1e350*/  MOV R4, 0x1e370 ;  /* 0x0001e37000047802 */ /* 0x000fe40000000f00 */
[----:B-1---5:R-:W-:Y:S05]  /*1e360*/  CALL.REL.NOINC `($__internal_24_$__cuda_sm70_shflsync_bfly_p) ;  /* 0x00000e8000007944 */ /* 0x022fea0003c00000 */
[----:B------:R-:W2:Y:S01]  /*1e370*/  LDL.LU R3, [R1+0x24] ;  /* 0x0000240001037983 */ /* 0x000ea20000300800 */
[----:B------:R-:W-:Y:S02]  /*1e380*/  MOV R5, 0x1 ;  /* 0x0000000100057802 */ /* 0x000fe40000000f00 */
[----:B------:R-:W-:Y:S01]  /*1e390*/  MOV R4, 0x1e3d0 ;  /* 0x0001e3d000047802 */ /* 0x000fe20000000f00 */
[----:B--2---:R-:W-:-:S05]  /*1e3a0*/  FADD.FTZ R3, R3, R2 ;  /* 0x0000000203037221 */ /* 0x004fca0000010000 */
[----:B------:R-:W-:Y:S02]  /*1e3b0*/  MOV R2, R3 ;  /* 0x0000000300027202 */ /* 0x000fe40000000f00 */
[----:B------:R-:W-:Y:S05]  /*1e3c0*/  CALL.REL.NOINC `($__internal_24_$__cuda_sm70_shflsync_bfly_p) ;  /* 0x00000e2000007944 */ /* 0x000fea0003c00000 */
[----:B------:R-:W-:Y:S01]  /*1e3d0*/  MOV R4, R2 ;  /* 0x0000000200047202 */ /* 0x000fe20000000f00 */
[----:B------:R-:W-:Y:S05]  /*1e3e0*/  BRA `(.L_x_1311) ;  /* 0xffffb6f000007947 */ /* 0x000fea000383ffff */
.L_x_1251:
[----:B-1234-:R-:W-:Y:S01]  /*1e3f0*/  IMAD.MOV.U32 R5, RZ, RZ, R8 ;  /* 0x000000ffff057224 */ /* 0x01efe200078e0008 */
[----:B------:R-:W-:Y:S01]  /*1e400*/  MOV R3, RZ ;  /* 0x000000ff00037202 */ /* 0x000fe20000000f00 */
[----:B------:R-:W-:Y:S01]  /*1e410*/  IMAD.MOV.U32 R0, RZ, RZ, 0x181f ;  /* 0x0000181fff007424 */ /* 0x000fe200078e00ff */
[----:B------:R-:W-:Y:S02]  /*1e420*/  MOV R2, 0x1e440 ;  /* 0x0001e44000027802 */ /* 0x000fe40000000f00 */
[----:B------:R-:W-:Y:S05]  /*1e430*/  CALL.REL.NOINC `($__internal_25_$__cuda_sm70_shflsync_idx_p) ;  /* 0x00000df000007944 */ /* 0x000fea0003c00000 */
[----:B------:R-:W-:Y:S01]  /*1e440*/  MOV R10, R0 ;  /* 0x00000000000a7202 */ /* 0x000fe20000000f00 */
[----:B------:R-:W-:Y:S05]  /*1e450*/  BRA `(.L_x_1312) ;  /* 0xffffccb000007947 */ /* 0x000fea000383ffff */
.L_x_1252:
[----:B------:R-:W-:Y:S01]  /*1e460*/  IMAD.MOV.U32 R5, RZ, RZ, R9 ;  /* 0x000000ffff057224 */ /* 0x000fe200078e0009 */
[----:B------:R-:W-:Y:S01]  /*1e470*/  MOV R3, RZ ;  /* 0x000000ff00037202 */ /* 0x000fe20000000f00 */
[----:B------:R-:W-:Y:S01]  /*1e480*/  IMAD.MOV.U32 R0, RZ, RZ, 0x181f ;  /* 0x0000181fff007424 */ /* 0x000fe200078e00ff */
[----:B------:R-:W-:Y:S02]  /*1e490*/  MOV R2, 0x1e4b0 ;  /* 0x0001e4b000027802 */ /* 0x000fe40000000f00 */
[----:B-12---:R-:W-:Y:S05]  /*1e4a0*/  CALL.REL.NOINC `($__internal_25_$__cuda_sm70_shflsync_idx_p) ;  /* 0x00000d8000007944 */ /* 0x006fea0003c00000 */
[----:B------:R-:W-:Y:S05]  /*1e4b0*/  BRA `(.L_x_1313) ;  /* 0xffffcc7000007947 */ /* 0x000fea000383ffff */
.L_x_1255:
[----:B--2---:R-:W-:Y:S01]  /*1e4c0*/  IMAD.MOV.U32 R5, RZ, RZ, R8 ;  /* 0x000000ffff057224 */ /* 0x004fe200078e0008 */
[----:B------:R-:W-:Y:S01]  /*1e4d0*/  MOV R3, 0x1 ;  /* 0x0000000100037802 */ /* 0x000fe20000000f00 */
[----:B----4-:R-:W-:Y:S01]  /*1e4e0*/  IMAD.MOV.U32 R0, RZ, RZ, 0x181f ;  /* 0x0000181fff007424 */ /* 0x010fe200078e00ff */
[----:B------:R-:W-:-:S02]  /*1e4f0*/  MOV R2, 0x1e510 ;  /* 0x0001e51000027802 */ /* 0x000fc40000000f00 */
[----:B-1-3--:R-:W-:Y:S05]  /*1e500*/  CALL.REL.NOINC `($__internal_25_$__cuda_sm70_shflsync_idx_p) ;  /* 0x00000d2000007944 */ /* 0x00afea0003c00000 */
[----:B------:R-:W-:Y:S01]  /*1e510*/  IMAD.MOV.U32 R10, RZ, RZ, R0 ;  /* 0x000000ffff0a7224 */ /* 0x000fe200078e0000 */
[----:B------:R-:W-:Y:S01]  /*1e520*/  MOV R3, 0x1 ;  /* 0x0000000100037802 */ /* 0x000fe20000000f00 */
[----:B------:R-:W-:Y:S01]  /*1e530*/  IMAD.MOV.U32 R5, RZ, RZ, R9 ;  /* 0x000000ffff057224 */ /* 0x000fe200078e0009 */
[----:B------:R-:W-:-:S02]  /*1e540*/  MOV R0, 0x181f ;  /* 0x0000181f00007802 */ /* 0x000fc40000000f00 */
[----:B------:R-:W-:Y:S02]  /*1e550*/  MOV R2, 0x1e570 ;  /* 0x0001e57000027802 */ /* 0x000fe40000000f00 */
[----:B------:R-:W-:Y:S05]  /*1e560*/  CALL.REL.NOINC `($__internal_25_$__cuda_sm70_shflsync_idx_p) ;  /* 0x00000cc000007944 */ /* 0x000fea0003c00000 */
[----:B------:R-:W-:Y:S05]  /*1e570*/  BRA `(.L_x_1314) ;  /* 0xffffcca000007947 */ /* 0x000fea000383ffff */
.L_x_1258:
[----:B-1----:R-:W-:Y:S01]  /*1e580*/  IMAD.MOV.U32 R5, RZ, RZ, R8 ;  /* 0x000000ffff057224 */ /* 0x002fe200078e0008 */
[----:B------:R-:W-:Y:S01]  /*1e590*/  MOV R3, 0x2 ;  /* 0x0000000200037802 */ /* 0x000fe20000000f00 */
[----:B----4-:R-:W-:Y:S01]  /*1e5a0*/  IMAD.MOV.U32 R0, RZ, RZ, 0x181f ;  /* 0x0000181fff007424 */ /* 0x010fe200078e00ff */
[----:B------:R-:W-:Y:S02]  /*1e5b0*/  MOV R2, 0x1e5d0 ;  /* 0x0001e5d000027802 */ /* 0x000fe40000000f00 */
[----:B--23--:R-:W-:Y:S05]  /*1e5c0*/  CALL.REL.NOINC `($__internal_25_$__cuda_sm70_shflsync_idx_p) ;  /* 0x00000c6000007944 */ /* 0x00cfea0003c00000 */
[----:B------:R-:W-:Y:S01]  /*1e5d0*/  MOV R10, R0 ;  /* 0x00000000000a7202 */ /* 0x000fe20000000f00 */
[----:B------:R-:W-:Y:S05]  /*1e5e0*/  BRA `(.L_x_1315) ;  /* 0xffffcd2000007947 */ /* 0x000fea000383ffff */
.L_x_1259:
[----:B------:R-:W-:Y:S01]  /*1e5f0*/  IMAD.MOV.U32 R5, RZ, RZ, R9 ;  /* 0x000000ffff057224 */ /* 0x000fe200078e0009 */
[----:B------:R-:W-:Y:S01]  /*1e600*/  MOV R3, 0x2 ;  /* 0x0000000200037802 */ /* 0x000fe20000000f00 */
[----:B----4-:R-:W-:Y:S01]  /*1e610*/  IMAD.MOV.U32 R0, RZ, RZ, 0x181f ;  /* 0x0000181fff007424 */ /* 0x010fe200078e00ff */
[----:B------:R-:W-:Y:S02]  /*1e620*/  MOV R2, 0x1e640 ;  /* 0x0001e64000027802 */ /* 0x000fe40000000f00 */
[----:B-123--:R-:W-:Y:S05]  /*1e630*/  CALL.REL.NOINC `($__internal_25_$__cuda_sm70_shflsync_idx_p) ;  /* 0x00000bf000007944 */ /* 0x00efea0003c00000 */
[----:B------:R-:W-:Y:S05]  /*1e640*/  BRA `(.L_x_1316) ;  /* 0xffffcce000007947 */ /* 0x000fea000383ffff */
.L_x_1262:
[----:B-1----:R-:W-:Y:S01]  /*1e650*/  IMAD.MOV.U32 R5, RZ, RZ, R8 ;  /* 0x000000ffff057224 */ /* 0x002fe200078e0008 */
[----:B------:R-:W-:Y:S01]  /*1e660*/  MOV R3, 0x3 ;  /* 0x0000000300037802 */ /* 0x000fe20000000f00 */
[----:B------:R-:W-:Y:S01]  /*1e670*/  IMAD.MOV.U32 R0, RZ, RZ, 0x181f ;  /* 0x0000181fff007424 */ /* 0x000fe200078e00ff */
[----:B------:R-:W-:-:S02]  /*1e680*/  MOV R2, 0x1e6a0 ;  /* 0x0001e6a000027802 */ /* 0x000fc40000000f00 */
[----:B--234-:R-:W-:Y:S05]  /*1e690*/  CALL.REL.NOINC `($__internal_25_$__cuda_sm70_shflsync_idx_p) ;  /* 0x00000b9000007944 */ /* 0x01cfea0003c00000 */
[----:B------:R-:W-:Y:S01]  /*1e6a0*/  IMAD.MOV.U32 R4, RZ, RZ, R0 ;  /* 0x000000ffff047224 */ /* 0x000fe200078e0000 */
[----:B------:R-:W-:Y:S01]  /*1e6b0*/  MOV R3, 0x3 ;  /* 0x0000000300037802 */ /* 0x000fe20000000f00 */
[----:B------:R-:W-:Y:S01]  /*1e6c0*/  IMAD.MOV.U32 R5, RZ, RZ, R9 ;  /* 0x000000ffff057224 */ /* 0x000fe200078e0009 */
[----:B------:R-:W-:-:S02]  /*1e6d0*/  MOV R0, 0x181f ;  /* 0x0000181f00007802 */ /* 0x000fc40000000f00 */
[----:B------:R-:W-:Y:S02]  /*1e6e0*/  MOV R2, 0x1e700 ;  /* 0x0001e70000027802 */ /* 0x000fe40000000f00 */
[----:B------:R-:W-:Y:S05]  /*1e6f0*/  CALL.REL.NOINC `($__internal_25_$__cuda_sm70_shflsync_idx_p) ;  /* 0x00000b3000007944 */ /* 0x000fea0003c00000 */
[----:B------:R-:W-:Y:S05]  /*1e700*/  BRA `(.L_x_1317) ;  /* 0xffffcd2000007947 */ /* 0x000fea000383ffff */
.L_x_1264:
[----:B------:R-:W-:Y:S01]  /*1e710*/  IMAD.MOV.U32 R5, RZ, RZ, R14 ;  /* 0x000000ffff057224 */ /* 0x000fe200078e000e */
[----:B------:R-:W-:Y:S01]  /*1e720*/  MOV R3, RZ ;  /* 0x000000ff00037202 */ /* 0x000fe20000000f00 */
[----:B------:R-:W-:Y:S01]  /*1e730*/  IMAD.MOV.U32 R0, RZ, RZ, 0x1c1f ;  /* 0x00001c1fff007424 */ /* 0x000fe200078e00ff */
[----:B------:R-:W-:Y:S02]  /*1e740*/  MOV R2, 0x1e760 ;  /* 0x0001e76000027802 */ /* 0x000fe40000000f00 */
[----:B------:R-:W-:Y:S05]  /*1e750*/  CALL.REL.NOINC `($__internal_25_$__cuda_sm70_shflsync_idx_p) ;  /* 0x00000ad000007944 */ /* 0x000fea0003c00000 */
[----:B------:R-:W-:Y:S01]  /*1e760*/  MOV R4, R0 ;  /* 0x0000000000047202 */ /* 0x000fe20000000f00 */
[----:B------:R-:W-:Y:S05]  /*1e770*/  BRA `(.L_x_1318) ;  /* 0xffffcfa000007947 */ /* 0x000fea000383ffff */
.L_x_1265:
[----:B------:R-:W-:Y:S01]  /*1e780*/  IMAD.MOV.U32 R5, RZ, RZ, R28 ;  /* 0x000000ffff057224 */ /* 0x000fe200078e001c */
[----:B------:R-:W-:Y:S01]  /*1e790*/  MOV R3, RZ ;  /* 0x000000ff00037202 */ /* 0x000fe20000000f00 */
[----:B------:R-:W-:Y:S01]  /*1e7a0*/  IMAD.MOV.U32 R0, RZ, RZ, 0x1c1f ;  /* 0x00001c1fff007424 */ /* 0x000fe200078e00ff */
[----:B------:R-:W-:Y:S02]  /*1e7b0*/  MOV R2, 0x1e7d0 ;  /* 0x0001e7d000027802 */ /* 0x000fe40000000f00 */
[----:B-12---:R-:W-:Y:S05]  /*1e7c0*/  CALL.REL.NOINC `($__internal_25_$__cuda_sm70_shflsync_idx_p) ;  /* 0x00000a6000007944 */ /* 0x006fea0003c00000 */
[----:B------:R-:W-:Y:S05]  /*1e7d0*/  BRA `(.L_x_1319) ;  /* 0xffffcf6000007947 */ /* 0x000fea000383ffff */
.L_x_1268:
[----:B------:R-:W-:Y:S01]  /*1e7e0*/  IMAD.MOV.U32 R5, RZ, RZ, R14 ;  /* 0x000000ffff057224 */ /* 0x000fe200078e000e */
[----:B----4-:R-:W-:Y:S01]  /*1e7f0*/  MOV R3, 0x1 ;  /* 0x0000000100037802 */ /* 0x010fe20000000f00 */
[----:B------:R-:W-:Y:S01]  /*1e800*/  IMAD.MOV.U32 R0, RZ, RZ, 0x1c1f ;  /* 0x00001c1fff007424 */ /* 0x000fe200078e00ff */
[----:B------:R-:W-:-:S02]  /*1e810*/  MOV R2, 0x1e830 ;  /* 0x0001e83000027802 */ /* 0x000fc40000000f00 */
[----:B-123--:R-:W-:Y:S05]  /*1e820*/  CALL.REL.NOINC `($__internal_25_$__cuda_sm70_shflsync_idx_p) ;  /* 0x00000a0000007944 */ /* 0x00efea0003c00000 */
[----:B------:R-:W-:Y:S01]  /*1e830*/  IMAD.MOV.U32 R4, RZ, RZ, R0 ;  /* 0x000000ffff047224 */ /* 0x000fe200078e0000 */
[----:B------:R-:W-:Y:S01]  /*1e840*/  MOV R3, 0x1 ;  /* 0x0000000100037802 */ /* 0x000fe20000000f00 */
[----:B------:R-:W-:Y:S01]  /*1e850*/  IMAD.MOV.U32 R5, RZ, RZ, R28 ;  /* 0x000000ffff057224 */ /* 0x000fe200078e001c */
[----:B------:R-:W-:-:S02]  /*1e860*/  MOV R0, 0x1c1f ;  /* 0x00001c1f00007802 */ /* 0x000fc40000000f00 */
[----:B------:R-:W-:Y:S02]  /*1e870*/  MOV R2, 0x1e890 ;  /* 0x0001e89000027802 */ /* 0x000fe40000000f00 */
[----:B------:R-:W-:Y:S05]  /*1e880*/  CALL.REL.NOINC `($__internal_25_$__cuda_sm70_shflsync_idx_p) ;  /* 0x000009a000007944 */ /* 0x000fea0003c00000 */
[----:B------:R-:W-:Y:S05]  /*1e890*/  BRA `(.L_x_1320) ;  /* 0xffffd50000007947 */ /* 0x000fea000383ffff */
.L_x_1272:
[----:B------:R-:W-:Y:S01]  /*1e8a0*/  IMAD.MOV.U32 R5, RZ, RZ, R6 ;  /* 0x000000ffff057224 */ /* 0x000fe200078e0006 */
[----:B------:R-:W-:Y:S01]  /*1e8b0*/  MOV R3, RZ ;  /* 0x000000ff00037202 */ /* 0x000fe20000000f00 */
[----:B------:R-:W-:Y:S01]  /*1e8c0*/  IMAD.MOV.U32 R0, RZ, RZ, 0x181f ;  /* 0x0000181fff007424 */ /* 0x000fe200078e00ff */
[----:B------:R-:W-:Y:S02]  /*1e8d0*/  MOV R2, 0x1e8f0 ;  /* 0x0001e8f000027802 */ /* 0x000fe40000000f00 */
[----:B------:R-:W-:Y:S05]  /*1e8e0*/  CALL.REL.NOINC `($__internal_25_$__cuda_sm70_shflsync_idx_p) ;  /* 0x0000094000007944 */ /* 0x000fea0003c00000 */
[----:B------:R-:W-:Y:S01]  /*1e8f0*/  MOV R11, R0 ;  /* 0x00000000000b7202 */ /* 0x000fe20000000f00 */
[----:B------:R-:W-:Y:S05]  /*1e900*/  BRA `(.L_x_1321) ;  /* 0xffffe0b000007947 */ /* 0x000fea000383ffff */
.L_x_1273:
[----:B------:R-:W-:Y:S01]  /*1e910*/  IMAD.MOV.U32 R5, RZ, RZ, R10 ;  /* 0x000000ffff057224 */ /* 0x000fe200078e000a */
[----:B------:R-:W-:Y:S01]  /*1e920*/  MOV R3, RZ ;  /* 0x000000ff00037202 */ /* 0x000fe20000000f00 */
[----:B------:R-:W-:Y:S01]  /*1e930*/  IMAD.MOV.U32 R0, RZ, RZ, 0x181f ;  /* 0x0000181fff007424 */ /* 0x000fe200078e00ff */
[----:B------:R-:W-:Y:S02]  /*1e940*/  MOV R2, 0x1e960 ;  /* 0x0001e96000027802 */ /* 0x000fe40000000f00 */
[----:B-12---:R-:W-:Y:S05]  /*1e950*/  CALL.REL.NOINC `($__internal_25_$__cuda_sm70_shflsync_idx_p) ;  /* 0x000008d000007944 */ /* 0x006fea0003c00000 */
[----:B------:R-:W-:Y:S05]  /*1e960*/  BRA `(.L_x_1322) ;  /* 0xffffe07000007947 */ /* 0x000fea000383ffff */
.L_x_1276:
        /* <DEDUP_REMOVED lines=12> */
.L_x_1279:
[----:B-1----:R-:W-:Y:S01]  /*1ea30*/  IMAD.MOV.U32 R5, RZ, RZ, R6 ;  /* 0x000000ffff057224 */ /* 0x002fe200078e0006 */
[----:B------:R-:W-:Y:S01]  /*1ea40*/  MOV R3, 0x2 ;  /* 0x0000000200037802 */ /* 0x000fe20000000f00 */
[----:B----4-:R-:W-:Y:S01]  /*1ea50*/  IMAD.MOV.U32 R0, RZ, RZ, 0x181f ;  /* 0x0000181fff007424 */ /* 0x010fe200078e00ff */
[----:B------:R-:W-:Y:S02]  /*1ea60*/  MOV R2, 0x1ea80 ;  /* 0x0001ea8000027802 */ /* 0x000fe40000000f00 */
[----:B--23--:R-:W-:Y:S05]  /*1ea70*/  CALL.REL.NOINC `($__internal_25_$__cuda_sm70_shflsync_idx_p) ;  /* 0x000007b000007944 */ /* 0x00cfea0003c00000 */
[----:B------:R-:W-:Y:S01]  /*1ea80*/  MOV R11, R0 ;  /* 0x00000000000b7202 */ /* 0x000fe20000000f00 */
[----:B------:R-:W-:Y:S05]  /*1ea90*/  BRA `(.L_x_1324) ;  /* 0xffffe13000007947 */ /* 0x000fea000383ffff */
.L_x_1280:
[----:B------:R-:W-:Y:S01]  /*1eaa0*/  IMAD.MOV.U32 R5, RZ, RZ, R10 ;  /* 0x000000ffff057224 */ /* 0x000fe200078e000a */
[----:B------:R-:W-:Y:S01]  /*1eab0*/  MOV R3, 0x2 ;  /* 0x0000000200037802 */ /* 0x000fe20000000f00 */
[----:B----4-:R-:W-:Y:S01]  /*1eac0*/  IMAD.MOV.U32 R0, RZ, RZ, 0x181f ;  /* 0x0000181fff007424 */ /* 0x010fe200078e00ff */
[----:B------:R-:W-:Y:S02]  /*1ead0*/  MOV R2, 0x1eaf0 ;  /* 0x0001eaf000027802 */ /* 0x000fe40000000f00 */
[----:B-123--:R-:W-:Y:S05]  /*1eae0*/  CALL.REL.NOINC `($__internal_25_$__cuda_sm70_shflsync_idx_p) ;  /* 0x0000074000007944 */ /* 0x00efea0003c00000 */
[----:B------:R-:W-:Y:S05]  /*1eaf0*/  BRA `(.L_x_1325) ;  /* 0xffffe0f000007947 */ /* 0x000fea000383ffff */
.L_x_1283:
        /* <DEDUP_REMOVED lines=12> */
.L_x_1285:
[----:B------:R-:W-:Y:S01]  /*1ebc0*/  IMAD.MOV.U32 R5, RZ, RZ, R67 ;  /* 0x000000ffff057224 */ /* 0x000fe200078e0043 */
[----:B------:R-:W-:Y:S01]  /*1ebd0*/  MOV R3, RZ ;  /* 0x000000ff00037202 */ /* 0x000fe20000000f00 */
[----:B------:R-:W-:Y:S01]  /*1ebe0*/  IMAD.MOV.U32 R0, RZ, RZ, 0x1f ;  /* 0x0000001fff007424 */ /* 0x000fe200078e00ff */
[----:B------:R-:W-:Y:S02]  /*1ebf0*/  MOV R2, 0x1ec10 ;  /* 0x0001ec1000027802 */ /* 0x000fe40000000f00 */
[----:B------:R-:W-:Y:S05]  /*1ec00*/  CALL.REL.NOINC `($__internal_25_$__cuda_sm70_shflsync_idx_p) ;  /* 0x0000062000007944 */ /* 0x000fea0003c00000 */
[----:B------:R-:W-:Y:S01]  /*1ec10*/  MOV R9, R0 ;  /* 0x0000000000097202 */ /* 0x000fe20000000f00 */
[----:B------:R-:W-:Y:S05]  /*1ec20*/  BRA `(.L_x_1327) ;  /* 0xffffe27000007947 */ /* 0x000fea000383ffff */
.L_x_1286:
[----:B------:R-:W-:Y:S01]  /*1ec30*/  IMAD.MOV.U32 R5, RZ, RZ, R67 ;  /* 0x000000ffff057224 */ /* 0x000fe200078e0043 */
[----:B------:R-:W-:Y:S01]  /*1ec40*/  MOV R3, 0x1 ;  /* 0x0000000100037802 */ /* 0x000fe20000000f00 */
[----:B------:R-:W-:Y:S01]  /*1ec50*/  IMAD.MOV.U32 R0, RZ, RZ, 0x1f ;  /* 0x0000001fff007424 */ /* 0x000fe200078e00ff */
[----:B------:R-:W-:Y:S02]  /*1ec60*/  MOV R2, 0x1ec80 ;  /* 0x0001ec8000027802 */ /* 0x000fe40000000f00 */
[----:B-12---:R-:W-:Y:S05]  /*1ec70*/  CALL.REL.NOINC `($__internal_25_$__cuda_sm70_shflsync_idx_p) ;  /* 0x000005b000007944 */ /* 0x006fea0003c00000 */
[----:B------:R-:W-:Y:S01]  /*1ec80*/  MOV R8, R0 ;  /* 0x0000000000087202 */ /* 0x000fe20000000f00 */
[----:B------:R-:W-:Y:S05]  /*1ec90*/  BRA `(.L_x_1328) ;  /* 0xffffe22000007947 */ /* 0x000fea000383ffff */
.L_x_1287:
[----:B------:R-:W-:Y:S02]  /*1eca0*/  MOV R2, 0x1 ;  /* 0x0000000100027802 */ /* 0x000fe40000000f00 */
[----:B------:R-:W-:-:S02]  /*1ecb0*/  MOV R3, 0x1ecd0 ;  /* 0x0001ecd000037802 */ /* 0x000fc40000000f00 */
[----:B-1234-:R-:W-:Y:S05]  /*1ecc0*/  CALL.REL.NOINC `($__internal_26_$__cuda_sm70_shflsync_up_p) ;  /* 0x000005b000007944 */ /* 0x01efea0003c00000 */
[----:B------:R-:W-:Y:S05]  /*1ecd0*/  BRA `(.L_x_1329) ;  /* 0xffffe31000007947 */ /* 0x000fea000383ffff */
.L_x_1288:
[----:B------:R-:W-:Y:S02]  /*1ece0*/  MOV R2, 0x2 ;  /* 0x0000000200027802 */ /* 0x000fe40000000f00 */
[----:B------:R-:W-:-:S02]  /*1ecf0*/  MOV R3, 0x1ed10 ;  /* 0x0001ed1000037802 */ /* 0x000fc40000000f00 */
[----:B--2-4-:R-:W-:Y:S05]  /*1ed00*/  CALL.REL.NOINC `($__internal_26_$__cuda_sm70_shflsync_up_p) ;  /* 0x0000057000007944 */ /* 0x014fea0003c00000 */
[----:B------:R-:W-:Y:S01]  /*1ed10*/  SEL R3, R4, RZ, P1 ;  /* 0x000000ff04037207 */ /* 0x000fe20000800000 */
[----:B------:R-:W-:-:S04]  /*1ed20*/  IMAD.MOV.U32 R2, RZ, RZ, 0x4 ;  /* 0x00000004ff027424 */ /* 0x000fc800078e00ff */
[----:B------:R-:W-:Y:S01]  /*1ed30*/  IMAD.IADD R0, R0, 0x1, R3 ;  /* 0x0000000100007824 */ /* 0x000fe200078e0203 */
        /* <DEDUP_REMOVED lines=20> */
.L_x_1292:
[----:B------:R-:W-:Y:S02]  /*1ee80*/  MOV R2, 0x1 ;  /* 0x0000000100027802 */ /* 0x000fe40000000f00 */
[----:B------:R-:W-:Y:S02]  /*1ee90*/  MOV R3, 0x1eeb0 ;  /* 0x0001eeb000037802 */ /* 0x000fe40000000f00 */
[----:B------:R-:W-:Y:S05]  /*1eea0*/  CALL.REL.NOINC `($__internal_26_$__cuda_sm70_shflsync_up_p) ;  /* 0x000003d000007944 */ /* 0x000fea0003c00000 */
[----:B------:R-:W-:Y:S01]  /*1eeb0*/  MOV R2, R4 ;  /* 0x0000000400027202 */ /* 0x000fe20000000f00 */
[----:B------:R-:W-:Y:S05]  /*1eec0*/  BRA `(.L_x_1331) ;  /* 0xffffe38000007947 */ /* 0x000fea000383ffff */
.L_x_1293:
        /* <DEDUP_REMOVED lines=26> */
.L_x_1295:
[----:B------:R-:W-:Y:S02]  /*1f070*/  SEL R0, RZ, 0x1, P0 ;  /* 0x00000001ff007807 */ /* 0x000fe40000000000 */
[----:B------:R-:W-:Y:S02]  /*1f080*/  MOV R2, 0x1f0a0 ;  /* 0x0001f0a000027802 */ /* 0x000fe40000000f00 */
[----:B-1----:R-:W-:Y:S05]  /*1f090*/  CALL.REL.NOINC `($__internal_27_$__cuda_sm70_votesync_ballot) ;  /* 0x0000025000007944 */ /* 0x002fea0003c00000 */
[----:B------:R-:W-:Y:S01]  /*1f0a0*/  MOV R10, R0 ;  /* 0x00000000000a7202 */ /* 0x000fe20000000f00 */
[----:B------:R-:W-:Y:S05]  /*1f0b0*/  BRA `(.L_x_1333) ;  /* 0xffffe32000007947 */ /* 0x000fea000383ffff */
.L_x_1296:
[----:B------:R-:W-:Y:S01]  /*1f0c0*/  IMAD.MOV.U32 R5, RZ, RZ, R6 ;  /* 0x000000ffff057224 */ /* 0x000fe200078e0006 */
[----:B------:R-:W-:Y:S01]  /*1f0d0*/  MOV R3, R8 ;  /* 0x0000000800037202 */ /* 0x000fe20000000f00 */
[----:B--2---:R-:W-:Y:S01]  /*1f0e0*/  IMAD.MOV.U32 R0, RZ, RZ, 0x1f ;  /* 0x0000001fff007424 */ /* 0x004fe200078e00ff */
[----:B------:R-:W-:Y:S02]  /*1f0f0*/  MOV R2, 0x1f110 ;  /* 0x0001f11000027802 */ /* 0x000fe40000000f00 */
[----:B-1----:R-:W-:Y:S05]  /*1f100*/  CALL.REL.NOINC `($__internal_25_$__cuda_sm70_shflsync_idx_p) ;  /* 0x0000012000007944 */ /* 0x002fea0003c00000 */
[----:B------:R-:W-:Y:S01]  /*1f110*/  IMAD.MOV.U32 R12, RZ, RZ, R0 ;  /* 0x000000ffff0c7224 */ /* 0x000fe200078e0000 */
[----:B------:R-:W-:Y:S01]  /*1f120*/  MOV R3, R8 ;  /* 0x0000000800037202 */ /* 0x000fe20000000f00 */
[----:B------:R-:W-:Y:S01]  /*1f130*/  IMAD.MOV.U32 R5, RZ, RZ, R7 ;  /* 0x000000ffff057224 */ /* 0x000fe200078e0007 */
[----:B------:R-:W-:Y:S02]  /*1f140*/  MOV R0, 0x1f ;  /* 0x0000001f00007802 */ /* 0x000fe40000000f00 */
[----:B------:R-:W-:-:S02]  /*1f150*/  MOV R2, 0x1f170 ;  /* 0x0001f17000027802 */ /* 0x000fc40000000f00 */
[----:B------:R-:W-:Y:S05]  /*1f160*/  CALL.REL.NOINC `($__internal_25_$__cuda_sm70_shflsync_idx_p) ;  /* 0x000000c000007944 */ /* 0x000fea0003c00000 */
[----:B------:R-:W-:Y:S01]  /*1f170*/  MOV R7, R0 ;  /* 0x0000000000077202 */ /* 0x000fe20000000f00 */
[----:B------:R-:W-:Y:S05]  /*1f180*/  BRA `(.L_x_1334) ;  /* 0xffffe2c000007947 */ /* 0x000fea000383ffff */
.L_x_1299:
[----:B------:R-:W-:Y:S01]  /*1f190*/  IMAD.MOV.U32 R5, RZ, RZ, R4 ;  /* 0x000000ffff057224 */ /* 0x000fe200078e0004 */
[----:B--2---:R-:W-:-:S02]  /*1f1a0*/  MOV R0, 0x1f ;  /* 0x0000001f00007802 */ /* 0x004fc40000000f00 */
[----:B------:R-:W-:Y:S02]  /*1f1b0*/  MOV R2, 0x1f1d0 ;  /* 0x0001f1d000027802 */ /* 0x000fe40000000f00 */
[----:B-1-34-:R-:W-:Y:S05]  /*1f1c0*/  CALL.REL.NOINC `($__internal_25_$__cuda_sm70_shflsync_idx_p) ;  /* 0x0000006000007944 */ /* 0x01afea0003c00000 */
[----:B------:R-:W-:Y:S01]  /*1f1d0*/  MOV R13, R0 ;  /* 0x00000000000d7202 */ /* 0x000fe20000000f00 */
[----:B------:R-:W-:Y:S05]  /*1f1e0*/  BRA `(.L_x_1298) ;  /* 0xffffe2c000007947 */ /* 0x000fea000383ffff */
        .weak           $__internal_24_$__cuda_sm70_shflsync_bfly_p
        .type           $__internal_24_$__cuda_sm70_shflsync_bfly_p,@function
        .size           $__internal_24_$__cuda_sm70_shflsync_bfly_p,($__internal_25_$__cuda_sm70_shflsync_idx_p - $__internal_24_$__cuda_sm70_shflsync_bfly_p)
$__internal_24_$__cuda_sm70_shflsync_bfly_p:
[----:B------:R-:W-:Y:S04]  /*1f1f0*/  WARPSYNC R6 ;  /* 0x0000000600007348 */ /* 0x000fe80003800000 */
[----:B------:R1:W2:Y:S02]  /*1f200*/  SHFL.BFLY PT, R2, R2, R5, R7 ;  /* 0x0c00000502027389 */ /* 0x0002a400000e0007 */
[----:B-1----:R-:W-:-:S04]  /*1f210*/  MOV R5, 0x0 ;  /* 0x0000000000057802 */ /* 0x002fc80000000f00 */
[----:B--2---:R-:W-:Y:S05]  /*1f220*/  RET.REL.NODEC R4 `(_ZN7cutlass13device_kernelIN5flash19enable_sm80_to_sm89INS1_16FlashAttnFwdSm80INS1_25CollectiveMainloopFwdSm80ILi8ELi1ELb1EN4cute5tupleIJNS5_1CILi128EEENS7_ILi112EEES8_EEELi128ENS_6half_tEfNS_4arch4Sm80ELb1ELb0ELb0ELb1ELb0ELb1ELb1ELb1EEENS1_21CollectiveEpilogueFwdINS6_IJS8_S8_S9_EEENS6_IJNS7_ILi1EEESH_SH_EEESB_SD_Li256ELb1ELb1ELb1ELb0EEENS1_36VarlenDynamicPersistentTileSchedulerILi128ELi112ELi256ELi256ELb1ELb1ELb0ELb1ELb1ELb1EEEEEEEEEvNT_6ParamsE) ;  /* 0xfffe0dd004007950 */ /* 0x004fea0003c3ffff */
        .weak           $__internal_25_$__cuda_sm70_shflsync_idx_p
        .type           $__internal_25_$__cuda_sm70_shflsync_idx_p,@function
        .size           $__internal_25_$__cuda_sm70_shflsync_idx_p,($__internal_26_$__cuda_sm70_shflsync_up_p - $__internal_25_$__cuda_sm70_shflsync_idx_p)
$__internal_25_$__cuda_sm70_shflsync_idx_p:
[----:B------:R-:W-:-:S04]  /*1f230*/  MOV R102, 0xffffffff ;  /* 0xffffffff00667802 */ /* 0x000fc80000000f00 */
[----:B------:R-:W-:Y:S04]  /*1f240*/  WARPSYNC R102 ;  /* 0x0000006600007348 */ /* 0x000fe80003800000 */
[----:B------:R1:W2:Y:S02]  /*1f250*/  SHFL.IDX PT, R0, R5, R3, R0 ;  /* 0x0000000305007389 */ /* 0x0002a400000e0000 */
[----:B-1----:R-:W-:-:S04]  /*1f260*/  MOV R3, 0x0 ;  /* 0x0000000000037802 */ /* 0x002fc80000000f00 */
[----:B--2---:R-:W-:Y:S05]  /*1f270*/  RET.REL.NODEC R2 `(_ZN7cutlass13device_kernelIN5flash19enable_sm80_to_sm89INS1_16FlashAttnFwdSm80INS1_25CollectiveMainloopFwdSm80ILi8ELi1ELb1EN4cute5tupleIJNS5_1CILi128EEENS7_ILi112EEES8_EEELi128ENS_6half_tEfNS_4arch4Sm80ELb1ELb0ELb0ELb1ELb0ELb1ELb1ELb1EEENS1_21CollectiveEpilogueFwdINS6_IJS8_S8_S9_EEENS6_IJNS7_ILi1EEESH_SH_EEESB_SD_Li256ELb1ELb1ELb1ELb0EEENS1_36VarlenDynamicPersistentTileSchedulerILi128ELi112ELi256ELi256ELb1ELb1ELb0ELb1ELb1ELb1EEEEEEEEEvNT_6ParamsE) ;  /* 0xfffe0d8002007950 */ /* 0x004fea0003c3ffff */
        .weak           $__internal_26_$__cuda_sm70_shflsync_up_p
        .type           $__internal_26_$__cuda_sm70_shflsync_up_p,@function
        .size           $__internal_26_$__cuda_sm70_shflsync_up_p,($__internal_27_$__cuda_sm70_votesync_ballot - $__internal_26_$__cuda_sm70_shflsync_up_p)
$__internal_26_$__cuda_sm70_shflsync_up_p:
[----:B------:R-:W-:Y:S02]  /*1f280*/  IMAD.MOV.U32 R4, RZ, RZ, RZ ;  /* 0x000000ffff047224 */ /* 0x000fe400078e00ff */
[----:B------:R-:W-:-:S04]  /*1f290*/  IMAD.MOV.U32 R10, RZ, RZ, -0x1 ;  /* 0xffffffffff0a7424 */ /* 0x000fc800078e00ff */
[----:B------:R-:W-:Y:S04]  /*1f2a0*/  WARPSYNC R10 ;  /* 0x0000000a00007348 */ /* 0x000fe80003800000 */
[----:B------:R1:W2:Y:S02]  /*1f2b0*/  SHFL.UP PT, R4, R0, R2, R4 ;  /* 0x0400000200047389 */ /* 0x0002a400000e0004 */
[----:B-1----:R-:W-:Y:S02]  /*1f2c0*/  MOV R2, R3 ;  /* 0x0000000300027202 */ /* 0x002fe40000000f00 */
[----:B------:R-:W-:-:S04]  /*1f2d0*/  MOV R3, 0x0 ;  /* 0x0000000000037802 */ /* 0x000fc80000000f00 */
[----:B--2---:R-:W-:Y:S05]  /*1f2e0*/  RET.REL.NODEC R2 `(_ZN7cutlass13device_kernelIN5flash19enable_sm80_to_sm89INS1_16FlashAttnFwdSm80INS1_25CollectiveMainloopFwdSm80ILi8ELi1ELb1EN4cute5tupleIJNS5_1CILi128EEENS7_ILi112EEES8_EEELi128ENS_6half_tEfNS_4arch4Sm80ELb1ELb0ELb0ELb1ELb0ELb1ELb1ELb1EEENS1_21CollectiveEpilogueFwdINS6_IJS8_S8_S9_EEENS6_IJNS7_ILi1EEESH_SH_EEESB_SD_Li256ELb1ELb1ELb1ELb0EEENS1_36VarlenDynamicPersistentTileSchedulerILi128ELi112ELi256ELi256ELb1ELb1ELb0ELb1ELb1ELb1EEEEEEEEEvNT_6ParamsE) ;  /* 0xfffe0d1002007950 */ /* 0x004fea0003c3ffff */
        .weak           $__internal_27_$__cuda_sm70_votesync_ballot
        .type           $__internal_27_$__cuda_sm70_votesync_ballot,@function
        .size           $__internal_27_$__cuda_sm70_votesync_ballot,(.L_x_1371 - $__internal_27_$__cuda_sm70_votesync_ballot)
$__internal_27_$__cuda_sm70_votesync_ballot:
[----:B------:R-:W-:Y:S01]  /*1f2f0*/  ISETP.NE.U32.AND P0, PT, R0, 0x1, PT ;  /* 0x000000010000780c */ /* 0x000fe20003f05070 */
[----:B------:R-:W-:-:S04]  /*1f300*/  IMAD.MOV.U32 R3, RZ, RZ, -0x1 ;  /* 0xffffffffff037424 */ /* 0x000fc800078e00ff */
[----:B------:R-:W-:Y:S08]  /*1f310*/  WARPSYNC R3 ;  /* 0x0000000300007348 */ /* 0x000ff00003800000 */
[----:B------:R-:W-:-:S04]  /*1f320*/  VOTE.ANY R0, PT, !P0 ;  /* 0x0000000000007806 */ /* 0x000fc800040e0100 */
[----:B------:R-:W-:Y:S01]  /*1f330*/  LOP3.LUT R0, R0, R3, RZ, 0xc0, !PT ;  /* 0x0000000300007212 */ /* 0x000fe200078ec0ff */
[----:B------:R-:W-:-:S04]  /*1f340*/  IMAD.MOV.U32 R3, RZ, RZ, 0x0 ;  /* 0x00000000ff037424 */ /* 0x000fc800078e00ff */
[----:B------:R-:W-:Y:S05]  /*1f350*/  RET.REL.NODEC R2 `(_ZN7cutlass13device_kernelIN5flash19enable_sm80_to_sm89INS1_16FlashAttnFwdSm80INS1_25CollectiveMainloopFwdSm80ILi8ELi1ELb1EN4cute5tupleIJNS5_1CILi128EEENS7_ILi112EEES8_EEELi128ENS_6half_tEfNS_4arch4Sm80ELb1ELb0ELb0ELb1ELb0ELb1ELb1ELb1EEENS1_21CollectiveEpilogueFwdINS6_IJS8_S8_S9_EEENS6_IJNS7_ILi1EEESH_SH_EEESB_SD_Li256ELb1ELb1ELb1ELb0EEENS1_36VarlenDynamicPersistentTileSchedulerILi128ELi112ELi256ELi256ELb1ELb1ELb0ELb1ELb1ELb1EEEEEEEEEvNT_6ParamsE) ;  /* 0xfffe0ca002007950 */ /* 0x000fea0003c3ffff */
.L_x_1335:
        /* <DEDUP_REMOVED lines=10> */
.L_x_1371:


//--------------------- .nv.shared._ZN7cutlass13device_kernelIN5flash19enable_sm80_to_sm89INS1_16FlashAttnFwdSm80INS1_25CollectiveMainloopFwdSm80ILi8ELi1ELb1EN4cute5tupleIJNS5_1CILi128EEES8_S8_EEELi128ENS_6half_tEfNS_4arch4Sm80ELb0ELb0ELb0ELb0ELb0ELb0ELb1ELb1EEENS1_21CollectiveEpilogueFwdIS9_NS6_IJNS7_ILi1EEESF_SF_EEESA_SC_Li256ELb0ELb1ELb1ELb0EEENS1_19SingleTileSchedulerILb0ELb1ELb1ELi128EEEEEEEEEvNT_6ParamsE --------------------------
	.section	.nv.shared._ZN7cutlass13device_kernelIN5flash19enable_sm80_to_sm89INS1_16FlashAttnFwdSm80INS1_25CollectiveMainloopFwdSm80ILi8ELi1ELb1EN4cute5tupleIJNS5_1CILi128EEES8_S8_EEELi128ENS_6half_tEfNS_4arch4Sm80ELb0ELb0ELb0ELb0ELb0ELb0ELb1ELb1EEENS1_21CollectiveEpilogueFwdIS9_NS6_IJNS7_ILi1EEESF_SF_EEESA_SC_Li256ELb0ELb1ELb1ELb0EEENS1_19SingleTileSchedulerILb0ELb1ELb1ELi128EEEEEEEEEvNT_6ParamsE,"aw",@nobits
	.sectionflags	@""
	.align	16


//--------------------- .nv.global                --------------------------
	.section	.nv.global,"aw",@nobits
.nv.global:
	.type		_ZN72_INTERNAL_b7e0c698_36_flash_fwd_hdim128_fp16_split_sm80_cu_c784774a_30304cute1_E,@object
	.size		_ZN72_INTERNAL_b7e0c698_36_flash_fwd_hdim128_fp16_split_sm80_cu_c784774a_30304cute1_E,(_ZN72_INTERNAL_b7e0c698_36_flash_fwd_hdim128_fp16_split_sm80_cu_c784774a_30304cuda3std3__45__cpo6cbeginE - _ZN72_INTERNAL_b7e0c698_36_flash_fwd_hdim128_fp16_split_sm80_cu_c784774a_30304cute1_E)
_ZN72_INTERNAL_b7e0c698_36_flash_fwd_hdim128_fp16_split_sm80_cu_c784774a_30304cute1_E:
	.zero		1
	.type		_ZN72_INTERNAL_b7e0c698_36_flash_fwd_hdim128_fp16_split_sm80_cu_c784774a_30304cuda3std3__45__cpo6cbeginE,@object
	.size		_ZN72_INTERNAL_b7e0c698_36_flash_fwd_hdim128_fp16_split_sm80_cu_c784774a_30304cuda3std3__45__cpo6cbeginE,(_ZN72_INTERNAL_b7e0c698_36_flash_fwd_hdim128_fp16_split_sm80_cu_c784774a_30304cuda3std3__48in_placeE - _ZN72_INTERNAL_b7e0c698_36_flash_fwd_hdim128_fp16_split_sm80_cu_c784774a_30304cuda3std3__45__cpo6cbeginE)
_ZN72_INTERNAL_b7e0c698_36_flash_fwd_hdim128_fp16_split_sm80_cu_c784774a_30304cuda3std3__45__cpo6cbeginE:
	.zero		1
	.type		_ZN72_INTERNAL_b7e0c698_36_flash_fwd_hdim128_fp16_split_sm80_cu_c784774a_30304cuda3std3__48in_placeE,@object
	.size		_ZN72_INTERNAL_b7e0c698_36_flash_fwd_hdim128_fp16_split_sm80_cu_c784774a_30304cuda3std3__48in_placeE,(_ZN72_INTERNAL_b7e0c698_36_flash_fwd_hdim128_fp16_split_sm80_cu_c784774a_30304cuda3std6ranges3__45__cpo9iter_moveE - _ZN72_INTERNAL_b7e0c698_36_flash_fwd_hdim128_fp16_split_sm80_cu_c784774a_30304cuda3std3__48in_placeE)
_ZN72_INTERNAL_b7e0c698_36_flash_fwd_hdim128_fp16_split_sm80_cu_c784774a_30304cuda3std3__48in_placeE:
	.zero		1
	.type		_ZN72_INTERNAL_b7e0c698_36_flash_fwd_hdim128_fp16_split_sm80_cu_c784774a_30304cuda3std6ranges3__45__cpo9iter_moveE,@object
	.size		_ZN72_INTERNAL_b7e0c698_36_flash_fwd_hdim128_fp16_split_sm80_cu_c784774a_30304cuda3std6ranges3__45__cpo9iter_moveE,(_ZN72_INTERNAL_b7e0c698_36_flash_fwd_hdim128_fp16_split_sm80_cu_c784774a_30304cuda3std3__45__cpo5beginE - _ZN72_INTERNAL_b7e0c698_36_flash_fwd_hdim128_fp16_split_sm80_cu_c784774a_30304cuda3std6ranges3__45__cpo9iter_moveE)
_ZN72_INTERNAL_b7e0c698_36_flash_fwd_hdim128_fp16_split_sm80_cu_c784774a_30304cuda3std6ranges3__45__cpo9iter_moveE:
	.zero		1
	.type		_ZN72_INTERNAL_b7e0c698_36_flash_fwd_hdim128_fp16_split_sm80_cu_c784774a_30304cuda3std3__45__cpo5beginE,@object
	.size		_ZN72_INTERNAL_b7e0c698_36_flash_fwd_hdim128_fp16_split_sm80_cu_c784774a_30304cuda3std3__45__cpo5beginE,(_ZN72_INTERNAL_b7e0c698_36_flash_fwd_hdim128_fp16_split_sm80_cu_c784774a_30304cuda3std3__474_GLOBAL__N__b7e0c698_36_flash_fwd_hdim128_fp16_split_sm80_cu_c784774a_30306ignoreE - _ZN72_INTERNAL_b7e0c698_36_flash_fwd_hdim128_fp16_split_sm80_cu_c784774a_30304cuda3std3__45__cpo5beginE)
_ZN72_INTERNAL_b7e0c698_36_flash_fwd_hdim128_fp16_split_sm80_cu_c784774a_30304cuda3std3__45__cpo5beginE:
	.zero		1
	.type		_ZN72_INTERNAL_b7e0c698_36_flash_fwd_hdim128_fp16_split_sm80_cu_c784774a_30304cuda3std3__474_GLOBAL__N__b7e0c698_36_flash_fwd_hdim128_fp16_split_sm80_cu_c784774a_30306ignoreE,@object
	.size		_ZN72_INTERNAL_b7e0c698_36_flash_fwd_hdim128_fp16_split_sm80_cu_c784774a_30304cuda3std3__474_GLOBAL__N__b7e0c698_36_flash_fwd_hdim128_fp16_split_sm80_cu_c784774a_30306ignoreE,(_ZN72_INTERNAL_b7e0c698_36_flash_fwd_hdim128_fp16_split_sm80_cu_c784774a_30304cute7productE - _ZN72_INTERNAL_b7e0c698_36_flash_fwd_hdim128_fp16_split_sm80_cu_c784774a_30304cuda3std3__474_GLOBAL__N__b7e0c698_36_flash_fwd_hdim128_fp16_split_sm80_cu_c784774a_30306ignoreE)
_ZN72_INTERNAL_b7e0c698_36_flash_fwd_hdim128_fp16_split_sm80_cu_c784774a_30304cuda3std3__474_GLOBAL__N__b7e0c698_36_flash_fwd_hdim128_fp16_split_sm80_cu_c784774a_30306ignoreE:
	.zero		1
	.type		_ZN72_INTERNAL_b7e0c698_36_flash_fwd_hdim128_fp16_split_sm80_cu_c784774a_30304cute7productE,@object
	.size		_ZN72_INTERNAL_b7e0c698_36_flash_fwd_hdim128_fp16_split_sm80_cu_c784774a_30304cute7productE,(_ZN72_INTERNAL_b7e0c698_36_flash_fwd_hdim128_fp16_split_sm80_cu_c784774a_30304cuda3std3__45__cpo3endE - _ZN72_INTERNAL_b7e0c698_36_flash_fwd_hdim128_fp16_split_sm80_cu_c784774a_30304cute7productE)
_ZN72_INTERNAL_b7e0c698_36_flash_fwd_hdim128_fp16_split_sm80_cu_c784774a_30304cute7productE:
	.zero		1
	.type		_ZN72_INTERNAL_b7e0c698_36_flash_fwd_hdim128_fp16_split_sm80_cu_c784774a_30304cuda3std3__45__cpo3endE,@object
	.size		_ZN72_INTERNAL_b7e0c698_36_flash_fwd_hdim128_fp16_split_sm80_cu_c784774a_30304cuda3std3__45__cpo3endE,(_ZN72_INTERNAL_b7e0c698_36_flash_fwd_hdim128_fp16_split_sm80_cu_c784774a_30304cuda3std3__419piecewise_constructE - _ZN72_INTERNAL_b7e0c698_36_flash_fwd_hdim128_fp16_split_sm80_cu_c784774a_30304cuda3std3__45__cpo3endE)
_ZN72_INTERNAL_b7e0c698_36_flash_fwd_hdim128_fp16_split_sm80_cu_c784774a_30304cuda3std3__45__cpo3endE:
	.zero		1
	.type		_ZN72_INTERNAL_b7e0c698_36_flash_fwd_hdim128_fp16_split_sm80_cu_c784774a_30304cuda3std3__419piecewise_constructE,@object
	.size		_ZN72_INTERNAL_b7e0c698_36_flash_fwd_hdim128_fp16_split_sm80_cu_c784774a_30304cuda3std3__419piecewise_constructE,(_ZN72_INTERNAL_b7e0c698_36_flash_fwd_hdim128_fp16_split_sm80_cu_c784774a_30304cuda3std3__45__cpo4cendE - _ZN72_INTERNAL_b7e0c698_36_flash_fwd_hdim128_fp16_split_sm80_cu_c784774a_30304cuda3std3__419piecewise_constructE)
_ZN72_INTERNAL_b7e0c698_36_flash_fwd_hdim128_fp16_split_sm80_cu_c784774a_30304cuda3std3__419piecewise_constructE:
	.zero		1
	.type		_ZN72_INTERNAL_b7e0c698_36_flash_fwd_hdim128_fp16_split_sm80_cu_c784774a_30304cuda3std3__45__cpo4cendE,@object
	.size		_ZN72_INTERNAL_b7e0c698_36_flash_fwd_hdim128_fp16_split_sm80_cu_c784774a_30304cuda3std3__45__cpo4cendE,(_ZN72_INTERNAL_b7e0c698_36_flash_fwd_hdim128_fp16_split_sm80_cu_c784774a_30304cuda3std6ranges3__45__cpo4swapE - _ZN72_INTERNAL_b7e0c698_36_flash_fwd_hdim128_fp16_split_sm80_cu_c784774a_30304cuda3std3__45__cpo4cendE)
_ZN72_INTERNAL_b7e0c698_36_flash_fwd_hdim128_fp16_split_sm80_cu_c784774a_30304cuda3std3__45__cpo4cendE:
	.zero		1
	.type		_ZN72_INTERNAL_b7e0c698_36_flash_fwd_hdim128_fp16_split_sm80_cu_c784774a_30304cuda3std6ranges3__45__cpo4swapE,@object
	.size		_ZN72_INTERNAL_b7e0c698_36_flash_fwd_hdim128_fp16_split_sm80_cu_c784774a_30304cuda3std6ranges3__45__cpo4swapE,(.L_7 - _ZN72_INTERNAL_b7e0c698_36_flash_fwd_hdim128_fp16_split_sm80_cu_c784774a_30304cuda3std6ranges3__45__cpo4swapE)
_ZN72_INTERNAL_b7e0c698_36_flash_fwd_hdim128_fp16_split_sm80_cu_c784774a_30304cuda3std6ranges3__45__cpo4swapE:
	.zero		1
.L_7:


//--------------------- .nv.shared._ZN7cutlass13device_kernelIN5flash19enable_sm80_to_sm89INS1_16FlashAttnFwdSm80INS1_25CollectiveMainloopFwdSm80ILi8ELi1ELb1EN4cute5tupleIJNS5_1CILi128EEENS7_ILi96EEES8_EEELi128ENS_6half_tEfNS_4arch4Sm80ELb0ELb1ELb0ELb0ELb0ELb0ELb1ELb1EEENS1_21CollectiveEpilogueFwdINS6_IJS8_S8_S9_EEENS6_IJNS7_ILi1EEESH_SH_EEESB_SD_Li256ELb0ELb1ELb1ELb0EEENS1_19SingleTileSchedulerILb0ELb1ELb1ELi128EEEEEEEEEvNT_6ParamsE --------------------------
	.section	.nv.shared._ZN7cutlass13device_kernelIN5flash19enable_sm80_to_sm89INS1_16FlashAttnFwdSm80INS1_25CollectiveMainloopFwdSm80ILi8ELi1ELb1EN4cute5tupleIJNS5_1CILi128EEENS7_ILi96EEES8_EEELi128ENS_6half_tEfNS_4arch4Sm80ELb0ELb1ELb0ELb0ELb0ELb0ELb1ELb1EEENS1_21CollectiveEpilogueFwdINS6_IJS8_S8_S9_EEENS6_IJNS7_ILi1EEESH_SH_EEESB_SD_Li256ELb0ELb1ELb1ELb0EEENS1_19SingleTileSchedulerILb0ELb1ELb1ELi128EEEEEEEEEvNT_6ParamsE,"aw",@nobits
	.sectionflags	@""
	.align	16


//--------------------- .nv.shared._ZN7cutlass13device_kernelIN5flash19enable_sm80_to_sm89INS1_16FlashAttnFwdSm80INS1_25CollectiveMainloopFwdSm80ILi8ELi1ELb1EN4cute5tupleIJNS5_1CILi128EEES8_S8_EEELi128ENS_6half_tEfNS_4arch4Sm80ELb1ELb0ELb0ELb0ELb0ELb0ELb1ELb1EEENS1_21CollectiveEpilogueFwdIS9_NS6_IJNS7_ILi1EEESF_SF_EEESA_SC_Li256ELb0ELb1ELb1ELb0EEENS1_30DynamicPersistentTileSchedulerILi256ELi256ELb1ELb1ELb0EEEEEEEEEvNT_6ParamsE --------------------------
	.section	.nv.shared._ZN7cutlass13device_kernelIN5flash19enable_sm80_to_sm89INS1_16FlashAttnFwdSm80INS1_25CollectiveMainloopFwdSm80ILi8ELi1ELb1EN4cute5tupleIJNS5_1CILi128EEES8_S8_EEELi128ENS_6half_tEfNS_4arch4Sm80ELb1ELb0ELb0ELb0ELb0ELb0ELb1ELb1EEENS1_21CollectiveEpilogueFwdIS9_NS6_IJNS7_ILi1EEESF_SF_EEESA_SC_Li256ELb0ELb1ELb1ELb0EEENS1_30DynamicPersistentTileSchedulerILi256ELi256ELb1ELb1ELb0EEEEEEEEEvNT_6ParamsE,"aw",@nobits
	.sectionflags	@""
	.align	16


//--------------------- .nv.shared._ZN7cutlass13device_kernelIN5flash19enable_sm80_to_sm89INS1_16FlashAttnFwdSm80INS1_25CollectiveMainloopFwdSm80ILi4ELi1ELb0EN4cute5tupleIJNS5_1CILi128EEENS7_ILi64EEES8_EEELi128ENS_6half_tEfNS_4arch4Sm80ELb0ELb0ELb0ELb0ELb0ELb0ELb1ELb1EEENS1_21CollectiveEpilogueFwdINS6_IJS8_S8_S9_EEENS6_IJNS7_ILi1EEESH_SH_EEESB_SD_Li128ELb0ELb1ELb1ELb0EEENS1_19SingleTileSchedulerILb0ELb1ELb1ELi128EEEEEEEEEvNT_6ParamsE --------------------------
	.section	.nv.shared._ZN7cutlass13device_kernelIN5flash19enable_sm80_to_sm89INS1_16FlashAttnFwdSm80INS1_25CollectiveMainloopFwdSm80ILi4ELi1ELb0EN4cute5tupleIJNS5_1CILi128EEENS7_ILi64EEES8_EEELi128ENS_6half_tEfNS_4arch4Sm80ELb0ELb0ELb0ELb0ELb0ELb0ELb1ELb1EEENS1_21CollectiveEpilogueFwdINS6_IJS8_S8_S9_EEENS6_IJNS7_ILi1EEESH_SH_EEESB_SD_Li128ELb0ELb1ELb1ELb0EEENS1_19SingleTileSchedulerILb0ELb1ELb1ELi128EEEEEEEEEvNT_6ParamsE,"aw",@nobits
	.sectionflags	@""
	.align	16


//--------------------- .nv.shared._ZN7cutlass13device_kernelIN5flash19enable_sm80_to_sm89INS1_16FlashAttnFwdSm80INS1_25CollectiveMainloopFwdSm80ILi8ELi1ELb1EN4cute5tupleIJNS5_1CILi128EEENS7_ILi112EEES8_EEELi128ENS_6half_tEfNS_4arch4Sm80ELb0ELb0ELb0ELb1ELb0ELb0ELb1ELb1EEENS1_21CollectiveEpilogueFwdINS6_IJS8_S8_S9_EEENS6_IJNS7_ILi1EEESH_SH_EEESB_SD_Li256ELb1ELb1ELb1ELb0EEENS1_36VarlenDynamicPersistentTileSchedulerILi128ELi112ELi256ELi256ELb1ELb1ELb0ELb0ELb1ELb1EEEEEEEEEvNT_6ParamsE --------------------------
	.section	.nv.shared._ZN7cutlass13device_kernelIN5flash19enable_sm80_to_sm89INS1_16FlashAttnFwdSm80INS1_25CollectiveMainloopFwdSm80ILi8ELi1ELb1EN4cute5tupleIJNS5_1CILi128EEENS7_ILi112EEES8_EEELi128ENS_6half_tEfNS_4arch4Sm80ELb0ELb0ELb0ELb1ELb0ELb0ELb1ELb1EEENS1_21CollectiveEpilogueFwdINS6_IJS8_S8_S9_EEENS6_IJNS7_ILi1EEESH_SH_EEESB_SD_Li256ELb1ELb1ELb1ELb0EEENS1_36VarlenDynamicPersistentTileSchedulerILi128ELi112ELi256ELi256ELb1ELb1ELb0ELb0ELb1ELb1EEEEEEEEEvNT_6ParamsE,"aw",@nobits
	.sectionflags	@""
	.align	16


//--------------------- .nv.shared._ZN7cutlass13device_kernelIN5flash19enable_sm80_to_sm89INS1_16FlashAttnFwdSm80INS1_25CollectiveMainloopFwdSm80ILi8ELi1ELb1EN4cute5tupleIJNS5_1CILi128EEENS7_ILi112EEES8_EEELi128ENS_6half_tEfNS_4arch4Sm80ELb0ELb0ELb0ELb1ELb0ELb1ELb1ELb1EEENS1_21CollectiveEpilogueFwdINS6_IJS8_S8_S9_EEENS6_IJNS7_ILi1EEESH_SH_EEESB_SD_Li256ELb1ELb1ELb1ELb0EEENS1_36VarlenDynamicPersistentTileSchedulerILi128ELi112ELi256ELi256ELb1ELb1ELb0ELb0ELb1ELb1EEEEEEEEEvNT_6ParamsE --------------------------
	.section	.nv.shared._ZN7cutlass13device_kernelIN5flash19enable_sm80_to_sm89INS1_16FlashAttnFwdSm80INS1_25CollectiveMainloopFwdSm80ILi8ELi1ELb1EN4cute5tupleIJNS5_1CILi128EEENS7_ILi112EEES8_EEELi128ENS_6half_tEfNS_4arch4Sm80ELb0ELb0ELb0ELb1ELb0ELb1ELb1ELb1EEENS1_21CollectiveEpilogueFwdINS6_IJS8_S8_S9_EEENS6_IJNS7_ILi1EEESH_SH_EEESB_SD_Li256ELb1ELb1ELb1ELb0EEENS1_36VarlenDynamicPersistentTileSchedulerILi128ELi112ELi256ELi256ELb1ELb1ELb0ELb0ELb1ELb1EEEEEEEEEvNT_6ParamsE,"aw",@nobits
	.sectionflags	@""
	.align	16


//--------------------- .nv.shared._ZN7cutlass13device_kernelIN5flash19enable_sm80_to_sm89INS1_16FlashAttnFwdSm80INS1_25CollectiveMainloopFwdSm80ILi4ELi1ELb0EN4cute5tupleIJNS5_1CILi128EEENS7_ILi48EEES8_EEELi128ENS_6half_tEfNS_4arch4Sm80ELb0ELb1ELb0ELb0ELb0ELb0ELb1ELb1EEENS1_21CollectiveEpilogueFwdINS6_IJS8_S8_S9_EEENS6_IJNS7_ILi1EEESH_SH_EEESB_SD_Li128ELb0ELb1ELb1ELb0EEENS1_19SingleTileSchedulerILb0ELb1ELb1ELi128EEEEEEEEEvNT_6ParamsE --------------------------
	.section	.nv.shared._ZN7cutlass13device_kernelIN5flash19enable_sm80_to_sm89INS1_16FlashAttnFwdSm80INS1_25CollectiveMainloopFwdSm80ILi4ELi1ELb0EN4cute5tupleIJNS5_1CILi128EEENS7_ILi48EEES8_EEELi128ENS_6half_tEfNS_4arch4Sm80ELb0ELb1ELb0ELb0ELb0ELb0ELb1ELb1EEENS1_21CollectiveEpilogueFwdINS6_IJS8_S8_S9_EEENS6_IJNS7_ILi1EEESH_SH_EEESB_SD_Li128ELb0ELb1ELb1ELb0EEENS1_19SingleTileSchedulerILb0ELb1ELb1ELi128EEEEEEEEEvNT_6ParamsE,"aw",@nobits
	.sectionflags	@""
	.align	16


//--------------------- .nv.shared._ZN7cutlass13device_kernelIN5flash19enable_sm80_to_sm89INS1_16FlashAttnFwdSm80INS1_25CollectiveMainloopFwdSm80ILi8ELi1ELb1EN4cute5tupleIJNS5_1CILi128EEENS7_ILi96EEES8_EEELi128ENS_6half_tEfNS_4arch4Sm80ELb0ELb1ELb0ELb1ELb0ELb0ELb1ELb1EEENS1_21CollectiveEpilogueFwdINS6_IJS8_S8_S9_EEENS6_IJNS7_ILi1EEESH_SH_EEESB_SD_Li256ELb1ELb1ELb1ELb0EEENS1_36VarlenDynamicPersistentTileSchedulerILi128ELi96ELi256ELi256ELb1ELb1ELb0ELb1ELb0ELb1EEEEEEEEEvNT_6ParamsE --------------------------
	.section	.nv.shared._ZN7cutlass13device_kernelIN5flash19enable_sm80_to_sm89INS1_16FlashAttnFwdSm80INS1_25CollectiveMainloopFwdSm80ILi8ELi1ELb1EN4cute5tupleIJNS5_1CILi128EEENS7_ILi96EEES8_EEELi128ENS_6half_tEfNS_4arch4Sm80ELb0ELb1ELb0ELb1ELb0ELb0ELb1ELb1EEENS1_21CollectiveEpilogueFwdINS6_IJS8_S8_S9_EEENS6_IJNS7_ILi1EEESH_SH_EEESB_SD_Li256ELb1ELb1ELb1ELb0EEENS1_36VarlenDynamicPersistentTileSchedulerILi128ELi96ELi256ELi256ELb1ELb1ELb0ELb1ELb0ELb1EEEEEEEEEvNT_6ParamsE,"aw",@nobits
	.sectionflags	@""
	.align	16


//--------------------- .nv.shared._ZN7cutlass13device_kernelIN5flash19enable_sm80_to_sm89INS1_16FlashAttnFwdSm80INS1_25CollectiveMainloopFwdSm80ILi8ELi1ELb1EN4cute5tupleIJNS5_1CILi128EEENS7_ILi96EEES8_EEELi128ENS_6half_tEfNS_4arch4Sm80ELb0ELb1ELb0ELb1ELb0ELb1ELb1ELb1EEENS1_21CollectiveEpilogueFwdINS6_IJS8_S8_S9_EEENS6_IJNS7_ILi1EEESH_SH_EEESB_SD_Li256ELb1ELb1ELb1ELb0EEENS1_36VarlenDynamicPersistentTileSchedulerILi128ELi96ELi256ELi256ELb1ELb1ELb0ELb1ELb0ELb1EEEEEEEEEvNT_6ParamsE --------------------------
	.section	.nv.shared._ZN7cutlass13device_kernelIN5flash19enable_sm80_to_sm89INS1_16FlashAttnFwdSm80INS1_25CollectiveMainloopFwdSm80ILi8ELi1ELb1EN4cute5tupleIJNS5_1CILi128EEENS7_ILi96EEES8_EEELi128ENS_6half_tEfNS_4arch4Sm80ELb0ELb1ELb0ELb1ELb0ELb1ELb1ELb1EEENS1_21CollectiveEpilogueFwdINS6_IJS8_S8_S9_EEENS6_IJNS7_ILi1EEESH_SH_EEESB_SD_Li256ELb1ELb1ELb1ELb0EEENS1_36VarlenDynamicPersistentTileSchedulerILi128ELi96ELi256ELi256ELb1ELb1ELb0ELb1ELb0ELb1EEEEEEEEEvNT_6ParamsE,"aw",@nobits
	.sectionflags	@""
	.align	16


//--------------------- .nv.shared._ZN7cutlass13device_kernelIN5flash19enable_sm80_to_sm89INS1_16FlashAttnFwdSm80INS1_25CollectiveMainloopFwdSm80ILi4ELi1ELb0EN4cute5tupleIJNS5_1CILi128EEENS7_ILi64EEES8_EEELi128ENS_6half_tEfNS_4arch4Sm80ELb1ELb0ELb0ELb0ELb0ELb0ELb1ELb1EEENS1_21CollectiveEpilogueFwdINS6_IJS8_S8_S9_EEENS6_IJNS7_ILi1EEESH_SH_EEESB_SD_Li128ELb0ELb1ELb1ELb0EEENS1_30DynamicPersistentTileSchedulerILi128ELi128ELb1ELb1ELb0EEEEEEEEEvNT_6ParamsE --------------------------
	.section	.nv.shared._ZN7cutlass13device_kernelIN5flash19enable_sm80_to_sm89INS1_16FlashAttnFwdSm80INS1_25CollectiveMainloopFwdSm80ILi4ELi1ELb0EN4cute5tupleIJNS5_1CILi128EEENS7_ILi64EEES8_EEELi128ENS_6half_tEfNS_4arch4Sm80ELb1ELb0ELb0ELb0ELb0ELb0ELb1ELb1EEENS1_21CollectiveEpilogueFwdINS6_IJS8_S8_S9_EEENS6_IJNS7_ILi1EEESH_SH_EEESB_SD_Li128ELb0ELb1ELb1ELb0EEENS1_30DynamicPersistentTileSchedulerILi128ELi128ELb1ELb1ELb0EEEEEEEEEvNT_6ParamsE,"aw",@nobits
	.sectionflags	@""
	.align	16


//--------------------- .nv.shared._ZN7cutlass13device_kernelIN5flash19enable_sm80_to_sm89INS1_16FlashAttnFwdSm80INS1_25CollectiveMainloopFwdSm80ILi8ELi1ELb1EN4cute5tupleIJNS5_1CILi128EEENS7_ILi112EEES8_EEELi128ENS_6half_tEfNS_4arch4Sm80ELb1ELb0ELb0ELb1ELb0ELb0ELb1ELb1EEENS1_21CollectiveEpilogueFwdINS6_IJS8_S8_S9_EEENS6_IJNS7_ILi1EEESH_SH_EEESB_SD_Li256ELb1ELb1ELb1ELb0EEENS1_36VarlenDynamicPersistentTileSchedulerILi128ELi112ELi256ELi256ELb1ELb1ELb0ELb1ELb1ELb1EEEEEEEEEvNT_6ParamsE --------------------------
	.section	.nv.shared._ZN7cutlass13device_kernelIN5flash19enable_sm80_to_sm89INS1_16FlashAttnFwdSm80INS1_25CollectiveMainloopFwdSm80ILi8ELi1ELb1EN4cute5tupleIJNS5_1CILi128EEENS7_ILi112EEES8_EEELi128ENS_6half_tEfNS_4arch4Sm80ELb1ELb0ELb0ELb1ELb0ELb0ELb1ELb1EEENS1_21CollectiveEpilogueFwdINS6_IJS8_S8_S9_EEENS6_IJNS7_ILi1EEESH_SH_EEESB_SD_Li256ELb1ELb1ELb1ELb0EEENS1_36VarlenDynamicPersistentTileSchedulerILi128ELi112ELi256ELi256ELb1ELb1ELb0ELb1ELb1ELb1EEEEEEEEEvNT_6ParamsE,"aw",@nobits
	.sectionflags	@""
	.align	16


//--------------------- .nv.shared._ZN7cutlass13device_kernelIN5flash19enable_sm80_to_sm89INS1_16FlashAttnFwdSm80INS1_25CollectiveMainloopFwdSm80ILi8ELi1ELb1EN4cute5tupleIJNS5_1CILi128EEENS7_ILi112EEES8_EEELi128ENS_6half_tEfNS_4arch4Sm80ELb1ELb0ELb0ELb1ELb0ELb1ELb1ELb1EEENS1_21CollectiveEpilogueFwdINS6_IJS8_S8_S9_EEENS6_IJNS7_ILi1EEESH_SH_EEESB_SD_Li256ELb1ELb1ELb1ELb0EEENS1_36VarlenDynamicPersistentTileSchedulerILi128ELi112ELi256ELi256ELb1ELb1ELb0ELb1ELb1ELb1EEEEEEEEEvNT_6ParamsE --------------------------
	.section	.nv.shared._ZN7cutlass13device_kernelIN5flash19enable_sm80_to_sm89INS1_16FlashAttnFwdSm80INS1_25CollectiveMainloopFwdSm80ILi8ELi1ELb1EN4cute5tupleIJNS5_1CILi128EEENS7_ILi112EEES8_EEELi128ENS_6half_tEfNS_4arch4Sm80ELb1ELb0ELb0ELb1ELb0ELb1ELb1ELb1EEENS1_21CollectiveEpilogueFwdINS6_IJS8_S8_S9_EEENS6_IJNS7_ILi1EEESH_SH_EEESB_SD_Li256ELb1ELb1ELb1ELb0EEENS1_36VarlenDynamicPersistentTileSchedulerILi128ELi112ELi256ELi256ELb1ELb1ELb0ELb1ELb1ELb1EEEEEEEEEvNT_6ParamsE,"aw",@nobits
	.sectionflags	@""
	.align	16
